	.target	sm_90a

	.elftype	@"ET_EXEC"


//--------------------- .note.nv.tkinfo           --------------------------
	.section	.note.nv.tkinfo,"",@"SHT_NOTE"
	.sectionflags	@"SHF_NOTE_NV_TKINFO"
	.tkinfo
        /*0018*/ 	.word	0x00000002
        /*0030*/ 	.string	""
        /*0030*/ 	.string	"ptxas"
        /*0030*/ 	.string	"Cuda compilation tools, release 13.0, V13.0.88"
        /*0030*/ 	.string	"Build cuda_13.0.r13.0/compiler.36424714_0"
        /*0030*/ 	.string	"-arch sm_90a -m 64 "



//--------------------- .note.nv.cuinfo           --------------------------
	.section	.note.nv.cuinfo,"",@"SHT_NOTE"
	.sectionflags	@"SHF_NOTE_NV_CUINFO"
        /*0018*/ 	.short	0x0002
        /*001a*/ 	.short	0x005a
        /*001c*/ 	.short	0x0082
	.zero		2


//--------------------- .nv.info                  --------------------------
	.section	.nv.info,"",@"SHT_CUDA_INFO"
	.align	4


	//----- nvinfo : EIATTR_REGCOUNT
	.align		4
        /*0000*/ 	.byte	0x04, 0x2f
        /*0002*/ 	.short	(.L_12 - .L_11)
	.align		4
.L_11:
        /*0004*/ 	.word	index@(_ZN5flash25flash_bwd_dot_do_o_kernelILb1E23Flash_bwd_kernel_traitsILi128ELi64ELi128ELi8ELi2ELi4ELi2ELb0ELb0EN7cutlass6half_tE19Flash_kernel_traitsILi128ELi64ELi128ELi8ES3_EEEEvNS_16Flash_bwd_paramsE)
        /*0008*/ 	.word	0x00000033


	//----- nvinfo : EIATTR_FRAME_SIZE
	.align		4
.L_12:
        /*000c*/ 	.byte	0x04, 0x11
        /*000e*/ 	.short	(.L_14 - .L_13)
	.align		4
.L_13:
        /*0010*/ 	.word	index@(_ZN5flash25flash_bwd_dot_do_o_kernelILb1E23Flash_bwd_kernel_traitsILi128ELi64ELi128ELi8ELi2ELi4ELi2ELb0ELb0EN7cutlass6half_tE19Flash_kernel_traitsILi128ELi64ELi128ELi8ES3_EEEEvNS_16Flash_bwd_paramsE)
        /*0014*/ 	.word	0x00000000


	//----- nvinfo : EIATTR_REGCOUNT
	.align		4
.L_14:
        /*0018*/ 	.byte	0x04, 0x2f
        /*001a*/ 	.short	(.L_16 - .L_15)
	.align		4
.L_15:
        /*001c*/ 	.word	index@(_ZN5flash25flash_bwd_dot_do_o_kernelILb0E23Flash_bwd_kernel_traitsILi128ELi64ELi128ELi8ELi2ELi4ELi2ELb0ELb0EN7cutlass6half_tE19Flash_kernel_traitsILi128ELi64ELi128ELi8ES3_EEEEvNS_16Flash_bwd_paramsE)
        /*0020*/ 	.word	0x00000030


	//----- nvinfo : EIATTR_FRAME_SIZE
	.align		4
.L_16:
        /*0024*/ 	.byte	0x04, 0x11
        /*0026*/ 	.short	(.L_18 - .L_17)
	.align		4
.L_17:
        /*0028*/ 	.word	index@(_ZN5flash25flash_bwd_dot_do_o_kernelILb0E23Flash_bwd_kernel_traitsILi128ELi64ELi128ELi8ELi2ELi4ELi2ELb0ELb0EN7cutlass6half_tE19Flash_kernel_traitsILi128ELi64ELi128ELi8ES3_EEEEvNS_16Flash_bwd_paramsE)
        /*002c*/ 	.word	0x00000000


	//----- nvinfo : EIATTR_REGCOUNT
	.align		4
.L_18:
        /*0030*/ 	.byte	0x04, 0x2f
        /*0032*/ 	.short	(.L_20 - .L_19)
	.align		4
.L_19:
        /*0034*/ 	.word	index@(_ZN5flash44flash_bwd_dq_dk_dv_loop_seqk_parallel_kernelI23Flash_bwd_kernel_traitsILi128ELi64ELi128ELi8ELi2ELi4ELi2ELb0ELb0EN7cutlass6half_tE19Flash_kernel_traitsILi128ELi64ELi128ELi8ES3_EELb0ELb1ELb0ELb1ELb0ELb0ELb1EEEvNS_16Flash_bwd_paramsE)
        /*0038*/ 	.word	0x000000ff


	//----- nvinfo : EIATTR_FRAME_SIZE
	.align		4
.L_20:
        /*003c*/ 	.byte	0x04, 0x11
        /*003e*/ 	.short	(.L_22 - .L_21)
	.align		4
.L_21:
        /*0040*/ 	.word	index@(_ZN5flash44flash_bwd_dq_dk_dv_loop_seqk_parallel_kernelI23Flash_bwd_kernel_traitsILi128ELi64ELi128ELi8ELi2ELi4ELi2ELb0ELb0EN7cutlass6half_tE19Flash_kernel_traitsILi128ELi64ELi128ELi8ES3_EELb0ELb1ELb0ELb1ELb0ELb0ELb1EEEvNS_16Flash_bwd_paramsE)
        /*0044*/ 	.word	0x000000a0


	//----- nvinfo : EIATTR_REGCOUNT
	.align		4
.L_22:
        /*0048*/ 	.byte	0x04, 0x2f
        /*004a*/ 	.short	(.L_24 - .L_23)
	.align		4
.L_23:
        /*004c*/ 	.word	index@(_ZN5flash44flash_bwd_dq_dk_dv_loop_seqk_parallel_kernelI23Flash_bwd_kernel_traitsILi128ELi64ELi128ELi8ELi2ELi4ELi2ELb0ELb0EN7cutlass6half_tE19Flash_kernel_traitsILi128ELi64ELi128ELi8ES3_EELb1ELb1ELb0ELb1ELb0ELb0ELb0EEEvNS_16Flash_bwd_paramsE)
        /*0050*/ 	.word	0x000000ff


	//----- nvinfo : EIATTR_FRAME_SIZE
	.align		4
.L_24:
        /*0054*/ 	.byte	0x04, 0x11
        /*0056*/ 	.short	(.L_26 - .L_25)
	.align		4
.L_25:
        /*0058*/ 	.word	index@(_ZN5flash44flash_bwd_dq_dk_dv_loop_seqk_parallel_kernelI23Flash_bwd_kernel_traitsILi128ELi64ELi128ELi8ELi2ELi4ELi2ELb0ELb0EN7cutlass6half_tE19Flash_kernel_traitsILi128ELi64ELi128ELi8ES3_EELb1ELb1ELb0ELb1ELb0ELb0ELb0EEEvNS_16Flash_bwd_paramsE)
        /*005c*/ 	.word	0x00000068


	//----- nvinfo : EIATTR_REGCOUNT
	.align		4
.L_26:
        /*0060*/ 	.byte	0x04, 0x2f
        /*0062*/ 	.short	(.L_28 - .L_27)
	.align		4
.L_27:
        /*0064*/ 	.word	index@(_ZN5flash44flash_bwd_dq_dk_dv_loop_seqk_parallel_kernelI23Flash_bwd_kernel_traitsILi128ELi64ELi128ELi8ELi2ELi4ELi2ELb0ELb0EN7cutlass6half_tE19Flash_kernel_traitsILi128ELi64ELi128ELi8ES3_EELb0ELb1ELb0ELb0ELb0ELb1ELb1EEEvNS_16Flash_bwd_paramsE)
        /*0068*/ 	.word	0x000000ff


	//----- nvinfo : EIATTR_FRAME_SIZE
	.align		4
.L_28:
        /*006c*/ 	.byte	0x04, 0x11
        /*006e*/ 	.short	(.L_30 - .L_29)
	.align		4
.L_29:
        /*0070*/ 	.word	index@(_ZN5flash44flash_bwd_dq_dk_dv_loop_seqk_parallel_kernelI23Flash_bwd_kernel_traitsILi128ELi64ELi128ELi8ELi2ELi4ELi2ELb0ELb0EN7cutlass6half_tE19Flash_kernel_traitsILi128ELi64ELi128ELi8ES3_EELb0ELb1ELb0ELb0ELb0ELb1ELb1EEEvNS_16Flash_bwd_paramsE)
        /*0074*/ 	.word	0x00000090


	//----- nvinfo : EIATTR_REGCOUNT
	.align		4
.L_30:
        /*0078*/ 	.byte	0x04, 0x2f
        /*007a*/ 	.short	(.L_32 - .L_31)
	.align		4
.L_31:
        /*007c*/ 	.word	index@(_ZN5flash44flash_bwd_dq_dk_dv_loop_seqk_parallel_kernelI23Flash_bwd_kernel_traitsILi128ELi64ELi128ELi8ELi2ELi4ELi2ELb0ELb0EN7cutlass6half_tE19Flash_kernel_traitsILi128ELi64ELi128ELi8ES3_EELb1ELb1ELb0ELb0ELb0ELb1ELb0EEEvNS_16Flash_bwd_paramsE)
        /*0080*/ 	.word	0x000000ff


	//----- nvinfo : EIATTR_FRAME_SIZE
	.align		4
.L_32:
        /*0084*/ 	.byte	0x04, 0x11
        /*0086*/ 	.short	(.L_34 - .L_33)
	.align		4
.L_33:
        /*0088*/ 	.word	index@(_ZN5flash44flash_bwd_dq_dk_dv_loop_seqk_parallel_kernelI23Flash_bwd_kernel_traitsILi128ELi64ELi128ELi8ELi2ELi4ELi2ELb0ELb0EN7cutlass6half_tE19Flash_kernel_traitsILi128ELi64ELi128ELi8ES3_EELb1ELb1ELb0ELb0ELb0ELb1ELb0EEEvNS_16Flash_bwd_paramsE)
        /*008c*/ 	.word	0x00000018


	//----- nvinfo : EIATTR_REGCOUNT
	.align		4
.L_34:
        /*0090*/ 	.byte	0x04, 0x2f
        /*0092*/ 	.short	(.L_36 - .L_35)
	.align		4
.L_35:
        /*0094*/ 	.word	index@(_ZN5flash44flash_bwd_dq_dk_dv_loop_seqk_parallel_kernelI23Flash_bwd_kernel_traitsILi128ELi64ELi128ELi8ELi2ELi4ELi2ELb0ELb0EN7cutlass6half_tE19Flash_kernel_traitsILi128ELi64ELi128ELi8ES3_EELb0ELb1ELb0ELb0ELb1ELb1ELb1EEEvNS_16Flash_bwd_paramsE)
        /*0098*/ 	.word	0x000000ff


	//----- nvinfo : EIATTR_FRAME_SIZE
	.align		4
.L_36:
        /*009c*/ 	.byte	0x04, 0x11
        /*009e*/ 	.short	(.L_38 - .L_37)
	.align		4
.L_37:
        /*00a0*/ 	.word	index@(_ZN5flash44flash_bwd_dq_dk_dv_loop_seqk_parallel_kernelI23Flash_bwd_kernel_traitsILi128ELi64ELi128ELi8ELi2ELi4ELi2ELb0ELb0EN7cutlass6half_tE19Flash_kernel_traitsILi128ELi64ELi128ELi8ES3_EELb0ELb1ELb0ELb0ELb1ELb1ELb1EEEvNS_16Flash_bwd_paramsE)
        /*00a4*/ 	.word	0x00000090


	//----- nvinfo : EIATTR_REGCOUNT
	.align		4
.L_38:
        /*00a8*/ 	.byte	0x04, 0x2f
        /*00aa*/ 	.short	(.L_40 - .L_39)
	.align		4
.L_39:
        /*00ac*/ 	.word	index@(_ZN5flash44flash_bwd_dq_dk_dv_loop_seqk_parallel_kernelI23Flash_bwd_kernel_traitsILi128ELi64ELi128ELi8ELi2ELi4ELi2ELb0ELb0EN7cutlass6half_tE19Flash_kernel_traitsILi128ELi64ELi128ELi8ES3_EELb1ELb1ELb0ELb0ELb1ELb1ELb0EEEvNS_16Flash_bwd_paramsE)
        /*00b0*/ 	.word	0x000000ff


	//----- nvinfo : EIATTR_FRAME_SIZE
	.align		4
.L_40:
        /*00b4*/ 	.byte	0x04, 0x11
        /*00b6*/ 	.short	(.L_42 - .L_41)
	.align		4
.L_41:
        /*00b8*/ 	.word	index@(_ZN5flash44flash_bwd_dq_dk_dv_loop_seqk_parallel_kernelI23Flash_bwd_kernel_traitsILi128ELi64ELi128ELi8ELi2ELi4ELi2ELb0ELb0EN7cutlass6half_tE19Flash_kernel_traitsILi128ELi64ELi128ELi8ES3_EELb1ELb1ELb0ELb0ELb1ELb1ELb0EEEvNS_16Flash_bwd_paramsE)
        /*00bc*/ 	.word	0x00000018


	//----- nvinfo : EIATTR_REGCOUNT
	.align		4
.L_42:
        /*00c0*/ 	.byte	0x04, 0x2f
        /*00c2*/ 	.short	(.L_44 - .L_43)
	.align		4
.L_43:
        /*00c4*/ 	.word	index@(_ZN5flash44flash_bwd_dq_dk_dv_loop_seqk_parallel_kernelI23Flash_bwd_kernel_traitsILi128ELi64ELi128ELi8ELi2ELi4ELi2ELb0ELb0EN7cutlass6half_tE19Flash_kernel_traitsILi128ELi64ELi128ELi8ES3_EELb0ELb1ELb0ELb0ELb0ELb0ELb1EEEvNS_16Flash_bwd_paramsE)
        /*00c8*/ 	.word	0x000000ff


	//----- nvinfo : EIATTR_FRAME_SIZE
	.align		4
.L_44:
        /*00cc*/ 	.byte	0x04, 0x11
        /*00ce*/ 	.short	(.L_46 - .L_45)
	.align		4
.L_45:
        /*00d0*/ 	.word	index@(_ZN5flash44flash_bwd_dq_dk_dv_loop_seqk_parallel_kernelI23Flash_bwd_kernel_traitsILi128ELi64ELi128ELi8ELi2ELi4ELi2ELb0ELb0EN7cutlass6half_tE19Flash_kernel_traitsILi128ELi64ELi128ELi8ES3_EELb0ELb1ELb0ELb0ELb0ELb0ELb1EEEvNS_16Flash_bwd_paramsE)
        /*00d4*/ 	.word	0x00000098


	//----- nvinfo : EIATTR_REGCOUNT
	.align		4
.L_46:
        /*00d8*/ 	.byte	0x04, 0x2f
        /*00da*/ 	.short	(.L_48 - .L_47)
	.align		4
.L_47:
        /*00dc*/ 	.word	index@(_ZN5flash44flash_bwd_dq_dk_dv_loop_seqk_parallel_kernelI23Flash_bwd_kernel_traitsILi128ELi64ELi128ELi8ELi2ELi4ELi2ELb0ELb0EN7cutlass6half_tE19Flash_kernel_traitsILi128ELi64ELi128ELi8ES3_EELb1ELb1ELb0ELb0ELb0ELb0ELb0EEEvNS_16Flash_bwd_paramsE)
        /*00e0*/ 	.word	0x000000ff


	//----- nvinfo : EIATTR_FRAME_SIZE
	.align		4
.L_48:
        /*00e4*/ 	.byte	0x04, 0x11
        /*00e6*/ 	.short	(.L_50 - .L_49)
	.align		4
.L_49:
        /*00e8*/ 	.word	index@(_ZN5flash44flash_bwd_dq_dk_dv_loop_seqk_parallel_kernelI23Flash_bwd_kernel_traitsILi128ELi64ELi128ELi8ELi2ELi4ELi2ELb0ELb0EN7cutlass6half_tE19Flash_kernel_traitsILi128ELi64ELi128ELi8ES3_EELb1ELb1ELb0ELb0ELb0ELb0ELb0EEEvNS_16Flash_bwd_paramsE)
        /*00ec*/ 	.word	0x00000018


	//----- nvinfo : EIATTR_REGCOUNT
	.align		4
.L_50:
        /*00f0*/ 	.byte	0x04, 0x2f
        /*00f2*/ 	.short	(.L_52 - .L_51)
	.align		4
.L_51:
        /*00f4*/ 	.word	index@(_ZN5flash27flash_bwd_convert_dq_kernelI23Flash_bwd_kernel_traitsILi128ELi64ELi128ELi8ELi2ELi4ELi2ELb0ELb0EN7cutlass6half_tE19Flash_kernel_traitsILi128ELi64ELi128ELi8ES3_EEEEvNS_16Flash_bwd_paramsEi)
        /*00f8*/ 	.word	0x00000048


	//----- nvinfo : EIATTR_FRAME_SIZE
	.align		4
.L_52:
        /*00fc*/ 	.byte	0x04, 0x11
        /*00fe*/ 	.short	(.L_54 - .L_53)
	.align		4
.L_53:
        /*0100*/ 	.word	index@(_ZN5flash27flash_bwd_convert_dq_kernelI23Flash_bwd_kernel_traitsILi128ELi64ELi128ELi8ELi2ELi4ELi2ELb0ELb0EN7cutlass6half_tE19Flash_kernel_traitsILi128ELi64ELi128ELi8ES3_EEEEvNS_16Flash_bwd_paramsEi)
        /*0104*/ 	.word	0x00000000


	//----- nvinfo : EIATTR_REGCOUNT
	.align		4
.L_54:
        /*0108*/ 	.byte	0x04, 0x2f
        /*010a*/ 	.short	(.L_56 - .L_55)
	.align		4
.L_55:
        /*010c*/ 	.word	index@(_ZN5flash25flash_bwd_dot_do_o_kernelILb1E23Flash_bwd_kernel_traitsILi128ELi64ELi64ELi8ELi4ELi2ELi2ELb1ELb0EN7cutlass6half_tE19Flash_kernel_traitsILi128ELi64ELi64ELi8ES3_EEEEvNS_16Flash_bwd_paramsE)
        /*0110*/ 	.word	0x00000033


	//----- nvinfo : EIATTR_FRAME_SIZE
	.align		4
.L_56:
        /*0114*/ 	.byte	0x04, 0x11
        /*0116*/ 	.short	(.L_58 - .L_57)
	.align		4
.L_57:
        /*0118*/ 	.word	index@(_ZN5flash25flash_bwd_dot_do_o_kernelILb1E23Flash_bwd_kernel_traitsILi128ELi64ELi64ELi8ELi4ELi2ELi2ELb1ELb0EN7cutlass6half_tE19Flash_kernel_traitsILi128ELi64ELi64ELi8ES3_EEEEvNS_16Flash_bwd_paramsE)
        /*011c*/ 	.word	0x00000000


	//----- nvinfo : EIATTR_REGCOUNT
	.align		4
.L_58:
        /*0120*/ 	.byte	0x04, 0x2f
        /*0122*/ 	.short	(.L_60 - .L_59)
	.align		4
.L_59:
        /*0124*/ 	.word	index@(_ZN5flash25flash_bwd_dot_do_o_kernelILb0E23Flash_bwd_kernel_traitsILi128ELi64ELi64ELi8ELi4ELi2ELi2ELb1ELb0EN7cutlass6half_tE19Flash_kernel_traitsILi128ELi64ELi64ELi8ES3_EEEEvNS_16Flash_bwd_paramsE)
        /*0128*/ 	.word	0x00000030


	//----- nvinfo : EIATTR_FRAME_SIZE
	.align		4
.L_60:
        /*012c*/ 	.byte	0x04, 0x11
        /*012e*/ 	.short	(.L_62 - .L_61)
	.align		4
.L_61:
        /*0130*/ 	.word	index@(_ZN5flash25flash_bwd_dot_do_o_kernelILb0E23Flash_bwd_kernel_traitsILi128ELi64ELi64ELi8ELi4ELi2ELi2ELb1ELb0EN7cutlass6half_tE19Flash_kernel_traitsILi128ELi64ELi64ELi8ES3_EEEEvNS_16Flash_bwd_paramsE)
        /*0134*/ 	.word	0x00000000


	//----- nvinfo : EIATTR_REGCOUNT
	.align		4
.L_62:
        /*0138*/ 	.byte	0x04, 0x2f
        /*013a*/ 	.short	(.L_64 - .L_63)
	.align		4
.L_63:
        /*013c*/ 	.word	index@(_ZN5flash44flash_bwd_dq_dk_dv_loop_seqk_parallel_kernelI23Flash_bwd_kernel_traitsILi128ELi64ELi64ELi8ELi4ELi2ELi2ELb1ELb0EN7cutlass6half_tE19Flash_kernel_traitsILi128ELi64ELi64ELi8ES3_EELb0ELb1ELb0ELb1ELb0ELb0ELb1EEEvNS_16Flash_bwd_paramsE)
        /*0140*/ 	.word	0x000000ff


	//----- nvinfo : EIATTR_FRAME_SIZE
	.align		4
.L_64:
        /*0144*/ 	.byte	0x04, 0x11
        /*0146*/ 	.short	(.L_66 - .L_65)
	.align		4
.L_65:
        /*0148*/ 	.word	index@(_ZN5flash44flash_bwd_dq_dk_dv_loop_seqk_parallel_kernelI23Flash_bwd_kernel_traitsILi128ELi64ELi64ELi8ELi4ELi2ELi2ELb1ELb0EN7cutlass6half_tE19Flash_kernel_traitsILi128ELi64ELi64ELi8ES3_EELb0ELb1ELb0ELb1ELb0ELb0ELb1EEEvNS_16Flash_bwd_paramsE)
        /*014c*/ 	.word	0x00000008


	//----- nvinfo : EIATTR_REGCOUNT
	.align		4
.L_66:
        /*0150*/ 	.byte	0x04, 0x2f
        /*0152*/ 	.short	(.L_68 - .L_67)
	.align		4
.L_67:
        /*0154*/ 	.word	index@(_ZN5flash44flash_bwd_dq_dk_dv_loop_seqk_parallel_kernelI23Flash_bwd_kernel_traitsILi128ELi64ELi64ELi8ELi4ELi2ELi2ELb1ELb0EN7cutlass6half_tE19Flash_kernel_traitsILi128ELi64ELi64ELi8ES3_EELb1ELb1ELb0ELb1ELb0ELb0ELb0EEEvNS_16Flash_bwd_paramsE)
        /*0158*/ 	.word	0x000000ff


	//----- nvinfo : EIATTR_FRAME_SIZE
	.align		4
.L_68:
        /*015c*/ 	.byte	0x04, 0x11
        /*015e*/ 	.short	(.L_70 - .L_69)
	.align		4
.L_69:
        /*0160*/ 	.word	index@(_ZN5flash44flash_bwd_dq_dk_dv_loop_seqk_parallel_kernelI23Flash_bwd_kernel_traitsILi128ELi64ELi64ELi8ELi4ELi2ELi2ELb1ELb0EN7cutlass6half_tE19Flash_kernel_traitsILi128ELi64ELi64ELi8ES3_EELb1ELb1ELb0ELb1ELb0ELb0ELb0EEEvNS_16Flash_bwd_paramsE)
        /*0164*/ 	.word	0x00000000


	//----- nvinfo : EIATTR_REGCOUNT
	.align		4
.L_70:
        /*0168*/ 	.byte	0x04, 0x2f
        /*016a*/ 	.short	(.L_72 - .L_71)
	.align		4
.L_71:
        /*016c*/ 	.word	index@(_ZN5flash44flash_bwd_dq_dk_dv_loop_seqk_parallel_kernelI23Flash_bwd_kernel_traitsILi128ELi64ELi64ELi8ELi4ELi2ELi2ELb1ELb0EN7cutlass6half_tE19Flash_kernel_traitsILi128ELi64ELi64ELi8ES3_EELb0ELb1ELb0ELb0ELb0ELb1ELb1EEEvNS_16Flash_bwd_paramsE)
        /*0170*/ 	.word	0x000000ff


	//----- nvinfo : EIATTR_FRAME_SIZE
	.align		4
.L_72:
        /*0174*/ 	.byte	0x04, 0x11
        /*0176*/ 	.short	(.L_74 - .L_73)
	.align		4
.L_73:
        /*0178*/ 	.word	index@(_ZN5flash44flash_bwd_dq_dk_dv_loop_seqk_parallel_kernelI23Flash_bwd_kernel_traitsILi128ELi64ELi64ELi8ELi4ELi2ELi2ELb1ELb0EN7cutlass6half_tE19Flash_kernel_traitsILi128ELi64ELi64ELi8ES3_EELb0ELb1ELb0ELb0ELb0ELb1ELb1EEEvNS_16Flash_bwd_paramsE)
        /*017c*/ 	.word	0x00000000


	//----- nvinfo : EIATTR_REGCOUNT
	.align		4
.L_74:
        /*0180*/ 	.byte	0x04, 0x2f
        /*0182*/ 	.short	(.L_76 - .L_75)
	.align		4
.L_75:
        /*0184*/ 	.word	index@(_ZN5flash44flash_bwd_dq_dk_dv_loop_seqk_parallel_kernelI23Flash_bwd_kernel_traitsILi128ELi64ELi64ELi8ELi4ELi2ELi2ELb1ELb0EN7cutlass6half_tE19Flash_kernel_traitsILi128ELi64ELi64ELi8ES3_EELb1ELb1ELb0ELb0ELb0ELb1ELb0EEEvNS_16Flash_bwd_paramsE)
        /*0188*/ 	.word	0x000000ff


	//----- nvinfo : EIATTR_FRAME_SIZE
	.align		4
.L_76:
        /*018c*/ 	.byte	0x04, 0x11
        /*018e*/ 	.short	(.L_78 - .L_77)
	.align		4
.L_77:
        /*0190*/ 	.word	index@(_ZN5flash44flash_bwd_dq_dk_dv_loop_seqk_parallel_kernelI23Flash_bwd_kernel_traitsILi128ELi64ELi64ELi8ELi4ELi2ELi2ELb1ELb0EN7cutlass6half_tE19Flash_kernel_traitsILi128ELi64ELi64ELi8ES3_EELb1ELb1ELb0ELb0ELb0ELb1ELb0EEEvNS_16Flash_bwd_paramsE)
        /*0194*/ 	.word	0x00000000


	//----- nvinfo : EIATTR_REGCOUNT
	.align		4
.L_78:
        /*0198*/ 	.byte	0x04, 0x2f
        /*019a*/ 	.short	(.L_80 - .L_79)
	.align		4
.L_79:
        /*019c*/ 	.word	index@(_ZN5flash44flash_bwd_dq_dk_dv_loop_seqk_parallel_kernelI23Flash_bwd_kernel_traitsILi128ELi64ELi64ELi8ELi4ELi2ELi2ELb1ELb0EN7cutlass6half_tE19Flash_kernel_traitsILi128ELi64ELi64ELi8ES3_EELb0ELb1ELb0ELb0ELb1ELb1ELb1EEEvNS_16Flash_bwd_paramsE)
        /*01a0*/ 	.word	0x000000ff


	//----- nvinfo : EIATTR_FRAME_SIZE
	.align		4
.L_80:
        /*01a4*/ 	.byte	0x04, 0x11
        /*01a6*/ 	.short	(.L_82 - .L_81)
	.align		4
.L_81:
        /*01a8*/ 	.word	index@(_ZN5flash44flash_bwd_dq_dk_dv_loop_seqk_parallel_kernelI23Flash_bwd_kernel_traitsILi128ELi64ELi64ELi8ELi4ELi2ELi2ELb1ELb0EN7cutlass6half_tE19Flash_kernel_traitsILi128ELi64ELi64ELi8ES3_EELb0ELb1ELb0ELb0ELb1ELb1ELb1EEEvNS_16Flash_bwd_paramsE)
        /*01ac*/ 	.word	0x00000018


	//----- nvinfo : EIATTR_REGCOUNT
	.align		4
.L_82:
        /*01b0*/ 	.byte	0x04, 0x2f
        /*01b2*/ 	.short	(.L_84 - .L_83)
	.align		4
.L_83:
        /*01b4*/ 	.word	index@(_ZN5flash44flash_bwd_dq_dk_dv_loop_seqk_parallel_kernelI23Flash_bwd_kernel_traitsILi128ELi64ELi64ELi8ELi4ELi2ELi2ELb1ELb0EN7cutlass6half_tE19Flash_kernel_traitsILi128ELi64ELi64ELi8ES3_EELb1ELb1ELb0ELb0ELb1ELb1ELb0EEEvNS_16Flash_bwd_paramsE)
        /*01b8*/ 	.word	0x000000ff


	//----- nvinfo : EIATTR_FRAME_SIZE
	.align		4
.L_84:
        /*01bc*/ 	.byte	0x04, 0x11
        /*01be*/ 	.short	(.L_86 - .L_85)
	.align		4
.L_85:
        /*01c0*/ 	.word	index@(_ZN5flash44flash_bwd_dq_dk_dv_loop_seqk_parallel_kernelI23Flash_bwd_kernel_traitsILi128ELi64ELi64ELi8ELi4ELi2ELi2ELb1ELb0EN7cutlass6half_tE19Flash_kernel_traitsILi128ELi64ELi64ELi8ES3_EELb1ELb1ELb0ELb0ELb1ELb1ELb0EEEvNS_16Flash_bwd_paramsE)
        /*01c4*/ 	.word	0x00000000


	//----- nvinfo : EIATTR_REGCOUNT
	.align		4
.L_86:
        /*01c8*/ 	.byte	0x04, 0x2f
        /*01ca*/ 	.short	(.L_88 - .L_87)
	.align		4
.L_87:
        /*01cc*/ 	.word	index@(_ZN5flash44flash_bwd_dq_dk_dv_loop_seqk_parallel_kernelI23Flash_bwd_kernel_traitsILi128ELi64ELi64ELi8ELi4ELi2ELi2ELb1ELb0EN7cutlass6half_tE19Flash_kernel_traitsILi128ELi64ELi64ELi8ES3_EELb0ELb1ELb0ELb0ELb0ELb0ELb1EEEvNS_16Flash_bwd_paramsE)
        /*01d0*/ 	.word	0x000000ff


	//----- nvinfo : EIATTR_FRAME_SIZE
	.align		4
.L_88:
        /*01d4*/ 	.byte	0x04, 0x11
        /*01d6*/ 	.short	(.L_90 - .L_89)
	.align		4
.L_89:
        /*01d8*/ 	.word	index@(_ZN5flash44flash_bwd_dq_dk_dv_loop_seqk_parallel_kernelI23Flash_bwd_kernel_traitsILi128ELi64ELi64ELi8ELi4ELi2ELi2ELb1ELb0EN7cutlass6half_tE19Flash_kernel_traitsILi128ELi64ELi64ELi8ES3_EELb0ELb1ELb0ELb0ELb0ELb0ELb1EEEvNS_16Flash_bwd_paramsE)
        /*01dc*/ 	.word	0x00000028


	//----- nvinfo : EIATTR_REGCOUNT
	.align		4
.L_90:
        /*01e0*/ 	.byte	0x04, 0x2f
        /*01e2*/ 	.short	(.L_92 - .L_91)
	.align		4
.L_91:
        /*01e4*/ 	.word	index@(_ZN5flash44flash_bwd_dq_dk_dv_loop_seqk_parallel_kernelI23Flash_bwd_kernel_traitsILi128ELi64ELi64ELi8ELi4ELi2ELi2ELb1ELb0EN7cutlass6half_tE19Flash_kernel_traitsILi128ELi64ELi64ELi8ES3_EELb1ELb1ELb0ELb0ELb0ELb0ELb0EEEvNS_16Flash_bwd_paramsE)
        /*01e8*/ 	.word	0x000000ff


	//----- nvinfo : EIATTR_FRAME_SIZE
	.align		4
.L_92:
        /*01ec*/ 	.byte	0x04, 0x11
        /*01ee*/ 	.short	(.L_94 - .L_93)
	.align		4
.L_93:
        /*01f0*/ 	.word	index@(_ZN5flash44flash_bwd_dq_dk_dv_loop_seqk_parallel_kernelI23Flash_bwd_kernel_traitsILi128ELi64ELi64ELi8ELi4ELi2ELi2ELb1ELb0EN7cutlass6half_tE19Flash_kernel_traitsILi128ELi64ELi64ELi8ES3_EELb1ELb1ELb0ELb0ELb0ELb0ELb0EEEvNS_16Flash_bwd_paramsE)
        /*01f4*/ 	.word	0x00000020


	//----- nvinfo : EIATTR_REGCOUNT
	.align		4
.L_94:
        /*01f8*/ 	.byte	0x04, 0x2f
        /*01fa*/ 	.short	(.L_96 - .L_95)
	.align		4
.L_95:
        /*01fc*/ 	.word	index@(_ZN5flash27flash_bwd_convert_dq_kernelI23Flash_bwd_kernel_traitsILi128ELi64ELi64ELi8ELi4ELi2ELi2ELb1ELb0EN7cutlass6half_tE19Flash_kernel_traitsILi128ELi64ELi64ELi8ES3_EEEEvNS_16Flash_bwd_paramsEi)
        /*0200*/ 	.word	0x00000048


	//----- nvinfo : EIATTR_FRAME_SIZE
	.align		4
.L_96:
        /*0204*/ 	.byte	0x04, 0x11
        /*0206*/ 	.short	(.L_98 - .L_97)
	.align		4
.L_97:
        /*0208*/ 	.word	index@(_ZN5flash27flash_bwd_convert_dq_kernelI23Flash_bwd_kernel_traitsILi128ELi64ELi64ELi8ELi4ELi2ELi2ELb1ELb0EN7cutlass6half_tE19Flash_kernel_traitsILi128ELi64ELi64ELi8ES3_EEEEvNS_16Flash_bwd_paramsEi)
        /*020c*/ 	.word	0x00000000


	//----- nvinfo : EIATTR_REGCOUNT
	.align		4
.L_98:
        /*0210*/ 	.byte	0x04, 0x2f
        /*0212*/ 	.short	(.L_100 - .L_99)
	.align		4
.L_99:
        /*0214*/ 	.word	index@(_ZN5flash44flash_bwd_dq_dk_dv_loop_seqk_parallel_kernelI23Flash_bwd_kernel_traitsILi128ELi64ELi128ELi8ELi2ELi4ELi2ELb0ELb0EN7cutlass6half_tE19Flash_kernel_traitsILi128ELi64ELi128ELi8ES3_EELb0ELb1ELb0ELb1ELb0ELb0ELb0EEEvNS_16Flash_bwd_paramsE)
        /*0218*/ 	.word	0x000000ff


	//----- nvinfo : EIATTR_FRAME_SIZE
	.align		4
.L_100:
        /*021c*/ 	.byte	0x04, 0x11
        /*021e*/ 	.short	(.L_102 - .L_101)
	.align		4
.L_101:
        /*0220*/ 	.word	index@(_ZN5flash44flash_bwd_dq_dk_dv_loop_seqk_parallel_kernelI23Flash_bwd_kernel_traitsILi128ELi64ELi128ELi8ELi2ELi4ELi2ELb0ELb0EN7cutlass6half_tE19Flash_kernel_traitsILi128ELi64ELi128ELi8ES3_EELb0ELb1ELb0ELb1ELb0ELb0ELb0EEEvNS_16Flash_bwd_paramsE)
        /*0224*/ 	.word	0x00000030


	//----- nvinfo : EIATTR_REGCOUNT
	.align		4
.L_102:
        /*0228*/ 	.byte	0x04, 0x2f
        /*022a*/ 	.short	(.L_104 - .L_103)
	.align		4
.L_103:
        /*022c*/ 	.word	index@(_ZN5flash44flash_bwd_dq_dk_dv_loop_seqk_parallel_kernelI23Flash_bwd_kernel_traitsILi128ELi64ELi128ELi8ELi2ELi4ELi2ELb0ELb0EN7cutlass6half_tE19Flash_kernel_traitsILi128ELi64ELi128ELi8ES3_EELb0ELb1ELb0ELb0ELb0ELb1ELb0EEEvNS_16Flash_bwd_paramsE)
        /*0230*/ 	.word	0x000000ff


	//----- nvinfo : EIATTR_FRAME_SIZE
	.align		4
.L_104:
        /*0234*/ 	.byte	0x04, 0x11
        /*0236*/ 	.short	(.L_106 - .L_105)
	.align		4
.L_105:
        /*0238*/ 	.word	index@(_ZN5flash44flash_bwd_dq_dk_dv_loop_seqk_parallel_kernelI23Flash_bwd_kernel_traitsILi128ELi64ELi128ELi8ELi2ELi4ELi2ELb0ELb0EN7cutlass6half_tE19Flash_kernel_traitsILi128ELi64ELi128ELi8ES3_EELb0ELb1ELb0ELb0ELb0ELb1ELb0EEEvNS_16Flash_bwd_paramsE)
        /*023c*/ 	.word	0x00000010


	//----- nvinfo : EIATTR_REGCOUNT
	.align		4
.L_106:
        /*0240*/ 	.byte	0x04, 0x2f
        /*0242*/ 	.short	(.L_108 - .L_107)
	.align		4
.L_107:
        /*0244*/ 	.word	index@(_ZN5flash44flash_bwd_dq_dk_dv_loop_seqk_parallel_kernelI23Flash_bwd_kernel_traitsILi128ELi64ELi128ELi8ELi2ELi4ELi2ELb0ELb0EN7cutlass6half_tE19Flash_kernel_traitsILi128ELi64ELi128ELi8ES3_EELb0ELb1ELb0ELb0ELb1ELb1ELb0EEEvNS_16Flash_bwd_paramsE)
        /*0248*/ 	.word	0x000000ff


	//----- nvinfo : EIATTR_FRAME_SIZE
	.align		4
.L_108:
        /*024c*/ 	.byte	0x04, 0x11
        /*024e*/ 	.short	(.L_110 - .L_109)
	.align		4
.L_109:
        /*0250*/ 	.word	index@(_ZN5flash44flash_bwd_dq_dk_dv_loop_seqk_parallel_kernelI23Flash_bwd_kernel_traitsILi128ELi64ELi128ELi8ELi2ELi4ELi2ELb0ELb0EN7cutlass6half_tE19Flash_kernel_traitsILi128ELi64ELi128ELi8ES3_EELb0ELb1ELb0ELb0ELb1ELb1ELb0EEEvNS_16Flash_bwd_paramsE)
        /*0254*/ 	.word	0x00000010


	//----- nvinfo : EIATTR_REGCOUNT
	.align		4
.L_110:
        /*0258*/ 	.byte	0x04, 0x2f
        /*025a*/ 	.short	(.L_112 - .L_111)
	.align		4
.L_111:
        /*025c*/ 	.word	index@(_ZN5flash44flash_bwd_dq_dk_dv_loop_seqk_parallel_kernelI23Flash_bwd_kernel_traitsILi128ELi64ELi128ELi8ELi2ELi4ELi2ELb0ELb0EN7cutlass6half_tE19Flash_kernel_traitsILi128ELi64ELi128ELi8ES3_EELb0ELb1ELb0ELb0ELb0ELb0ELb0EEEvNS_16Flash_bwd_paramsE)
        /*0260*/ 	.word	0x000000ff


	//----- nvinfo : EIATTR_FRAME_SIZE
	.align		4
.L_112:
        /*0264*/ 	.byte	0x04, 0x11
        /*0266*/ 	.short	(.L_114 - .L_113)
	.align		4
.L_113:
        /*0268*/ 	.word	index@(_ZN5flash44flash_bwd_dq_dk_dv_loop_seqk_parallel_kernelI23Flash_bwd_kernel_traitsILi128ELi64ELi128ELi8ELi2ELi4ELi2ELb0ELb0EN7cutlass6half_tE19Flash_kernel_traitsILi128ELi64ELi128ELi8ES3_EELb0ELb1ELb0ELb0ELb0ELb0ELb0EEEvNS_16Flash_bwd_paramsE)
        /*026c*/ 	.word	0x00000018


	//----- nvinfo : EIATTR_REGCOUNT
	.align		4
.L_114:
        /*0270*/ 	.byte	0x04, 0x2f
        /*0272*/ 	.short	(.L_116 - .L_115)
	.align		4
.L_115:
        /*0274*/ 	.word	index@(_ZN5flash44flash_bwd_dq_dk_dv_loop_seqk_parallel_kernelI23Flash_bwd_kernel_traitsILi128ELi64ELi64ELi8ELi4ELi2ELi2ELb1ELb0EN7cutlass6half_tE19Flash_kernel_traitsILi128ELi64ELi64ELi8ES3_EELb0ELb1ELb0ELb1ELb0ELb0ELb0EEEvNS_16Flash_bwd_paramsE)
        /*0278*/ 	.word	0x000000ff


	//----- nvinfo : EIATTR_FRAME_SIZE
	.align		4
.L_116:
        /*027c*/ 	.byte	0x04, 0x11
        /*027e*/ 	.short	(.L_118 - .L_117)
	.align		4
.L_117:
        /*0280*/ 	.word	index@(_ZN5flash44flash_bwd_dq_dk_dv_loop_seqk_parallel_kernelI23Flash_bwd_kernel_traitsILi128ELi64ELi64ELi8ELi4ELi2ELi2ELb1ELb0EN7cutlass6half_tE19Flash_kernel_traitsILi128ELi64ELi64ELi8ES3_EELb0ELb1ELb0ELb1ELb0ELb0ELb0EEEvNS_16Flash_bwd_paramsE)
        /*0284*/ 	.word	0x00000000


	//----- nvinfo : EIATTR_REGCOUNT
	.align		4
.L_118:
        /*0288*/ 	.byte	0x04, 0x2f
        /*028a*/ 	.short	(.L_120 - .L_119)
	.align		4
.L_119:
        /*028c*/ 	.word	index@(_ZN5flash44flash_bwd_dq_dk_dv_loop_seqk_parallel_kernelI23Flash_bwd_kernel_traitsILi128ELi64ELi64ELi8ELi4ELi2ELi2ELb1ELb0EN7cutlass6half_tE19Flash_kernel_traitsILi128ELi64ELi64ELi8ES3_EELb0ELb1ELb0ELb0ELb0ELb1ELb0EEEvNS_16Flash_bwd_paramsE)
        /*0290*/ 	.word	0x000000ff


	//----- nvinfo : EIATTR_FRAME_SIZE
	.align		4
.L_120:
        /*0294*/ 	.byte	0x04, 0x11
        /*0296*/ 	.short	(.L_122 - .L_121)
	.align		4
.L_121:
        /*0298*/ 	.word	index@(_ZN5flash44flash_bwd_dq_dk_dv_loop_seqk_parallel_kernelI23Flash_bwd_kernel_traitsILi128ELi64ELi64ELi8ELi4ELi2ELi2ELb1ELb0EN7cutlass6half_tE19Flash_kernel_traitsILi128ELi64ELi64ELi8ES3_EELb0ELb1ELb0ELb0ELb0ELb1ELb0EEEvNS_16Flash_bwd_paramsE)
        /*029c*/ 	.word	0x00000000


	//----- nvinfo : EIATTR_REGCOUNT
	.align		4
.L_122:
        /*02a0*/ 	.byte	0x04, 0x2f
        /*02a2*/ 	.short	(.L_124 - .L_123)
	.align		4
.L_123:
        /*02a4*/ 	.word	index@(_ZN5flash44flash_bwd_dq_dk_dv_loop_seqk_parallel_kernelI23Flash_bwd_kernel_traitsILi128ELi64ELi64ELi8ELi4ELi2ELi2ELb1ELb0EN7cutlass6half_tE19Flash_kernel_traitsILi128ELi64ELi64ELi8ES3_EELb0ELb1ELb0ELb0ELb1ELb1ELb0EEEvNS_16Flash_bwd_paramsE)
        /*02a8*/ 	.word	0x000000fa


	//----- nvinfo : EIATTR_FRAME_SIZE
	.align		4
.L_124:
        /*02ac*/ 	.byte	0x04, 0x11
        /*02ae*/ 	.short	(.L_126 - .L_125)
	.align		4
.L_125:
        /*02b0*/ 	.word	index@(_ZN5flash44flash_bwd_dq_dk_dv_loop_seqk_parallel_kernelI23Flash_bwd_kernel_traitsILi128ELi64ELi64ELi8ELi4ELi2ELi2ELb1ELb0EN7cutlass6half_tE19Flash_kernel_traitsILi128ELi64ELi64ELi8ES3_EELb0ELb1ELb0ELb0ELb1ELb1ELb0EEEvNS_16Flash_bwd_paramsE)
        /*02b4*/ 	.word	0x00000000


	//----- nvinfo : EIATTR_REGCOUNT
	.align		4
.L_126:
        /*02b8*/ 	.byte	0x04, 0x2f
        /*02ba*/ 	.short	(.L_128 - .L_127)
	.align		4
.L_127:
        /*02bc*/ 	.word	index@(_ZN5flash44flash_bwd_dq_dk_dv_loop_seqk_parallel_kernelI23Flash_bwd_kernel_traitsILi128ELi64ELi64ELi8ELi4ELi2ELi2ELb1ELb0EN7cutlass6half_tE19Flash_kernel_traitsILi128ELi64ELi64ELi8ES3_EELb0ELb1ELb0ELb0ELb0ELb0ELb0EEEvNS_16Flash_bwd_paramsE)
        /*02c0*/ 	.word	0x000000ff


	//----- nvinfo : EIATTR_FRAME_SIZE
	.align		4
.L_128:
        /*02c4*/ 	.byte	0x04, 0x11
        /*02c6*/ 	.short	(.L_130 - .L_129)
	.align		4
.L_129:
        /*02c8*/ 	.word	index@(_ZN5flash44flash_bwd_dq_dk_dv_loop_seqk_parallel_kernelI23Flash_bwd_kernel_traitsILi128ELi64ELi64ELi8ELi4ELi2ELi2ELb1ELb0EN7cutlass6half_tE19Flash_kernel_traitsILi128ELi64ELi64ELi8ES3_EELb0ELb1ELb0ELb0ELb0ELb0ELb0EEEvNS_16Flash_bwd_paramsE)
        /*02cc*/ 	.word	0x00000020


	//----- nvinfo : EIATTR_MIN_STACK_SIZE
	.align		4
.L_130:
        /*02d0*/ 	.byte	0x04, 0x12
        /*02d2*/ 	.short	(.L_132 - .L_131)
	.align		4
.L_131:
        /*02d4*/ 	.word	index@(_ZN5flash44flash_bwd_dq_dk_dv_loop_seqk_parallel_kernelI23Flash_bwd_kernel_traitsILi128ELi64ELi64ELi8ELi4ELi2ELi2ELb1ELb0EN7cutlass6half_tE19Flash_kernel_traitsILi128ELi64ELi64ELi8ES3_EELb0ELb1ELb0ELb0ELb0ELb0ELb0EEEvNS_16Flash_bwd_paramsE)
        /*02d8*/ 	.word	0x00000020


	//----- nvinfo : EIATTR_MIN_STACK_SIZE
	.align		4
.L_132:
        /*02dc*/ 	.byte	0x04, 0x12
        /*02de*/ 	.short	(.L_134 - .L_133)
	.align		4
.L_133:
        /*02e0*/ 	.word	index@(_ZN5flash44flash_bwd_dq_dk_dv_loop_seqk_parallel_kernelI23Flash_bwd_kernel_traitsILi128ELi64ELi64ELi8ELi4ELi2ELi2ELb1ELb0EN7cutlass6half_tE19Flash_kernel_traitsILi128ELi64ELi64ELi8ES3_EELb0ELb1ELb0ELb0ELb1ELb1ELb0EEEvNS_16Flash_bwd_paramsE)
        /*02e4*/ 	.word	0x00000000


	//----- nvinfo : EIATTR_MIN_STACK_SIZE
	.align		4
.L_134:
        /*02e8*/ 	.byte	0x04, 0x12
        /*02ea*/ 	.short	(.L_136 - .L_135)
	.align		4
.L_135:
        /*02ec*/ 	.word	index@(_ZN5flash44flash_bwd_dq_dk_dv_loop_seqk_parallel_kernelI23Flash_bwd_kernel_traitsILi128ELi64ELi64ELi8ELi4ELi2ELi2ELb1ELb0EN7cutlass6half_tE19Flash_kernel_traitsILi128ELi64ELi64ELi8ES3_EELb0ELb1ELb0ELb0ELb0ELb1ELb0EEEvNS_16Flash_bwd_paramsE)
        /*02f0*/ 	.word	0x00000000


	//----- nvinfo : EIATTR_MIN_STACK_SIZE
	.align		4
.L_136:
        /*02f4*/ 	.byte	0x04, 0x12
        /*02f6*/ 	.short	(.L_138 - .L_137)
	.align		4
.L_137:
        /*02f8*/ 	.word	index@(_ZN5flash44flash_bwd_dq_dk_dv_loop_seqk_parallel_kernelI23Flash_bwd_kernel_traitsILi128ELi64ELi64ELi8ELi4ELi2ELi2ELb1ELb0EN7cutlass6half_tE19Flash_kernel_traitsILi128ELi64ELi64ELi8ES3_EELb0ELb1ELb0ELb1ELb0ELb0ELb0EEEvNS_16Flash_bwd_paramsE)
        /*02fc*/ 	.word	0x00000000


	//----- nvinfo : EIATTR_MIN_STACK_SIZE
	.align		4
.L_138:
        /*0300*/ 	.byte	0x04, 0x12
        /*0302*/ 	.short	(.L_140 - .L_139)
	.align		4
.L_139:
        /*0304*/ 	.word	index@(_ZN5flash44flash_bwd_dq_dk_dv_loop_seqk_parallel_kernelI23Flash_bwd_kernel_traitsILi128ELi64ELi128ELi8ELi2ELi4ELi2ELb0ELb0EN7cutlass6half_tE19Flash_kernel_traitsILi128ELi64ELi128ELi8ES3_EELb0ELb1ELb0ELb0ELb0ELb0ELb0EEEvNS_16Flash_bwd_paramsE)
        /*0308*/ 	.word	0x00000018


	//----- nvinfo : EIATTR_MIN_STACK_SIZE
	.align		4
.L_140:
        /*030c*/ 	.byte	0x04, 0x12
        /*030e*/ 	.short	(.L_142 - .L_141)
	.align		4
.L_141:
        /*0310*/ 	.word	index@(_ZN5flash44flash_bwd_dq_dk_dv_loop_seqk_parallel_kernelI23Flash_bwd_kernel_traitsILi128ELi64ELi128ELi8ELi2ELi4ELi2ELb0ELb0EN7cutlass6half_tE19Flash_kernel_traitsILi128ELi64ELi128ELi8ES3_EELb0ELb1ELb0ELb0ELb1ELb1ELb0EEEvNS_16Flash_bwd_paramsE)
        /*0314*/ 	.word	0x00000010


	//----- nvinfo : EIATTR_MIN_STACK_SIZE
	.align		4
.L_142:
        /*0318*/ 	.byte	0x04, 0x12
        /*031a*/ 	.short	(.L_144 - .L_143)
	.align		4
.L_143:
        /*031c*/ 	.word	index@(_ZN5flash44flash_bwd_dq_dk_dv_loop_seqk_parallel_kernelI23Flash_bwd_kernel_traitsILi128ELi64ELi128ELi8ELi2ELi4ELi2ELb0ELb0EN7cutlass6half_tE19Flash_kernel_traitsILi128ELi64ELi128ELi8ES3_EELb0ELb1ELb0ELb0ELb0ELb1ELb0EEEvNS_16Flash_bwd_paramsE)
        /*0320*/ 	.word	0x00000010


	//----- nvinfo : EIATTR_MIN_STACK_SIZE
	.align		4
.L_144:
        /*0324*/ 	.byte	0x04, 0x12
        /*0326*/ 	.short	(.L_146 - .L_145)
	.align		4
.L_145:
        /*0328*/ 	.word	index@(_ZN5flash44flash_bwd_dq_dk_dv_loop_seqk_parallel_kernelI23Flash_bwd_kernel_traitsILi128ELi64ELi128ELi8ELi2ELi4ELi2ELb0ELb0EN7cutlass6half_tE19Flash_kernel_traitsILi128ELi64ELi128ELi8ES3_EELb0ELb1ELb0ELb1ELb0ELb0ELb0EEEvNS_16Flash_bwd_paramsE)
        /*032c*/ 	.word	0x00000030


	//----- nvinfo : EIATTR_MIN_STACK_SIZE
	.align		4
.L_146:
        /*0330*/ 	.byte	0x04, 0x12
        /*0332*/ 	.short	(.L_148 - .L_147)
	.align		4
.L_147:
        /*0334*/ 	.word	index@(_ZN5flash27flash_bwd_convert_dq_kernelI23Flash_bwd_kernel_traitsILi128ELi64ELi64ELi8ELi4ELi2ELi2ELb1ELb0EN7cutlass6half_tE19Flash_kernel_traitsILi128ELi64ELi64ELi8ES3_EEEEvNS_16Flash_bwd_paramsEi)
        /*0338*/ 	.word	0x00000000


	//----- nvinfo : EIATTR_MIN_STACK_SIZE
	.align		4
.L_148:
        /*033c*/ 	.byte	0x04, 0x12
        /*033e*/ 	.short	(.L_150 - .L_149)
	.align		4
.L_149:
        /*0340*/ 	.word	index@(_ZN5flash44flash_bwd_dq_dk_dv_loop_seqk_parallel_kernelI23Flash_bwd_kernel_traitsILi128ELi64ELi64ELi8ELi4ELi2ELi2ELb1ELb0EN7cutlass6half_tE19Flash_kernel_traitsILi128ELi64ELi64ELi8ES3_EELb1ELb1ELb0ELb0ELb0ELb0ELb0EEEvNS_16Flash_bwd_paramsE)
        /*0344*/ 	.word	0x00000020


	//----- nvinfo : EIATTR_MIN_STACK_SIZE
	.align		4
.L_150:
        /*0348*/ 	.byte	0x04, 0x12
        /*034a*/ 	.short	(.L_152 - .L_151)
	.align		4
.L_151:
        /*034c*/ 	.word	index@(_ZN5flash44flash_bwd_dq_dk_dv_loop_seqk_parallel_kernelI23Flash_bwd_kernel_traitsILi128ELi64ELi64ELi8ELi4ELi2ELi2ELb1ELb0EN7cutlass6half_tE19Flash_kernel_traitsILi128ELi64ELi64ELi8ES3_EELb0ELb1ELb0ELb0ELb0ELb0ELb1EEEvNS_16Flash_bwd_paramsE)
        /*0350*/ 	.word	0x00000028


	//----- nvinfo : EIATTR_MIN_STACK_SIZE
	.align		4
.L_152:
        /*0354*/ 	.byte	0x04, 0x12
        /*0356*/ 	.short	(.L_154 - .L_153)
	.align		4
.L_153:
        /*0358*/ 	.word	index@(_ZN5flash44flash_bwd_dq_dk_dv_loop_seqk_parallel_kernelI23Flash_bwd_kernel_traitsILi128ELi64ELi64ELi8ELi4ELi2ELi2ELb1ELb0EN7cutlass6half_tE19Flash_kernel_traitsILi128ELi64ELi64ELi8ES3_EELb1ELb1ELb0ELb0ELb1ELb1ELb0EEEvNS_16Flash_bwd_paramsE)
        /*035c*/ 	.word	0x00000000


	//----- nvinfo : EIATTR_MIN_STACK_SIZE
	.align		4
.L_154:
        /*0360*/ 	.byte	0x04, 0x12
        /*0362*/ 	.short	(.L_156 - .L_155)
	.align		4
.L_155:
        /*0364*/ 	.word	index@(_ZN5flash44flash_bwd_dq_dk_dv_loop_seqk_parallel_kernelI23Flash_bwd_kernel_traitsILi128ELi64ELi64ELi8ELi4ELi2ELi2ELb1ELb0EN7cutlass6half_tE19Flash_kernel_traitsILi128ELi64ELi64ELi8ES3_EELb0ELb1ELb0ELb0ELb1ELb1ELb1EEEvNS_16Flash_bwd_paramsE)
        /*0368*/ 	.word	0x00000018


	//----- nvinfo : EIATTR_MIN_STACK_SIZE
	.align		4
.L_156:
        /*036c*/ 	.byte	0x04, 0x12
        /*036e*/ 	.short	(.L_158 - .L_157)
	.align		4
.L_157:
        /*0370*/ 	.word	index@(_ZN5flash44flash_bwd_dq_dk_dv_loop_seqk_parallel_kernelI23Flash_bwd_kernel_traitsILi128ELi64ELi64ELi8ELi4ELi2ELi2ELb1ELb0EN7cutlass6half_tE19Flash_kernel_traitsILi128ELi64ELi64ELi8ES3_EELb1ELb1ELb0ELb0ELb0ELb1ELb0EEEvNS_16Flash_bwd_paramsE)
        /*0374*/ 	.word	0x00000000


	//----- nvinfo : EIATTR_MIN_STACK_SIZE
	.align		4
.L_158:
        /*0378*/ 	.byte	0x04, 0x12
        /*037a*/ 	.short	(.L_160 - .L_159)
	.align		4
.L_159:
        /*037c*/ 	.word	index@(_ZN5flash44flash_bwd_dq_dk_dv_loop_seqk_parallel_kernelI23Flash_bwd_kernel_traitsILi128ELi64ELi64ELi8ELi4ELi2ELi2ELb1ELb0EN7cutlass6half_tE19Flash_kernel_traitsILi128ELi64ELi64ELi8ES3_EELb0ELb1ELb0ELb0ELb0ELb1ELb1EEEvNS_16Flash_bwd_paramsE)
        /*0380*/ 	.word	0x00000000


	//----- nvinfo : EIATTR_MIN_STACK_SIZE
	.align		4
.L_160:
        /*0384*/ 	.byte	0x04, 0x12
        /*0386*/ 	.short	(.L_162 - .L_161)
	.align		4
.L_161:
        /*0388*/ 	.word	index@(_ZN5flash44flash_bwd_dq_dk_dv_loop_seqk_parallel_kernelI23Flash_bwd_kernel_traitsILi128ELi64ELi64ELi8ELi4ELi2ELi2ELb1ELb0EN7cutlass6half_tE19Flash_kernel_traitsILi128ELi64ELi64ELi8ES3_EELb1ELb1ELb0ELb1ELb0ELb0ELb0EEEvNS_16Flash_bwd_paramsE)
        /*038c*/ 	.word	0x00000000


	//----- nvinfo : EIATTR_MIN_STACK_SIZE
	.align		4
.L_162:
        /*0390*/ 	.byte	0x04, 0x12
        /*0392*/ 	.short	(.L_164 - .L_163)
	.align		4
.L_163:
        /*0394*/ 	.word	index@(_ZN5flash44flash_bwd_dq_dk_dv_loop_seqk_parallel_kernelI23Flash_bwd_kernel_traitsILi128ELi64ELi64ELi8ELi4ELi2ELi2ELb1ELb0EN7cutlass6half_tE19Flash_kernel_traitsILi128ELi64ELi64ELi8ES3_EELb0ELb1ELb0ELb1ELb0ELb0ELb1EEEvNS_16Flash_bwd_paramsE)
        /*0398*/ 	.word	0x00000008


	//----- nvinfo : EIATTR_MIN_STACK_SIZE
	.align		4
.L_164:
        /*039c*/ 	.byte	0x04, 0x12
        /*039e*/ 	.short	(.L_166 - .L_165)
	.align		4
.L_165:
        /*03a0*/ 	.word	index@(_ZN5flash25flash_bwd_dot_do_o_kernelILb0E23Flash_bwd_kernel_traitsILi128ELi64ELi64ELi8ELi4ELi2ELi2ELb1ELb0EN7cutlass6half_tE19Flash_kernel_traitsILi128ELi64ELi64ELi8ES3_EEEEvNS_16Flash_bwd_paramsE)
        /*03a4*/ 	.word	0x00000000


	//----- nvinfo : EIATTR_MIN_STACK_SIZE
	.align		4
.L_166:
        /*03a8*/ 	.byte	0x04, 0x12
        /*03aa*/ 	.short	(.L_168 - .L_167)
	.align		4
.L_167:
        /*03ac*/ 	.word	index@(_ZN5flash25flash_bwd_dot_do_o_kernelILb1E23Flash_bwd_kernel_traitsILi128ELi64ELi64ELi8ELi4ELi2ELi2ELb1ELb0EN7cutlass6half_tE19Flash_kernel_traitsILi128ELi64ELi64ELi8ES3_EEEEvNS_16Flash_bwd_paramsE)
        /*03b0*/ 	.word	0x00000000


	//----- nvinfo : EIATTR_MIN_STACK_SIZE
	.align		4
.L_168:
        /*03b4*/ 	.byte	0x04, 0x12
        /*03b6*/ 	.short	(.L_170 - .L_169)
	.align		4
.L_169:
        /*03b8*/ 	.word	index@(_ZN5flash27flash_bwd_convert_dq_kernelI23Flash_bwd_kernel_traitsILi128ELi64ELi128ELi8ELi2ELi4ELi2ELb0ELb0EN7cutlass6half_tE19Flash_kernel_traitsILi128ELi64ELi128ELi8ES3_EEEEvNS_16Flash_bwd_paramsEi)
        /*03bc*/ 	.word	0x00000000


	//----- nvinfo : EIATTR_MIN_STACK_SIZE
	.align		4
.L_170:
        /*03c0*/ 	.byte	0x04, 0x12
        /*03c2*/ 	.short	(.L_172 - .L_171)
	.align		4
.L_171:
        /*03c4*/ 	.word	index@(_ZN5flash44flash_bwd_dq_dk_dv_loop_seqk_parallel_kernelI23Flash_bwd_kernel_traitsILi128ELi64ELi128ELi8ELi2ELi4ELi2ELb0ELb0EN7cutlass6half_tE19Flash_kernel_traitsILi128ELi64ELi128ELi8ES3_EELb1ELb1ELb0ELb0ELb0ELb0ELb0EEEvNS_16Flash_bwd_paramsE)
        /*03c8*/ 	.word	0x00000018


	//----- nvinfo : EIATTR_MIN_STACK_SIZE
	.align		4
.L_172:
        /*03cc*/ 	.byte	0x04, 0x12
        /*03ce*/ 	.short	(.L_174 - .L_173)
	.align		4
.L_173:
        /*03d0*/ 	.word	index@(_ZN5flash44flash_bwd_dq_dk_dv_loop_seqk_parallel_kernelI23Flash_bwd_kernel_traitsILi128ELi64ELi128ELi8ELi2ELi4ELi2ELb0ELb0EN7cutlass6half_tE19Flash_kernel_traitsILi128ELi64ELi128ELi8ES3_EELb0ELb1ELb0ELb0ELb0ELb0ELb1EEEvNS_16Flash_bwd_paramsE)
        /*03d4*/ 	.word	0x00000098


	//----- nvinfo : EIATTR_MIN_STACK_SIZE
	.align		4
.L_174:
        /*03d8*/ 	.byte	0x04, 0x12
        /*03da*/ 	.short	(.L_176 - .L_175)
	.align		4
.L_175:
        /*03dc*/ 	.word	index@(_ZN5flash44flash_bwd_dq_dk_dv_loop_seqk_parallel_kernelI23Flash_bwd_kernel_traitsILi128ELi64ELi128ELi8ELi2ELi4ELi2ELb0ELb0EN7cutlass6half_tE19Flash_kernel_traitsILi128ELi64ELi128ELi8ES3_EELb1ELb1ELb0ELb0ELb1ELb1ELb0EEEvNS_16Flash_bwd_paramsE)
        /*03e0*/ 	.word	0x00000018


	//----- nvinfo : EIATTR_MIN_STACK_SIZE
	.align		4
.L_176:
        /*03e4*/ 	.byte	0x04, 0x12
        /*03e6*/ 	.short	(.L_178 - .L_177)
	.align		4
.L_177:
        /*03e8*/ 	.word	index@(_ZN5flash44flash_bwd_dq_dk_dv_loop_seqk_parallel_kernelI23Flash_bwd_kernel_traitsILi128ELi64ELi128ELi8ELi2ELi4ELi2ELb0ELb0EN7cutlass6half_tE19Flash_kernel_traitsILi128ELi64ELi128ELi8ES3_EELb0ELb1ELb0ELb0ELb1ELb1ELb1EEEvNS_16Flash_bwd_paramsE)
        /*03ec*/ 	.word	0x00000090


	//----- nvinfo : EIATTR_MIN_STACK_SIZE
	.align		4
.L_178:
        /*03f0*/ 	.byte	0x04, 0x12
        /*03f2*/ 	.short	(.L_180 - .L_179)
	.align		4
.L_179:
        /*03f4*/ 	.word	index@(_ZN5flash44flash_bwd_dq_dk_dv_loop_seqk_parallel_kernelI23Flash_bwd_kernel_traitsILi128ELi64ELi128ELi8ELi2ELi4ELi2ELb0ELb0EN7cutlass6half_tE19Flash_kernel_traitsILi128ELi64ELi128ELi8ES3_EELb1ELb1ELb0ELb0ELb0ELb1ELb0EEEvNS_16Flash_bwd_paramsE)
        /*03f8*/ 	.word	0x00000018


	//----- nvinfo : EIATTR_MIN_STACK_SIZE
	.align		4
.L_180:
        /*03fc*/ 	.byte	0x04, 0x12
        /*03fe*/ 	.short	(.L_182 - .L_181)
	.align		4
.L_181:
        /*0400*/ 	.word	index@(_ZN5flash44flash_bwd_dq_dk_dv_loop_seqk_parallel_kernelI23Flash_bwd_kernel_traitsILi128ELi64ELi128ELi8ELi2ELi4ELi2ELb0ELb0EN7cutlass6half_tE19Flash_kernel_traitsILi128ELi64ELi128ELi8ES3_EELb0ELb1ELb0ELb0ELb0ELb1ELb1EEEvNS_16Flash_bwd_paramsE)
        /*0404*/ 	.word	0x00000090


	//----- nvinfo : EIATTR_MIN_STACK_SIZE
	.align		4
.L_182:
        /*0408*/ 	.byte	0x04, 0x12
        /*040a*/ 	.short	(.L_184 - .L_183)
	.align		4
.L_183:
        /*040c*/ 	.word	index@(_ZN5flash44flash_bwd_dq_dk_dv_loop_seqk_parallel_kernelI23Flash_bwd_kernel_traitsILi128ELi64ELi128ELi8ELi2ELi4ELi2ELb0ELb0EN7cutlass6half_tE19Flash_kernel_traitsILi128ELi64ELi128ELi8ES3_EELb1ELb1ELb0ELb1ELb0ELb0ELb0EEEvNS_16Flash_bwd_paramsE)
        /*0410*/ 	.word	0x00000068


	//----- nvinfo : EIATTR_MIN_STACK_SIZE
	.align		4
.L_184:
        /*0414*/ 	.byte	0x04, 0x12
        /*0416*/ 	.short	(.L_186 - .L_185)
	.align		4
.L_185:
        /*0418*/ 	.word	index@(_ZN5flash44flash_bwd_dq_dk_dv_loop_seqk_parallel_kernelI23Flash_bwd_kernel_traitsILi128ELi64ELi128ELi8ELi2ELi4ELi2ELb0ELb0EN7cutlass6half_tE19Flash_kernel_traitsILi128ELi64ELi128ELi8ES3_EELb0ELb1ELb0ELb1ELb0ELb0ELb1EEEvNS_16Flash_bwd_paramsE)
        /*041c*/ 	.word	0x000000a0


	//----- nvinfo : EIATTR_MIN_STACK_SIZE
	.align		4
.L_186:
        /*0420*/ 	.byte	0x04, 0x12
        /*0422*/ 	.short	(.L_188 - .L_187)
	.align		4
.L_187:
        /*0424*/ 	.word	index@(_ZN5flash25flash_bwd_dot_do_o_kernelILb0E23Flash_bwd_kernel_traitsILi128ELi64ELi128ELi8ELi2ELi4ELi2ELb0ELb0EN7cutlass6half_tE19Flash_kernel_traitsILi128ELi64ELi128ELi8ES3_EEEEvNS_16Flash_bwd_paramsE)
        /*0428*/ 	.word	0x00000000


	//----- nvinfo : EIATTR_MIN_STACK_SIZE
	.align		4
.L_188:
        /*042c*/ 	.byte	0x04, 0x12
        /*042e*/ 	.short	(.L_190 - .L_189)
	.align		4
.L_189:
        /*0430*/ 	.word	index@(_ZN5flash25flash_bwd_dot_do_o_kernelILb1E23Flash_bwd_kernel_traitsILi128ELi64ELi128ELi8ELi2ELi4ELi2ELb0ELb0EN7cutlass6half_tE19Flash_kernel_traitsILi128ELi64ELi128ELi8ES3_EEEEvNS_16Flash_bwd_paramsE)
        /*0434*/ 	.word	0x00000000
.L_190:


//--------------------- .nv.compat                --------------------------
	.section	.nv.compat,"",@"SHT_CUDA_COMPAT_INFO"
	.align	4
        /*0000*/ 	.byte	0x02, 0x09, 0x01, 0x00, 0x02, 0x02, 0x01, 0x00, 0x02, 0x05, 0x05, 0x00, 0x03, 0x07, 0x01, 0x01
        /*0010*/ 	.byte	0x02, 0x03, 0x00, 0x00, 0x02, 0x06, 0x01, 0x00, 0x04, 0x0b, 0x08, 0x00, 0x00, 0x00, 0x00, 0x00
        /*0020*/ 	.byte	0x00, 0x00, 0x00, 0x00


//--------------------- .nv.info._ZN5flash44flash_bwd_dq_dk_dv_loop_seqk_parallel_kernelI23Flash_bwd_kernel_traitsILi128ELi64ELi64ELi8ELi4ELi2ELi2ELb1ELb0EN7cutlass6half_tE19Flash_kernel_traitsILi128ELi64ELi64ELi8ES3_EELb0ELb1ELb0ELb0ELb0ELb0ELb0EEEvNS_16Flash_bwd_paramsE --------------------------
	.section	.nv.info._ZN5flash44flash_bwd_dq_dk_dv_loop_seqk_parallel_kernelI23Flash_bwd_kernel_traitsILi128ELi64ELi64ELi8ELi4ELi2ELi2ELb1ELb0EN7cutlass6half_tE19Flash_kernel_traitsILi128ELi64ELi64ELi8ES3_EELb0ELb1ELb0ELb0ELb0ELb0ELb0EEEvNS_16Flash_bwd_paramsE,"",@"SHT_CUDA_INFO"
	.sectionflags	@""
	.align	4


	//----- nvinfo : EIATTR_CUDA_API_VERSION
	.align		4
        /*0000*/ 	.byte	0x04, 0x37
        /*0002*/ 	.short	(.L_192 - .L_191)
.L_191:
        /*0004*/ 	.word	0x00000082


	//----- nvinfo : EIATTR_KPARAM_INFO
	.align		4
.L_192:
        /*0008*/ 	.byte	0x04, 0x17
        /*000a*/ 	.short	(.L_194 - .L_193)
.L_193:
        /*000c*/ 	.word	0x00000000
        /*0010*/ 	.short	0x0000
        /*0012*/ 	.short	0x0000
        /*0014*/ 	.byte	0x00, 0xf0, 0x01, 0x0a


	//----- nvinfo : EIATTR_SPARSE_MMA_MASK
	.align		4
.L_194:
        /*0018*/ 	.byte	0x03, 0x50
        /*001a*/ 	.short	0x0000


	//----- nvinfo : EIATTR_MAXREG_COUNT
	.align		4
        /*001c*/ 	.byte	0x03, 0x1b
        /*001e*/ 	.short	0x00ff


	//----- nvinfo : EIATTR_NUM_BARRIERS
	.align		4
        /*0020*/ 	.byte	0x02, 0x4c
        /*0022*/ 	.byte	0x01
	.zero		1


	//----- nvinfo : EIATTR_ANNOTATIONS
	.align		4
        /*0024*/ 	.byte	0x04, 0x55
        /*0026*/ 	.short	(.L_196 - .L_195)


	//   ....[0]....
.L_195:
        /*0028*/ 	.word	0x00000001
        /*002c*/ 	.byte	0x50, 0x05, 0x00, 0x00, 0x01, 0x00, 0x00, 0x00, 0xb0, 0x05, 0x00, 0x00, 0x01, 0x00, 0x00, 0x00
        /*003c*/ 	.byte	0x70, 0x06, 0x00, 0x00, 0x01, 0x00, 0x00, 0x00, 0x20, 0x08, 0x00, 0x00, 0x01, 0x00, 0x00, 0x00
        /*004c*/ 	.byte	0xd0, 0x08, 0x00, 0x00, 0x01, 0x00, 0x00, 0x00, 0x10, 0x09, 0x00, 0x00, 0x01, 0x00, 0x00, 0x00
        /*005c*/ 	.byte	0xe0, 0x0b, 0x00, 0x00, 0x01, 0x00, 0x00, 0x00, 0x00, 0x16, 0x00, 0x00, 0x01, 0x00, 0x00, 0x00
        /*006c*/ 	.byte	0x40, 0x23, 0x00, 0x00, 0x01, 0x00, 0x00, 0x00, 0x30, 0x30, 0x00, 0x00, 0x01, 0x00, 0x00, 0x00
        /*007c*/ 	.byte	0xe0, 0x3c, 0x00, 0x00, 0x01, 0x00, 0x00, 0x00, 0x70, 0x63, 0x00, 0x00, 0x01, 0x00, 0x00, 0x00
        /*008c*/ 	.byte	0x90, 0x63, 0x00, 0x00, 0x01, 0x00, 0x00, 0x00, 0xa0, 0x63, 0x00, 0x00, 0x01, 0x00, 0x00, 0x00
        /*009c*/ 	.byte	0xb0, 0x63, 0x00, 0x00


	//----- nvinfo : EIATTR_MERCURY_ISA_VERSION
	.align		4
.L_196:
        /*00a0*/ 	.byte	0x03, 0x5f
        /*00a2*/ 	.short	0x0101


	//----- nvinfo : EIATTR_EXIT_INSTR_OFFSETS
	.align		4
        /*00a4*/ 	.byte	0x04, 0x1c
        /*00a6*/ 	.short	(.L_198 - .L_197)


	//   ....[0]....
.L_197:
        /*00a8*/ 	.word	0x00000090


	//   ....[1]....
        /*00ac*/ 	.word	0x000073d0


	//----- nvinfo : EIATTR_CRS_STACK_SIZE
	.align		4
.L_198:
        /*00b0*/ 	.byte	0x04, 0x1e
        /*00b2*/ 	.short	(.L_200 - .L_199)
.L_199:
        /*00b4*/ 	.word	0x00000000


	//----- nvinfo : EIATTR_CBANK_PARAM_SIZE
	.align		4
.L_200:
        /*00b8*/ 	.byte	0x03, 0x19
        /*00ba*/ 	.short	0x0280


	//----- nvinfo : EIATTR_PARAM_CBANK
	.align		4
        /*00bc*/ 	.byte	0x04, 0x0a
        /*00be*/ 	.short	(.L_202 - .L_201)
	.align		4
.L_201:
        /*00c0*/ 	.word	index@(.nv.constant0._ZN5flash44flash_bwd_dq_dk_dv_loop_seqk_parallel_kernelI23Flash_bwd_kernel_traitsILi128ELi64ELi64ELi8ELi4ELi2ELi2ELb1ELb0EN7cutlass6half_tE19Flash_kernel_traitsILi128ELi64ELi64ELi8ES3_EELb0ELb1ELb0ELb0ELb0ELb0ELb0EEEvNS_16Flash_bwd_paramsE)
        /*00c4*/ 	.short	0x0210
        /*00c6*/ 	.short	0x0280


	//----- nvinfo : EIATTR_SW_WAR
	.align		4
.L_202:
        /*00c8*/ 	.byte	0x04, 0x36
        /*00ca*/ 	.short	(.L_204 - .L_203)
.L_203:
        /*00cc*/ 	.word	0x00000008
.L_204:


//--------------------- .nv.info._ZN5flash44flash_bwd_dq_dk_dv_loop_seqk_parallel_kernelI23Flash_bwd_kernel_traitsILi128ELi64ELi64ELi8ELi4ELi2ELi2ELb1ELb0EN7cutlass6half_tE19Flash_kernel_traitsILi128ELi64ELi64ELi8ES3_EELb0ELb1ELb0ELb0ELb1ELb1ELb0EEEvNS_16Flash_bwd_paramsE --------------------------
	.section	.nv.info._ZN5flash44flash_bwd_dq_dk_dv_loop_seqk_parallel_kernelI23Flash_bwd_kernel_traitsILi128ELi64ELi64ELi8ELi4ELi2ELi2ELb1ELb0EN7cutlass6half_tE19Flash_kernel_traitsILi128ELi64ELi64ELi8ES3_EELb0ELb1ELb0ELb0ELb1ELb1ELb0EEEvNS_16Flash_bwd_paramsE,"",@"SHT_CUDA_INFO"
	.sectionflags	@""
	.align	4


	//----- nvinfo : EIATTR_CUDA_API_VERSION
	.align		4
        /*0000*/ 	.byte	0x04, 0x37
        /*0002*/ 	.short	(.L_206 - .L_205)
.L_205:
        /*0004*/ 	.word	0x00000082


	//----- nvinfo : EIATTR_KPARAM_INFO
	.align		4
.L_206:
        /*0008*/ 	.byte	0x04, 0x17
        /*000a*/ 	.short	(.L_208 - .L_207)
.L_207:
        /*000c*/ 	.word	0x00000000
        /*0010*/ 	.short	0x0000
        /*0012*/ 	.short	0x0000
        /*0014*/ 	.byte	0x00, 0xf0, 0x01, 0x0a


	//----- nvinfo : EIATTR_SPARSE_MMA_MASK
	.align		4
.L_208:
        /*0018*/ 	.byte	0x03, 0x50
        /*001a*/ 	.short	0x0000


	//----- nvinfo : EIATTR_MAXREG_COUNT
	.align		4
        /*001c*/ 	.byte	0x03, 0x1b
        /*001e*/ 	.short	0x00ff


	//----- nvinfo : EIATTR_NUM_BARRIERS
	.align		4
        /*0020*/ 	.byte	0x02, 0x4c
        /*0022*/ 	.byte	0x01
	.zero		1


	//----- nvinfo : EIATTR_MERCURY_ISA_VERSION
	.align		4
        /*0024*/ 	.byte	0x03, 0x5f
        /*0026*/ 	.short	0x0101


	//----- nvinfo : EIATTR_EXIT_INSTR_OFFSETS
	.align		4
        /*0028*/ 	.byte	0x04, 0x1c
        /*002a*/ 	.short	(.L_210 - .L_209)


	//   ....[0]....
.L_209:
        /*002c*/ 	.word	0x00000090


	//   ....[1]....
        /*0030*/ 	.word	0x00005480


	//----- nvinfo : EIATTR_CBANK_PARAM_SIZE
	.align		4
.L_210:
        /*0034*/ 	.byte	0x03, 0x19
        /*0036*/ 	.short	0x0280


	//----- nvinfo : EIATTR_PARAM_CBANK
	.align		4
        /*0038*/ 	.byte	0x04, 0x0a
        /*003a*/ 	.short	(.L_212 - .L_211)
	.align		4
.L_211:
        /*003c*/ 	.word	index@(.nv.constant0._ZN5flash44flash_bwd_dq_dk_dv_loop_seqk_parallel_kernelI23Flash_bwd_kernel_traitsILi128ELi64ELi64ELi8ELi4ELi2ELi2ELb1ELb0EN7cutlass6half_tE19Flash_kernel_traitsILi128ELi64ELi64ELi8ES3_EELb0ELb1ELb0ELb0ELb1ELb1ELb0EEEvNS_16Flash_bwd_paramsE)
        /*0040*/ 	.short	0x0210
        /*0042*/ 	.short	0x0280


	//----- nvinfo : EIATTR_SW_WAR
	.align		4
.L_212:
        /*0044*/ 	.byte	0x04, 0x36
        /*0046*/ 	.short	(.L_214 - .L_213)
.L_213:
        /*0048*/ 	.word	0x00000008
.L_214:


//--------------------- .nv.info._ZN5flash44flash_bwd_dq_dk_dv_loop_seqk_parallel_kernelI23Flash_bwd_kernel_traitsILi128ELi64ELi64ELi8ELi4ELi2ELi2ELb1ELb0EN7cutlass6half_tE19Flash_kernel_traitsILi128ELi64ELi64ELi8ES3_EELb0ELb1ELb0ELb0ELb0ELb1ELb0EEEvNS_16Flash_bwd_paramsE --------------------------
	.section	.nv.info._ZN5flash44flash_bwd_dq_dk_dv_loop_seqk_parallel_kernelI23Flash_bwd_kernel_traitsILi128ELi64ELi64ELi8ELi4ELi2ELi2ELb1ELb0EN7cutlass6half_tE19Flash_kernel_traitsILi128ELi64ELi64ELi8ES3_EELb0ELb1ELb0ELb0ELb0ELb1ELb0EEEvNS_16Flash_bwd_paramsE,"",@"SHT_CUDA_INFO"
	.sectionflags	@""
	.align	4


	//----- nvinfo : EIATTR_CUDA_API_VERSION
	.align		4
        /*0000*/ 	.byte	0x04, 0x37
        /*0002*/ 	.short	(.L_216 - .L_215)
.L_215:
        /*0004*/ 	.word	0x00000082


	//----- nvinfo : EIATTR_KPARAM_INFO
	.align		4
.L_216:
        /*0008*/ 	.byte	0x04, 0x17
        /*000a*/ 	.short	(.L_218 - .L_217)
.L_217:
        /*000c*/ 	.word	0x00000000
        /*0010*/ 	.short	0x0000
        /*0012*/ 	.short	0x0000
        /*0014*/ 	.byte	0x00, 0xf0, 0x01, 0x0a


	//----- nvinfo : EIATTR_SPARSE_MMA_MASK
	.align		4
.L_218:
        /*0018*/ 	.byte	0x03, 0x50
        /*001a*/ 	.short	0x0000


	//----- nvinfo : EIATTR_MAXREG_COUNT
	.align		4
        /*001c*/ 	.byte	0x03, 0x1b
        /*001e*/ 	.short	0x00ff


	//----- nvinfo : EIATTR_NUM_BARRIERS
	.align		4
        /*0020*/ 	.byte	0x02, 0x4c
        /*0022*/ 	.byte	0x01
	.zero		1


	//----- nvinfo : EIATTR_MERCURY_ISA_VERSION
	.align		4
        /*0024*/ 	.byte	0x03, 0x5f
        /*0026*/ 	.short	0x0101


	//----- nvinfo : EIATTR_EXIT_INSTR_OFFSETS
	.align		4
        /*0028*/ 	.byte	0x04, 0x1c
        /*002a*/ 	.short	(.L_220 - .L_219)


	//   ....[0]....
.L_219:
        /*002c*/ 	.word	0x000000a0


	//   ....[1]....
        /*0030*/ 	.word	0x00006b60


	//----- nvinfo : EIATTR_CRS_STACK_SIZE
	.align		4
.L_220:
        /*0034*/ 	.byte	0x04, 0x1e
        /*0036*/ 	.short	(.L_222 - .L_221)
.L_221:
        /*0038*/ 	.word	0x00000000


	//----- nvinfo : EIATTR_CBANK_PARAM_SIZE
	.align		4
.L_222:
        /*003c*/ 	.byte	0x03, 0x19
        /*003e*/ 	.short	0x0280


	//----- nvinfo : EIATTR_PARAM_CBANK
	.align		4
        /*0040*/ 	.byte	0x04, 0x0a
        /*0042*/ 	.short	(.L_224 - .L_223)
	.align		4
.L_223:
        /*0044*/ 	.word	index@(.nv.constant0._ZN5flash44flash_bwd_dq_dk_dv_loop_seqk_parallel_kernelI23Flash_bwd_kernel_traitsILi128ELi64ELi64ELi8ELi4ELi2ELi2ELb1ELb0EN7cutlass6half_tE19Flash_kernel_traitsILi128ELi64ELi64ELi8ES3_EELb0ELb1ELb0ELb0ELb0ELb1ELb0EEEvNS_16Flash_bwd_paramsE)
        /*0048*/ 	.short	0x0210
        /*004a*/ 	.short	0x0280


	//----- nvinfo : EIATTR_SW_WAR
	.align		4
.L_224:
        /*004c*/ 	.byte	0x04, 0x36
        /*004e*/ 	.short	(.L_226 - .L_225)
.L_225:
        /*0050*/ 	.word	0x00000008
.L_226:


//--------------------- .nv.info._ZN5flash44flash_bwd_dq_dk_dv_loop_seqk_parallel_kernelI23Flash_bwd_kernel_traitsILi128ELi64ELi64ELi8ELi4ELi2ELi2ELb1ELb0EN7cutlass6half_tE19Flash_kernel_traitsILi128ELi64ELi64ELi8ES3_EELb0ELb1ELb0ELb1ELb0ELb0ELb0EEEvNS_16Flash_bwd_paramsE --------------------------
	.section	.nv.info._ZN5flash44flash_bwd_dq_dk_dv_loop_seqk_parallel_kernelI23Flash_bwd_kernel_traitsILi128ELi64ELi64ELi8ELi4ELi2ELi2ELb1ELb0EN7cutlass6half_tE19Flash_kernel_traitsILi128ELi64ELi64ELi8ES3_EELb0ELb1ELb0ELb1ELb0ELb0ELb0EEEvNS_16Flash_bwd_paramsE,"",@"SHT_CUDA_INFO"
	.sectionflags	@""
	.align	4


	//----- nvinfo : EIATTR_CUDA_API_VERSION
	.align		4
        /*0000*/ 	.byte	0x04, 0x37
        /*0002*/ 	.short	(.L_228 - .L_227)
.L_227:
        /*0004*/ 	.word	0x00000082


	//----- nvinfo : EIATTR_KPARAM_INFO
	.align		4
.L_228:
        /*0008*/ 	.byte	0x04, 0x17
        /*000a*/ 	.short	(.L_230 - .L_229)
.L_229:
        /*000c*/ 	.word	0x00000000
        /*0010*/ 	.short	0x0000
        /*0012*/ 	.short	0x0000
        /*0014*/ 	.byte	0x00, 0xf0, 0x01, 0x0a


	//----- nvinfo : EIATTR_SPARSE_MMA_MASK
	.align		4
.L_230:
        /*0018*/ 	.byte	0x03, 0x50
        /*001a*/ 	.short	0x0000


	//----- nvinfo : EIATTR_MAXREG_COUNT
	.align		4
        /*001c*/ 	.byte	0x03, 0x1b
        /*001e*/ 	.short	0x00ff


	//----- nvinfo : EIATTR_NUM_BARRIERS
	.align		4
        /*0020*/ 	.byte	0x02, 0x4c
        /*0022*/ 	.byte	0x01
	.zero		1


	//----- nvinfo : EIATTR_MERCURY_ISA_VERSION
	.align		4
        /*0024*/ 	.byte	0x03, 0x5f
        /*0026*/ 	.short	0x0101


	//----- nvinfo : EIATTR_EXIT_INSTR_OFFSETS
	.align		4
        /*0028*/ 	.byte	0x04, 0x1c
        /*002a*/ 	.short	(.L_232 - .L_231)


	//   ....[0]....
.L_231:
        /*002c*/ 	.word	0x000000a0


	//   ....[1]....
        /*0030*/ 	.word	0x00007d60


	//----- nvinfo : EIATTR_CRS_STACK_SIZE
	.align		4
.L_232:
        /*0034*/ 	.byte	0x04, 0x1e
        /*0036*/ 	.short	(.L_234 - .L_233)
.L_233:
        /*0038*/ 	.word	0x00000000


	//----- nvinfo : EIATTR_CBANK_PARAM_SIZE
	.align		4
.L_234:
        /*003c*/ 	.byte	0x03, 0x19
        /*003e*/ 	.short	0x0280


	//----- nvinfo : EIATTR_PARAM_CBANK
	.align		4
        /*0040*/ 	.byte	0x04, 0x0a
        /*0042*/ 	.short	(.L_236 - .L_235)
	.align		4
.L_235:
        /*0044*/ 	.word	index@(.nv.constant0._ZN5flash44flash_bwd_dq_dk_dv_loop_seqk_parallel_kernelI23Flash_bwd_kernel_traitsILi128ELi64ELi64ELi8ELi4ELi2ELi2ELb1ELb0EN7cutlass6half_tE19Flash_kernel_traitsILi128ELi64ELi64ELi8ES3_EELb0ELb1ELb0ELb1ELb0ELb0ELb0EEEvNS_16Flash_bwd_paramsE)
        /*0048*/ 	.short	0x0210
        /*004a*/ 	.short	0x0280


	//----- nvinfo : EIATTR_SW_WAR
	.align		4
.L_236:
        /*004c*/ 	.byte	0x04, 0x36
        /*004e*/ 	.short	(.L_238 - .L_237)
.L_237:
        /*0050*/ 	.word	0x00000008
.L_238:


//--------------------- .nv.info._ZN5flash44flash_bwd_dq_dk_dv_loop_seqk_parallel_kernelI23Flash_bwd_kernel_traitsILi128ELi64ELi128ELi8ELi2ELi4ELi2ELb0ELb0EN7cutlass6half_tE19Flash_kernel_traitsILi128ELi64ELi128ELi8ES3_EELb0ELb1ELb0ELb0ELb0ELb0ELb0EEEvNS_16Flash_bwd_paramsE --------------------------
	.section	.nv.info._ZN5flash44flash_bwd_dq_dk_dv_loop_seqk_parallel_kernelI23Flash_bwd_kernel_traitsILi128ELi64ELi128ELi8ELi2ELi4ELi2ELb0ELb0EN7cutlass6half_tE19Flash_kernel_traitsILi128ELi64ELi128ELi8ES3_EELb0ELb1ELb0ELb0ELb0ELb0ELb0EEEvNS_16Flash_bwd_paramsE,"",@"SHT_CUDA_INFO"
	.sectionflags	@""
	.align	4


	//----- nvinfo : EIATTR_CUDA_API_VERSION
	.align		4
        /*0000*/ 	.byte	0x04, 0x37
        /*0002*/ 	.short	(.L_240 - .L_239)
.L_239:
        /*0004*/ 	.word	0x00000082


	//----- nvinfo : EIATTR_KPARAM_INFO
	.align		4
.L_240:
        /*0008*/ 	.byte	0x04, 0x17
        /*000a*/ 	.short	(.L_242 - .L_241)
.L_241:
        /*000c*/ 	.word	0x00000000
        /*0010*/ 	.short	0x0000
        /*0012*/ 	.short	0x0000
        /*0014*/ 	.byte	0x00, 0xf0, 0x01, 0x0a


	//----- nvinfo : EIATTR_SPARSE_MMA_MASK
	.align		4
.L_242:
        /*0018*/ 	.byte	0x03, 0x50
        /*001a*/ 	.short	0x0000


	//----- nvinfo : EIATTR_MAXREG_COUNT
	.align		4
        /*001c*/ 	.byte	0x03, 0x1b
        /*001e*/ 	.short	0x00ff


	//----- nvinfo : EIATTR_NUM_BARRIERS
	.align		4
        /*0020*/ 	.byte	0x02, 0x4c
        /*0022*/ 	.byte	0x01
	.zero		1


	//----- nvinfo : EIATTR_ANNOTATIONS
	.align		4
        /*0024*/ 	.byte	0x04, 0x55
        /*0026*/ 	.short	(.L_244 - .L_243)


	//   ....[0]....
.L_243:
        /*0028*/ 	.word	0x00000001
        /*002c*/ 	.byte	0x70, 0x04, 0x00, 0x00, 0x01, 0x00, 0x00, 0x00, 0xe0, 0x07, 0x00, 0x00, 0x01, 0x00, 0x00, 0x00
        /*003c*/ 	.byte	0xa0, 0x09, 0x00, 0x00, 0x01, 0x00, 0x00, 0x00, 0xd0, 0x09, 0x00, 0x00, 0x01, 0x00, 0x00, 0x00
        /*004c*/ 	.byte	0x00, 0x0a, 0x00, 0x00, 0x01, 0x00, 0x00, 0x00, 0x30, 0x0a, 0x00, 0x00, 0x01, 0x00, 0x00, 0x00
        /*005c*/ 	.byte	0xd0, 0x33, 0x00, 0x00, 0x01, 0x00, 0x00, 0x00, 0x30, 0x47, 0x00, 0x00, 0x01, 0x00, 0x00, 0x00
        /*006c*/ 	.byte	0x60, 0x90, 0x00, 0x00, 0x01, 0x00, 0x00, 0x00, 0x80, 0x90, 0x00, 0x00, 0x01, 0x00, 0x00, 0x00
        /*007c*/ 	.byte	0x90, 0x90, 0x00, 0x00, 0x01, 0x00, 0x00, 0x00, 0xa0, 0x90, 0x00, 0x00


	//----- nvinfo : EIATTR_MERCURY_ISA_VERSION
	.align		4
.L_244:
        /*0088*/ 	.byte	0x03, 0x5f
        /*008a*/ 	.short	0x0101


	//----- nvinfo : EIATTR_EXIT_INSTR_OFFSETS
	.align		4
        /*008c*/ 	.byte	0x04, 0x1c
        /*008e*/ 	.short	(.L_246 - .L_245)


	//   ....[0]....
.L_245:
        /*0090*/ 	.word	0x000000a0


	//   ....[1]....
        /*0094*/ 	.word	0x0000ad30


	//----- nvinfo : EIATTR_CRS_STACK_SIZE
	.align		4
.L_246:
        /*0098*/ 	.byte	0x04, 0x1e
        /*009a*/ 	.short	(.L_248 - .L_247)
.L_247:
        /*009c*/ 	.word	0x00000000


	//----- nvinfo : EIATTR_CBANK_PARAM_SIZE
	.align		4
.L_248:
        /*00a0*/ 	.byte	0x03, 0x19
        /*00a2*/ 	.short	0x0280


	//----- nvinfo : EIATTR_PARAM_CBANK
	.align		4
        /*00a4*/ 	.byte	0x04, 0x0a
        /*00a6*/ 	.short	(.L_250 - .L_249)
	.align		4
.L_249:
        /*00a8*/ 	.word	index@(.nv.constant0._ZN5flash44flash_bwd_dq_dk_dv_loop_seqk_parallel_kernelI23Flash_bwd_kernel_traitsILi128ELi64ELi128ELi8ELi2ELi4ELi2ELb0ELb0EN7cutlass6half_tE19Flash_kernel_traitsILi128ELi64ELi128ELi8ES3_EELb0ELb1ELb0ELb0ELb0ELb0ELb0EEEvNS_16Flash_bwd_paramsE)
        /*00ac*/ 	.short	0x0210
        /*00ae*/ 	.short	0x0280


	//----- nvinfo : EIATTR_SW_WAR
	.align		4
.L_250:
        /*00b0*/ 	.byte	0x04, 0x36
        /*00b2*/ 	.short	(.L_252 - .L_251)
.L_251:
        /*00b4*/ 	.word	0x00000008
.L_252:


//--------------------- .nv.info._ZN5flash44flash_bwd_dq_dk_dv_loop_seqk_parallel_kernelI23Flash_bwd_kernel_traitsILi128ELi64ELi128ELi8ELi2ELi4ELi2ELb0ELb0EN7cutlass6half_tE19Flash_kernel_traitsILi128ELi64ELi128ELi8ES3_EELb0ELb1ELb0ELb0ELb1ELb1ELb0EEEvNS_16Flash_bwd_paramsE --------------------------
	.section	.nv.info._ZN5flash44flash_bwd_dq_dk_dv_loop_seqk_parallel_kernelI23Flash_bwd_kernel_traitsILi128ELi64ELi128ELi8ELi2ELi4ELi2ELb0ELb0EN7cutlass6half_tE19Flash_kernel_traitsILi128ELi64ELi128ELi8ES3_EELb0ELb1ELb0ELb0ELb1ELb1ELb0EEEvNS_16Flash_bwd_paramsE,"",@"SHT_CUDA_INFO"
	.sectionflags	@""
	.align	4


	//----- nvinfo : EIATTR_CUDA_API_VERSION
	.align		4
        /*0000*/ 	.byte	0x04, 0x37
        /*0002*/ 	.short	(.L_254 - .L_253)
.L_253:
        /*0004*/ 	.word	0x00000082


	//----- nvinfo : EIATTR_KPARAM_INFO
	.align		4
.L_254:
        /*0008*/ 	.byte	0x04, 0x17
        /*000a*/ 	.short	(.L_256 - .L_255)
.L_255:
        /*000c*/ 	.word	0x00000000
        /*0010*/ 	.short	0x0000
        /*0012*/ 	.short	0x0000
        /*0014*/ 	.byte	0x00, 0xf0, 0x01, 0x0a


	//----- nvinfo : EIATTR_SPARSE_MMA_MASK
	.align		4
.L_256:
        /*0018*/ 	.byte	0x03, 0x50
        /*001a*/ 	.short	0x0000


	//----- nvinfo : EIATTR_MAXREG_COUNT
	.align		4
        /*001c*/ 	.byte	0x03, 0x1b
        /*001e*/ 	.short	0x00ff


	//----- nvinfo : EIATTR_NUM_BARRIERS
	.align		4
        /*0020*/ 	.byte	0x02, 0x4c
        /*0022*/ 	.byte	0x01
	.zero		1


	//----- nvinfo : EIATTR_ANNOTATIONS
	.align		4
        /*0024*/ 	.byte	0x04, 0x55
        /*0026*/ 	.short	(.L_258 - .L_257)


	//   ....[0]....
.L_257:
        /*0028*/ 	.word	0x00000001
        /*002c*/ 	.byte	0x50, 0x07, 0x00, 0x00, 0x01, 0x00, 0x00, 0x00, 0x60, 0x09, 0x00, 0x00, 0x01, 0x00, 0x00, 0x00
        /*003c*/ 	.byte	0x20, 0x0a, 0x00, 0x00, 0x01, 0x00, 0x00, 0x00, 0x00, 0x11, 0x00, 0x00, 0x01, 0x00, 0x00, 0x00
        /*004c*/ 	.byte	0x50, 0x60, 0x00, 0x00, 0x01, 0x00, 0x00, 0x00, 0x70, 0x60, 0x00, 0x00


	//----- nvinfo : EIATTR_MERCURY_ISA_VERSION
	.align		4
.L_258:
        /*0058*/ 	.byte	0x03, 0x5f
        /*005a*/ 	.short	0x0101


	//----- nvinfo : EIATTR_EXIT_INSTR_OFFSETS
	.align		4
        /*005c*/ 	.byte	0x04, 0x1c
        /*005e*/ 	.short	(.L_260 - .L_259)


	//   ....[0]....
.L_259:
        /*0060*/ 	.word	0x000000a0


	//   ....[1]....
        /*0064*/ 	.word	0x000073e0


	//----- nvinfo : EIATTR_CBANK_PARAM_SIZE
	.align		4
.L_260:
        /*0068*/ 	.byte	0x03, 0x19
        /*006a*/ 	.short	0x0280


	//----- nvinfo : EIATTR_PARAM_CBANK
	.align		4
        /*006c*/ 	.byte	0x04, 0x0a
        /*006e*/ 	.short	(.L_262 - .L_261)
	.align		4
.L_261:
        /*0070*/ 	.word	index@(.nv.constant0._ZN5flash44flash_bwd_dq_dk_dv_loop_seqk_parallel_kernelI23Flash_bwd_kernel_traitsILi128ELi64ELi128ELi8ELi2ELi4ELi2ELb0ELb0EN7cutlass6half_tE19Flash_kernel_traitsILi128ELi64ELi128ELi8ES3_EELb0ELb1ELb0ELb0ELb1ELb1ELb0EEEvNS_16Flash_bwd_paramsE)
        /*0074*/ 	.short	0x0210
        /*0076*/ 	.short	0x0280


	//----- nvinfo : EIATTR_SW_WAR
	.align		4
.L_262:
        /*0078*/ 	.byte	0x04, 0x36
        /*007a*/ 	.short	(.L_264 - .L_263)
.L_263:
        /*007c*/ 	.word	0x00000008
.L_264:


//--------------------- .nv.info._ZN5flash44flash_bwd_dq_dk_dv_loop_seqk_parallel_kernelI23Flash_bwd_kernel_traitsILi128ELi64ELi128ELi8ELi2ELi4ELi2ELb0ELb0EN7cutlass6half_tE19Flash_kernel_traitsILi128ELi64ELi128ELi8ES3_EELb0ELb1ELb0ELb0ELb0ELb1ELb0EEEvNS_16Flash_bwd_paramsE --------------------------
	.section	.nv.info._ZN5flash44flash_bwd_dq_dk_dv_loop_seqk_parallel_kernelI23Flash_bwd_kernel_traitsILi128ELi64ELi128ELi8ELi2ELi4ELi2ELb0ELb0EN7cutlass6half_tE19Flash_kernel_traitsILi128ELi64ELi128ELi8ES3_EELb0ELb1ELb0ELb0ELb0ELb1ELb0EEEvNS_16Flash_bwd_paramsE,"",@"SHT_CUDA_INFO"
	.sectionflags	@""
	.align	4


	//----- nvinfo : EIATTR_CUDA_API_VERSION
	.align		4
        /*0000*/ 	.byte	0x04, 0x37
        /*0002*/ 	.short	(.L_266 - .L_265)
.L_265:
        /*0004*/ 	.word	0x00000082


	//----- nvinfo : EIATTR_KPARAM_INFO
	.align		4
.L_266:
        /*0008*/ 	.byte	0x04, 0x17
        /*000a*/ 	.short	(.L_268 - .L_267)
.L_267:
        /*000c*/ 	.word	0x00000000
        /*0010*/ 	.short	0x0000
        /*0012*/ 	.short	0x0000
        /*0014*/ 	.byte	0x00, 0xf0, 0x01, 0x0a


	//----- nvinfo : EIATTR_SPARSE_MMA_MASK
	.align		4
.L_268:
        /*0018*/ 	.byte	0x03, 0x50
        /*001a*/ 	.short	0x0000


	//----- nvinfo : EIATTR_MAXREG_COUNT
	.align		4
        /*001c*/ 	.byte	0x03, 0x1b
        /*001e*/ 	.short	0x00ff


	//----- nvinfo : EIATTR_NUM_BARRIERS
	.align		4
        /*0020*/ 	.byte	0x02, 0x4c
        /*0022*/ 	.byte	0x01
	.zero		1


	//----- nvinfo : EIATTR_ANNOTATIONS
	.align		4
        /*0024*/ 	.byte	0x04, 0x55
        /*0026*/ 	.short	(.L_270 - .L_269)


	//   ....[0]....
.L_269:
        /*0028*/ 	.word	0x00000001
        /*002c*/ 	.byte	0xa0, 0x00, 0x00, 0x00, 0x01, 0x00, 0x00, 0x00, 0x90, 0x07, 0x00, 0x00, 0x01, 0x00, 0x00, 0x00
        /*003c*/ 	.byte	0xe0, 0x09, 0x00, 0x00, 0x01, 0x00, 0x00, 0x00, 0x20, 0x0a, 0x00, 0x00, 0x01, 0x00, 0x00, 0x00
        /*004c*/ 	.byte	0x20, 0x2a, 0x00, 0x00, 0x01, 0x00, 0x00, 0x00, 0x30, 0x7c, 0x00, 0x00, 0x01, 0x00, 0x00, 0x00
        /*005c*/ 	.byte	0x50, 0x7c, 0x00, 0x00, 0x01, 0x00, 0x00, 0x00, 0xc0, 0x96, 0x00, 0x00


	//----- nvinfo : EIATTR_MERCURY_ISA_VERSION
	.align		4
.L_270:
        /*0068*/ 	.byte	0x03, 0x5f
        /*006a*/ 	.short	0x0101


	//----- nvinfo : EIATTR_EXIT_INSTR_OFFSETS
	.align		4
        /*006c*/ 	.byte	0x04, 0x1c
        /*006e*/ 	.short	(.L_272 - .L_271)


	//   ....[0]....
.L_271:
        /*0070*/ 	.word	0x000000c0


	//   ....[1]....
        /*0074*/ 	.word	0x00009740


	//----- nvinfo : EIATTR_CRS_STACK_SIZE
	.align		4
.L_272:
        /*0078*/ 	.byte	0x04, 0x1e
        /*007a*/ 	.short	(.L_274 - .L_273)
.L_273:
        /*007c*/ 	.word	0x00000000


	//----- nvinfo : EIATTR_CBANK_PARAM_SIZE
	.align		4
.L_274:
        /*0080*/ 	.byte	0x03, 0x19
        /*0082*/ 	.short	0x0280


	//----- nvinfo : EIATTR_PARAM_CBANK
	.align		4
        /*0084*/ 	.byte	0x04, 0x0a
        /*0086*/ 	.short	(.L_276 - .L_275)
	.align		4
.L_275:
        /*0088*/ 	.word	index@(.nv.constant0._ZN5flash44flash_bwd_dq_dk_dv_loop_seqk_parallel_kernelI23Flash_bwd_kernel_traitsILi128ELi64ELi128ELi8ELi2ELi4ELi2ELb0ELb0EN7cutlass6half_tE19Flash_kernel_traitsILi128ELi64ELi128ELi8ES3_EELb0ELb1ELb0ELb0ELb0ELb1ELb0EEEvNS_16Flash_bwd_paramsE)
        /*008c*/ 	.short	0x0210
        /*008e*/ 	.short	0x0280


	//----- nvinfo : EIATTR_SW_WAR
	.align		4
.L_276:
        /*0090*/ 	.byte	0x04, 0x36
        /*0092*/ 	.short	(.L_278 - .L_277)
.L_277:
        /*0094*/ 	.word	0x00000008
.L_278:


//--------------------- .nv.info._ZN5flash44flash_bwd_dq_dk_dv_loop_seqk_parallel_kernelI23Flash_bwd_kernel_traitsILi128ELi64ELi128ELi8ELi2ELi4ELi2ELb0ELb0EN7cutlass6half_tE19Flash_kernel_traitsILi128ELi64ELi128ELi8ES3_EELb0ELb1ELb0ELb1ELb0ELb0ELb0EEEvNS_16Flash_bwd_paramsE --------------------------
	.section	.nv.info._ZN5flash44flash_bwd_dq_dk_dv_loop_seqk_parallel_kernelI23Flash_bwd_kernel_traitsILi128ELi64ELi128ELi8ELi2ELi4ELi2ELb0ELb0EN7cutlass6half_tE19Flash_kernel_traitsILi128ELi64ELi128ELi8ES3_EELb0ELb1ELb0ELb1ELb0ELb0ELb0EEEvNS_16Flash_bwd_paramsE,"",@"SHT_CUDA_INFO"
	.sectionflags	@""
	.align	4


	//----- nvinfo : EIATTR_CUDA_API_VERSION
	.align		4
        /*0000*/ 	.byte	0x04, 0x37
        /*0002*/ 	.short	(.L_280 - .L_279)
.L_279:
        /*0004*/ 	.word	0x00000082


	//----- nvinfo : EIATTR_KPARAM_INFO
	.align		4
.L_280:
        /*0008*/ 	.byte	0x04, 0x17
        /*000a*/ 	.short	(.L_282 - .L_281)
.L_281:
        /*000c*/ 	.word	0x00000000
        /*0010*/ 	.short	0x0000
        /*0012*/ 	.short	0x0000
        /*0014*/ 	.byte	0x00, 0xf0, 0x01, 0x0a


	//----- nvinfo : EIATTR_SPARSE_MMA_MASK
	.align		4
.L_282:
        /*0018*/ 	.byte	0x03, 0x50
        /*001a*/ 	.short	0x0000


	//----- nvinfo : EIATTR_MAXREG_COUNT
	.align		4
        /*001c*/ 	.byte	0x03, 0x1b
        /*001e*/ 	.short	0x00ff


	//----- nvinfo : EIATTR_NUM_BARRIERS
	.align		4
        /*0020*/ 	.byte	0x02, 0x4c
        /*0022*/ 	.byte	0x01
	.zero		1


	//----- nvinfo : EIATTR_ANNOTATIONS
	.align		4
        /*0024*/ 	.byte	0x04, 0x55
        /*0026*/ 	.short	(.L_284 - .L_283)


	//   ....[0]....
.L_283:
        /* <DEDUP_REMOVED lines=12> */
        /*00dc*/ 	.byte	0x20, 0x95, 0x00, 0x00, 0x01, 0x00, 0x00, 0x00, 0xf0, 0xb0, 0x00, 0x00


	//----- nvinfo : EIATTR_MERCURY_ISA_VERSION
	.align		4
.L_284:
        /*00e8*/ 	.byte	0x03, 0x5f
        /*00ea*/ 	.short	0x0101


	//----- nvinfo : EIATTR_EXIT_INSTR_OFFSETS
	.align		4
        /*00ec*/ 	.byte	0x04, 0x1c
        /*00ee*/ 	.short	(.L_286 - .L_285)


	//   ....[0]....
.L_285:
        /*00f0*/ 	.word	0x000000c0


	//   ....[1]....
        /*00f4*/ 	.word	0x0000b170


	//----- nvinfo : EIATTR_CRS_STACK_SIZE
	.align		4
.L_286:
        /*00f8*/ 	.byte	0x04, 0x1e
        /*00fa*/ 	.short	(.L_288 - .L_287)
.L_287:
        /*00fc*/ 	.word	0x00000000


	//----- nvinfo : EIATTR_CBANK_PARAM_SIZE
	.align		4
.L_288:
        /*0100*/ 	.byte	0x03, 0x19
        /*0102*/ 	.short	0x0280


	//----- nvinfo : EIATTR_PARAM_CBANK
	.align		4
        /*0104*/ 	.byte	0x04, 0x0a
        /*0106*/ 	.short	(.L_290 - .L_289)
	.align		4
.L_289:
        /*0108*/ 	.word	index@(.nv.constant0._ZN5flash44flash_bwd_dq_dk_dv_loop_seqk_parallel_kernelI23Flash_bwd_kernel_traitsILi128ELi64ELi128ELi8ELi2ELi4ELi2ELb0ELb0EN7cutlass6half_tE19Flash_kernel_traitsILi128ELi64ELi128ELi8ES3_EELb0ELb1ELb0ELb1ELb0ELb0ELb0EEEvNS_16Flash_bwd_paramsE)
        /*010c*/ 	.short	0x0210
        /*010e*/ 	.short	0x0280


	//----- nvinfo : EIATTR_SW_WAR
	.align		4
.L_290:
        /*0110*/ 	.byte	0x04, 0x36
        /*0112*/ 	.short	(.L_292 - .L_291)
.L_291:
        /*0114*/ 	.word	0x00000008
.L_292:


//--------------------- .nv.info._ZN5flash27flash_bwd_convert_dq_kernelI23Flash_bwd_kernel_traitsILi128ELi64ELi64ELi8ELi4ELi2ELi2ELb1ELb0EN7cutlass6half_tE19Flash_kernel_traitsILi128ELi64ELi64ELi8ES3_EEEEvNS_16Flash_bwd_paramsEi --------------------------
	.section	.nv.info._ZN5flash27flash_bwd_convert_dq_kernelI23Flash_bwd_kernel_traitsILi128ELi64ELi64ELi8ELi4ELi2ELi2ELb1ELb0EN7cutlass6half_tE19Flash_kernel_traitsILi128ELi64ELi64ELi8ES3_EEEEvNS_16Flash_bwd_paramsEi,"",@"SHT_CUDA_INFO"
	.sectionflags	@""
	.align	4


	//----- nvinfo : EIATTR_CUDA_API_VERSION
	.align		4
        /*0000*/ 	.byte	0x04, 0x37
        /*0002*/ 	.short	(.L_294 - .L_293)
.L_293:
        /*0004*/ 	.word	0x00000082


	//----- nvinfo : EIATTR_KPARAM_INFO
	.align		4
.L_294:
        /*0008*/ 	.byte	0x04, 0x17
        /*000a*/ 	.short	(.L_296 - .L_295)
.L_295:
        /*000c*/ 	.word	0x00000000
        /*0010*/ 	.short	0x0001
        /*0012*/ 	.short	0x0280
        /*0014*/ 	.byte	0x00, 0xf0, 0x11, 0x00


	//----- nvinfo : EIATTR_KPARAM_INFO
	.align		4
.L_296:
        /*0018*/ 	.byte	0x04, 0x17
        /*001a*/ 	.short	(.L_298 - .L_297)
.L_297:
        /*001c*/ 	.word	0x00000000
        /*0020*/ 	.short	0x0000
        /*0022*/ 	.short	0x0000
        /*0024*/ 	.byte	0x00, 0xf0, 0x01, 0x0a


	//----- nvinfo : EIATTR_SPARSE_MMA_MASK
	.align		4
.L_298:
        /*0028*/ 	.byte	0x03, 0x50
        /*002a*/ 	.short	0x0000


	//----- nvinfo : EIATTR_MAXREG_COUNT
	.align		4
        /*002c*/ 	.byte	0x03, 0x1b
        /*002e*/ 	.short	0x00ff


	//----- nvinfo : EIATTR_NUM_BARRIERS
	.align		4
        /*0030*/ 	.byte	0x02, 0x4c
        /*0032*/ 	.byte	0x01
	.zero		1


	//----- nvinfo : EIATTR_MERCURY_ISA_VERSION
	.align		4
        /*0034*/ 	.byte	0x03, 0x5f
        /*0036*/ 	.short	0x0101


	//----- nvinfo : EIATTR_EXIT_INSTR_OFFSETS
	.align		4
        /*0038*/ 	.byte	0x04, 0x1c
        /*003a*/ 	.short	(.L_300 - .L_299)


	//   ....[0]....
.L_299:
        /*003c*/ 	.word	0x00000100


	//   ....[1]....
        /*0040*/ 	.word	0x000017b0


	//   ....[2]....
        /*0044*/ 	.word	0x000018b0


	//   ....[3]....
        /*0048*/ 	.word	0x000018d0


	//----- nvinfo : EIATTR_CRS_STACK_SIZE
	.align		4
.L_300:
        /*004c*/ 	.byte	0x04, 0x1e
        /*004e*/ 	.short	(.L_302 - .L_301)
.L_301:
        /*0050*/ 	.word	0x00000000


	//----- nvinfo : EIATTR_CBANK_PARAM_SIZE
	.align		4
.L_302:
        /*0054*/ 	.byte	0x03, 0x19
        /*0056*/ 	.short	0x0284


	//----- nvinfo : EIATTR_PARAM_CBANK
	.align		4
        /*0058*/ 	.byte	0x04, 0x0a
        /*005a*/ 	.short	(.L_304 - .L_303)
	.align		4
.L_303:
        /*005c*/ 	.word	index@(.nv.constant0._ZN5flash27flash_bwd_convert_dq_kernelI23Flash_bwd_kernel_traitsILi128ELi64ELi64ELi8ELi4ELi2ELi2ELb1ELb0EN7cutlass6half_tE19Flash_kernel_traitsILi128ELi64ELi64ELi8ES3_EEEEvNS_16Flash_bwd_paramsEi)
        /*0060*/ 	.short	0x0210
        /*0062*/ 	.short	0x0284


	//----- nvinfo : EIATTR_SW_WAR
	.align		4
.L_304:
        /*0064*/ 	.byte	0x04, 0x36
        /*0066*/ 	.short	(.L_306 - .L_305)
.L_305:
        /*0068*/ 	.word	0x00000008
.L_306:


//--------------------- .nv.info._ZN5flash44flash_bwd_dq_dk_dv_loop_seqk_parallel_kernelI23Flash_bwd_kernel_traitsILi128ELi64ELi64ELi8ELi4ELi2ELi2ELb1ELb0EN7cutlass6half_tE19Flash_kernel_traitsILi128ELi64ELi64ELi8ES3_EELb1ELb1ELb0ELb0ELb0ELb0ELb0EEEvNS_16Flash_bwd_paramsE --------------------------
	.section	.nv.info._ZN5flash44flash_bwd_dq_dk_dv_loop_seqk_parallel_kernelI23Flash_bwd_kernel_traitsILi128ELi64ELi64ELi8ELi4ELi2ELi2ELb1ELb0EN7cutlass6half_tE19Flash_kernel_traitsILi128ELi64ELi64ELi8ES3_EELb1ELb1ELb0ELb0ELb0ELb0ELb0EEEvNS_16Flash_bwd_paramsE,"",@"SHT_CUDA_INFO"
	.sectionflags	@""
	.align	4


	//----- nvinfo : EIATTR_CUDA_API_VERSION
	.align		4
        /*0000*/ 	.byte	0x04, 0x37
        /*0002*/ 	.short	(.L_308 - .L_307)
.L_307:
        /*0004*/ 	.word	0x00000082


	//----- nvinfo : EIATTR_KPARAM_INFO
	.align		4
.L_308:
        /*0008*/ 	.byte	0x04, 0x17
        /*000a*/ 	.short	(.L_310 - .L_309)
.L_309:
        /*000c*/ 	.word	0x00000000
        /*0010*/ 	.short	0x0000
        /*0012*/ 	.short	0x0000
        /*0014*/ 	.byte	0x00, 0xf0, 0x01, 0x0a


	//----- nvinfo : EIATTR_SPARSE_MMA_MASK
	.align		4
.L_310:
        /*0018*/ 	.byte	0x03, 0x50
        /*001a*/ 	.short	0x0000


	//----- nvinfo : EIATTR_MAXREG_COUNT
	.align		4
        /*001c*/ 	.byte	0x03, 0x1b
        /*001e*/ 	.short	0x00ff


	//----- nvinfo : EIATTR_NUM_BARRIERS
	.align		4
        /*0020*/ 	.byte	0x02, 0x4c
        /*0022*/ 	.byte	0x01
	.zero		1


	//----- nvinfo : EIATTR_ANNOTATIONS
	.align		4
        /*0024*/ 	.byte	0x04, 0x55
        /*0026*/ 	.short	(.L_312 - .L_311)


	//   ....[0]....
.L_311:
        /* <DEDUP_REMOVED lines=9> */


	//----- nvinfo : EIATTR_MERCURY_ISA_VERSION
	.align		4
.L_312:
        /*00a0*/ 	.byte	0x03, 0x5f
        /*00a2*/ 	.short	0x0101


	//----- nvinfo : EIATTR_EXIT_INSTR_OFFSETS
	.align		4
        /*00a4*/ 	.byte	0x04, 0x1c
        /*00a6*/ 	.short	(.L_314 - .L_313)


	//   ....[0]....
.L_313:
        /*00a8*/ 	.word	0x00000090


	//   ....[1]....
        /*00ac*/ 	.word	0x00007ff0


	//----- nvinfo : EIATTR_CRS_STACK_SIZE
	.align		4
.L_314:
        /*00b0*/ 	.byte	0x04, 0x1e
        /*00b2*/ 	.short	(.L_316 - .L_315)
.L_315:
        /*00b4*/ 	.word	0x00000000


	//----- nvinfo : EIATTR_CBANK_PARAM_SIZE
	.align		4
.L_316:
        /*00b8*/ 	.byte	0x03, 0x19
        /*00ba*/ 	.short	0x0280


	//----- nvinfo : EIATTR_PARAM_CBANK
	.align		4
        /*00bc*/ 	.byte	0x04, 0x0a
        /*00be*/ 	.short	(.L_318 - .L_317)
	.align		4
.L_317:
        /*00c0*/ 	.word	index@(.nv.constant0._ZN5flash44flash_bwd_dq_dk_dv_loop_seqk_parallel_kernelI23Flash_bwd_kernel_traitsILi128ELi64ELi64ELi8ELi4ELi2ELi2ELb1ELb0EN7cutlass6half_tE19Flash_kernel_traitsILi128ELi64ELi64ELi8ES3_EELb1ELb1ELb0ELb0ELb0ELb0ELb0EEEvNS_16Flash_bwd_paramsE)
        /*00c4*/ 	.short	0x0210
        /*00c6*/ 	.short	0x0280


	//----- nvinfo : EIATTR_SW_WAR
	.align		4
.L_318:
        /*00c8*/ 	.byte	0x04, 0x36
        /*00ca*/ 	.short	(.L_320 - .L_319)
.L_319:
        /*00cc*/ 	.word	0x00000008
.L_320:


//--------------------- .nv.info._ZN5flash44flash_bwd_dq_dk_dv_loop_seqk_parallel_kernelI23Flash_bwd_kernel_traitsILi128ELi64ELi64ELi8ELi4ELi2ELi2ELb1ELb0EN7cutlass6half_tE19Flash_kernel_traitsILi128ELi64ELi64ELi8ES3_EELb0ELb1ELb0ELb0ELb0ELb0ELb1EEEvNS_16Flash_bwd_paramsE --------------------------
	.section	.nv.info._ZN5flash44flash_bwd_dq_dk_dv_loop_seqk_parallel_kernelI23Flash_bwd_kernel_traitsILi128ELi64ELi64ELi8ELi4ELi2ELi2ELb1ELb0EN7cutlass6half_tE19Flash_kernel_traitsILi128ELi64ELi64ELi8ES3_EELb0ELb1ELb0ELb0ELb0ELb0ELb1EEEvNS_16Flash_bwd_paramsE,"",@"SHT_CUDA_INFO"
	.sectionflags	@""
	.align	4


	//----- nvinfo : EIATTR_CUDA_API_VERSION
	.align		4
        /*0000*/ 	.byte	0x04, 0x37
        /*0002*/ 	.short	(.L_322 - .L_321)
.L_321:
        /*0004*/ 	.word	0x00000082


	//----- nvinfo : EIATTR_KPARAM_INFO
	.align		4
.L_322:
        /*0008*/ 	.byte	0x04, 0x17
        /*000a*/ 	.short	(.L_324 - .L_323)
.L_323:
        /*000c*/ 	.word	0x00000000
        /*0010*/ 	.short	0x0000
        /*0012*/ 	.short	0x0000
        /*0014*/ 	.byte	0x00, 0xf0, 0x01, 0x0a


	//----- nvinfo : EIATTR_SPARSE_MMA_MASK
	.align		4
.L_324:
        /*0018*/ 	.byte	0x03, 0x50
        /*001a*/ 	.short	0x0000


	//----- nvinfo : EIATTR_MAXREG_COUNT
	.align		4
        /*001c*/ 	.byte	0x03, 0x1b
        /*001e*/ 	.short	0x00ff


	//----- nvinfo : EIATTR_NUM_BARRIERS
	.align		4
        /*0020*/ 	.byte	0x02, 0x4c
        /*0022*/ 	.byte	0x01
	.zero		1


	//----- nvinfo : EIATTR_ANNOTATIONS
	.align		4
        /*0024*/ 	.byte	0x04, 0x55
        /*0026*/ 	.short	(.L_326 - .L_325)


	//   ....[0]....
.L_325:
        /* <DEDUP_REMOVED lines=11> */


	//----- nvinfo : EIATTR_MERCURY_ISA_VERSION
	.align		4
.L_326:
        /*00c0*/ 	.byte	0x03, 0x5f
        /*00c2*/ 	.short	0x0101


	//----- nvinfo : EIATTR_EXIT_INSTR_OFFSETS
	.align		4
        /*00c4*/ 	.byte	0x04, 0x1c
        /*00c6*/ 	.short	(.L_328 - .L_327)


	//   ....[0]....
.L_327:
        /*00c8*/ 	.word	0x00000090


	//   ....[1]....
        /*00cc*/ 	.word	0x00007a70


	//----- nvinfo : EIATTR_CRS_STACK_SIZE
	.align		4
.L_328:
        /*00d0*/ 	.byte	0x04, 0x1e
        /*00d2*/ 	.short	(.L_330 - .L_329)
.L_329:
        /*00d4*/ 	.word	0x00000000


	//----- nvinfo : EIATTR_CBANK_PARAM_SIZE
	.align		4
.L_330:
        /*00d8*/ 	.byte	0x03, 0x19
        /*00da*/ 	.short	0x0280


	//----- nvinfo : EIATTR_PARAM_CBANK
	.align		4
        /*00dc*/ 	.byte	0x04, 0x0a
        /*00de*/ 	.short	(.L_332 - .L_331)
	.align		4
.L_331:
        /*00e0*/ 	.word	index@(.nv.constant0._ZN5flash44flash_bwd_dq_dk_dv_loop_seqk_parallel_kernelI23Flash_bwd_kernel_traitsILi128ELi64ELi64ELi8ELi4ELi2ELi2ELb1ELb0EN7cutlass6half_tE19Flash_kernel_traitsILi128ELi64ELi64ELi8ES3_EELb0ELb1ELb0ELb0ELb0ELb0ELb1EEEvNS_16Flash_bwd_paramsE)
        /*00e4*/ 	.short	0x0210
        /*00e6*/ 	.short	0x0280


	//----- nvinfo : EIATTR_SW_WAR
	.align		4
.L_332:
        /*00e8*/ 	.byte	0x04, 0x36
        /*00ea*/ 	.short	(.L_334 - .L_333)
.L_333:
        /*00ec*/ 	.word	0x00000008
.L_334:


//--------------------- .nv.info._ZN5flash44flash_bwd_dq_dk_dv_loop_seqk_parallel_kernelI23Flash_bwd_kernel_traitsILi128ELi64ELi64ELi8ELi4ELi2ELi2ELb1ELb0EN7cutlass6half_tE19Flash_kernel_traitsILi128ELi64ELi64ELi8ES3_EELb1ELb1ELb0ELb0ELb1ELb1ELb0EEEvNS_16Flash_bwd_paramsE --------------------------
	.section	.nv.info._ZN5flash44flash_bwd_dq_dk_dv_loop_seqk_parallel_kernelI23Flash_bwd_kernel_traitsILi128ELi64ELi64ELi8ELi4ELi2ELi2ELb1ELb0EN7cutlass6half_tE19Flash_kernel_traitsILi128ELi64ELi64ELi8ES3_EELb1ELb1ELb0ELb0ELb1ELb1ELb0EEEvNS_16Flash_bwd_paramsE,"",@"SHT_CUDA_INFO"
	.sectionflags	@""
	.align	4


	//----- nvinfo : EIATTR_CUDA_API_VERSION
	.align		4
        /*0000*/ 	.byte	0x04, 0x37
        /*0002*/ 	.short	(.L_336 - .L_335)
.L_335:
        /*0004*/ 	.word	0x00000082


	//----- nvinfo : EIATTR_KPARAM_INFO
	.align		4
.L_336:
        /*0008*/ 	.byte	0x04, 0x17
        /*000a*/ 	.short	(.L_338 - .L_337)
.L_337:
        /*000c*/ 	.word	0x00000000
        /*0010*/ 	.short	0x0000
        /*0012*/ 	.short	0x0000
        /*0014*/ 	.byte	0x00, 0xf0, 0x01, 0x0a


	//----- nvinfo : EIATTR_SPARSE_MMA_MASK
	.align		4
.L_338:
        /*0018*/ 	.byte	0x03, 0x50
        /*001a*/ 	.short	0x0000


	//----- nvinfo : EIATTR_MAXREG_COUNT
	.align		4
        /*001c*/ 	.byte	0x03, 0x1b
        /*001e*/ 	.short	0x00ff


	//----- nvinfo : EIATTR_NUM_BARRIERS
	.align		4
        /*0020*/ 	.byte	0x02, 0x4c
        /*0022*/ 	.byte	0x01
	.zero		1


	//----- nvinfo : EIATTR_MERCURY_ISA_VERSION
	.align		4
        /*0024*/ 	.byte	0x03, 0x5f
        /*0026*/ 	.short	0x0101


	//----- nvinfo : EIATTR_EXIT_INSTR_OFFSETS
	.align		4
        /*0028*/ 	.byte	0x04, 0x1c
        /*002a*/ 	.short	(.L_340 - .L_339)


	//   ....[0]....
.L_339:
        /*002c*/ 	.word	0x00000090


	//   ....[1]....
        /*0030*/ 	.word	0x00005d30


	//----- nvinfo : EIATTR_CBANK_PARAM_SIZE
	.align		4
.L_340:
        /*0034*/ 	.byte	0x03, 0x19
        /*0036*/ 	.short	0x0280


	//----- nvinfo : EIATTR_PARAM_CBANK
	.align		4
        /*0038*/ 	.byte	0x04, 0x0a
        /*003a*/ 	.short	(.L_342 - .L_341)
	.align		4
.L_341:
        /*003c*/ 	.word	index@(.nv.constant0._ZN5flash44flash_bwd_dq_dk_dv_loop_seqk_parallel_kernelI23Flash_bwd_kernel_traitsILi128ELi64ELi64ELi8ELi4ELi2ELi2ELb1ELb0EN7cutlass6half_tE19Flash_kernel_traitsILi128ELi64ELi64ELi8ES3_EELb1ELb1ELb0ELb0ELb1ELb1ELb0EEEvNS_16Flash_bwd_paramsE)
        /*0040*/ 	.short	0x0210
        /*0042*/ 	.short	0x0280


	//----- nvinfo : EIATTR_SW_WAR
	.align		4
.L_342:
        /*0044*/ 	.byte	0x04, 0x36
        /*0046*/ 	.short	(.L_344 - .L_343)
.L_343:
        /*0048*/ 	.word	0x00000008
.L_344:


//--------------------- .nv.info._ZN5flash44flash_bwd_dq_dk_dv_loop_seqk_parallel_kernelI23Flash_bwd_kernel_traitsILi128ELi64ELi64ELi8ELi4ELi2ELi2ELb1ELb0EN7cutlass6half_tE19Flash_kernel_traitsILi128ELi64ELi64ELi8ES3_EELb0ELb1ELb0ELb0ELb1ELb1ELb1EEEvNS_16Flash_bwd_paramsE --------------------------
	.section	.nv.info._ZN5flash44flash_bwd_dq_dk_dv_loop_seqk_parallel_kernelI23Flash_bwd_kernel_traitsILi128ELi64ELi64ELi8ELi4ELi2ELi2ELb1ELb0EN7cutlass6half_tE19Flash_kernel_traitsILi128ELi64ELi64ELi8ES3_EELb0ELb1ELb0ELb0ELb1ELb1ELb1EEEvNS_16Flash_bwd_paramsE,"",@"SHT_CUDA_INFO"
	.sectionflags	@""
	.align	4


	//----- nvinfo : EIATTR_CUDA_API_VERSION
	.align		4
        /*0000*/ 	.byte	0x04, 0x37
        /*0002*/ 	.short	(.L_346 - .L_345)
.L_345:
        /*0004*/ 	.word	0x00000082


	//----- nvinfo : EIATTR_KPARAM_INFO
	.align		4
.L_346:
        /*0008*/ 	.byte	0x04, 0x17
        /*000a*/ 	.short	(.L_348 - .L_347)
.L_347:
        /*000c*/ 	.word	0x00000000
        /*0010*/ 	.short	0x0000
        /*0012*/ 	.short	0x0000
        /*0014*/ 	.byte	0x00, 0xf0, 0x01, 0x0a


	//----- nvinfo : EIATTR_SPARSE_MMA_MASK
	.align		4
.L_348:
        /*0018*/ 	.byte	0x03, 0x50
        /*001a*/ 	.short	0x0000


	//----- nvinfo : EIATTR_MAXREG_COUNT
	.align		4
        /*001c*/ 	.byte	0x03, 0x1b
        /*001e*/ 	.short	0x00ff


	//----- nvinfo : EIATTR_NUM_BARRIERS
	.align		4
        /*0020*/ 	.byte	0x02, 0x4c
        /*0022*/ 	.byte	0x01
	.zero		1


	//----- nvinfo : EIATTR_ANNOTATIONS
	.align		4
        /*0024*/ 	.byte	0x04, 0x55
        /*0026*/ 	.short	(.L_350 - .L_349)


	//   ....[0]....
.L_349:
        /*0028*/ 	.word	0x00000001
        /*002c*/ 	.byte	0x40, 0x04, 0x00, 0x00, 0x01, 0x00, 0x00, 0x00, 0x50, 0x06, 0x00, 0x00, 0x01, 0x00, 0x00, 0x00
        /*003c*/ 	.byte	0xb0, 0x0f, 0x00, 0x00, 0x01, 0x00, 0x00, 0x00, 0xd0, 0x0f, 0x00, 0x00, 0x01, 0x00, 0x00, 0x00
        /*004c*/ 	.byte	0x30, 0x12, 0x00, 0x00, 0x01, 0x00, 0x00, 0x00, 0x60, 0x12, 0x00, 0x00, 0x01, 0x00, 0x00, 0x00
        /*005c*/ 	.byte	0x90, 0x12, 0x00, 0x00, 0x01, 0x00, 0x00, 0x00, 0x90, 0x14, 0x00, 0x00, 0x01, 0x00, 0x00, 0x00
        /*006c*/ 	.byte	0x80, 0x4c, 0x00, 0x00, 0x01, 0x00, 0x00, 0x00, 0xc0, 0x4c, 0x00, 0x00, 0x01, 0x00, 0x00, 0x00
        /*007c*/ 	.byte	0xd0, 0x4c, 0x00, 0x00


	//----- nvinfo : EIATTR_MERCURY_ISA_VERSION
	.align		4
.L_350:
        /*0080*/ 	.byte	0x03, 0x5f
        /*0082*/ 	.short	0x0101


	//----- nvinfo : EIATTR_EXIT_INSTR_OFFSETS
	.align		4
        /*0084*/ 	.byte	0x04, 0x1c
        /*0086*/ 	.short	(.L_352 - .L_351)


	//   ....[0]....
.L_351:
        /*0088*/ 	.word	0x00000090


	//   ....[1]....
        /*008c*/ 	.word	0x00005810


	//----- nvinfo : EIATTR_CBANK_PARAM_SIZE
	.align		4
.L_352:
        /*0090*/ 	.byte	0x03, 0x19
        /*0092*/ 	.short	0x0280


	//----- nvinfo : EIATTR_PARAM_CBANK
	.align		4
        /*0094*/ 	.byte	0x04, 0x0a
        /*0096*/ 	.short	(.L_354 - .L_353)
	.align		4
.L_353:
        /*0098*/ 	.word	index@(.nv.constant0._ZN5flash44flash_bwd_dq_dk_dv_loop_seqk_parallel_kernelI23Flash_bwd_kernel_traitsILi128ELi64ELi64ELi8ELi4ELi2ELi2ELb1ELb0EN7cutlass6half_tE19Flash_kernel_traitsILi128ELi64ELi64ELi8ES3_EELb0ELb1ELb0ELb0ELb1ELb1ELb1EEEvNS_16Flash_bwd_paramsE)
        /*009c*/ 	.short	0x0210
        /*009e*/ 	.short	0x0280


	//----- nvinfo : EIATTR_SW_WAR
	.align		4
.L_354:
        /*00a0*/ 	.byte	0x04, 0x36
        /*00a2*/ 	.short	(.L_356 - .L_355)
.L_355:
        /*00a4*/ 	.word	0x00000008
.L_356:


//--------------------- .nv.info._ZN5flash44flash_bwd_dq_dk_dv_loop_seqk_parallel_kernelI23Flash_bwd_kernel_traitsILi128ELi64ELi64ELi8ELi4ELi2ELi2ELb1ELb0EN7cutlass6half_tE19Flash_kernel_traitsILi128ELi64ELi64ELi8ES3_EELb1ELb1ELb0ELb0ELb0ELb1ELb0EEEvNS_16Flash_bwd_paramsE --------------------------
	.section	.nv.info._ZN5flash44flash_bwd_dq_dk_dv_loop_seqk_parallel_kernelI23Flash_bwd_kernel_traitsILi128ELi64ELi64ELi8ELi4ELi2ELi2ELb1ELb0EN7cutlass6half_tE19Flash_kernel_traitsILi128ELi64ELi64ELi8ES3_EELb1ELb1ELb0ELb0ELb0ELb1ELb0EEEvNS_16Flash_bwd_paramsE,"",@"SHT_CUDA_INFO"
	.sectionflags	@""
	.align	4


	//----- nvinfo : EIATTR_CUDA_API_VERSION
	.align		4
        /*0000*/ 	.byte	0x04, 0x37
        /*0002*/ 	.short	(.L_358 - .L_357)
.L_357:
        /*0004*/ 	.word	0x00000082


	//----- nvinfo : EIATTR_KPARAM_INFO
	.align		4
.L_358:
        /*0008*/ 	.byte	0x04, 0x17
        /*000a*/ 	.short	(.L_360 - .L_359)
.L_359:
        /*000c*/ 	.word	0x00000000
        /*0010*/ 	.short	0x0000
        /*0012*/ 	.short	0x0000
        /*0014*/ 	.byte	0x00, 0xf0, 0x01, 0x0a


	//----- nvinfo : EIATTR_SPARSE_MMA_MASK
	.align		4
.L_360:
        /*0018*/ 	.byte	0x03, 0x50
        /*001a*/ 	.short	0x0000


	//----- nvinfo : EIATTR_MAXREG_COUNT
	.align		4
        /*001c*/ 	.byte	0x03, 0x1b
        /*001e*/ 	.short	0x00ff


	//----- nvinfo : EIATTR_NUM_BARRIERS
	.align		4
        /*0020*/ 	.byte	0x02, 0x4c
        /*0022*/ 	.byte	0x01
	.zero		1


	//----- nvinfo : EIATTR_MERCURY_ISA_VERSION
	.align		4
        /*0024*/ 	.byte	0x03, 0x5f
        /*0026*/ 	.short	0x0101


	//----- nvinfo : EIATTR_EXIT_INSTR_OFFSETS
	.align		4
        /*0028*/ 	.byte	0x04, 0x1c
        /*002a*/ 	.short	(.L_362 - .L_361)


	//   ....[0]....
.L_361:
        /*002c*/ 	.word	0x000000a0


	//   ....[1]....
        /*0030*/ 	.word	0x00007950


	//----- nvinfo : EIATTR_CRS_STACK_SIZE
	.align		4
.L_362:
        /*0034*/ 	.byte	0x04, 0x1e
        /*0036*/ 	.short	(.L_364 - .L_363)
.L_363:
        /*0038*/ 	.word	0x00000000


	//----- nvinfo : EIATTR_CBANK_PARAM_SIZE
	.align		4
.L_364:
        /*003c*/ 	.byte	0x03, 0x19
        /*003e*/ 	.short	0x0280


	//----- nvinfo : EIATTR_PARAM_CBANK
	.align		4
        /*0040*/ 	.byte	0x04, 0x0a
        /*0042*/ 	.short	(.L_366 - .L_365)
	.align		4
.L_365:
        /*0044*/ 	.word	index@(.nv.constant0._ZN5flash44flash_bwd_dq_dk_dv_loop_seqk_parallel_kernelI23Flash_bwd_kernel_traitsILi128ELi64ELi64ELi8ELi4ELi2ELi2ELb1ELb0EN7cutlass6half_tE19Flash_kernel_traitsILi128ELi64ELi64ELi8ES3_EELb1ELb1ELb0ELb0ELb0ELb1ELb0EEEvNS_16Flash_bwd_paramsE)
        /*0048*/ 	.short	0x0210
        /*004a*/ 	.short	0x0280


	//----- nvinfo : EIATTR_SW_WAR
	.align		4
.L_366:
        /*004c*/ 	.byte	0x04, 0x36
        /*004e*/ 	.short	(.L_368 - .L_367)
.L_367:
        /*0050*/ 	.word	0x00000008
.L_368:


//--------------------- .nv.info._ZN5flash44flash_bwd_dq_dk_dv_loop_seqk_parallel_kernelI23Flash_bwd_kernel_traitsILi128ELi64ELi64ELi8ELi4ELi2ELi2ELb1ELb0EN7cutlass6half_tE19Flash_kernel_traitsILi128ELi64ELi64ELi8ES3_EELb0ELb1ELb0ELb0ELb0ELb1ELb1EEEvNS_16Flash_bwd_paramsE --------------------------
	.section	.nv.info._ZN5flash44flash_bwd_dq_dk_dv_loop_seqk_parallel_kernelI23Flash_bwd_kernel_traitsILi128ELi64ELi64ELi8ELi4ELi2ELi2ELb1ELb0EN7cutlass6half_tE19Flash_kernel_traitsILi128ELi64ELi64ELi8ES3_EELb0ELb1ELb0ELb0ELb0ELb1ELb1EEEvNS_16Flash_bwd_paramsE,"",@"SHT_CUDA_INFO"
	.sectionflags	@""
	.align	4


	//----- nvinfo : EIATTR_CUDA_API_VERSION
	.align		4
        /*0000*/ 	.byte	0x04, 0x37
        /*0002*/ 	.short	(.L_370 - .L_369)
.L_369:
        /*0004*/ 	.word	0x00000082


	//----- nvinfo : EIATTR_KPARAM_INFO
	.align		4
.L_370:
        /*0008*/ 	.byte	0x04, 0x17
        /*000a*/ 	.short	(.L_372 - .L_371)
.L_371:
        /*000c*/ 	.word	0x00000000
        /*0010*/ 	.short	0x0000
        /*0012*/ 	.short	0x0000
        /*0014*/ 	.byte	0x00, 0xf0, 0x01, 0x0a


	//----- nvinfo : EIATTR_SPARSE_MMA_MASK
	.align		4
.L_372:
        /*0018*/ 	.byte	0x03, 0x50
        /*001a*/ 	.short	0x0000


	//----- nvinfo : EIATTR_MAXREG_COUNT
	.align		4
        /*001c*/ 	.byte	0x03, 0x1b
        /*001e*/ 	.short	0x00ff


	//----- nvinfo : EIATTR_NUM_BARRIERS
	.align		4
        /*0020*/ 	.byte	0x02, 0x4c
        /*0022*/ 	.byte	0x01
	.zero		1


	//----- nvinfo : EIATTR_MERCURY_ISA_VERSION
	.align		4
        /*0024*/ 	.byte	0x03, 0x5f
        /*0026*/ 	.short	0x0101


	//----- nvinfo : EIATTR_EXIT_INSTR_OFFSETS
	.align		4
        /*0028*/ 	.byte	0x04, 0x1c
        /*002a*/ 	.short	(.L_374 - .L_373)


	//   ....[0]....
.L_373:
        /*002c*/ 	.word	0x000000a0


	//   ....[1]....
        /*0030*/ 	.word	0x000071a0


	//----- nvinfo : EIATTR_CRS_STACK_SIZE
	.align		4
.L_374:
        /*0034*/ 	.byte	0x04, 0x1e
        /*0036*/ 	.short	(.L_376 - .L_375)
.L_375:
        /*0038*/ 	.word	0x00000000


	//----- nvinfo : EIATTR_CBANK_PARAM_SIZE
	.align		4
.L_376:
        /*003c*/ 	.byte	0x03, 0x19
        /*003e*/ 	.short	0x0280


	//----- nvinfo : EIATTR_PARAM_CBANK
	.align		4
        /*0040*/ 	.byte	0x04, 0x0a
        /*0042*/ 	.short	(.L_378 - .L_377)
	.align		4
.L_377:
        /*0044*/ 	.word	index@(.nv.constant0._ZN5flash44flash_bwd_dq_dk_dv_loop_seqk_parallel_kernelI23Flash_bwd_kernel_traitsILi128ELi64ELi64ELi8ELi4ELi2ELi2ELb1ELb0EN7cutlass6half_tE19Flash_kernel_traitsILi128ELi64ELi64ELi8ES3_EELb0ELb1ELb0ELb0ELb0ELb1ELb1EEEvNS_16Flash_bwd_paramsE)
        /*0048*/ 	.short	0x0210
        /*004a*/ 	.short	0x0280


	//----- nvinfo : EIATTR_SW_WAR
	.align		4
.L_378:
        /*004c*/ 	.byte	0x04, 0x36
        /*004e*/ 	.short	(.L_380 - .L_379)
.L_379:
        /*0050*/ 	.word	0x00000008
.L_380:


//--------------------- .nv.info._ZN5flash44flash_bwd_dq_dk_dv_loop_seqk_parallel_kernelI23Flash_bwd_kernel_traitsILi128ELi64ELi64ELi8ELi4ELi2ELi2ELb1ELb0EN7cutlass6half_tE19Flash_kernel_traitsILi128ELi64ELi64ELi8ES3_EELb1ELb1ELb0ELb1ELb0ELb0ELb0EEEvNS_16Flash_bwd_paramsE --------------------------
	.section	.nv.info._ZN5flash44flash_bwd_dq_dk_dv_loop_seqk_parallel_kernelI23Flash_bwd_kernel_traitsILi128ELi64ELi64ELi8ELi4ELi2ELi2ELb1ELb0EN7cutlass6half_tE19Flash_kernel_traitsILi128ELi64ELi64ELi8ES3_EELb1ELb1ELb0ELb1ELb0ELb0ELb0EEEvNS_16Flash_bwd_paramsE,"",@"SHT_CUDA_INFO"
	.sectionflags	@""
	.align	4


	//----- nvinfo : EIATTR_CUDA_API_VERSION
	.align		4
        /*0000*/ 	.byte	0x04, 0x37
        /*0002*/ 	.short	(.L_382 - .L_381)
.L_381:
        /*0004*/ 	.word	0x00000082


	//----- nvinfo : EIATTR_KPARAM_INFO
	.align		4
.L_382:
        /*0008*/ 	.byte	0x04, 0x17
        /*000a*/ 	.short	(.L_384 - .L_383)
.L_383:
        /*000c*/ 	.word	0x00000000
        /*0010*/ 	.short	0x0000
        /*0012*/ 	.short	0x0000
        /*0014*/ 	.byte	0x00, 0xf0, 0x01, 0x0a


	//----- nvinfo : EIATTR_SPARSE_MMA_MASK
	.align		4
.L_384:
        /*0018*/ 	.byte	0x03, 0x50
        /*001a*/ 	.short	0x0000


	//----- nvinfo : EIATTR_MAXREG_COUNT
	.align		4
        /*001c*/ 	.byte	0x03, 0x1b
        /*001e*/ 	.short	0x00ff


	//----- nvinfo : EIATTR_NUM_BARRIERS
	.align		4
        /*0020*/ 	.byte	0x02, 0x4c
        /*0022*/ 	.byte	0x01
	.zero		1


	//----- nvinfo : EIATTR_MERCURY_ISA_VERSION
	.align		4
        /*0024*/ 	.byte	0x03, 0x5f
        /*0026*/ 	.short	0x0101


	//----- nvinfo : EIATTR_EXIT_INSTR_OFFSETS
	.align		4
        /*0028*/ 	.byte	0x04, 0x1c
        /*002a*/ 	.short	(.L_386 - .L_385)


	//   ....[0]....
.L_385:
        /*002c*/ 	.word	0x000000a0


	//   ....[1]....
        /*0030*/ 	.word	0x00008af0


	//----- nvinfo : EIATTR_CRS_STACK_SIZE
	.align		4
.L_386:
        /*0034*/ 	.byte	0x04, 0x1e
        /*0036*/ 	.short	(.L_388 - .L_387)
.L_387:
        /*0038*/ 	.word	0x00000000


	//----- nvinfo : EIATTR_CBANK_PARAM_SIZE
	.align		4
.L_388:
        /*003c*/ 	.byte	0x03, 0x19
        /*003e*/ 	.short	0x0280


	//----- nvinfo : EIATTR_PARAM_CBANK
	.align		4
        /*0040*/ 	.byte	0x04, 0x0a
        /*0042*/ 	.short	(.L_390 - .L_389)
	.align		4
.L_389:
        /*0044*/ 	.word	index@(.nv.constant0._ZN5flash44flash_bwd_dq_dk_dv_loop_seqk_parallel_kernelI23Flash_bwd_kernel_traitsILi128ELi64ELi64ELi8ELi4ELi2ELi2ELb1ELb0EN7cutlass6half_tE19Flash_kernel_traitsILi128ELi64ELi64ELi8ES3_EELb1ELb1ELb0ELb1ELb0ELb0ELb0EEEvNS_16Flash_bwd_paramsE)
        /*0048*/ 	.short	0x0210
        /*004a*/ 	.short	0x0280


	//----- nvinfo : EIATTR_SW_WAR
	.align		4
.L_390:
        /*004c*/ 	.byte	0x04, 0x36
        /*004e*/ 	.short	(.L_392 - .L_391)
.L_391:
        /*0050*/ 	.word	0x00000008
.L_392:


//--------------------- .nv.info._ZN5flash44flash_bwd_dq_dk_dv_loop_seqk_parallel_kernelI23Flash_bwd_kernel_traitsILi128ELi64ELi64ELi8ELi4ELi2ELi2ELb1ELb0EN7cutlass6half_tE19Flash_kernel_traitsILi128ELi64ELi64ELi8ES3_EELb0ELb1ELb0ELb1ELb0ELb0ELb1EEEvNS_16Flash_bwd_paramsE --------------------------
	.section	.nv.info._ZN5flash44flash_bwd_dq_dk_dv_loop_seqk_parallel_kernelI23Flash_bwd_kernel_traitsILi128ELi64ELi64ELi8ELi4ELi2ELi2ELb1ELb0EN7cutlass6half_tE19Flash_kernel_traitsILi128ELi64ELi64ELi8ES3_EELb0ELb1ELb0ELb1ELb0ELb0ELb1EEEvNS_16Flash_bwd_paramsE,"",@"SHT_CUDA_INFO"
	.sectionflags	@""
	.align	4


	//----- nvinfo : EIATTR_CUDA_API_VERSION
	.align		4
        /*0000*/ 	.byte	0x04, 0x37
        /*0002*/ 	.short	(.L_394 - .L_393)
.L_393:
        /*0004*/ 	.word	0x00000082


	//----- nvinfo : EIATTR_KPARAM_INFO
	.align		4
.L_394:
        /*0008*/ 	.byte	0x04, 0x17
        /*000a*/ 	.short	(.L_396 - .L_395)
.L_395:
        /*000c*/ 	.word	0x00000000
        /*0010*/ 	.short	0x0000
        /*0012*/ 	.short	0x0000
        /*0014*/ 	.byte	0x00, 0xf0, 0x01, 0x0a


	//----- nvinfo : EIATTR_SPARSE_MMA_MASK
	.align		4
.L_396:
        /*0018*/ 	.byte	0x03, 0x50
        /*001a*/ 	.short	0x0000


	//----- nvinfo : EIATTR_MAXREG_COUNT
	.align		4
        /*001c*/ 	.byte	0x03, 0x1b
        /*001e*/ 	.short	0x00ff


	//----- nvinfo : EIATTR_NUM_BARRIERS
	.align		4
        /*0020*/ 	.byte	0x02, 0x4c
        /*0022*/ 	.byte	0x01
	.zero		1


	//----- nvinfo : EIATTR_ANNOTATIONS
	.align		4
        /*0024*/ 	.byte	0x04, 0x55
        /*0026*/ 	.short	(.L_398 - .L_397)


	//   ....[0]....
.L_397:
        /*0028*/ 	.word	0x00000001
        /*002c*/ 	.byte	0x30, 0x06, 0x00, 0x00, 0x01, 0x00, 0x00, 0x00, 0x00, 0x3e, 0x00, 0x00


	//----- nvinfo : EIATTR_MERCURY_ISA_VERSION
	.align		4
.L_398:
        /*0038*/ 	.byte	0x03, 0x5f
        /*003a*/ 	.short	0x0101


	//----- nvinfo : EIATTR_EXIT_INSTR_OFFSETS
	.align		4
        /*003c*/ 	.byte	0x04, 0x1c
        /*003e*/ 	.short	(.L_400 - .L_399)


	//   ....[0]....
.L_399:
        /*0040*/ 	.word	0x000000b0


	//   ....[1]....
        /*0044*/ 	.word	0x000082b0


	//----- nvinfo : EIATTR_CRS_STACK_SIZE
	.align		4
.L_400:
        /*0048*/ 	.byte	0x04, 0x1e
        /*004a*/ 	.short	(.L_402 - .L_401)
.L_401:
        /*004c*/ 	.word	0x00000000


	//----- nvinfo : EIATTR_CBANK_PARAM_SIZE
	.align		4
.L_402:
        /*0050*/ 	.byte	0x03, 0x19
        /*0052*/ 	.short	0x0280


	//----- nvinfo : EIATTR_PARAM_CBANK
	.align		4
        /*0054*/ 	.byte	0x04, 0x0a
        /*0056*/ 	.short	(.L_404 - .L_403)
	.align		4
.L_403:
        /*0058*/ 	.word	index@(.nv.constant0._ZN5flash44flash_bwd_dq_dk_dv_loop_seqk_parallel_kernelI23Flash_bwd_kernel_traitsILi128ELi64ELi64ELi8ELi4ELi2ELi2ELb1ELb0EN7cutlass6half_tE19Flash_kernel_traitsILi128ELi64ELi64ELi8ES3_EELb0ELb1ELb0ELb1ELb0ELb0ELb1EEEvNS_16Flash_bwd_paramsE)
        /*005c*/ 	.short	0x0210
        /*005e*/ 	.short	0x0280


	//----- nvinfo : EIATTR_SW_WAR
	.align		4
.L_404:
        /*0060*/ 	.byte	0x04, 0x36
        /*0062*/ 	.short	(.L_406 - .L_405)
.L_405:
        /*0064*/ 	.word	0x00000008
.L_406:


//--------------------- .nv.info._ZN5flash25flash_bwd_dot_do_o_kernelILb0E23Flash_bwd_kernel_traitsILi128ELi64ELi64ELi8ELi4ELi2ELi2ELb1ELb0EN7cutlass6half_tE19Flash_kernel_traitsILi128ELi64ELi64ELi8ES3_EEEEvNS_16Flash_bwd_paramsE --------------------------
	.section	.nv.info._ZN5flash25flash_bwd_dot_do_o_kernelILb0E23Flash_bwd_kernel_traitsILi128ELi64ELi64ELi8ELi4ELi2ELi2ELb1ELb0EN7cutlass6half_tE19Flash_kernel_traitsILi128ELi64ELi64ELi8ES3_EEEEvNS_16Flash_bwd_paramsE,"",@"SHT_CUDA_INFO"
	.sectionflags	@""
	.align	4


	//----- nvinfo : EIATTR_CUDA_API_VERSION
	.align		4
        /*0000*/ 	.byte	0x04, 0x37
        /*0002*/ 	.short	(.L_408 - .L_407)
.L_407:
        /*0004*/ 	.word	0x00000082


	//----- nvinfo : EIATTR_KPARAM_INFO
	.align		4
.L_408:
        /*0008*/ 	.byte	0x04, 0x17
        /*000a*/ 	.short	(.L_410 - .L_409)
.L_409:
        /*000c*/ 	.word	0x00000000
        /*0010*/ 	.short	0x0000
        /*0012*/ 	.short	0x0000
        /*0014*/ 	.byte	0x00, 0xf0, 0x01, 0x0a


	//----- nvinfo : EIATTR_SPARSE_MMA_MASK
	.align		4
.L_410:
        /*0018*/ 	.byte	0x03, 0x50
        /*001a*/ 	.short	0x0000


	//----- nvinfo : EIATTR_MAXREG_COUNT
	.align		4
        /*001c*/ 	.byte	0x03, 0x1b
        /*001e*/ 	.short	0x00ff


	//----- nvinfo : EIATTR_MERCURY_ISA_VERSION
	.align		4
        /*0020*/ 	.byte	0x03, 0x5f
        /*0022*/ 	.short	0x0101


	//----- nvinfo : EIATTR_COOP_GROUP_MASK_REGIDS
	.align		4
        /*0024*/ 	.byte	0x04, 0x29
        /*0026*/ 	.short	(.L_412 - .L_411)


	//   ....[0]....
.L_411:
        /*0028*/ 	.word	0xffffffff


	//   ....[1]....
        /*002c*/ 	.word	0xffffffff


	//   ....[2]....
        /*0030*/ 	.word	0xffffffff


	//   ....[3]....
        /*0034*/ 	.word	0xffffffff


	//   ....[4]....
        /*0038*/ 	.word	0xffffffff


	//   ....[5]....
        /*003c*/ 	.word	0xffffffff


	//----- nvinfo : EIATTR_COOP_GROUP_INSTR_OFFSETS
	.align		4
.L_412:
        /*0040*/ 	.byte	0x04, 0x28
        /*0042*/ 	.short	(.L_414 - .L_413)


	//   ....[0]....
.L_413:
        /*0044*/ 	.word	0x000011d0


	//   ....[1]....
        /*0048*/ 	.word	0x000011f0


	//   ....[2]....
        /*004c*/ 	.word	0x00001210


	//   ....[3]....
        /*0050*/ 	.word	0x00001230


	//   ....[4]....
        /*0054*/ 	.word	0x00001250


	//   ....[5]....
        /*0058*/ 	.word	0x00001290


	//----- nvinfo : EIATTR_EXIT_INSTR_OFFSETS
	.align		4
.L_414:
        /*005c*/ 	.byte	0x04, 0x1c
        /*005e*/ 	.short	(.L_416 - .L_415)


	//   ....[0]....
.L_415:
        /*0060*/ 	.word	0x00000100


	//   ....[1]....
        /*0064*/ 	.word	0x00001330


	//   ....[2]....
        /*0068*/ 	.word	0x00001350


	//----- nvinfo : EIATTR_CRS_STACK_SIZE
	.align		4
.L_416:
        /*006c*/ 	.byte	0x04, 0x1e
        /*006e*/ 	.short	(.L_418 - .L_417)
.L_417:
        /*0070*/ 	.word	0x00000000


	//----- nvinfo : EIATTR_CBANK_PARAM_SIZE
	.align		4
.L_418:
        /*0074*/ 	.byte	0x03, 0x19
        /*0076*/ 	.short	0x0280


	//----- nvinfo : EIATTR_PARAM_CBANK
	.align		4
        /*0078*/ 	.byte	0x04, 0x0a
        /*007a*/ 	.short	(.L_420 - .L_419)
	.align		4
.L_419:
        /*007c*/ 	.word	index@(.nv.constant0._ZN5flash25flash_bwd_dot_do_o_kernelILb0E23Flash_bwd_kernel_traitsILi128ELi64ELi64ELi8ELi4ELi2ELi2ELb1ELb0EN7cutlass6half_tE19Flash_kernel_traitsILi128ELi64ELi64ELi8ES3_EEEEvNS_16Flash_bwd_paramsE)
        /*0080*/ 	.short	0x0210
        /*0082*/ 	.short	0x0280


	//----- nvinfo : EIATTR_SW_WAR
	.align		4
.L_420:
        /*0084*/ 	.byte	0x04, 0x36
        /*0086*/ 	.short	(.L_422 - .L_421)
.L_421:
        /*0088*/ 	.word	0x00000008
.L_422:


//--------------------- .nv.info._ZN5flash25flash_bwd_dot_do_o_kernelILb1E23Flash_bwd_kernel_traitsILi128ELi64ELi64ELi8ELi4ELi2ELi2ELb1ELb0EN7cutlass6half_tE19Flash_kernel_traitsILi128ELi64ELi64ELi8ES3_EEEEvNS_16Flash_bwd_paramsE --------------------------
	.section	.nv.info._ZN5flash25flash_bwd_dot_do_o_kernelILb1E23Flash_bwd_kernel_traitsILi128ELi64ELi64ELi8ELi4ELi2ELi2ELb1ELb0EN7cutlass6half_tE19Flash_kernel_traitsILi128ELi64ELi64ELi8ES3_EEEEvNS_16Flash_bwd_paramsE,"",@"SHT_CUDA_INFO"
	.sectionflags	@""
	.align	4


	//----- nvinfo : EIATTR_CUDA_API_VERSION
	.align		4
        /*0000*/ 	.byte	0x04, 0x37
        /*0002*/ 	.short	(.L_424 - .L_423)
.L_423:
        /*0004*/ 	.word	0x00000082


	//----- nvinfo : EIATTR_KPARAM_INFO
	.align		4
.L_424:
        /*0008*/ 	.byte	0x04, 0x17
        /*000a*/ 	.short	(.L_426 - .L_425)
.L_425:
        /*000c*/ 	.word	0x00000000
        /*0010*/ 	.short	0x0000
        /*0012*/ 	.short	0x0000
        /*0014*/ 	.byte	0x00, 0xf0, 0x01, 0x0a


	//----- nvinfo : EIATTR_SPARSE_MMA_MASK
	.align		4
.L_426:
        /*0018*/ 	.byte	0x03, 0x50
        /*001a*/ 	.short	0x0000


	//----- nvinfo : EIATTR_MAXREG_COUNT
	.align		4
        /*001c*/ 	.byte	0x03, 0x1b
        /*001e*/ 	.short	0x00ff


	//----- nvinfo : EIATTR_MERCURY_ISA_VERSION
	.align		4
        /*0020*/ 	.byte	0x03, 0x5f
        /*0022*/ 	.short	0x0101


	//----- nvinfo : EIATTR_COOP_GROUP_MASK_REGIDS
	.align		4
        /*0024*/ 	.byte	0x04, 0x29
        /*0026*/ 	.short	(.L_428 - .L_427)


	//   ....[0]....
.L_427:
        /*0028*/ 	.word	0xffffffff


	//   ....[1]....
        /*002c*/ 	.word	0xffffffff


	//   ....[2]....
        /*0030*/ 	.word	0xffffffff


	//   ....[3]....
        /*0034*/ 	.word	0xffffffff


	//   ....[4]....
        /*0038*/ 	.word	0xffffffff


	//   ....[5]....
        /*003c*/ 	.word	0xffffffff


	//----- nvinfo : EIATTR_COOP_GROUP_INSTR_OFFSETS
	.align		4
.L_428:
        /*0040*/ 	.byte	0x04, 0x28
        /*0042*/ 	.short	(.L_430 - .L_429)


	//   ....[0]....
.L_429:
        /*0044*/ 	.word	0x00001500


	//   ....[1]....
        /*0048*/ 	.word	0x00001550


	//   ....[2]....
        /*004c*/ 	.word	0x000015d0


	//   ....[3]....
        /*0050*/ 	.word	0x000015f0


	//   ....[4]....
        /*0054*/ 	.word	0x00001610


	//   ....[5]....
        /*0058*/ 	.word	0x00001630


	//----- nvinfo : EIATTR_EXIT_INSTR_OFFSETS
	.align		4
.L_430:
        /*005c*/ 	.byte	0x04, 0x1c
        /*005e*/ 	.short	(.L_432 - .L_431)


	//   ....[0]....
.L_431:
        /*0060*/ 	.word	0x00000100


	//   ....[1]....
        /*0064*/ 	.word	0x00001760


	//----- nvinfo : EIATTR_CRS_STACK_SIZE
	.align		4
.L_432:
        /*0068*/ 	.byte	0x04, 0x1e
        /*006a*/ 	.short	(.L_434 - .L_433)
.L_433:
        /*006c*/ 	.word	0x00000000


	//----- nvinfo : EIATTR_CBANK_PARAM_SIZE
	.align		4
.L_434:
        /*0070*/ 	.byte	0x03, 0x19
        /*0072*/ 	.short	0x0280


	//----- nvinfo : EIATTR_PARAM_CBANK
	.align		4
        /*0074*/ 	.byte	0x04, 0x0a
        /*0076*/ 	.short	(.L_436 - .L_435)
	.align		4
.L_435:
        /*0078*/ 	.word	index@(.nv.constant0._ZN5flash25flash_bwd_dot_do_o_kernelILb1E23Flash_bwd_kernel_traitsILi128ELi64ELi64ELi8ELi4ELi2ELi2ELb1ELb0EN7cutlass6half_tE19Flash_kernel_traitsILi128ELi64ELi64ELi8ES3_EEEEvNS_16Flash_bwd_paramsE)
        /*007c*/ 	.short	0x0210
        /*007e*/ 	.short	0x0280


	//----- nvinfo : EIATTR_SW_WAR
	.align		4
.L_436:
        /*0080*/ 	.byte	0x04, 0x36
        /*0082*/ 	.short	(.L_438 - .L_437)
.L_437:
        /*0084*/ 	.word	0x00000008
.L_438:


//--------------------- .nv.info._ZN5flash27flash_bwd_convert_dq_kernelI23Flash_bwd_kernel_traitsILi128ELi64ELi128ELi8ELi2ELi4ELi2ELb0ELb0EN7cutlass6half_tE19Flash_kernel_traitsILi128ELi64ELi128ELi8ES3_EEEEvNS_16Flash_bwd_paramsEi --------------------------
	.section	.nv.info._ZN5flash27flash_bwd_convert_dq_kernelI23Flash_bwd_kernel_traitsILi128ELi64ELi128ELi8ELi2ELi4ELi2ELb0ELb0EN7cutlass6half_tE19Flash_kernel_traitsILi128ELi64ELi128ELi8ES3_EEEEvNS_16Flash_bwd_paramsEi,"",@"SHT_CUDA_INFO"
	.sectionflags	@""
	.align	4


	//----- nvinfo : EIATTR_CUDA_API_VERSION
	.align		4
        /*0000*/ 	.byte	0x04, 0x37
        /*0002*/ 	.short	(.L_440 - .L_439)
.L_439:
        /*0004*/ 	.word	0x00000082


	//----- nvinfo : EIATTR_KPARAM_INFO
	.align		4
.L_440:
        /*0008*/ 	.byte	0x04, 0x17
        /*000a*/ 	.short	(.L_442 - .L_441)
.L_441:
        /*000c*/ 	.word	0x00000000
        /*0010*/ 	.short	0x0001
        /*0012*/ 	.short	0x0280
        /*0014*/ 	.byte	0x00, 0xf0, 0x11, 0x00


	//----- nvinfo : EIATTR_KPARAM_INFO
	.align		4
.L_442:
        /*0018*/ 	.byte	0x04, 0x17
        /*001a*/ 	.short	(.L_444 - .L_443)
.L_443:
        /*001c*/ 	.word	0x00000000
        /*0020*/ 	.short	0x0000
        /*0022*/ 	.short	0x0000
        /*0024*/ 	.byte	0x00, 0xf0, 0x01, 0x0a


	//----- nvinfo : EIATTR_SPARSE_MMA_MASK
	.align		4
.L_444:
        /*0028*/ 	.byte	0x03, 0x50
        /*002a*/ 	.short	0x0000


	//----- nvinfo : EIATTR_MAXREG_COUNT
	.align		4
        /*002c*/ 	.byte	0x03, 0x1b
        /*002e*/ 	.short	0x00ff


	//----- nvinfo : EIATTR_NUM_BARRIERS
	.align		4
        /*0030*/ 	.byte	0x02, 0x4c
        /*0032*/ 	.byte	0x01
	.zero		1


	//----- nvinfo : EIATTR_MERCURY_ISA_VERSION
	.align		4
        /*0034*/ 	.byte	0x03, 0x5f
        /*0036*/ 	.short	0x0101


	//----- nvinfo : EIATTR_EXIT_INSTR_OFFSETS
	.align		4
        /*0038*/ 	.byte	0x04, 0x1c
        /*003a*/ 	.short	(.L_446 - .L_445)


	//   ....[0]....
.L_445:
        /*003c*/ 	.word	0x00000100


	//   ....[1]....
        /*0040*/ 	.word	0x000017b0


	//   ....[2]....
        /*0044*/ 	.word	0x000018b0


	//   ....[3]....
        /*0048*/ 	.word	0x000018d0


	//----- nvinfo : EIATTR_CRS_STACK_SIZE
	.align		4
.L_446:
        /*004c*/ 	.byte	0x04, 0x1e
        /*004e*/ 	.short	(.L_448 - .L_447)
.L_447:
        /*0050*/ 	.word	0x00000000


	//----- nvinfo : EIATTR_CBANK_PARAM_SIZE
	.align		4
.L_448:
        /*0054*/ 	.byte	0x03, 0x19
        /*0056*/ 	.short	0x0284


	//----- nvinfo : EIATTR_PARAM_CBANK
	.align		4
        /*0058*/ 	.byte	0x04, 0x0a
        /*005a*/ 	.short	(.L_450 - .L_449)
	.align		4
.L_449:
        /*005c*/ 	.word	index@(.nv.constant0._ZN5flash27flash_bwd_convert_dq_kernelI23Flash_bwd_kernel_traitsILi128ELi64ELi128ELi8ELi2ELi4ELi2ELb0ELb0EN7cutlass6half_tE19Flash_kernel_traitsILi128ELi64ELi128ELi8ES3_EEEEvNS_16Flash_bwd_paramsEi)
        /*0060*/ 	.short	0x0210
        /*0062*/ 	.short	0x0284


	//----- nvinfo : EIATTR_SW_WAR
	.align		4
.L_450:
        /*0064*/ 	.byte	0x04, 0x36
        /*0066*/ 	.short	(.L_452 - .L_451)
.L_451:
        /*0068*/ 	.word	0x00000008
.L_452:


//--------------------- .nv.info._ZN5flash44flash_bwd_dq_dk_dv_loop_seqk_parallel_kernelI23Flash_bwd_kernel_traitsILi128ELi64ELi128ELi8ELi2ELi4ELi2ELb0ELb0EN7cutlass6half_tE19Flash_kernel_traitsILi128ELi64ELi128ELi8ES3_EELb1ELb1ELb0ELb0ELb0ELb0ELb0EEEvNS_16Flash_bwd_paramsE --------------------------
	.section	.nv.info._ZN5flash44flash_bwd_dq_dk_dv_loop_seqk_parallel_kernelI23Flash_bwd_kernel_traitsILi128ELi64ELi128ELi8ELi2ELi4ELi2ELb0ELb0EN7cutlass6half_tE19Flash_kernel_traitsILi128ELi64ELi128ELi8ES3_EELb1ELb1ELb0ELb0ELb0ELb0ELb0EEEvNS_16Flash_bwd_paramsE,"",@"SHT_CUDA_INFO"
	.sectionflags	@""
	.align	4


	//----- nvinfo : EIATTR_CUDA_API_VERSION
	.align		4
        /*0000*/ 	.byte	0x04, 0x37
        /*0002*/ 	.short	(.L_454 - .L_453)
.L_453:
        /*0004*/ 	.word	0x00000082


	//----- nvinfo : EIATTR_KPARAM_INFO
	.align		4
.L_454:
        /*0008*/ 	.byte	0x04, 0x17
        /*000a*/ 	.short	(.L_456 - .L_455)
.L_455:
        /*000c*/ 	.word	0x00000000
        /*0010*/ 	.short	0x0000
        /*0012*/ 	.short	0x0000
        /*0014*/ 	.byte	0x00, 0xf0, 0x01, 0x0a


	//----- nvinfo : EIATTR_SPARSE_MMA_MASK
	.align		4
.L_456:
        /*0018*/ 	.byte	0x03, 0x50
        /*001a*/ 	.short	0x0000


	//----- nvinfo : EIATTR_MAXREG_COUNT
	.align		4
        /*001c*/ 	.byte	0x03, 0x1b
        /*001e*/ 	.short	0x00ff


	//----- nvinfo : EIATTR_NUM_BARRIERS
	.align		4
        /*0020*/ 	.byte	0x02, 0x4c
        /*0022*/ 	.byte	0x01
	.zero		1


	//----- nvinfo : EIATTR_ANNOTATIONS
	.align		4
        /*0024*/ 	.byte	0x04, 0x55
        /*0026*/ 	.short	(.L_458 - .L_457)


	//   ....[0]....
.L_457:
        /*0028*/ 	.word	0x00000001
        /*002c*/ 	.byte	0xa0, 0x03, 0x00, 0x00, 0x01, 0x00, 0x00, 0x00, 0xe0, 0x05, 0x00, 0x00, 0x01, 0x00, 0x00, 0x00
        /*003c*/ 	.byte	0x00, 0x09, 0x00, 0x00, 0x01, 0x00, 0x00, 0x00, 0x40, 0x09, 0x00, 0x00, 0x01, 0x00, 0x00, 0x00
        /*004c*/ 	.byte	0x70, 0x09, 0x00, 0x00, 0x01, 0x00, 0x00, 0x00, 0xa0, 0x09, 0x00, 0x00, 0x01, 0x00, 0x00, 0x00
        /*005c*/ 	.byte	0x30, 0x46, 0x00, 0x00, 0x01, 0x00, 0x00, 0x00, 0x80, 0x4d, 0x00, 0x00, 0x01, 0x00, 0x00, 0x00
        /*006c*/ 	.byte	0x90, 0xa0, 0x00, 0x00, 0x01, 0x00, 0x00, 0x00, 0xc0, 0xa0, 0x00, 0x00, 0x01, 0x00, 0x00, 0x00
        /*007c*/ 	.byte	0xd0, 0xa0, 0x00, 0x00, 0x01, 0x00, 0x00, 0x00, 0xe0, 0xa0, 0x00, 0x00


	//----- nvinfo : EIATTR_MERCURY_ISA_VERSION
	.align		4
.L_458:
        /*0088*/ 	.byte	0x03, 0x5f
        /*008a*/ 	.short	0x0101


	//----- nvinfo : EIATTR_EXIT_INSTR_OFFSETS
	.align		4
        /*008c*/ 	.byte	0x04, 0x1c
        /*008e*/ 	.short	(.L_460 - .L_459)


	//   ....[0]....
.L_459:
        /*0090*/ 	.word	0x000000a0


	//   ....[1]....
        /*0094*/ 	.word	0x0000c180


	//----- nvinfo : EIATTR_CRS_STACK_SIZE
	.align		4
.L_460:
        /*0098*/ 	.byte	0x04, 0x1e
        /*009a*/ 	.short	(.L_462 - .L_461)
.L_461:
        /*009c*/ 	.word	0x00000000


	//----- nvinfo : EIATTR_CBANK_PARAM_SIZE
	.align		4
.L_462:
        /*00a0*/ 	.byte	0x03, 0x19
        /*00a2*/ 	.short	0x0280


	//----- nvinfo : EIATTR_PARAM_CBANK
	.align		4
        /*00a4*/ 	.byte	0x04, 0x0a
        /*00a6*/ 	.short	(.L_464 - .L_463)
	.align		4
.L_463:
        /*00a8*/ 	.word	index@(.nv.constant0._ZN5flash44flash_bwd_dq_dk_dv_loop_seqk_parallel_kernelI23Flash_bwd_kernel_traitsILi128ELi64ELi128ELi8ELi2ELi4ELi2ELb0ELb0EN7cutlass6half_tE19Flash_kernel_traitsILi128ELi64ELi128ELi8ES3_EELb1ELb1ELb0ELb0ELb0ELb0ELb0EEEvNS_16Flash_bwd_paramsE)
        /*00ac*/ 	.short	0x0210
        /*00ae*/ 	.short	0x0280


	//----- nvinfo : EIATTR_SW_WAR
	.align		4
.L_464:
        /*00b0*/ 	.byte	0x04, 0x36
        /*00b2*/ 	.short	(.L_466 - .L_465)
.L_465:
        /*00b4*/ 	.word	0x00000008
.L_466:


//--------------------- .nv.info._ZN5flash44flash_bwd_dq_dk_dv_loop_seqk_parallel_kernelI23Flash_bwd_kernel_traitsILi128ELi64ELi128ELi8ELi2ELi4ELi2ELb0ELb0EN7cutlass6half_tE19Flash_kernel_traitsILi128ELi64ELi128ELi8ES3_EELb0ELb1ELb0ELb0ELb0ELb0ELb1EEEvNS_16Flash_bwd_paramsE --------------------------
	.section	.nv.info._ZN5flash44flash_bwd_dq_dk_dv_loop_seqk_parallel_kernelI23Flash_bwd_kernel_traitsILi128ELi64ELi128ELi8ELi2ELi4ELi2ELb0ELb0EN7cutlass6half_tE19Flash_kernel_traitsILi128ELi64ELi128ELi8ES3_EELb0ELb1ELb0ELb0ELb0ELb0ELb1EEEvNS_16Flash_bwd_paramsE,"",@"SHT_CUDA_INFO"
	.sectionflags	@""
	.align	4


	//----- nvinfo : EIATTR_CUDA_API_VERSION
	.align		4
        /*0000*/ 	.byte	0x04, 0x37
        /*0002*/ 	.short	(.L_468 - .L_467)
.L_467:
        /*0004*/ 	.word	0x00000082


	//----- nvinfo : EIATTR_KPARAM_INFO
	.align		4
.L_468:
        /*0008*/ 	.byte	0x04, 0x17
        /*000a*/ 	.short	(.L_470 - .L_469)
.L_469:
        /*000c*/ 	.word	0x00000000
        /*0010*/ 	.short	0x0000
        /*0012*/ 	.short	0x0000
        /*0014*/ 	.byte	0x00, 0xf0, 0x01, 0x0a


	//----- nvinfo : EIATTR_SPARSE_MMA_MASK
	.align		4
.L_470:
        /*0018*/ 	.byte	0x03, 0x50
        /*001a*/ 	.short	0x0000


	//----- nvinfo : EIATTR_MAXREG_COUNT
	.align		4
        /*001c*/ 	.byte	0x03, 0x1b
        /*001e*/ 	.short	0x00ff


	//----- nvinfo : EIATTR_NUM_BARRIERS
	.align		4
        /*0020*/ 	.byte	0x02, 0x4c
        /*0022*/ 	.byte	0x01
	.zero		1


	//----- nvinfo : EIATTR_ANNOTATIONS
	.align		4
        /*0024*/ 	.byte	0x04, 0x55
        /*0026*/ 	.short	(.L_472 - .L_471)


	//   ....[0]....
.L_471:
        /* <DEDUP_REMOVED lines=43> */


	//----- nvinfo : EIATTR_MERCURY_ISA_VERSION
	.align		4
.L_472:
        /*02c0*/ 	.byte	0x03, 0x5f
        /*02c2*/ 	.short	0x0101


	//----- nvinfo : EIATTR_EXIT_INSTR_OFFSETS
	.align		4
        /*02c4*/ 	.byte	0x04, 0x1c
        /*02c6*/ 	.short	(.L_474 - .L_473)


	//   ....[0]....
.L_473:
        /*02c8*/ 	.word	0x000000a0


	//   ....[1]....
        /*02cc*/ 	.word	0x0000bb40


	//----- nvinfo : EIATTR_CRS_STACK_SIZE
	.align		4
.L_474:
        /*02d0*/ 	.byte	0x04, 0x1e
        /*02d2*/ 	.short	(.L_476 - .L_475)
.L_475:
        /*02d4*/ 	.word	0x00000000


	//----- nvinfo : EIATTR_CBANK_PARAM_SIZE
	.align		4
.L_476:
        /*02d8*/ 	.byte	0x03, 0x19
        /*02da*/ 	.short	0x0280


	//----- nvinfo : EIATTR_PARAM_CBANK
	.align		4
        /*02dc*/ 	.byte	0x04, 0x0a
        /*02de*/ 	.short	(.L_478 - .L_477)
	.align		4
.L_477:
        /*02e0*/ 	.word	index@(.nv.constant0._ZN5flash44flash_bwd_dq_dk_dv_loop_seqk_parallel_kernelI23Flash_bwd_kernel_traitsILi128ELi64ELi128ELi8ELi2ELi4ELi2ELb0ELb0EN7cutlass6half_tE19Flash_kernel_traitsILi128ELi64ELi128ELi8ES3_EELb0ELb1ELb0ELb0ELb0ELb0ELb1EEEvNS_16Flash_bwd_paramsE)
        /*02e4*/ 	.short	0x0210
        /*02e6*/ 	.short	0x0280


	//----- nvinfo : EIATTR_SW_WAR
	.align		4
.L_478:
        /*02e8*/ 	.byte	0x04, 0x36
        /*02ea*/ 	.short	(.L_480 - .L_479)
.L_479:
        /*02ec*/ 	.word	0x00000008
.L_480:


//--------------------- .nv.info._ZN5flash44flash_bwd_dq_dk_dv_loop_seqk_parallel_kernelI23Flash_bwd_kernel_traitsILi128ELi64ELi128ELi8ELi2ELi4ELi2ELb0ELb0EN7cutlass6half_tE19Flash_kernel_traitsILi128ELi64ELi128ELi8ES3_EELb1ELb1ELb0ELb0ELb1ELb1ELb0EEEvNS_16Flash_bwd_paramsE --------------------------
	.section	.nv.info._ZN5flash44flash_bwd_dq_dk_dv_loop_seqk_parallel_kernelI23Flash_bwd_kernel_traitsILi128ELi64ELi128ELi8ELi2ELi4ELi2ELb0ELb0EN7cutlass6half_tE19Flash_kernel_traitsILi128ELi64ELi128ELi8ES3_EELb1ELb1ELb0ELb0ELb1ELb1ELb0EEEvNS_16Flash_bwd_paramsE,"",@"SHT_CUDA_INFO"
	.sectionflags	@""
	.align	4


	//----- nvinfo : EIATTR_CUDA_API_VERSION
	.align		4
        /*0000*/ 	.byte	0x04, 0x37
        /*0002*/ 	.short	(.L_482 - .L_481)
.L_481:
        /*0004*/ 	.word	0x00000082


	//----- nvinfo : EIATTR_KPARAM_INFO
	.align		4
.L_482:
        /*0008*/ 	.byte	0x04, 0x17
        /*000a*/ 	.short	(.L_484 - .L_483)
.L_483:
        /*000c*/ 	.word	0x00000000
        /*0010*/ 	.short	0x0000
        /*0012*/ 	.short	0x0000
        /*0014*/ 	.byte	0x00, 0xf0, 0x01, 0x0a


	//----- nvinfo : EIATTR_SPARSE_MMA_MASK
	.align		4
.L_484:
        /*0018*/ 	.byte	0x03, 0x50
        /*001a*/ 	.short	0x0000


	//----- nvinfo : EIATTR_MAXREG_COUNT
	.align		4
        /*001c*/ 	.byte	0x03, 0x1b
        /*001e*/ 	.short	0x00ff


	//----- nvinfo : EIATTR_NUM_BARRIERS
	.align		4
        /*0020*/ 	.byte	0x02, 0x4c
        /*0022*/ 	.byte	0x01
	.zero		1


	//----- nvinfo : EIATTR_ANNOTATIONS
	.align		4
        /*0024*/ 	.byte	0x04, 0x55
        /*0026*/ 	.short	(.L_486 - .L_485)


	//   ....[0]....
.L_485:
        /*0028*/ 	.word	0x00000001
        /*002c*/ 	.byte	0x20, 0x04, 0x00, 0x00, 0x01, 0x00, 0x00, 0x00, 0xe0, 0x08, 0x00, 0x00, 0x01, 0x00, 0x00, 0x00
        /*003c*/ 	.byte	0x20, 0x09, 0x00, 0x00, 0x01, 0x00, 0x00, 0x00, 0x60, 0x09, 0x00, 0x00, 0x01, 0x00, 0x00, 0x00
        /*004c*/ 	.byte	0x80, 0x09, 0x00, 0x00, 0x01, 0x00, 0x00, 0x00, 0xc0, 0x25, 0x00, 0x00, 0x01, 0x00, 0x00, 0x00
        /*005c*/ 	.byte	0xa0, 0x71, 0x00, 0x00, 0x01, 0x00, 0x00, 0x00, 0xd0, 0x71, 0x00, 0x00, 0x01, 0x00, 0x00, 0x00
        /*006c*/ 	.byte	0xe0, 0x71, 0x00, 0x00, 0x01, 0x00, 0x00, 0x00, 0xf0, 0x71, 0x00, 0x00


	//----- nvinfo : EIATTR_MERCURY_ISA_VERSION
	.align		4
.L_486:
        /*0078*/ 	.byte	0x03, 0x5f
        /*007a*/ 	.short	0x0101


	//----- nvinfo : EIATTR_EXIT_INSTR_OFFSETS
	.align		4
        /*007c*/ 	.byte	0x04, 0x1c
        /*007e*/ 	.short	(.L_488 - .L_487)


	//   ....[0]....
.L_487:
        /*0080*/ 	.word	0x000000a0


	//   ....[1]....
        /*0084*/ 	.word	0x00008960


	//----- nvinfo : EIATTR_CBANK_PARAM_SIZE
	.align		4
.L_488:
        /*0088*/ 	.byte	0x03, 0x19
        /*008a*/ 	.short	0x0280


	//----- nvinfo : EIATTR_PARAM_CBANK
	.align		4
        /*008c*/ 	.byte	0x04, 0x0a
        /*008e*/ 	.short	(.L_490 - .L_489)
	.align		4
.L_489:
        /*0090*/ 	.word	index@(.nv.constant0._ZN5flash44flash_bwd_dq_dk_dv_loop_seqk_parallel_kernelI23Flash_bwd_kernel_traitsILi128ELi64ELi128ELi8ELi2ELi4ELi2ELb0ELb0EN7cutlass6half_tE19Flash_kernel_traitsILi128ELi64ELi128ELi8ES3_EELb1ELb1ELb0ELb0ELb1ELb1ELb0EEEvNS_16Flash_bwd_paramsE)
        /*0094*/ 	.short	0x0210
        /*0096*/ 	.short	0x0280


	//----- nvinfo : EIATTR_SW_WAR
	.align		4
.L_490:
        /*0098*/ 	.byte	0x04, 0x36
        /*009a*/ 	.short	(.L_492 - .L_491)
.L_491:
        /*009c*/ 	.word	0x00000008
.L_492:


//--------------------- .nv.info._ZN5flash44flash_bwd_dq_dk_dv_loop_seqk_parallel_kernelI23Flash_bwd_kernel_traitsILi128ELi64ELi128ELi8ELi2ELi4ELi2ELb0ELb0EN7cutlass6half_tE19Flash_kernel_traitsILi128ELi64ELi128ELi8ES3_EELb0ELb1ELb0ELb0ELb1ELb1ELb1EEEvNS_16Flash_bwd_paramsE --------------------------
	.section	.nv.info._ZN5flash44flash_bwd_dq_dk_dv_loop_seqk_parallel_kernelI23Flash_bwd_kernel_traitsILi128ELi64ELi128ELi8ELi2ELi4ELi2ELb0ELb0EN7cutlass6half_tE19Flash_kernel_traitsILi128ELi64ELi128ELi8ES3_EELb0ELb1ELb0ELb0ELb1ELb1ELb1EEEvNS_16Flash_bwd_paramsE,"",@"SHT_CUDA_INFO"
	.sectionflags	@""
	.align	4


	//----- nvinfo : EIATTR_CUDA_API_VERSION
	.align		4
        /*0000*/ 	.byte	0x04, 0x37
        /*0002*/ 	.short	(.L_494 - .L_493)
.L_493:
        /*0004*/ 	.word	0x00000082


	//----- nvinfo : EIATTR_KPARAM_INFO
	.align		4
.L_494:
        /*0008*/ 	.byte	0x04, 0x17
        /*000a*/ 	.short	(.L_496 - .L_495)
.L_495:
        /*000c*/ 	.word	0x00000000
        /*0010*/ 	.short	0x0000
        /*0012*/ 	.short	0x0000
        /*0014*/ 	.byte	0x00, 0xf0, 0x01, 0x0a


	//----- nvinfo : EIATTR_SPARSE_MMA_MASK
	.align		4
.L_496:
        /*0018*/ 	.byte	0x03, 0x50
        /*001a*/ 	.short	0x0000


	//----- nvinfo : EIATTR_MAXREG_COUNT
	.align		4
        /*001c*/ 	.byte	0x03, 0x1b
        /*001e*/ 	.short	0x00ff


	//----- nvinfo : EIATTR_NUM_BARRIERS
	.align		4
        /*0020*/ 	.byte	0x02, 0x4c
        /*0022*/ 	.byte	0x01
	.zero		1


	//----- nvinfo : EIATTR_ANNOTATIONS
	.align		4
        /*0024*/ 	.byte	0x04, 0x55
        /*0026*/ 	.short	(.L_498 - .L_497)


	//   ....[0]....
.L_497:
        /* <DEDUP_REMOVED lines=41> */


	//----- nvinfo : EIATTR_MERCURY_ISA_VERSION
	.align		4
.L_498:
        /*02a8*/ 	.byte	0x03, 0x5f
        /*02aa*/ 	.short	0x0101


	//----- nvinfo : EIATTR_EXIT_INSTR_OFFSETS
	.align		4
        /*02ac*/ 	.byte	0x04, 0x1c
        /*02ae*/ 	.short	(.L_500 - .L_499)


	//   ....[0]....
.L_499:
        /*02b0*/ 	.word	0x000000a0


	//   ....[1]....
        /*02b4*/ 	.word	0x000084c0


	//----- nvinfo : EIATTR_CBANK_PARAM_SIZE
	.align		4
.L_500:
        /*02b8*/ 	.byte	0x03, 0x19
        /*02ba*/ 	.short	0x0280


	//----- nvinfo : EIATTR_PARAM_CBANK
	.align		4
        /*02bc*/ 	.byte	0x04, 0x0a
        /*02be*/ 	.short	(.L_502 - .L_501)
	.align		4
.L_501:
        /*02c0*/ 	.word	index@(.nv.constant0._ZN5flash44flash_bwd_dq_dk_dv_loop_seqk_parallel_kernelI23Flash_bwd_kernel_traitsILi128ELi64ELi128ELi8ELi2ELi4ELi2ELb0ELb0EN7cutlass6half_tE19Flash_kernel_traitsILi128ELi64ELi128ELi8ES3_EELb0ELb1ELb0ELb0ELb1ELb1ELb1EEEvNS_16Flash_bwd_paramsE)
        /*02c4*/ 	.short	0x0210
        /*02c6*/ 	.short	0x0280


	//----- nvinfo : EIATTR_SW_WAR
	.align		4
.L_502:
        /*02c8*/ 	.byte	0x04, 0x36
        /*02ca*/ 	.short	(.L_504 - .L_503)
.L_503:
        /*02cc*/ 	.word	0x00000008
.L_504:


//--------------------- .nv.info._ZN5flash44flash_bwd_dq_dk_dv_loop_seqk_parallel_kernelI23Flash_bwd_kernel_traitsILi128ELi64ELi128ELi8ELi2ELi4ELi2ELb0ELb0EN7cutlass6half_tE19Flash_kernel_traitsILi128ELi64ELi128ELi8ES3_EELb1ELb1ELb0ELb0ELb0ELb1ELb0EEEvNS_16Flash_bwd_paramsE --------------------------
	.section	.nv.info._ZN5flash44flash_bwd_dq_dk_dv_loop_seqk_parallel_kernelI23Flash_bwd_kernel_traitsILi128ELi64ELi128ELi8ELi2ELi4ELi2ELb0ELb0EN7cutlass6half_tE19Flash_kernel_traitsILi128ELi64ELi128ELi8ES3_EELb1ELb1ELb0ELb0ELb0ELb1ELb0EEEvNS_16Flash_bwd_paramsE,"",@"SHT_CUDA_INFO"
	.sectionflags	@""
	.align	4


	//----- nvinfo : EIATTR_CUDA_API_VERSION
	.align		4
        /*0000*/ 	.byte	0x04, 0x37
        /*0002*/ 	.short	(.L_506 - .L_505)
.L_505:
        /*0004*/ 	.word	0x00000082


	//----- nvinfo : EIATTR_KPARAM_INFO
	.align		4
.L_506:
        /*0008*/ 	.byte	0x04, 0x17
        /*000a*/ 	.short	(.L_508 - .L_507)
.L_507:
        /*000c*/ 	.word	0x00000000
        /*0010*/ 	.short	0x0000
        /*0012*/ 	.short	0x0000
        /*0014*/ 	.byte	0x00, 0xf0, 0x01, 0x0a


	//----- nvinfo : EIATTR_SPARSE_MMA_MASK
	.align		4
.L_508:
        /*0018*/ 	.byte	0x03, 0x50
        /*001a*/ 	.short	0x0000


	//----- nvinfo : EIATTR_MAXREG_COUNT
	.align		4
        /*001c*/ 	.byte	0x03, 0x1b
        /*001e*/ 	.short	0x00ff


	//----- nvinfo : EIATTR_NUM_BARRIERS
	.align		4
        /*0020*/ 	.byte	0x02, 0x4c
        /*0022*/ 	.byte	0x01
	.zero		1


	//----- nvinfo : EIATTR_ANNOTATIONS
	.align		4
        /*0024*/ 	.byte	0x04, 0x55
        /*0026*/ 	.short	(.L_510 - .L_509)


	//   ....[0]....
.L_509:
        /*0028*/ 	.word	0x00000001
        /*002c*/ 	.byte	0xa0, 0x00, 0x00, 0x00, 0x01, 0x00, 0x00, 0x00, 0xf0, 0x08, 0x00, 0x00, 0x01, 0x00, 0x00, 0x00
        /*003c*/ 	.byte	0x30, 0x09, 0x00, 0x00, 0x01, 0x00, 0x00, 0x00, 0x60, 0x09, 0x00, 0x00, 0x01, 0x00, 0x00, 0x00
        /*004c*/ 	.byte	0x90, 0x09, 0x00, 0x00, 0x01, 0x00, 0x00, 0x00, 0xe0, 0x8c, 0x00, 0x00, 0x01, 0x00, 0x00, 0x00
        /*005c*/ 	.byte	0x10, 0x8d, 0x00, 0x00, 0x01, 0x00, 0x00, 0x00, 0x20, 0x8d, 0x00, 0x00, 0x01, 0x00, 0x00, 0x00
        /*006c*/ 	.byte	0x30, 0x8d, 0x00, 0x00, 0x01, 0x00, 0x00, 0x00, 0x90, 0xab, 0x00, 0x00


	//----- nvinfo : EIATTR_MERCURY_ISA_VERSION
	.align		4
.L_510:
        /*0078*/ 	.byte	0x03, 0x5f
        /*007a*/ 	.short	0x0101


	//----- nvinfo : EIATTR_EXIT_INSTR_OFFSETS
	.align		4
        /*007c*/ 	.byte	0x04, 0x1c
        /*007e*/ 	.short	(.L_512 - .L_511)


	//   ....[0]....
.L_511:
        /*0080*/ 	.word	0x000000c0


	//   ....[1]....
        /*0084*/ 	.word	0x0000ac10


	//----- nvinfo : EIATTR_CRS_STACK_SIZE
	.align		4
.L_512:
        /*0088*/ 	.byte	0x04, 0x1e
        /*008a*/ 	.short	(.L_514 - .L_513)
.L_513:
        /*008c*/ 	.word	0x00000000


	//----- nvinfo : EIATTR_CBANK_PARAM_SIZE
	.align		4
.L_514:
        /*0090*/ 	.byte	0x03, 0x19
        /*0092*/ 	.short	0x0280


	//----- nvinfo : EIATTR_PARAM_CBANK
	.align		4
        /*0094*/ 	.byte	0x04, 0x0a
        /*0096*/ 	.short	(.L_516 - .L_515)
	.align		4
.L_515:
        /*0098*/ 	.word	index@(.nv.constant0._ZN5flash44flash_bwd_dq_dk_dv_loop_seqk_parallel_kernelI23Flash_bwd_kernel_traitsILi128ELi64ELi128ELi8ELi2ELi4ELi2ELb0ELb0EN7cutlass6half_tE19Flash_kernel_traitsILi128ELi64ELi128ELi8ES3_EELb1ELb1ELb0ELb0ELb0ELb1ELb0EEEvNS_16Flash_bwd_paramsE)
        /*009c*/ 	.short	0x0210
        /*009e*/ 	.short	0x0280


	//----- nvinfo : EIATTR_SW_WAR
	.align		4
.L_516:
        /*00a0*/ 	.byte	0x04, 0x36
        /*00a2*/ 	.short	(.L_518 - .L_517)
.L_517:
        /*00a4*/ 	.word	0x00000008
.L_518:


//--------------------- .nv.info._ZN5flash44flash_bwd_dq_dk_dv_loop_seqk_parallel_kernelI23Flash_bwd_kernel_traitsILi128ELi64ELi128ELi8ELi2ELi4ELi2ELb0ELb0EN7cutlass6half_tE19Flash_kernel_traitsILi128ELi64ELi128ELi8ES3_EELb0ELb1ELb0ELb0ELb0ELb1ELb1EEEvNS_16Flash_bwd_paramsE --------------------------
	.section	.nv.info._ZN5flash44flash_bwd_dq_dk_dv_loop_seqk_parallel_kernelI23Flash_bwd_kernel_traitsILi128ELi64ELi128ELi8ELi2ELi4ELi2ELb0ELb0EN7cutlass6half_tE19Flash_kernel_traitsILi128ELi64ELi128ELi8ES3_EELb0ELb1ELb0ELb0ELb0ELb1ELb1EEEvNS_16Flash_bwd_paramsE,"",@"SHT_CUDA_INFO"
	.sectionflags	@""
	.align	4


	//----- nvinfo : EIATTR_CUDA_API_VERSION
	.align		4
        /*0000*/ 	.byte	0x04, 0x37
        /*0002*/ 	.short	(.L_520 - .L_519)
.L_519:
        /*0004*/ 	.word	0x00000082


	//----- nvinfo : EIATTR_KPARAM_INFO
	.align		4
.L_520:
        /*0008*/ 	.byte	0x04, 0x17
        /*000a*/ 	.short	(.L_522 - .L_521)
.L_521:
        /*000c*/ 	.word	0x00000000
        /*0010*/ 	.short	0x0000
        /*0012*/ 	.short	0x0000
        /*0014*/ 	.byte	0x00, 0xf0, 0x01, 0x0a


	//----- nvinfo : EIATTR_SPARSE_MMA_MASK
	.align		4
.L_522:
        /*0018*/ 	.byte	0x03, 0x50
        /*001a*/ 	.short	0x0000


	//----- nvinfo : EIATTR_MAXREG_COUNT
	.align		4
        /*001c*/ 	.byte	0x03, 0x1b
        /*001e*/ 	.short	0x00ff


	//----- nvinfo : EIATTR_NUM_BARRIERS
	.align		4
        /*0020*/ 	.byte	0x02, 0x4c
        /*0022*/ 	.byte	0x01
	.zero		1


	//----- nvinfo : EIATTR_ANNOTATIONS
	.align		4
        /*0024*/ 	.byte	0x04, 0x55
        /*0026*/ 	.short	(.L_524 - .L_523)


	//   ....[0]....
.L_523:
        /* <DEDUP_REMOVED lines=42> */


	//----- nvinfo : EIATTR_MERCURY_ISA_VERSION
	.align		4
.L_524:
        /*02b0*/ 	.byte	0x03, 0x5f
        /*02b2*/ 	.short	0x0101


	//----- nvinfo : EIATTR_EXIT_INSTR_OFFSETS
	.align		4
        /*02b4*/ 	.byte	0x04, 0x1c
        /*02b6*/ 	.short	(.L_526 - .L_525)


	//   ....[0]....
.L_525:
        /*02b8*/ 	.word	0x000000c0


	//   ....[1]....
        /*02bc*/ 	.word	0x0000a800


	//----- nvinfo : EIATTR_CRS_STACK_SIZE
	.align		4
.L_526:
        /*02c0*/ 	.byte	0x04, 0x1e
        /*02c2*/ 	.short	(.L_528 - .L_527)
.L_527:
        /*02c4*/ 	.word	0x00000000


	//----- nvinfo : EIATTR_CBANK_PARAM_SIZE
	.align		4
.L_528:
        /*02c8*/ 	.byte	0x03, 0x19
        /*02ca*/ 	.short	0x0280


	//----- nvinfo : EIATTR_PARAM_CBANK
	.align		4
        /*02cc*/ 	.byte	0x04, 0x0a
        /*02ce*/ 	.short	(.L_530 - .L_529)
	.align		4
.L_529:
        /*02d0*/ 	.word	index@(.nv.constant0._ZN5flash44flash_bwd_dq_dk_dv_loop_seqk_parallel_kernelI23Flash_bwd_kernel_traitsILi128ELi64ELi128ELi8ELi2ELi4ELi2ELb0ELb0EN7cutlass6half_tE19Flash_kernel_traitsILi128ELi64ELi128ELi8ES3_EELb0ELb1ELb0ELb0ELb0ELb1ELb1EEEvNS_16Flash_bwd_paramsE)
        /*02d4*/ 	.short	0x0210
        /*02d6*/ 	.short	0x0280


	//----- nvinfo : EIATTR_SW_WAR
	.align		4
.L_530:
        /*02d8*/ 	.byte	0x04, 0x36
        /*02da*/ 	.short	(.L_532 - .L_531)
.L_531:
        /*02dc*/ 	.word	0x00000008
.L_532:


//--------------------- .nv.info._ZN5flash44flash_bwd_dq_dk_dv_loop_seqk_parallel_kernelI23Flash_bwd_kernel_traitsILi128ELi64ELi128ELi8ELi2ELi4ELi2ELb0ELb0EN7cutlass6half_tE19Flash_kernel_traitsILi128ELi64ELi128ELi8ES3_EELb1ELb1ELb0ELb1ELb0ELb0ELb0EEEvNS_16Flash_bwd_paramsE --------------------------
	.section	.nv.info._ZN5flash44flash_bwd_dq_dk_dv_loop_seqk_parallel_kernelI23Flash_bwd_kernel_traitsILi128ELi64ELi128ELi8ELi2ELi4ELi2ELb0ELb0EN7cutlass6half_tE19Flash_kernel_traitsILi128ELi64ELi128ELi8ES3_EELb1ELb1ELb0ELb1ELb0ELb0ELb0EEEvNS_16Flash_bwd_paramsE,"",@"SHT_CUDA_INFO"
	.sectionflags	@""
	.align	4


	//----- nvinfo : EIATTR_CUDA_API_VERSION
	.align		4
        /*0000*/ 	.byte	0x04, 0x37
        /*0002*/ 	.short	(.L_534 - .L_533)
.L_533:
        /*0004*/ 	.word	0x00000082


	//----- nvinfo : EIATTR_KPARAM_INFO
	.align		4
.L_534:
        /*0008*/ 	.byte	0x04, 0x17
        /*000a*/ 	.short	(.L_536 - .L_535)
.L_535:
        /*000c*/ 	.word	0x00000000
        /*0010*/ 	.short	0x0000
        /*0012*/ 	.short	0x0000
        /*0014*/ 	.byte	0x00, 0xf0, 0x01, 0x0a


	//----- nvinfo : EIATTR_SPARSE_MMA_MASK
	.align		4
.L_536:
        /*0018*/ 	.byte	0x03, 0x50
        /*001a*/ 	.short	0x0000


	//----- nvinfo : EIATTR_MAXREG_COUNT
	.align		4
        /*001c*/ 	.byte	0x03, 0x1b
        /*001e*/ 	.short	0x00ff


	//----- nvinfo : EIATTR_NUM_BARRIERS
	.align		4
        /*0020*/ 	.byte	0x02, 0x4c
        /*0022*/ 	.byte	0x01
	.zero		1


	//----- nvinfo : EIATTR_ANNOTATIONS
	.align		4
        /*0024*/ 	.byte	0x04, 0x55
        /*0026*/ 	.short	(.L_538 - .L_537)


	//   ....[0]....
.L_537:
        /* <DEDUP_REMOVED lines=36> */


	//----- nvinfo : EIATTR_MERCURY_ISA_VERSION
	.align		4
.L_538:
        /*0258*/ 	.byte	0x03, 0x5f
        /*025a*/ 	.short	0x0101


	//----- nvinfo : EIATTR_EXIT_INSTR_OFFSETS
	.align		4
        /*025c*/ 	.byte	0x04, 0x1c
        /*025e*/ 	.short	(.L_540 - .L_539)


	//   ....[0]....
.L_539:
        /*0260*/ 	.word	0x000000a0


	//   ....[1]....
        /*0264*/ 	.word	0x0000c990


	//----- nvinfo : EIATTR_CRS_STACK_SIZE
	.align		4
.L_540:
        /*0268*/ 	.byte	0x04, 0x1e
        /*026a*/ 	.short	(.L_542 - .L_541)
.L_541:
        /*026c*/ 	.word	0x00000000


	//----- nvinfo : EIATTR_CBANK_PARAM_SIZE
	.align		4
.L_542:
        /*0270*/ 	.byte	0x03, 0x19
        /*0272*/ 	.short	0x0280


	//----- nvinfo : EIATTR_PARAM_CBANK
	.align		4
        /*0274*/ 	.byte	0x04, 0x0a
        /*0276*/ 	.short	(.L_544 - .L_543)
	.align		4
.L_543:
        /*0278*/ 	.word	index@(.nv.constant0._ZN5flash44flash_bwd_dq_dk_dv_loop_seqk_parallel_kernelI23Flash_bwd_kernel_traitsILi128ELi64ELi128ELi8ELi2ELi4ELi2ELb0ELb0EN7cutlass6half_tE19Flash_kernel_traitsILi128ELi64ELi128ELi8ES3_EELb1ELb1ELb0ELb1ELb0ELb0ELb0EEEvNS_16Flash_bwd_paramsE)
        /*027c*/ 	.short	0x0210
        /*027e*/ 	.short	0x0280


	//----- nvinfo : EIATTR_SW_WAR
	.align		4
.L_544:
        /*0280*/ 	.byte	0x04, 0x36
        /*0282*/ 	.short	(.L_546 - .L_545)
.L_545:
        /*0284*/ 	.word	0x00000008
.L_546:


//--------------------- .nv.info._ZN5flash44flash_bwd_dq_dk_dv_loop_seqk_parallel_kernelI23Flash_bwd_kernel_traitsILi128ELi64ELi128ELi8ELi2ELi4ELi2ELb0ELb0EN7cutlass6half_tE19Flash_kernel_traitsILi128ELi64ELi128ELi8ES3_EELb0ELb1ELb0ELb1ELb0ELb0ELb1EEEvNS_16Flash_bwd_paramsE --------------------------
	.section	.nv.info._ZN5flash44flash_bwd_dq_dk_dv_loop_seqk_parallel_kernelI23Flash_bwd_kernel_traitsILi128ELi64ELi128ELi8ELi2ELi4ELi2ELb0ELb0EN7cutlass6half_tE19Flash_kernel_traitsILi128ELi64ELi128ELi8ES3_EELb0ELb1ELb0ELb1ELb0ELb0ELb1EEEvNS_16Flash_bwd_paramsE,"",@"SHT_CUDA_INFO"
	.sectionflags	@""
	.align	4


	//----- nvinfo : EIATTR_CUDA_API_VERSION
	.align		4
        /*0000*/ 	.byte	0x04, 0x37
        /*0002*/ 	.short	(.L_548 - .L_547)
.L_547:
        /*0004*/ 	.word	0x00000082


	//----- nvinfo : EIATTR_KPARAM_INFO
	.align		4
.L_548:
        /*0008*/ 	.byte	0x04, 0x17
        /*000a*/ 	.short	(.L_550 - .L_549)
.L_549:
        /*000c*/ 	.word	0x00000000
        /*0010*/ 	.short	0x0000
        /*0012*/ 	.short	0x0000
        /*0014*/ 	.byte	0x00, 0xf0, 0x01, 0x0a


	//----- nvinfo : EIATTR_SPARSE_MMA_MASK
	.align		4
.L_550:
        /*0018*/ 	.byte	0x03, 0x50
        /*001a*/ 	.short	0x0000


	//----- nvinfo : EIATTR_MAXREG_COUNT
	.align		4
        /*001c*/ 	.byte	0x03, 0x1b
        /*001e*/ 	.short	0x00ff


	//----- nvinfo : EIATTR_NUM_BARRIERS
	.align		4
        /*0020*/ 	.byte	0x02, 0x4c
        /*0022*/ 	.byte	0x01
	.zero		1


	//----- nvinfo : EIATTR_ANNOTATIONS
	.align		4
        /*0024*/ 	.byte	0x04, 0x55
        /*0026*/ 	.short	(.L_552 - .L_551)


	//   ....[0]....
.L_551:
        /* <DEDUP_REMOVED lines=46> */


	//----- nvinfo : EIATTR_MERCURY_ISA_VERSION
	.align		4
.L_552:
        /*02f0*/ 	.byte	0x03, 0x5f
        /*02f2*/ 	.short	0x0101


	//----- nvinfo : EIATTR_EXIT_INSTR_OFFSETS
	.align		4
        /*02f4*/ 	.byte	0x04, 0x1c
        /*02f6*/ 	.short	(.L_554 - .L_553)


	//   ....[0]....
.L_553:
        /*02f8*/ 	.word	0x000000a0


	//   ....[1]....
        /*02fc*/ 	.word	0x0000bd70


	//----- nvinfo : EIATTR_CRS_STACK_SIZE
	.align		4
.L_554:
        /*0300*/ 	.byte	0x04, 0x1e
        /*0302*/ 	.short	(.L_556 - .L_555)
.L_555:
        /*0304*/ 	.word	0x00000000


	//----- nvinfo : EIATTR_CBANK_PARAM_SIZE
	.align		4
.L_556:
        /*0308*/ 	.byte	0x03, 0x19
        /*030a*/ 	.short	0x0280


	//----- nvinfo : EIATTR_PARAM_CBANK
	.align		4
        /*030c*/ 	.byte	0x04, 0x0a
        /*030e*/ 	.short	(.L_558 - .L_557)
	.align		4
.L_557:
        /*0310*/ 	.word	index@(.nv.constant0._ZN5flash44flash_bwd_dq_dk_dv_loop_seqk_parallel_kernelI23Flash_bwd_kernel_traitsILi128ELi64ELi128ELi8ELi2ELi4ELi2ELb0ELb0EN7cutlass6half_tE19Flash_kernel_traitsILi128ELi64ELi128ELi8ES3_EELb0ELb1ELb0ELb1ELb0ELb0ELb1EEEvNS_16Flash_bwd_paramsE)
        /*0314*/ 	.short	0x0210
        /*0316*/ 	.short	0x0280


	//----- nvinfo : EIATTR_SW_WAR
	.align		4
.L_558:
        /*0318*/ 	.byte	0x04, 0x36
        /*031a*/ 	.short	(.L_560 - .L_559)
.L_559:
        /*031c*/ 	.word	0x00000008
.L_560:


//--------------------- .nv.info._ZN5flash25flash_bwd_dot_do_o_kernelILb0E23Flash_bwd_kernel_traitsILi128ELi64ELi128ELi8ELi2ELi4ELi2ELb0ELb0EN7cutlass6half_tE19Flash_kernel_traitsILi128ELi64ELi128ELi8ES3_EEEEvNS_16Flash_bwd_paramsE --------------------------
	.section	.nv.info._ZN5flash25flash_bwd_dot_do_o_kernelILb0E23Flash_bwd_kernel_traitsILi128ELi64ELi128ELi8ELi2ELi4ELi2ELb0ELb0EN7cutlass6half_tE19Flash_kernel_traitsILi128ELi64ELi128ELi8ES3_EEEEvNS_16Flash_bwd_paramsE,"",@"SHT_CUDA_INFO"
	.sectionflags	@""
	.align	4


	//----- nvinfo : EIATTR_CUDA_API_VERSION
	.align		4
        /*0000*/ 	.byte	0x04, 0x37
        /*0002*/ 	.short	(.L_562 - .L_561)
.L_561:
        /*0004*/ 	.word	0x00000082


	//----- nvinfo : EIATTR_KPARAM_INFO
	.align		4
.L_562:
        /*0008*/ 	.byte	0x04, 0x17
        /*000a*/ 	.short	(.L_564 - .L_563)
.L_563:
        /*000c*/ 	.word	0x00000000
        /*0010*/ 	.short	0x0000
        /*0012*/ 	.short	0x0000
        /*0014*/ 	.byte	0x00, 0xf0, 0x01, 0x0a


	//----- nvinfo : EIATTR_SPARSE_MMA_MASK
	.align		4
.L_564:
        /*0018*/ 	.byte	0x03, 0x50
        /*001a*/ 	.short	0x0000


	//----- nvinfo : EIATTR_MAXREG_COUNT
	.align		4
        /*001c*/ 	.byte	0x03, 0x1b
        /*001e*/ 	.short	0x00ff


	//----- nvinfo : EIATTR_MERCURY_ISA_VERSION
	.align		4
        /*0020*/ 	.byte	0x03, 0x5f
        /*0022*/ 	.short	0x0101


	//----- nvinfo : EIATTR_COOP_GROUP_MASK_REGIDS
	.align		4
        /*0024*/ 	.byte	0x04, 0x29
        /*0026*/ 	.short	(.L_566 - .L_565)


	//   ....[0]....
.L_565:
        /*0028*/ 	.word	0xffffffff


	//   ....[1]....
        /*002c*/ 	.word	0xffffffff


	//   ....[2]....
        /*0030*/ 	.word	0xffffffff


	//   ....[3]....
        /*0034*/ 	.word	0xffffffff


	//   ....[4]....
        /*0038*/ 	.word	0xffffffff


	//   ....[5]....
        /*003c*/ 	.word	0xffffffff


	//----- nvinfo : EIATTR_COOP_GROUP_INSTR_OFFSETS
	.align		4
.L_566:
        /*0040*/ 	.byte	0x04, 0x28
        /*0042*/ 	.short	(.L_568 - .L_567)


	//   ....[0]....
.L_567:
        /*0044*/ 	.word	0x000011d0


	//   ....[1]....
        /*0048*/ 	.word	0x000011f0


	//   ....[2]....
        /*004c*/ 	.word	0x00001210


	//   ....[3]....
        /*0050*/ 	.word	0x00001230


	//   ....[4]....
        /*0054*/ 	.word	0x00001250


	//   ....[5]....
        /*0058*/ 	.word	0x00001290


	//----- nvinfo : EIATTR_EXIT_INSTR_OFFSETS
	.align		4
.L_568:
        /*005c*/ 	.byte	0x04, 0x1c
        /*005e*/ 	.short	(.L_570 - .L_569)


	//   ....[0]....
.L_569:
        /*0060*/ 	.word	0x00000100


	//   ....[1]....
        /*0064*/ 	.word	0x00001330


	//   ....[2]....
        /*0068*/ 	.word	0x00001350


	//----- nvinfo : EIATTR_CRS_STACK_SIZE
	.align		4
.L_570:
        /*006c*/ 	.byte	0x04, 0x1e
        /*006e*/ 	.short	(.L_572 - .L_571)
.L_571:
        /*0070*/ 	.word	0x00000000


	//----- nvinfo : EIATTR_CBANK_PARAM_SIZE
	.align		4
.L_572:
        /*0074*/ 	.byte	0x03, 0x19
        /*0076*/ 	.short	0x0280


	//----- nvinfo : EIATTR_PARAM_CBANK
	.align		4
        /*0078*/ 	.byte	0x04, 0x0a
        /*007a*/ 	.short	(.L_574 - .L_573)
	.align		4
.L_573:
        /*007c*/ 	.word	index@(.nv.constant0._ZN5flash25flash_bwd_dot_do_o_kernelILb0E23Flash_bwd_kernel_traitsILi128ELi64ELi128ELi8ELi2ELi4ELi2ELb0ELb0EN7cutlass6half_tE19Flash_kernel_traitsILi128ELi64ELi128ELi8ES3_EEEEvNS_16Flash_bwd_paramsE)
        /*0080*/ 	.short	0x0210
        /*0082*/ 	.short	0x0280


	//----- nvinfo : EIATTR_SW_WAR
	.align		4
.L_574:
        /*0084*/ 	.byte	0x04, 0x36
        /*0086*/ 	.short	(.L_576 - .L_575)
.L_575:
        /*0088*/ 	.word	0x00000008
.L_576:


//--------------------- .nv.info._ZN5flash25flash_bwd_dot_do_o_kernelILb1E23Flash_bwd_kernel_traitsILi128ELi64ELi128ELi8ELi2ELi4ELi2ELb0ELb0EN7cutlass6half_tE19Flash_kernel_traitsILi128ELi64ELi128ELi8ES3_EEEEvNS_16Flash_bwd_paramsE --------------------------
	.section	.nv.info._ZN5flash25flash_bwd_dot_do_o_kernelILb1E23Flash_bwd_kernel_traitsILi128ELi64ELi128ELi8ELi2ELi4ELi2ELb0ELb0EN7cutlass6half_tE19Flash_kernel_traitsILi128ELi64ELi128ELi8ES3_EEEEvNS_16Flash_bwd_paramsE,"",@"SHT_CUDA_INFO"
	.sectionflags	@""
	.align	4


	//----- nvinfo : EIATTR_CUDA_API_VERSION
	.align		4
        /*0000*/ 	.byte	0x04, 0x37
        /*0002*/ 	.short	(.L_578 - .L_577)
.L_577:
        /*0004*/ 	.word	0x00000082


	//----- nvinfo : EIATTR_KPARAM_INFO
	.align		4
.L_578:
        /*0008*/ 	.byte	0x04, 0x17
        /*000a*/ 	.short	(.L_580 - .L_579)
.L_579:
        /*000c*/ 	.word	0x00000000
        /*0010*/ 	.short	0x0000
        /*0012*/ 	.short	0x0000
        /*0014*/ 	.byte	0x00, 0xf0, 0x01, 0x0a


	//----- nvinfo : EIATTR_SPARSE_MMA_MASK
	.align		4
.L_580:
        /*0018*/ 	.byte	0x03, 0x50
        /*001a*/ 	.short	0x0000


	//----- nvinfo : EIATTR_MAXREG_COUNT
	.align		4
        /*001c*/ 	.byte	0x03, 0x1b
        /*001e*/ 	.short	0x00ff


	//----- nvinfo : EIATTR_MERCURY_ISA_VERSION
	.align		4
        /*0020*/ 	.byte	0x03, 0x5f
        /*0022*/ 	.short	0x0101


	//----- nvinfo : EIATTR_COOP_GROUP_MASK_REGIDS
	.align		4
        /*0024*/ 	.byte	0x04, 0x29
        /*0026*/ 	.short	(.L_582 - .L_581)


	//   ....[0]....
.L_581:
        /*0028*/ 	.word	0xffffffff


	//   ....[1]....
        /*002c*/ 	.word	0xffffffff


	//   ....[2]....
        /*0030*/ 	.word	0xffffffff


	//   ....[3]....
        /*0034*/ 	.word	0xffffffff


	//   ....[4]....
        /*0038*/ 	.word	0xffffffff


	//   ....[5]....
        /*003c*/ 	.word	0xffffffff


	//----- nvinfo : EIATTR_COOP_GROUP_INSTR_OFFSETS
	.align		4
.L_582:
        /*0040*/ 	.byte	0x04, 0x28
        /*0042*/ 	.short	(.L_584 - .L_583)


	//   ....[0]....
.L_583:
        /*0044*/ 	.word	0x00001500


	//   ....[1]....
        /*0048*/ 	.word	0x00001550


	//   ....[2]....
        /*004c*/ 	.word	0x000015d0


	//   ....[3]....
        /*0050*/ 	.word	0x000015f0


	//   ....[4]....
        /*0054*/ 	.word	0x00001610


	//   ....[5]....
        /*0058*/ 	.word	0x00001630


	//----- nvinfo : EIATTR_EXIT_INSTR_OFFSETS
	.align		4
.L_584:
        /*005c*/ 	.byte	0x04, 0x1c
        /*005e*/ 	.short	(.L_586 - .L_585)


	//   ....[0]....
.L_585:
        /*0060*/ 	.word	0x00000100


	//   ....[1]....
        /*0064*/ 	.word	0x00001760


	//----- nvinfo : EIATTR_CRS_STACK_SIZE
	.align		4
.L_586:
        /*0068*/ 	.byte	0x04, 0x1e
        /*006a*/ 	.short	(.L_588 - .L_587)
.L_587:
        /*006c*/ 	.word	0x00000000


	//----- nvinfo : EIATTR_CBANK_PARAM_SIZE
	.align		4
.L_588:
        /*0070*/ 	.byte	0x03, 0x19
        /*0072*/ 	.short	0x0280


	//----- nvinfo : EIATTR_PARAM_CBANK
	.align		4
        /*0074*/ 	.byte	0x04, 0x0a
        /*0076*/ 	.short	(.L_590 - .L_589)
	.align		4
.L_589:
        /*0078*/ 	.word	index@(.nv.constant0._ZN5flash25flash_bwd_dot_do_o_kernelILb1E23Flash_bwd_kernel_traitsILi128ELi64ELi128ELi8ELi2ELi4ELi2ELb0ELb0EN7cutlass6half_tE19Flash_kernel_traitsILi128ELi64ELi128ELi8ES3_EEEEvNS_16Flash_bwd_paramsE)
        /*007c*/ 	.short	0x0210
        /*007e*/ 	.short	0x0280


	//----- nvinfo : EIATTR_SW_WAR
	.align		4
.L_590:
        /*0080*/ 	.byte	0x04, 0x36
        /*0082*/ 	.short	(.L_592 - .L_591)
.L_591:
        /*0084*/ 	.word	0x00000008
.L_592:


//--------------------- .nv.callgraph             --------------------------
	.section	.nv.callgraph,"",@"SHT_CUDA_CALLGRAPH"
	.align	4
	.sectionentsize	8
	.align		4
        /*0000*/ 	.word	0x00000000
	.align		4
        /*0004*/ 	.word	0xffffffff
	.align		4
        /*0008*/ 	.word	0x00000000
	.align		4
        /*000c*/ 	.word	0xfffffffe
	.align		4
        /*0010*/ 	.word	0x00000000
	.align		4
        /*0014*/ 	.word	0xfffffffd
	.align		4
        /*0018*/ 	.word	0x00000000
	.align		4
        /*001c*/ 	.word	0xfffffffc


//--------------------- .nv.constant4             --------------------------
	.section	.nv.constant4,"a",@progbits
	.align	8
	.align		8
.nv.constant4:
        /*0000*/ 	.dword	_ZN73_INTERNAL_70c7535a_37_flash_bwd_hdim128_fp16_causal_sm80_cu_0106449f_32074cuda3std3__45__cpo5beginE
	.align		8
        /*0008*/ 	.dword	_ZN73_INTERNAL_70c7535a_37_flash_bwd_hdim128_fp16_causal_sm80_cu_0106449f_32074cuda3std3__45__cpo3endE
	.align		8
        /*0010*/ 	.dword	_ZN73_INTERNAL_70c7535a_37_flash_bwd_hdim128_fp16_causal_sm80_cu_0106449f_32074cuda3std3__45__cpo6cbeginE
	.align		8
        /*0018*/ 	.dword	_ZN73_INTERNAL_70c7535a_37_flash_bwd_hdim128_fp16_causal_sm80_cu_0106449f_32074cuda3std3__45__cpo4cendE
	.align		8
        /*0020*/ 	.dword	_ZN73_INTERNAL_70c7535a_37_flash_bwd_hdim128_fp16_causal_sm80_cu_0106449f_32074cuda3std3__475_GLOBAL__N__70c7535a_37_flash_bwd_hdim128_fp16_causal_sm80_cu_0106449f_32076ignoreE
	.align		8
        /*0028*/ 	.dword	_ZN73_INTERNAL_70c7535a_37_flash_bwd_hdim128_fp16_causal_sm80_cu_0106449f_32074cuda3std3__419piecewise_constructE
	.align		8
        /*0030*/ 	.dword	_ZN73_INTERNAL_70c7535a_37_flash_bwd_hdim128_fp16_causal_sm80_cu_0106449f_32074cuda3std3__48in_placeE
	.align		8
        /*0038*/ 	.dword	_ZN73_INTERNAL_70c7535a_37_flash_bwd_hdim128_fp16_causal_sm80_cu_0106449f_32074cuda3std6ranges3__45__cpo4swapE
	.align		8
        /*0040*/ 	.dword	_ZN73_INTERNAL_70c7535a_37_flash_bwd_hdim128_fp16_causal_sm80_cu_0106449f_32074cuda3std6ranges3__45__cpo9iter_moveE
	.align		8
        /*0048*/ 	.dword	_ZN73_INTERNAL_70c7535a_37_flash_bwd_hdim128_fp16_causal_sm80_cu_0106449f_32074cute7productE
	.align		8
        /*0050*/ 	.dword	_ZN73_INTERNAL_70c7535a_37_flash_bwd_hdim128_fp16_causal_sm80_cu_0106449f_32074cute1_E


//--------------------- .text._ZN5flash44flash_bwd_dq_dk_dv_loop_seqk_parallel_kernelI23Flash_bwd_kernel_traitsILi128ELi64ELi64ELi8ELi4ELi2ELi2ELb1ELb0EN7cutlass6half_tE19Flash_kernel_traitsILi128ELi64ELi64ELi8ES3_EELb0ELb1ELb0ELb0ELb0ELb0ELb0EEEvNS_16Flash_bwd_paramsE --------------------------
	.section	.text._ZN5flash44flash_bwd_dq_dk_dv_loop_seqk_parallel_kernelI23Flash_bwd_kernel_traitsILi128ELi64ELi64ELi8ELi4ELi2ELi2ELb1ELb0EN7cutlass6half_tE19Flash_kernel_traitsILi128ELi64ELi64ELi8ES3_EELb0ELb1ELb0ELb0ELb0ELb0ELb0EEEvNS_16Flash_bwd_paramsE,"ax",@progbits
	.align	128
        .global         _ZN5flash44flash_bwd_dq_dk_dv_loop_seqk_parallel_kernelI23Flash_bwd_kernel_traitsILi128ELi64ELi64ELi8ELi4ELi2ELi2ELb1ELb0EN7cutlass6half_tE19Flash_kernel_traitsILi128ELi64ELi64ELi8ES3_EELb0ELb1ELb0ELb0ELb0ELb0ELb0EEEvNS_16Flash_bwd_paramsE
        .type           _ZN5flash44flash_bwd_dq_dk_dv_loop_seqk_parallel_kernelI23Flash_bwd_kernel_traitsILi128ELi64ELi64ELi8ELi4ELi2ELi2ELb1ELb0EN7cutlass6half_tE19Flash_kernel_traitsILi128ELi64ELi64ELi8ES3_EELb0ELb1ELb0ELb0ELb0ELb0ELb0EEEvNS_16Flash_bwd_paramsE,@function
        .size           _ZN5flash44flash_bwd_dq_dk_dv_loop_seqk_parallel_kernelI23Flash_bwd_kernel_traitsILi128ELi64ELi64ELi8ELi4ELi2ELi2ELb1ELb0EN7cutlass6half_tE19Flash_kernel_traitsILi128ELi64ELi64ELi8ES3_EELb0ELb1ELb0ELb0ELb0ELb0ELb0EEEvNS_16Flash_bwd_paramsE,(.L_x_1066 - _ZN5flash44flash_bwd_dq_dk_dv_loop_seqk_parallel_kernelI23Flash_bwd_kernel_traitsILi128ELi64ELi64ELi8ELi4ELi2ELi2ELb1ELb0EN7cutlass6half_tE19Flash_kernel_traitsILi128ELi64ELi64ELi8ES3_EELb0ELb1ELb0ELb0ELb0ELb0ELb0EEEvNS_16Flash_bwd_paramsE)
        .other          _ZN5flash44flash_bwd_dq_dk_dv_loop_seqk_parallel_kernelI23Flash_bwd_kernel_traitsILi128ELi64ELi64ELi8ELi4ELi2ELi2ELb1ELb0EN7cutlass6half_tE19Flash_kernel_traitsILi128ELi64ELi64ELi8ES3_EELb0ELb1ELb0ELb0ELb0ELb0ELb0EEEvNS_16Flash_bwd_paramsE,@"STO_CUDA_ENTRY STV_DEFAULT"
_ZN5flash44flash_bwd_dq_dk_dv_loop_seqk_parallel_kernelI23Flash_bwd_kernel_traitsILi128ELi64ELi64ELi8ELi4ELi2ELi2ELb1ELb0EN7cutlass6half_tE19Flash_kernel_traitsILi128ELi64ELi64ELi8ES3_EELb0ELb1ELb0ELb0ELb0ELb0ELb0EEEvNS_16Flash_bwd_paramsE:
.text._ZN5flash44flash_bwd_dq_dk_dv_loop_seqk_parallel_kernelI23Flash_bwd_kernel_traitsILi128ELi64ELi64ELi8ELi4ELi2ELi2ELb1ELb0EN7cutlass6half_tE19Flash_kernel_traitsILi128ELi64ELi64ELi8ES3_EELb0ELb1ELb0ELb0ELb0ELb0ELb0EEEvNS_16Flash_bwd_paramsE:
[----:B------:R-:W1:Y:S01]  /*0000*/  LDC R1, c[0x0][0x28] ;  /* 0x00000a00ff017b82 */ /* 0x000e620000000800 */
[----:B------:R-:W2:Y:S01]  /*0010*/  S2R R245, SR_CTAID.X ;  /* 0x0000000000f57919 */ /* 0x000ea20000002500 */
[----:B------:R-:W-:Y:S01]  /*0020*/  ULDC UR5, c[0x0][0x2c8] ;  /* 0x0000b20000057ab9 */ /* 0x000fe20000000800 */
[----:B-1----:R-:W-:Y:S01]  /*0030*/  IADD3 R1, R1, -0x20, RZ ;  /* 0xffffffe001017810 */ /* 0x002fe20007ffe0ff */
[----:B------:R-:W-:-:S04]  /*0040*/  UIADD3 UR5, UR5, 0x3f, URZ ;  /* 0x0000003f05057890 */ /* 0x000fc8000fffe03f */
[----:B------:R-:W-:-:S04]  /*0050*/  USHF.R.S32.HI UR4, URZ, 0x1f, UR5 ;  /* 0x0000001f3f047899 */ /* 0x000fc80008011405 */
[----:B------:R-:W-:-:S04]  /*0060*/  ULEA.HI UR4, UR4, UR5, URZ, 0x6 ;  /* 0x0000000504047291 */ /* 0x000fc8000f8f303f */
[----:B------:R-:W-:-:S06]  /*0070*/  USHF.R.S32.HI UR14, URZ, 0x6, UR4 ;  /* 0x000000063f0e7899 */ /* 0x000fcc0008011404 */
[----:B--2---:R-:W-:-:S13]  /*0080*/  ISETP.GE.AND P0, PT, R245, UR14, PT ;  /* 0x0000000ef5007c0c */ /* 0x004fda000bf06270 */
[----:B------:R-:W-:Y:S05]  /*0090*/  @P0 EXIT ;  /* 0x000000000000094d */ /* 0x000fea0003800000 */
[----:B------:R-:W1:Y:S01]  /*00a0*/  S2R R15, SR_TID.X ;  /* 0x00000000000f7919 */ /* 0x000e620000002100 */
[----:B------:R-:W2:Y:S01]  /*00b0*/  S2UR UR5, SR_CgaCtaId ;  /* 0x00000000000579c3 */ /* 0x000ea20000008800 */
[----:B------:R-:W-:Y:S01]  /*00c0*/  UMOV UR4, 0x400 ;  /* 0x0000040000047882 */ /* 0x000fe20000000000 */
[----:B------:R-:W-:Y:S01]  /*00d0*/  IMAD.MOV.U32 R185, RZ, RZ, 0x40 ;  /* 0x00000040ffb97424 */ /* 0x000fe200078e00ff */
[----:B------:R-:W-:Y:S01]  /*00e0*/  ULDC.64 UR16, c[0x0][0x208] ;  /* 0x0000820000107ab9 */ /* 0x000fe20000000a00 */
[----:B------:R-:W-:Y:S01]  /*00f0*/  IMAD.MOV.U32 R220, RZ, RZ, -0x10 ;  /* 0xfffffff0ffdc7424 */ /* 0x000fe200078e00ff */
[----:B------:R-:W-:Y:S01]  /*0100*/  ULDC.64 UR12, c[0x0][0x300] ;  /* 0x0000c000000c7ab9 */ /* 0x000fe20000000a00 */
[----:B--2---:R-:W-:-:S04]  /*0110*/  ULEA UR5, UR5, UR4, 0x18 ;  /* 0x0000000405057291 */ /* 0x004fc8000f8ec03f */
[----:B------:R-:W-:Y:S02]  /*0120*/  UIADD3 UR4, UR5, 0x10000, URZ ;  /* 0x0001000005047890 */ /* 0x000fe4000fffe03f */
[----:B------:R-:W-:Y:S01]  /*0130*/  UIADD3 UR6, UR5, 0xc000, URZ ;  /* 0x0000c00005067890 */ /* 0x000fe2000fffe03f */
[----:B-1----:R-:W-:-:S04]  /*0140*/  SHF.R.S32.HI R16, RZ, 0x1f, R15 ;  /* 0x0000001fff107819 */ /* 0x002fc8000001140f */
[CC--:B------:R-:W-:Y:S02]  /*0150*/  LEA.HI R14, R16.reuse, R15.reuse, RZ, 0x5 ;  /* 0x0000000f100e7211 */ /* 0x0c0fe400078f28ff */
[----:B------:R-:W-:Y:S02]  /*0160*/  LEA.HI R6, R16, R15, RZ, 0x4 ;  /* 0x0000000f10067211 */ /* 0x000fe400078f20ff */
[--C-:B------:R-:W-:Y:S02]  /*0170*/  SHF.R.S32.HI R4, RZ, 0x5, R14.reuse ;  /* 0x00000005ff047819 */ /* 0x100fe4000001140e */
[----:B------:R-:W-:Y:S02]  /*0180*/  SHF.R.S32.HI R0, RZ, 0x1f, R14 ;  /* 0x0000001fff007819 */ /* 0x000fe4000001140e */
[-C--:B------:R-:W-:Y:S02]  /*0190*/  LEA.HI R3, R14, R4.reuse, RZ, 0x1 ;  /* 0x000000040e037211 */ /* 0x080fe400078f08ff */
[----:B------:R-:W-:-:S02]  /*01a0*/  LEA.HI R0, R0, R4, RZ, 0x2 ;  /* 0x0000000400007211 */ /* 0x000fc400078f10ff */
[----:B------:R-:W-:Y:S02]  /*01b0*/  SHF.R.S32.HI R5, RZ, 0x4, R6 ;  /* 0x00000004ff057819 */ /* 0x000fe40000011406 */
[----:B------:R-:W-:Y:S02]  /*01c0*/  LOP3.LUT R2, R0, 0xfffffffc, RZ, 0xc0, !PT ;  /* 0xfffffffc00027812 */ /* 0x000fe400078ec0ff */
[----:B------:R-:W-:Y:S02]  /*01d0*/  LOP3.LUT R0, R3, 0xfffffffe, RZ, 0xc0, !PT ;  /* 0xfffffffe03007812 */ /* 0x000fe400078ec0ff */
[-C--:B------:R-:W-:Y:S01]  /*01e0*/  LEA.HI R18, R16, R15.reuse, RZ, 0x2 ;  /* 0x0000000f10127211 */ /* 0x080fe200078f10ff */
[----:B------:R-:W-:Y:S01]  /*01f0*/  IMAD.IADD R13, R4, 0x1, -R2 ;  /* 0x00000001040d7824 */ /* 0x000fe200078e0a02 */
[----:B------:R-:W-:Y:S01]  /*0200*/  LEA.HI R17, R16, R15, RZ, 0x3 ;  /* 0x0000000f10117211 */ /* 0x000fe200078f18ff */
[----:B------:R-:W-:Y:S01]  /*0210*/  IMAD.IADD R194, R4, 0x1, -R0 ;  /* 0x0000000104c27824 */ /* 0x000fe200078e0a00 */
[----:B------:R-:W-:-:S02]  /*0220*/  LEA.HI R0, R6, R5, RZ, 0x1 ;  /* 0x0000000506007211 */ /* 0x000fc400078f08ff */
[--C-:B------:R-:W-:Y:S02]  /*0230*/  SHF.R.S32.HI R7, RZ, 0x2, R18.reuse ;  /* 0x00000002ff077819 */ /* 0x100fe40000011412 */
[----:B------:R-:W-:Y:S02]  /*0240*/  LOP3.LUT R0, R0, 0xfffffffe, RZ, 0xc0, !PT ;  /* 0xfffffffe00007812 */ /* 0x000fe400078ec0ff */
[----:B------:R-:W-:Y:S02]  /*0250*/  SHF.R.S32.HI R3, RZ, 0x1f, R18 ;  /* 0x0000001fff037819 */ /* 0x000fe40000011412 */
[----:B------:R-:W-:Y:S01]  /*0260*/  SHF.R.S32.HI R2, RZ, 0x3, R17 ;  /* 0x00000003ff027819 */ /* 0x000fe20000011411 */
[----:B------:R-:W-:Y:S01]  /*0270*/  IMAD.IADD R11, R5, 0x1, -R0 ;  /* 0x00000001050b7824 */ /* 0x000fe200078e0a00 */
[----:B------:R-:W-:Y:S02]  /*0280*/  LOP3.LUT R4, R17, 0xfffffff8, RZ, 0xc0, !PT ;  /* 0xfffffff811047812 */ /* 0x000fe400078ec0ff */
[----:B------:R-:W-:Y:S01]  /*0290*/  LEA.HI R3, R3, R7, RZ, 0x3 ;  /* 0x0000000703037211 */ /* 0x000fe200078f18ff */
[----:B------:R-:W-:Y:S01]  /*02a0*/  IMAD.SHL.U32 R2, R2, 0x40, RZ ;  /* 0x0000004002027824 */ /* 0x000fe200078e00ff */
[----:B------:R-:W-:Y:S01]  /*02b0*/  LOP3.LUT R5, R6, 0xfffffff0, RZ, 0xc0, !PT ;  /* 0xfffffff006057812 */ /* 0x000fe200078ec0ff */
[----:B------:R-:W-:Y:S01]  /*02c0*/  IMAD.IADD R0, R15, 0x1, -R4 ;  /* 0x000000010f007824 */ /* 0x000fe200078e0a04 */
[----:B------:R-:W-:-:S02]  /*02d0*/  LOP3.LUT R4, R3, 0xfffffff8, RZ, 0xc0, !PT ;  /* 0xfffffff803047812 */ /* 0x000fc400078ec0ff */
[----:B------:R-:W-:Y:S01]  /*02e0*/  LOP3.LUT R3, R2, 0x1c0, RZ, 0xc0, !PT ;  /* 0x000001c002037812 */ /* 0x000fe200078ec0ff */
[C---:B------:R-:W-:Y:S01]  /*02f0*/  IMAD.SHL.U32 R212, R0.reuse, 0x8, RZ ;  /* 0x0000000800d47824 */ /* 0x040fe200078e00ff */
[C---:B------:R-:W-:Y:S01]  /*0300*/  LOP3.LUT P4, RZ, R0.reuse, 0x2, RZ, 0xc0, !PT ;  /* 0x0000000200ff7812 */ /* 0x040fe2000788c0ff */
[----:B------:R-:W-:Y:S01]  /*0310*/  IMAD.IADD R2, R15, 0x1, -R5 ;  /* 0x000000010f027824 */ /* 0x000fe200078e0a05 */
[C---:B------:R-:W-:Y:S01]  /*0320*/  LOP3.LUT P3, RZ, R0.reuse, 0x4, RZ, 0xc0, !PT ;  /* 0x0000000400ff7812 */ /* 0x040fe2000786c0ff */
[----:B------:R-:W-:Y:S01]  /*0330*/  IMAD.IADD R7, R7, 0x1, -R4 ;  /* 0x0000000107077824 */ /* 0x000fe200078e0a04 */
[----:B------:R-:W-:Y:S01]  /*0340*/  LOP3.LUT R4, R3, 0x38, R212, 0xf8, !PT ;  /* 0x0000003803047812 */ /* 0x000fe200078ef8d4 */
[----:B------:R-:W-:Y:S01]  /*0350*/  IMAD.SHL.U32 R0, R0, 0x40, RZ ;  /* 0x0000004000007824 */ /* 0x000fe200078e00ff */
[----:B------:R-:W-:Y:S01]  /*0360*/  SHF.R.U32.HI R3, RZ, 0x3, R3 ;  /* 0x00000003ff037819 */ /* 0x000fe20000011603 */
[----:B------:R-:W-:Y:S01]  /*0370*/  VIADD R225, R212, 0x40 ;  /* 0x00000040d4e17836 */ /* 0x000fe20000000000 */
[----:B------:R-:W-:-:S02]  /*0380*/  SHF.R.S32.HI R5, RZ, 0x1f, R2 ;  /* 0x0000001fff057819 */ /* 0x000fc40000011402 */
[----:B------:R-:W-:Y:S01]  /*0390*/  LOP3.LUT R9, R4, R3, RZ, 0x3c, !PT ;  /* 0x0000000304097212 */ /* 0x000fe200078e3cff */
[----:B------:R-:W-:Y:S01]  /*03a0*/  IMAD.SHL.U32 R3, R194, 0x10, RZ ;  /* 0x00000010c2037824 */ /* 0x000fe200078e00ff */
[----:B------:R-:W-:Y:S02]  /*03b0*/  LEA.HI R4, R16, R15, RZ, 0x7 ;  /* 0x0000000f10047211 */ /* 0x000fe400078f38ff */
[----:B------:R-:W-:Y:S02]  /*03c0*/  LEA.HI R12, R5, R2, RZ, 0x3 ;  /* 0x00000002050c7211 */ /* 0x000fe400078f18ff */
[----:B------:R-:W-:Y:S02]  /*03d0*/  SHF.R.S32.HI R8, RZ, 0x7, R4 ;  /* 0x00000007ff087819 */ /* 0x000fe40000011404 */
[----:B------:R-:W-:Y:S02]  /*03e0*/  LOP3.LUT R0, R0, 0x1c0, RZ, 0xc0, !PT ;  /* 0x000001c000007812 */ /* 0x000fe400078ec0ff */
[----:B------:R-:W-:-:S02]  /*03f0*/  LOP3.LUT R4, R12, 0xfffffff8, RZ, 0xc0, !PT ;  /* 0xfffffff80c047812 */ /* 0x000fc400078ec0ff */
[C---:B------:R-:W-:Y:S02]  /*0400*/  LOP3.LUT R5, R0.reuse, 0x8, R17, 0xf8, !PT ;  /* 0x0000000800057812 */ /* 0x040fe400078ef811 */
[----:B------:R-:W-:Y:S01]  /*0410*/  LOP3.LUT R6, R0, 0x10, R3, 0xf8, !PT ;  /* 0x0000001000067812 */ /* 0x000fe200078ef803 */
[----:B------:R-:W-:Y:S01]  /*0420*/  IMAD.SHL.U32 R3, R11, 0x200, RZ ;  /* 0x000002000b037824 */ /* 0x000fe200078e00ff */
[----:B------:R-:W-:Y:S01]  /*0430*/  SHF.R.U32.HI R186, RZ, 0x3, R0 ;  /* 0x00000003ffba7819 */ /* 0x000fe20000011600 */
[----:B------:R-:W-:Y:S01]  /*0440*/  IMAD.IADD R10, R2, 0x1, -R4 ;  /* 0x00000001020a7824 */ /* 0x000fe200078e0a04 */
[----:B------:R-:W-:Y:S01]  /*0450*/  LOP3.LUT R4, R7, 0x1, RZ, 0xc0, !PT ;  /* 0x0000000107047812 */ /* 0x000fe200078ec0ff */
[----:B------:R-:W-:Y:S01]  /*0460*/  IMAD R2, R8, 0x800, R3 ;  /* 0x0000080008027824 */ /* 0x000fe200078e0203 */
[----:B------:R-:W-:Y:S02]  /*0470*/  LOP3.LUT R0, R5, R186, RZ, 0x3c, !PT ;  /* 0x000000ba05007212 */ /* 0x000fe400078e3cff */
[----:B------:R-:W-:-:S02]  /*0480*/  ISETP.NE.U32.AND P0, PT, R4, 0x1, PT ;  /* 0x000000010400780c */ /* 0x000fc40003f05070 */
[----:B------:R-:W-:Y:S01]  /*0490*/  LEA.HI R4, R16, R15, RZ, 0x6 ;  /* 0x0000000f10047211 */ /* 0x000fe200078f30ff */
[----:B------:R-:W-:Y:S01]  /*04a0*/  IMAD.IADD R199, R2, 0x1, R0 ;  /* 0x0000000102c77824 */ /* 0x000fe200078e0200 */
[----:B------:R-:W-:Y:S02]  /*04b0*/  LOP3.LUT R2, R14, 0xffffffe0, RZ, 0xc0, !PT ;  /* 0xffffffe00e027812 */ /* 0x000fe400078ec0ff */
[----:B------:R-:W-:Y:S02]  /*04c0*/  SHF.R.S32.HI R0, RZ, 0x6, R4 ;  /* 0x00000006ff007819 */ /* 0x000fe40000011404 */
[----:B------:R-:W-:Y:S01]  /*04d0*/  LOP3.LUT R5, R6, 0x8, R17, 0xf8, !PT ;  /* 0x0000000806057812 */ /* 0x000fe200078ef811 */
[----:B------:R-:W-:Y:S01]  /*04e0*/  IMAD.IADD R19, R15, 0x1, -R2 ;  /* 0x000000010f137824 */ /* 0x000fe200078e0a02 */
[----:B------:R-:W-:Y:S01]  /*04f0*/  LOP3.LUT R4, R18, 0x7ffffffc, RZ, 0xc0, !PT ;  /* 0x7ffffffc12047812 */ /* 0x000fe200078ec0ff */
[C---:B------:R-:W-:Y:S01]  /*0500*/  IMAD R2, R0.reuse, 0x200, R9 ;  /* 0x0000020000027824 */ /* 0x040fe200078e0209 */
[----:B------:R-:W-:Y:S01]  /*0510*/  LOP3.LUT R186, R3, R5, R186, 0xf6, !PT ;  /* 0x0000000503ba7212 */ /* 0x000fe200078ef6ba */
[----:B------:R-:W-:Y:S01]  /*0520*/  IMAD.SHL.U32 R3, R0, 0x8, RZ ;  /* 0x0000000800037824 */ /* 0x000fe200078e00ff */
[C---:B------:R-:W-:Y:S01]  /*0530*/  R2P PR, R7.reuse, 0x6 ;  /* 0x0000000607007804 */ /* 0x040fe20000000000 */
[----:B------:R-:W-:Y:S01]  /*0540*/  IMAD.SHL.U32 R0, R7, 0x40, RZ ;  /* 0x0000004007007824 */ /* 0x000fe200078e00ff */
[----:B------:R1:W-:Y:S01]  /*0550*/  STL [R1+0x14], R2 ;  /* 0x0000140201007387 */ /* 0x0003e20000100800 */
[----:B------:R-:W-:Y:S01]  /*0560*/  IMAD.IADD R4, R15, 0x1, -R4 ;  /* 0x000000010f047824 */ /* 0x000fe200078e0a04 */
[----:B------:R-:W-:Y:S01]  /*0570*/  LOP3.LUT R3, R3, 0x18, RZ, 0xc0, !PT ;  /* 0x0000001803037812 */ /* 0x000fe200078ec0ff */
[----:B------:R-:W-:Y:S01]  /*0580*/  IMAD.SHL.U32 R15, R15, 0x2, RZ ;  /* 0x000000020f0f7824 */ /* 0x000fe200078e00ff */
[----:B------:R-:W-:Y:S01]  /*0590*/  LOP3.LUT R0, R0, 0x1c0, RZ, 0xc0, !PT ;  /* 0x000001c000007812 */ /* 0x000fe200078ec0ff */
[----:B------:R-:W-:Y:S01]  /*05a0*/  IMAD.SHL.U32 R5, R11, 0x20, RZ ;  /* 0x000000200b057824 */ /* 0x000fe200078e00ff */
[----:B------:R-:W-:Y:S01]  /*05b0*/  STL [R1+0x18], R19 ;  /* 0x0000181301007387 */ /* 0x000fe20000100800 */
[----:B------:R-:W-:-:S02]  /*05c0*/  SEL R185, R185, 0xffffffc0, !P3 ;  /* 0xffffffc0b9b97807 */ /* 0x000fc40005800000 */
[----:B------:R-:W-:Y:S02]  /*05d0*/  SEL R220, R220, 0x10, !P0 ;  /* 0x00000010dcdc7807 */ /* 0x000fe40004000000 */
[----:B------:R-:W-:Y:S02]  /*05e0*/  LOP3.LUT R9, R3, 0x20, R5, 0xf8, !PT ;  /* 0x0000002003097812 */ /* 0x000fe400078ef805 */
[----:B------:R-:W-:Y:S02]  /*05f0*/  SHF.R.S32.HI R5, RZ, 0x1f, R19 ;  /* 0x0000001fff057819 */ /* 0x000fe40000011413 */
[----:B------:R-:W-:Y:S01]  /*0600*/  LEA R186, R186, UR5, 0x1 ;  /* 0x00000005baba7c11 */ /* 0x000fe2000f8e08ff */
[----:B-1----:R-:W-:Y:S02]  /*0610*/  IMAD.SHL.U32 R2, R8, 0x20, RZ ;  /* 0x0000002008027824 */ /* 0x002fe400078e00ff */
[----:B------:R-:W-:-:S03]  /*0620*/  IMAD.SHL.U32 R8, R4, 0x2, RZ ;  /* 0x0000000204087824 */ /* 0x000fc600078e00ff */
[----:B------:R-:W-:Y:S01]  /*0630*/  LOP3.LUT R6, R2, 0x6, R15, 0xf8, !PT ;  /* 0x0000000602067812 */ /* 0x000fe200078ef80f */
[----:B------:R-:W-:Y:S01]  /*0640*/  IMAD R7, R13, 0x400, R8 ;  /* 0x000004000d077824 */ /* 0x000fe200078e0208 */
[----:B------:R-:W-:Y:S02]  /*0650*/  LOP3.LUT R4, R0, 0x20, R2, 0xf8, !PT ;  /* 0x0000002000047812 */ /* 0x000fe400078ef802 */
[----:B------:R-:W-:Y:S01]  /*0660*/  SHF.R.U32.HI R2, RZ, 0x3, R0 ;  /* 0x00000003ff027819 */ /* 0x000fe20000011600 */
[----:B------:R1:W-:Y:S03]  /*0670*/  STL [R1+0x8], R6 ;  /* 0x0000080601007387 */ /* 0x0003e60000100800 */
[----:B------:R-:W-:-:S05]  /*0680*/  LOP3.LUT R4, R4, R2, RZ, 0x3c, !PT ;  /* 0x0000000204047212 */ /* 0x000fca00078e3cff */
[----:B------:R-:W-:Y:S01]  /*0690*/  IMAD.IADD R7, R7, 0x1, R4 ;  /* 0x0000000107077824 */ /* 0x000fe200078e0204 */
[----:B------:R-:W-:Y:S01]  /*06a0*/  LEA.HI R4, R5, R19, RZ, 0x2 ;  /* 0x0000001305047211 */ /* 0x000fe200078f10ff */
[----:B------:R-:W-:-:S03]  /*06b0*/  IMAD.SHL.U32 R5, R12, 0x40, RZ ;  /* 0x000000400c057824 */ /* 0x000fc600078e00ff */
[----:B------:R-:W-:Y:S02]  /*06c0*/  SHF.R.S32.HI R4, RZ, 0x2, R4 ;  /* 0x00000002ff047819 */ /* 0x000fe40000011404 */
[----:B------:R-:W-:-:S05]  /*06d0*/  LEA R219, R7, UR5, 0x1 ;  /* 0x0000000507db7c11 */ /* 0x000fca000f8e08ff */
[C---:B------:R-:W-:Y:S02]  /*06e0*/  VIADD R218, R219.reuse, 0x20 ;  /* 0x00000020dbda7836 */ /* 0x040fe40000000000 */
[C---:B------:R-:W-:Y:S02]  /*06f0*/  @P1 VIADD R218, R219.reuse, 0xffffffe0 ;  /* 0xffffffe0dbda1836 */ /* 0x040fe40000000000 */
[----:B------:R-:W-:Y:S02]  /*0700*/  IMAD.IADD R222, R219, 0x1, R220 ;  /* 0x00000001dbde7824 */ /* 0x000fe400078e02dc */
[----:B-1----:R-:W-:Y:S01]  /*0710*/  IMAD.SHL.U32 R6, R10, 0x40, RZ ;  /* 0x000000400a067824 */ /* 0x002fe200078e00ff */
[----:B------:R-:W-:Y:S01]  /*0720*/  LOP3.LUT R10, R2, R0, R3, 0x1e, !PT ;  /* 0x00000000020a7212 */ /* 0x000fe200078e1e03 */
[----:B------:R-:W-:Y:S02]  /*0730*/  IMAD.SHL.U32 R0, R11, 0x8, RZ ;  /* 0x000000080b007824 */ /* 0x000fe400078e00ff */
[----:B------:R-:W-:Y:S01]  /*0740*/  IMAD.IADD R220, R220, 0x1, R218 ;  /* 0x00000001dcdc7824 */ /* 0x000fe200078e02da */
[----:B------:R-:W-:-:S04]  /*0750*/  LOP3.LUT R3, R6, 0x1c0, RZ, 0xc0, !PT ;  /* 0x000001c006037812 */ /* 0x000fc800078ec0ff */
[--C-:B------:R-:W-:Y:S02]  /*0760*/  SHF.R.U32.HI R2, RZ, 0x3, R3.reuse ;  /* 0x00000003ff027819 */ /* 0x100fe40000011603 */
[----:B------:R-:W-:Y:S02]  /*0770*/  LOP3.LUT R6, R3, 0x8, R0, 0xf8, !PT ;  /* 0x0000000803067812 */ /* 0x000fe400078ef800 */
[----:B------:R-:W-:Y:S01]  /*0780*/  LOP3.LUT R0, R5, 0xfffffe00, RZ, 0xc0, !PT ;  /* 0xfffffe0005007812 */ /* 0x000fe200078ec0ff */
[----:B------:R-:W-:Y:S01]  /*0790*/  IMAD R5, R194, 0x400, R8 ;  /* 0x00000400c2057824 */ /* 0x000fe200078e0208 */
[----:B------:R-:W-:Y:S02]  /*07a0*/  LOP3.LUT R3, R2, R9, R3, 0x1e, !PT ;  /* 0x0000000902037212 */ /* 0x000fe400078e1e03 */
[----:B------:R-:W-:Y:S01]  /*07b0*/  LOP3.LUT R2, R6, R2, RZ, 0x3c, !PT ;  /* 0x0000000206027212 */ /* 0x000fe200078e3cff */
[----:B------:R-:W-:Y:S01]  /*07c0*/  IMAD R6, R13, 0x10, R4 ;  /* 0x000000100d067824 */ /* 0x000fe200078e0204 */
[----:B------:R-:W-:Y:S01]  /*07d0*/  LOP3.LUT R198, R3, R0, RZ, 0xfc, !PT ;  /* 0x0000000003c67212 */ /* 0x000fe200078efcff */
[----:B------:R-:W-:-:S02]  /*07e0*/  IMAD R4, R13, 0x400, R0 ;  /* 0x000004000d047824 */ /* 0x000fc400078e0200 */
[----:B------:R-:W-:Y:S01]  /*07f0*/  IMAD R194, R194, 0x400, R0 ;  /* 0x00000400c2c27824 */ /* 0x000fe200078e0200 */
[----:B------:R-:W-:Y:S01]  /*0800*/  LEA R0, R199, UR4, 0x1 ;  /* 0x00000004c7007c11 */ /* 0x000fe2000f8e08ff */
[----:B------:R-:W-:Y:S01]  /*0810*/  IMAD.IADD R197, R4, 0x1, R2 ;  /* 0x0000000104c57824 */ /* 0x000fe200078e0202 */
[----:B------:R1:W-:Y:S01]  /*0820*/  STL [R1+0x10], R6 ;  /* 0x0000100601007387 */ /* 0x0003e20000100800 */
[----:B------:R-:W-:Y:S02]  /*0830*/  IMAD.IADD R194, R2, 0x1, R194 ;  /* 0x0000000102c27824 */ /* 0x000fe400078e02c2 */
[----:B------:R-:W-:Y:S02]  /*0840*/  IMAD.MOV.U32 R2, RZ, RZ, 0x20 ;  /* 0x00000020ff027424 */ /* 0x000fe400078e00ff */
[----:B------:R-:W-:Y:S01]  /*0850*/  IMAD.IADD R5, R5, 0x1, R10 ;  /* 0x0000000105057824 */ /* 0x000fe200078e020a */
[----:B------:R-:W-:Y:S01]  /*0860*/  LEA R194, R194, UR4, 0x1 ;  /* 0x00000004c2c27c11 */ /* 0x000fe2000f8e08ff */
[----:B------:R-:W-:Y:S01]  /*0870*/  IMAD.IADD R188, R0, 0x1, R185 ;  /* 0x0000000100bc7824 */ /* 0x000fe200078e02b9 */
[----:B------:R-:W-:-:S02]  /*0880*/  SEL R2, R2, 0xffffffe0, !P4 ;  /* 0xffffffe002027807 */ /* 0x000fc40006000000 */
[----:B------:R-:W-:Y:S02]  /*0890*/  LEA R3, R5, UR6, 0x1 ;  /* 0x0000000605037c11 */ /* 0x000fe4000f8e08ff */
[----:B------:R-:W-:Y:S01]  /*08a0*/  IADD3 R191, R2, -0x4000, R0 ;  /* 0xffffc00002bf7810 */ /* 0x000fe20007ffe000 */
[----:B------:R-:W-:Y:S02]  /*08b0*/  IMAD.IADD R190, R0, 0x1, R2 ;  /* 0x0000000100be7824 */ /* 0x000fe400078e0202 */
[C---:B------:R-:W-:Y:S01]  /*08c0*/  VIADD R2, R3.reuse, 0x40 ;  /* 0x0000004003027836 */ /* 0x040fe20000000000 */
[----:B------:R1:W-:Y:S01]  /*08d0*/  STL [R1], R3 ;  /* 0x0000000301007387 */ /* 0x0003e20000100800 */
[----:B------:R-:W-:Y:S02]  /*08e0*/  @P2 VIADD R2, R3, 0xffffffc0 ;  /* 0xffffffc003022836 */ /* 0x000fe40000000000 */
[C---:B------:R-:W-:Y:S02]  /*08f0*/  IMAD.IADD R191, R185.reuse, 0x1, R191 ;  /* 0x00000001b9bf7824 */ /* 0x040fe400078e02bf */
[----:B------:R-:W-:Y:S01]  /*0900*/  IMAD.IADD R185, R185, 0x1, R186 ;  /* 0x00000001b9b97824 */ /* 0x000fe200078e02ba */
[----:B------:R1:W-:Y:S06]  /*0910*/  STL [R1+0x4], R2 ;  /* 0x0000040201007387 */ /* 0x0003ec0000100800 */
.L_x_46:
[----:B--2---:R-:W2:Y:S01]  /*0920*/  S2R R48, SR_CTAID.Y ;  /* 0x0000000000307919 */ /* 0x004ea20000002600 */
[----:B-1----:R-:W1:Y:S01]  /*0930*/  LDC.64 R2, c[0x0][0x2f0] ;  /* 0x0000bc00ff027b82 */ /* 0x002e620000000a00 */
[----:B------:R-:W-:Y:S01]  /*0940*/  ISETP.NE.U32.AND P3, PT, RZ, UR12, PT ;  /* 0x0000000cff007c0c */ /* 0x000fe2000bf65070 */
[----:B------:R-:W-:-:S03]  /*0950*/  IMAD.MOV.U32 R0, RZ, RZ, -0x1 ;  /* 0xffffffffff007424 */ /* 0x000fc600078e00ff */
[----:B------:R-:W-:-:S03]  /*0960*/  ISETP.NE.AND.EX P3, PT, RZ, UR13, PT, P3 ;  /* 0x0000000dff007c0c */ /* 0x000fc6000bf65330 */
[----:B------:R-:W3:Y:S08]  /*0970*/  LDC.64 R8, c[0x0][0x308] ;  /* 0x0000c200ff087b82 */ /* 0x000ef00000000a00 */
[----:B----4-:R-:W4:Y:S08]  /*0980*/  LDC.U8 R13, c[0x0][0x3c2] ;  /* 0x0000f080ff0d7b82 */ /* 0x010f300000000000 */
[----:B-----5:R-:W5:Y:S01]  /*0990*/  LDC.64 R4, c[0x0][0x2f8] ;  /* 0x0000be00ff047b82 */ /* 0x020f620000000a00 */
[----:B-1----:R-:W-:-:S04]  /*09a0*/  ISETP.NE.U32.AND P4, PT, R2, RZ, PT ;  /* 0x000000ff0200720c */ /* 0x002fc80003f85070 */
[----:B------:R-:W-:Y:S01]  /*09b0*/  ISETP.NE.AND.EX P4, PT, R3, RZ, PT, P4 ;  /* 0x000000ff0300720c */ /* 0x000fe20003f85340 */
[----:B--2---:R-:W-:Y:S01]  /*09c0*/  IMAD.SHL.U32 R12, R48, 0x4, RZ ;  /* 0x00000004300c7824 */ /* 0x004fe200078e00ff */
[----:B---3--:R-:W-:Y:S02]  /*09d0*/  ISETP.NE.U32.AND P2, PT, R8, RZ, PT ;  /* 0x000000ff0800720c */ /* 0x008fe40003f45070 */
[----:B------:R-:W-:Y:S02]  /*09e0*/  SHF.R.S32.HI R42, RZ, 0x1f, R48 ;  /* 0x0000001fff2a7819 */ /* 0x000fe40000011430 */
[----:B------:R-:W-:Y:S02]  /*09f0*/  ISETP.NE.AND.EX P2, PT, R9, RZ, PT, P2 ;  /* 0x000000ff0900720c */ /* 0x000fe40003f45320 */
[----:B------:R-:W-:Y:S02]  /*0a00*/  SHF.L.U64.HI R11, R48, 0x2, R42 ;  /* 0x00000002300b7819 */ /* 0x000fe4000001022a */
[----:B------:R-:W-:-:S02]  /*0a10*/  IADD3 R2, P0, R12, R2, RZ ;  /* 0x000000020c027210 */ /* 0x000fc40007f1e0ff */
[----:B------:R-:W-:-:S03]  /*0a20*/  @P3 IADD3 R6, P1, R12, UR12, RZ ;  /* 0x0000000c0c063c10 */ /* 0x000fc6000ff3e0ff */
[C---:B------:R-:W-:Y:S01]  /*0a30*/  IMAD.X R3, R11.reuse, 0x1, R3, P0 ;  /* 0x000000010b037824 */ /* 0x040fe200000e0603 */
[----:B------:R-:W-:Y:S01]  /*0a40*/  @P3 IADD3.X R7, R11, UR13, RZ, P1, !PT ;  /* 0x0000000d0b073c10 */ /* 0x000fe20008ffe4ff */
[----:B------:R-:W-:-:S03]  /*0a50*/  IMAD.MOV.U32 R247, RZ, RZ, RZ ;  /* 0x000000fffff77224 */ /* 0x000fc600078e00ff */
[----:B------:R-:W2:Y:S04]  /*0a60*/  @P4 LDG.E R0, desc[UR16][R2.64] ;  /* 0x0000001002004981 */ /* 0x000ea8000c1e1900 */
[----:B------:R1:W2:Y:S01]  /*0a70*/  @P4 LDG.E R10, desc[UR16][R2.64+0x4] ;  /* 0x00000410020a4981 */ /* 0x0002a2000c1e1900 */
[----:B-----5:R-:W-:-:S03]  /*0a80*/  ISETP.EQ.U32.AND P1, PT, R4, RZ, PT ;  /* 0x000000ff0400720c */ /* 0x020fc60003f22070 */
[----:B------:R3:W5:Y:S01]  /*0a90*/  @P3 LDG.E R247, desc[UR16][R6.64] ;  /* 0x0000001006f73981 */ /* 0x000762000c1e1900 */
[----:B----4-:R-:W-:-:S04]  /*0aa0*/  ISETP.NE.AND P3, PT, R13, RZ, PT ;  /* 0x000000ff0d00720c */ /* 0x010fc80003f65270 */
[----:B------:R-:W-:Y:S01]  /*0ab0*/  ISETP.EQ.OR.EX P1, PT, R5, RZ, !P3, P1 ;  /* 0x000000ff0500720c */ /* 0x000fe20005f22710 */
[----:B------:R-:W-:Y:S01]  /*0ac0*/  IMAD.MOV.U32 R49, RZ, RZ, -0x1 ;  /* 0xffffffffff317424 */ /* 0x000fe200078e00ff */
[----:B-1----:R-:W-:Y:S01]  /*0ad0*/  @P2 IADD3 R2, P0, R12, R8, RZ ;  /* 0x000000080c022210 */ /* 0x002fe20007f1e0ff */
[----:B---3--:R-:W1:Y:S04]  /*0ae0*/  @!P2 LDC.64 R6, c[0x0][0x318] ;  /* 0x0000c600ff06ab82 */ /* 0x008e680000000a00 */
[----:B------:R-:W-:-:S05]  /*0af0*/  @P2 IMAD.X R3, R11, 0x1, R9, P0 ;  /* 0x000000010b032824 */ /* 0x000fca00000e0609 */
[----:B------:R3:W5:Y:S01]  /*0b00*/  @P2 LDG.E R8, desc[UR16][R2.64] ;  /* 0x0000001002082981 */ /* 0x000762000c1e1900 */
[----:B------:R-:W4:Y:S01]  /*0b10*/  @!P2 LDC R9, c[0x0][0x2cc] ;  /* 0x0000b300ff09ab82 */ /* 0x000f220000000800 */
[----:B---3--:R-:W-:-:S05]  /*0b20*/  IADD3 R2, P0, R12, R4, RZ ;  /* 0x000000040c027210 */ /* 0x008fca0007f1e0ff */
[----:B------:R-:W-:-:S05]  /*0b30*/  IMAD.X R3, R11, 0x1, R5, P0 ;  /* 0x000000010b037824 */ /* 0x000fca00000e0605 */
[----:B------:R-:W3:Y:S01]  /*0b40*/  @!P1 LDG.E R49, desc[UR16][R2.64] ;  /* 0x0000001002319981 */ /* 0x000ee2000c1e1900 */
[----:B------:R-:W-:Y:S02]  /*0b50*/  ISETP.NE.U32.AND P1, PT, R4, RZ, PT ;  /* 0x000000ff0400720c */ /* 0x000fe40003f25070 */
[----:B------:R-:W2:Y:S02]  /*0b60*/  LDC R4, c[0x0][0x2c8] ;  /* 0x0000b200ff047b82 */ /* 0x000ea40000000800 */
[----:B------:R-:W-:Y:S02]  /*0b70*/  ISETP.NE.AND.EX P1, PT, R5, RZ, PT, P1 ;  /* 0x000000ff0500720c */ /* 0x000fe40003f25310 */
[----:B-1----:R-:W-:-:S04]  /*0b80*/  @!P2 ISETP.NE.U32.AND P0, PT, R6, RZ, PT ;  /* 0x000000ff0600a20c */ /* 0x002fc80003f05070 */
[----:B------:R-:W-:-:S04]  /*0b90*/  @!P2 ISETP.NE.AND.EX P0, PT, R7, RZ, PT, P0 ;  /* 0x000000ff0700a20c */ /* 0x000fc80003f05300 */
[----:B----4-:R-:W-:Y:S01]  /*0ba0*/  @!P2 SEL R5, R9, RZ, P0 ;  /* 0x000000ff0905a207 */ /* 0x010fe20000000000 */
[----:B--2---:R-:W-:-:S06]  /*0bb0*/  @P4 IMAD.IADD R27, R10, 0x1, -R0 ;  /* 0x000000010a1b4824 */ /* 0x004fcc00078e0a00 */
[----:B------:R-:W1:Y:S01]  /*0bc0*/  @!P4 LDC R27, c[0x0][0x2c4] ;  /* 0x0000b100ff1bcb82 */ /* 0x000e620000000800 */
[----:B-----5:R-:W-:Y:S01]  /*0bd0*/  @P2 IMAD.IADD R224, R8, 0x1, -R247 ;  /* 0x0000000108e02824 */ /* 0x020fe200078e0af7 */
[----:B---3--:R2:W-:Y:S01]  /*0be0*/  STL [R1+0xc], R49 ;  /* 0x00000c3101007387 */ /* 0x0085e20000100800 */
[----:B-1----:R-:W-:Y:S05]  /*0bf0*/  @!P1 BRA `(.L_x_0) ;  /* 0x00000000000c9947 */ /* 0x002fea0003800000 */
[----:B------:R-:W3:Y:S02]  /*0c00*/  @P3 LDG.E R4, desc[UR16][R2.64+0x4] ;  /* 0x0000041002043981 */ /* 0x000ee4000c1e1900 */
[----:B---3--:R-:W-:-:S06]  /*0c10*/  @P3 IADD3 R4, R4, -R49, RZ ;  /* 0x8000003104043210 */ /* 0x008fcc0007ffe0ff */
[----:B------:R1:W5:Y:S02]  /*0c20*/  @!P3 LDG.E R4, desc[UR16][R2.64] ;  /* 0x000000100204b981 */ /* 0x000364000c1e1900 */
.L_x_0:
[----:B------:R-:W-:Y:S01]  /*0c30*/  IMAD.SHL.U32 R24, R245, 0x40, RZ ;  /* 0x00000040f5187824 */ /* 0x000fe200078e00ff */
[----:B-----5:R-:W-:-:S04]  /*0c40*/  @!P2 IADD3 R224, R5, R4, -R247 ;  /* 0x0000000405e0a210 */ /* 0x020fc80007ffe8f7 */
[----:B------:R-:W-:-:S13]  /*0c50*/  ISETP.GT.AND P0, PT, R224, R24, PT ;  /* 0x00000018e000720c */ /* 0x000fda0003f04270 */
[----:B------:R-:W-:Y:S05]  /*0c60*/  @!P0 BRA `(.L_x_1) ;  /* 0x0000006400c48947 */ /* 0x000fea0003800000 */
[----:B------:R-:W3:Y:S01]  /*0c70*/  LDC R14, c[0x0][0x278] ;  /* 0x00009e00ff0e7b82 */ /* 0x000ee20000000800 */
[----:B------:R-:W4:Y:S01]  /*0c80*/  S2R R45, SR_CTAID.Z ;  /* 0x00000000002d7919 */ /* 0x000f220000002700 */
[----:B------:R-:W-:Y:S02]  /*0c90*/  ISETP.NE.AND P1, PT, R49, -0x1, PT ;  /* 0xffffffff3100780c */ /* 0x000fe40003f25270 */
[----:B------:R-:W-:Y:S01]  /*0ca0*/  ISETP.NE.AND P2, PT, R0, -0x1, PT ;  /* 0xffffffff0000780c */ /* 0x000fe20003f45270 */
[----:B------:R-:W5:Y:S03]  /*0cb0*/  S2R R36, SR_CTAID.X ;  /* 0x0000000000247919 */ /* 0x000f660000002500 */
[----:B------:R-:W2:Y:S08]  /*0cc0*/  LDC.64 R6, c[0x0][0x228] ;  /* 0x00008a00ff067b82 */ /* 0x000eb00000000a00 */
[----:B------:R-:W5:Y:S01]  /*0cd0*/  LDC.64 R28, c[0x0][0x240] ;  /* 0x00009000ff1c7b82 */ /* 0x000f620000000a00 */
[----:B---3--:R-:W-:-:S07]  /*0ce0*/  IABS R10, R14 ;  /* 0x0000000e000a7213 */ /* 0x008fce0000000000 */
[----:B------:R-:W3:Y:S01]  /*0cf0*/  LDC R44, c[0x0][0x2d4] ;  /* 0x0000b500ff2c7b82 */ /* 0x000ee20000000800 */
[----:B-1----:R-:W1:Y:S01]  /*0d00*/  I2F.RP R2, R10 ;  /* 0x0000000a00027306 */ /* 0x002e620000209400 */
[----:B--2---:R-:W-:Y:S01]  /*0d10*/  IMAD R9, R42, R6, RZ ;  /* 0x000000062a097224 */ /* 0x004fe200078e02ff */
[----:B----4-:R-:W-:-:S05]  /*0d20*/  IABS R5, R45 ;  /* 0x0000002d00057213 */ /* 0x010fca0000000000 */
[----:B------:R-:W2:Y:S01]  /*0d30*/  LDC R41, c[0x0][0x2dc] ;  /* 0x0000b700ff297b82 */ /* 0x000ea20000000800 */
[----:B------:R-:W-:Y:S01]  /*0d40*/  LOP3.LUT R12, R45, R14, RZ, 0x3c, !PT ;  /* 0x0000000e2d0c7212 */ /* 0x000fe200078e3cff */
[C---:B------:R-:W-:Y:S01]  /*0d50*/  IMAD R9, R48.reuse, R7, R9 ;  /* 0x0000000730097224 */ /* 0x040fe200078e0209 */
[----:B------:R-:W-:Y:S01]  /*0d60*/  SHF.R.S32.HI R43, RZ, 0x1f, R45 ;  /* 0x0000001fff2b7819 */ /* 0x000fe2000001142d */
[----:B------:R-:W-:Y:S01]  /*0d70*/  IMAD.WIDE.U32 R6, R48, R6, RZ ;  /* 0x0000000630067225 */ /* 0x000fe200078e00ff */
[----:B------:R-:W-:-:S03]  /*0d80*/  ISETP.GE.AND P0, PT, R12, RZ, PT ;  /* 0x000000ff0c00720c */ /* 0x000fc60003f06270 */
[----:B------:R-:W4:Y:S01]  /*0d90*/  LDC R239, c[0x0][0x270] ;  /* 0x00009c00ffef7b82 */ /* 0x000f220000000800 */
[----:B-1----:R-:W1:Y:S01]  /*0da0*/  MUFU.RCP R2, R2 ;  /* 0x0000000200027308 */ /* 0x002e620000001000 */
[----:B-----5:R-:W-:Y:S01]  /*0db0*/  IMAD R8, R0, R29, RZ ;  /* 0x0000001d00087224 */ /* 0x020fe200078e02ff */
[----:B------:R-:W-:-:S05]  /*0dc0*/  IADD3 R32, R7, R9, RZ ;  /* 0x0000000907207210 */ /* 0x000fca0007ffe0ff */
[----:B------:R-:W5:Y:S08]  /*0dd0*/  @P1 LDC.64 R18, c[0x0][0x250] ;  /* 0x00009400ff121b82 */ /* 0x000f700000000a00 */
[----:B------:R-:W5:Y:S01]  /*0de0*/  LDC.U8 R15, c[0x0][0x3d8] ;  /* 0x0000f600ff0f7b82 */ /* 0x000f620000000000 */
[----:B--2---:R-:W-:Y:S01]  /*0df0*/  IMAD R38, R45, R41, RZ ;  /* 0x000000292d267224 */ /* 0x004fe200078e02ff */
[----:B-1----:R-:W-:-:S04]  /*0e00*/  IADD3 R2, R2, 0xffffffe, RZ ;  /* 0x0ffffffe02027810 */ /* 0x002fc80007ffe0ff */
[----:B------:R-:W1:Y:S01]  /*0e10*/  F2I.FTZ.U32.TRUNC.NTZ R3, R2 ;  /* 0x0000000200037305 */ /* 0x000e62000021f000 */
[----:B------:R-:W-:Y:S01]  /*0e20*/  SHF.R.S32.HI R40, RZ, 0x1f, R38 ;  /* 0x0000001fff287819 */ /* 0x000fe20000011426 */
[----:B----4-:R-:W-:Y:S01]  /*0e30*/  IMAD.WIDE R30, R41, R239, RZ ;  /* 0x000000ef291e7225 */ /* 0x010fe200078e02ff */
[----:B------:R-:W2:Y:S08]  /*0e40*/  LDC R17, c[0x0][0x2c4] ;  /* 0x0000b100ff117b82 */ /* 0x000eb00000000800 */
[----:B------:R-:W4:Y:S01]  /*0e50*/  LDC.U8 R37, c[0x0][0x480] ;  /* 0x00012000ff257b82 */ /* 0x000f220000000000 */
[----:B-1----:R-:W-:-:S04]  /*0e60*/  IMAD.MOV R2, RZ, RZ, -R3 ;  /* 0x000000ffff027224 */ /* 0x002fc800078e0a03 */
[----:B------:R-:W-:Y:S01]  /*0e70*/  IMAD R4, R2, R10, RZ ;  /* 0x0000000a02047224 */ /* 0x000fe200078e02ff */
[----:B------:R-:W-:Y:S02]  /*0e80*/  MOV R2, RZ ;  /* 0x000000ff00027202 */ /* 0x000fe40000000f00 */
[----:B------:R-:W1:Y:S03]  /*0e90*/  @P1 LDC.64 R22, c[0x0][0x248] ;  /* 0x00009200ff161b82 */ /* 0x000e660000000a00 */
[----:B------:R-:W-:-:S04]  /*0ea0*/  IMAD.HI.U32 R2, R3, R4, R2 ;  /* 0x0000000403027227 */ /* 0x000fc800078e0002 */
[----:B------:R-:W-:-:S04]  /*0eb0*/  IMAD.MOV.U32 R4, RZ, RZ, R5 ;  /* 0x000000ffff047224 */ /* 0x000fc800078e0005 */
[----:B------:R-:W-:-:S05]  /*0ec0*/  IMAD.HI.U32 R2, R2, R4, RZ ;  /* 0x0000000402027227 */ /* 0x000fca00078e00ff */
[----:B------:R-:W-:-:S05]  /*0ed0*/  IADD3 R3, -R2, RZ, RZ ;  /* 0x000000ff02037210 */ /* 0x000fca0007ffe1ff */
[----:B------:R-:W-:Y:S02]  /*0ee0*/  IMAD R3, R10, R3, R4 ;  /* 0x000000030a037224 */ /* 0x000fe400078e0204 */
[----:B------:R-:W-:-:S03]  /*0ef0*/  VIADD R4, R27, 0x3f ;  /* 0x0000003f1b047836 */ /* 0x000fc60000000000 */
[----:B------:R-:W-:Y:S02]  /*0f00*/  ISETP.GT.U32.AND P5, PT, R10, R3, PT ;  /* 0x000000030a00720c */ /* 0x000fe40003fa4070 */
[----:B------:R-:W-:-:S04]  /*0f10*/  SHF.R.S32.HI R5, RZ, 0x1f, R4 ;  /* 0x0000001fff057819 */ /* 0x000fc80000011404 */
[----:B------:R-:W-:Y:S01]  /*0f20*/  LEA.HI R16, R5, R4, RZ, 0x6 ;  /* 0x0000000405107211 */ /* 0x000fe200078f30ff */
[----:B------:R-:W-:-:S03]  /*0f30*/  IMAD.WIDE.U32 R4, R0, R28, RZ ;  /* 0x0000001c00047225 */ /* 0x000fc600078e00ff */
[----:B------:R-:W-:Y:S02]  /*0f40*/  SHF.R.S32.HI R204, RZ, 0x6, R16 ;  /* 0x00000006ffcc7819 */ /* 0x000fe40000011410 */
[----:B------:R-:W-:Y:S01]  /*0f50*/  SEL R39, R6, R4, !P2 ;  /* 0x0000000406277207 */ /* 0x000fe20005000000 */
[----:B------:R-:W-:Y:S01]  /*0f60*/  @!P5 IMAD.IADD R3, R3, 0x1, -R10 ;  /* 0x000000010303d824 */ /* 0x000fe200078e0a0a */
[----:B---3--:R-:W-:Y:S02]  /*0f70*/  SHF.R.S32.HI R6, RZ, 0x1f, R44 ;  /* 0x0000001fff067819 */ /* 0x008fe4000001142c */
[----:B------:R-:W-:Y:S01]  /*0f80*/  @P2 IADD3 R32, R5, R8, RZ ;  /* 0x0000000805202210 */ /* 0x000fe20007ffe0ff */
[----:B------:R-:W-:Y:S01]  /*0f90*/  IMAD.WIDE.U32 R8, R48, R44, RZ ;  /* 0x0000002c30087225 */ /* 0x000fe200078e00ff */
[----:B------:R-:W-:Y:S02]  /*0fa0*/  ISETP.GE.U32.AND P3, PT, R3, R10, PT ;  /* 0x0000000a0300720c */ /* 0x000fe40003f66070 */
[----:B------:R-:W-:Y:S01]  /*0fb0*/  @P1 IADD3 R3, R247, R49, RZ ;  /* 0x00000031f7031210 */ /* 0x000fe20007ffe0ff */
[----:B------:R-:W-:Y:S01]  /*0fc0*/  IMAD R6, R6, R48, RZ ;  /* 0x0000003006067224 */ /* 0x000fe200078e02ff */
[----:B------:R-:W-:Y:S01]  /*0fd0*/  @!P5 IADD3 R2, R2, 0x1, RZ ;  /* 0x000000010202d810 */ /* 0x000fe20007ffe0ff */
[----:B------:R-:W-:Y:S01]  /*0fe0*/  IMAD R12, R31, R8, RZ ;  /* 0x000000081f0c7224 */ /* 0x000fe200078e02ff */
[----:B------:R-:W3:Y:S01]  /*0ff0*/  @!P2 LDC.64 R10, c[0x0][0x418] ;  /* 0x00010600ff0aab82 */ /* 0x000ee20000000a00 */
[----:B------:R-:W-:Y:S01]  /*1000*/  IMAD R6, R42, R44, R6 ;  /* 0x0000002c2a067224 */ /* 0x000fe200078e0206 */
[----:B------:R-:W-:Y:S01]  /*1010*/  ISETP.NE.AND P5, PT, R14, RZ, PT ;  /* 0x000000ff0e00720c */ /* 0x000fe20003fa5270 */
[----:B-----5:R-:W-:-:S02]  /*1020*/  @P1 IMAD R7, R3, R19, RZ ;  /* 0x0000001303071224 */ /* 0x020fc400078e02ff */
[----:B------:R-:W-:Y:S02]  /*1030*/  @P1 IMAD.WIDE.U32 R4, R3, R18, RZ ;  /* 0x0000001203041225 */ /* 0x000fe400078e00ff */
[----:B------:R-:W-:Y:S02]  /*1040*/  @P3 IADD3 R2, R2, 0x1, RZ ;  /* 0x0000000102023810 */ /* 0x000fe40007ffe0ff */
[----:B------:R-:W-:Y:S01]  /*1050*/  IMAD.IADD R3, R9, 0x1, R6 ;  /* 0x0000000109037824 */ /* 0x000fe200078e0206 */
[----:B------:R-:W-:Y:S01]  /*1060*/  ISETP.NE.AND P3, PT, R15, RZ, PT ;  /* 0x000000ff0f00720c */ /* 0x000fe20003f65270 */
[----:B------:R-:W-:Y:S01]  /*1070*/  @P1 IMAD.MOV.U32 R33, RZ, RZ, R4 ;  /* 0x000000ffff211224 */ /* 0x000fe200078e0004 */
[----:B------:R-:W-:Y:S01]  /*1080*/  @P1 IADD3 R34, R5, R7, RZ ;  /* 0x0000000705221210 */ /* 0x000fe20007ffe0ff */
[C---:B------:R-:W-:Y:S01]  /*1090*/  IMAD R7, R30.reuse, R3, R12 ;  /* 0x000000031e077224 */ /* 0x040fe200078e020c */
[----:B------:R-:W-:Y:S01]  /*10a0*/  MOV R21, R2 ;  /* 0x0000000200157202 */ /* 0x000fe20000000f00 */
[----:B------:R-:W5:Y:S01]  /*10b0*/  @P2 LDC.64 R12, c[0x0][0x420] ;  /* 0x00010800ff0c2b82 */ /* 0x000f620000000a00 */
[----:B------:R-:W-:Y:S01]  /*10c0*/  IMAD.WIDE.U32 R4, R30, R8, RZ ;  /* 0x000000081e047225 */ /* 0x000fe200078e00ff */
[----:B------:R-:W-:-:S03]  /*10d0*/  SHF.L.U64.HI R8, R48, 0x7, R42 ;  /* 0x0000000730087819 */ /* 0x000fc6000001022a */
[----:B------:R-:W-:Y:S01]  /*10e0*/  @!P0 IMAD.MOV R21, RZ, RZ, -R21 ;  /* 0x000000ffff158224 */ /* 0x000fe200078e0a15 */
[----:B------:R-:W-:Y:S01]  /*10f0*/  @!P5 LOP3.LUT R21, RZ, R14, RZ, 0x33, !PT ;  /* 0x0000000eff15d212 */ /* 0x000fe200078e33ff */
[-C--:B------:R-:W-:Y:S01]  /*1100*/  IMAD.WIDE.U32 R2, R30, R0.reuse, RZ ;  /* 0x000000001e027225 */ /* 0x080fe200078e00ff */
[----:B------:R-:W1:Y:S01]  /*1110*/  LDC.64 R14, c[0x0][0x488] ;  /* 0x00012200ff0e7b82 */ /* 0x000e620000000a00 */
[----:B------:R-:W-:Y:S02]  /*1120*/  IADD3 R26, R5, R7, RZ ;  /* 0x00000007051a7210 */ /* 0x000fe40007ffe0ff */
[----:B------:R-:W-:Y:S01]  /*1130*/  IMAD R6, R31, R0, RZ ;  /* 0x000000001f067224 */ /* 0x000fe200078e02ff */
[----:B------:R-:W-:Y:S01]  /*1140*/  SEL R35, R4, R2, !P2 ;  /* 0x0000000204237207 */ /* 0x000fe20005000000 */
[----:B------:R-:W-:Y:S01]  /*1150*/  IMAD.SHL.U32 R7, R48, 0x80, RZ ;  /* 0x0000008030077824 */ /* 0x000fe200078e00ff */
[----:B------:R-:W-:Y:S01]  /*1160*/  SEL R8, R8, RZ, P4 ;  /* 0x000000ff08087207 */ /* 0x000fe20002000000 */
[----:B---3--:R-:W-:Y:S01]  /*1170*/  @!P2 IMAD R2, R42, R10, RZ ;  /* 0x0000000a2a02a224 */ /* 0x008fe200078e02ff */
[----:B------:R-:W3:Y:S01]  /*1180*/  @P3 LDC R25, c[0x0][0x2e4] ;  /* 0x0000b900ff193b82 */ /* 0x000ee20000000800 */
[----:B------:R-:W-:-:S02]  /*1190*/  @P2 IADD3 R26, R3, R6, RZ ;  /* 0x00000006031a2210 */ /* 0x000fc40007ffe0ff */
[----:B------:R-:W-:Y:S01]  /*11a0*/  LOP3.LUT R6, R16, 0xffffffc0, RZ, 0xc0, !PT ;  /* 0xffffffc010067812 */ /* 0x000fe200078ec0ff */
[C---:B------:R-:W-:Y:S01]  /*11b0*/  @!P2 IMAD R9, R48.reuse, R11, R2 ;  /* 0x0000000b3009a224 */ /* 0x040fe200078e0202 */
[----:B------:R-:W-:Y:S01]  /*11c0*/  SEL R7, R7, RZ, P4 ;  /* 0x000000ff07077207 */ /* 0x000fe20002000000 */
[----:B--2---:R-:W-:Y:S01]  /*11d0*/  @P3 IMAD R11, R48, R17, RZ ;  /* 0x00000011300b3224 */ /* 0x004fe200078e02ff */
[----:B------:R-:W-:Y:S01]  /*11e0*/  IADD3 R6, R6, -0x40, RZ ;  /* 0xffffffc006067810 */ /* 0x000fe20007ffe0ff */
[----:B-----5:R-:W-:-:S03]  /*11f0*/  @P2 IMAD.WIDE.U32 R4, R0, R12, RZ ;  /* 0x0000000c00042225 */ /* 0x020fc600078e00ff */
[----:B------:R-:W-:Y:S01]  /*1200*/  IADD3 R7, P0, R6, R7, RZ ;  /* 0x0000000706077210 */ /* 0x000fe20007f1e0ff */
[----:B------:R-:W-:Y:S01]  /*1210*/  @!P2 IMAD.WIDE.U32 R2, R48, R10, RZ ;  /* 0x0000000a3002a225 */ /* 0x000fe200078e00ff */
[----:B------:R-:W-:-:S03]  /*1220*/  SHF.R.S32.HI R20, RZ, 0x1f, R6 ;  /* 0x0000001fff147819 */ /* 0x000fc60000011406 */
[----:B------:R-:W-:Y:S01]  /*1230*/  @P2 IMAD R13, R0, R13, R5 ;  /* 0x0000000d000d2224 */ /* 0x000fe200078e0205 */
[----:B------:R-:W-:Y:S01]  /*1240*/  IADD3.X R8, R20, R8, RZ, P0, !PT ;  /* 0x0000000814087210 */ /* 0x000fe200007fe4ff */
[----:B------:R-:W-:Y:S01]  /*1250*/  @P2 IMAD.MOV.U32 R12, RZ, RZ, R4 ;  /* 0x000000ffff0c2224 */ /* 0x000fe200078e0004 */
[----:B------:R-:W-:Y:S01]  /*1260*/  @P3 SEL R4, R11, R0, !P2 ;  /* 0x000000000b043207 */ /* 0x000fe20005000000 */
[----:B------:R-:W-:Y:S01]  /*1270*/  IMAD R5, R31, R7, RZ ;  /* 0x000000071f057224 */ /* 0x000fe200078e02ff */
[----:B------:R-:W-:Y:S01]  /*1280*/  @!P2 IADD3 R13, R3, R9, RZ ;  /* 0x00000009030da210 */ /* 0x000fe20007ffe0ff */
[C---:B------:R-:W-:Y:S01]  /*1290*/  IMAD.WIDE.U32 R10, R30.reuse, R7, RZ ;  /* 0x000000071e0a7225 */ /* 0x040fe200078e00ff */
[----:B------:R-:W-:Y:S02]  /*12a0*/  @!P2 MOV R12, R2 ;  /* 0x00000002000ca202 */ /* 0x000fe40000000f00 */
[----:B----4-:R-:W-:Y:S01]  /*12b0*/  ISETP.NE.AND P0, PT, R37, RZ, PT ;  /* 0x000000ff2500720c */ /* 0x010fe20003f05270 */
[----:B------:R-:W-:Y:S01]  /*12c0*/  IMAD R8, R30, R8, R5 ;  /* 0x000000081e087224 */ /* 0x000fe200078e0205 */
[----:B------:R-:W-:Y:S01]  /*12d0*/  SHF.R.S32.HI R30, RZ, 0x1f, R24 ;  /* 0x0000001fff1e7819 */ /* 0x000fe20000011418 */
[----:B-1----:R-:W-:-:S04]  /*12e0*/  IMAD.WIDE.U32 R2, R36, R14, RZ ;  /* 0x0000000e24027225 */ /* 0x002fc800078e00ff */
[----:B---3--:R-:W-:Y:S02]  /*12f0*/  @P3 IMAD R25, R45, R25, R4 ;  /* 0x000000192d193224 */ /* 0x008fe400078e0204 */
[----:B------:R-:W-:Y:S02]  /*1300*/  @!P3 IMAD R5, R48, R239, R45 ;  /* 0x000000ef3005b224 */ /* 0x000fe400078e022d */
[----:B------:R-:W-:Y:S02]  /*1310*/  @P1 IMAD.IADD R4, R247, 0x1, R49 ;  /* 0x00000001f7041824 */ /* 0x000fe400078e0231 */
[----:B------:R-:W-:Y:S01]  /*1320*/  IMAD R7, R36, R15, R3 ;  /* 0x0000000f24077224 */ /* 0x000fe200078e0203 */
[----:B------:R-:W-:Y:S01]  /*1330*/  SEL R15, R2, RZ, P0 ;  /* 0x000000ff020f7207 */ /* 0x000fe20000000000 */
[----:B------:R-:W-:Y:S02]  /*1340*/  @!P3 IMAD R25, R5, R17, RZ ;  /* 0x000000110519b224 */ /* 0x000fe400078e02ff */
[C---:B------:R-:W-:Y:S01]  /*1350*/  @P1 IMAD R5, R4.reuse, R23, RZ ;  /* 0x0000001704051224 */ /* 0x040fe200078e02ff */
[----:B------:R-:W-:Y:S01]  /*1360*/  SEL R14, R7, RZ, P0 ;  /* 0x000000ff070e7207 */ /* 0x000fe20000000000 */
[----:B------:R-:W-:-:S05]  /*1370*/  @P1 IMAD.WIDE.U32 R2, R4, R22, RZ ;  /* 0x0000001604021225 */ /* 0x000fca00078e00ff */
[----:B------:R-:W-:Y:S02]  /*1380*/  @P1 IADD3 R37, R3, R5, RZ ;  /* 0x0000000503251210 */ /* 0x000fe40007ffe0ff */
[----:B------:R-:W-:Y:S01]  /*1390*/  @P1 MOV R36, R2 ;  /* 0x0000000200241202 */ /* 0x000fe20000000f00 */
[----:B------:R-:W-:Y:S06]  /*13a0*/  @P1 BRA `(.L_x_2) ;  /* 0x0000000000301947 */ /* 0x000fec0003800000 */
[----:B------:R-:W1:Y:S01]  /*13b0*/  LDC.64 R22, c[0x0][0x248] ;  /* 0x00009200ff167b82 */ /* 0x000e620000000a00 */
[----:B------:R-:W-:-:S07]  /*13c0*/  SHF.R.S32.HI R2, RZ, 0x1f, R247 ;  /* 0x0000001fff027819 */ /* 0x000fce00000114f7 */
[----:B------:R-:W2:Y:S01]  /*13d0*/  LDC.64 R4, c[0x0][0x230] ;  /* 0x00008c00ff047b82 */ /* 0x000ea20000000a00 */
[-C--:B-1----:R-:W-:Y:S02]  /*13e0*/  IMAD R7, R2, R22.reuse, RZ ;  /* 0x0000001602077224 */ /* 0x082fe400078e02ff */
[----:B------:R-:W-:-:S04]  /*13f0*/  IMAD.WIDE.U32 R2, R247, R22, RZ ;  /* 0x00000016f7027225 */ /* 0x000fc800078e00ff */
[----:B------:R-:W-:Y:S02]  /*1400*/  IMAD R7, R247, R23, R7 ;  /* 0x00000017f7077224 */ /* 0x000fe400078e0207 */
[----:B--2---:R-:W-:-:S03]  /*1410*/  IMAD R9, R42, R4, RZ ;  /* 0x000000042a097224 */ /* 0x004fc600078e02ff */
[----:B------:R-:W-:Y:S01]  /*1420*/  IADD3 R3, R3, R7, RZ ;  /* 0x0000000703037210 */ /* 0x000fe20007ffe0ff */
[C---:B------:R-:W-:Y:S02]  /*1430*/  IMAD R5, R48.reuse, R5, R9 ;  /* 0x0000000530057224 */ /* 0x040fe400078e0209 */
[----:B------:R-:W-:-:S05]  /*1440*/  IMAD.WIDE.U32 R2, R48, R4, R2 ;  /* 0x0000000430027225 */ /* 0x000fca00078e0002 */
[----:B------:R-:W-:Y:S02]  /*1450*/  IADD3 R37, R3, R5, RZ ;  /* 0x0000000503257210 */ /* 0x000fe40007ffe0ff */
[----:B------:R-:W-:Y:S02]  /*1460*/  MOV R36, R2 ;  /* 0x0000000200247202 */ /* 0x000fe40000000f00 */
.L_x_2:
[----:B------:R-:W-:Y:S05]  /*1470*/  @P1 BRA `(.L_x_3) ;  /* 0x0000000000301947 */ /* 0x000fea0003800000 */
        /* <DEDUP_REMOVED lines=11> */
[----:B------:R-:W-:-:S07]  /*1530*/  MOV R33, R2 ;  /* 0x0000000200217202 */ /* 0x000fce0000000f00 */
.L_x_3:
[----:B------:R-:W-:Y:S02]  /*1540*/  IADD3 R9, R11, R8, RZ ;  /* 0x000000080b097210 */ /* 0x000fe40007ffe0ff */
[----:B------:R-:W-:Y:S01]  /*1550*/  SHF.R.S32.HI R31, RZ, 0x1f, R21 ;  /* 0x0000001fff1f7819 */ /* 0x000fe20000011415 */
[----:B------:R-:W-:Y:S05]  /*1560*/  @!P3 BRA `(.L_x_4) ;  /* 0x00000000001cb947 */ /* 0x000fea0003800000 */
[----:B------:R-:W1:Y:S01]  /*1570*/  LDC R2, c[0x0][0x2c0] ;  /* 0x0000b000ff027b82 */ /* 0x000e620000000800 */
[----:B------:R-:W-:-:S05]  /*1580*/  @!P2 IMAD R0, R48, R44, RZ ;  /* 0x0000002c3000a224 */ /* 0x000fca00078e02ff */
[----:B------:R-:W-:Y:S02]  /*1590*/  LEA R0, R48, R0, 0x7 ;  /* 0x0000000030007211 */ /* 0x000fe400078e38ff */
[----:B------:R-:W1:Y:S02]  /*15a0*/  LDC R4, c[0x0][0x2e4] ;  /* 0x0000b900ff047b82 */ /* 0x000e640000000800 */
[----:B-1----:R-:W-:-:S05]  /*15b0*/  LEA R4, R2, R4, 0x7 ;  /* 0x0000000402047211 */ /* 0x002fca00078e38ff */
[----:B------:R-:W-:Y:S01]  /*15c0*/  IMAD R4, R4, R45, R0 ;  /* 0x0000002d04047224 */ /* 0x000fe200078e0200 */
[----:B------:R-:W-:Y:S06]  /*15d0*/  BRA `(.L_x_5) ;  /* 0x0000000000087947 */ /* 0x000fec0003800000 */
.L_x_4:
[----:B------:R-:W-:-:S04]  /*15e0*/  IMAD R4, R48, R239, R45 ;  /* 0x000000ef30047224 */ /* 0x000fc800078e022d */
[----:B------:R-:W-:-:S07]  /*15f0*/  IMAD R4, R4, R44, RZ ;  /* 0x0000002c04047224 */ /* 0x000fce00078e02ff */
.L_x_5:
[----:B------:R-:W2:Y:S01]  /*1600*/  LDL R50, [R1+0x18] ;  /* 0x0000180001327983 */ /* 0x000ea20000100800 */
[----:B------:R-:W1:Y:S01]  /*1610*/  LDC.64 R16, c[0x0][0x420] ;  /* 0x00010800ff107b82 */ /* 0x000e620000000a00 */
[----:B------:R-:W-:Y:S01]  /*1620*/  IMAD R239, R41, R239, RZ ;  /* 0x000000ef29ef7224 */ /* 0x000fe200078e02ff */
[----:B------:R-:W-:Y:S01]  /*1630*/  IADD3 R2, P2, R212, R12, RZ ;  /* 0x0000000cd4027210 */ /* 0x000fe20007f5e0ff */
[----:B------:R-:W3:Y:S01]  /*1640*/  S2R R44, SR_TID.X ;  /* 0x00000000002c7919 */ /* 0x000ee20000002100 */
[----:B------:R-:W-:Y:S01]  /*1650*/  SHF.R.S32.HI R213, RZ, 0x1f, R212 ;  /* 0x0000001fffd57819 */ /* 0x000fe200000114d4 */
[----:B------:R-:W-:Y:S01]  /*1660*/  IMAD.SHL.U32 R7, R239, 0x40, RZ ;  /* 0x00000040ef077824 */ /* 0x000fe200078e00ff */
[----:B------:R-:W-:Y:S01]  /*1670*/  IADD3 R0, -R224, R27, R24 ;  /* 0x0000001be0007210 */ /* 0x000fe20007ffe118 */
[----:B------:R-:W-:Y:S01]  /*1680*/  ULDC UR4, c[0x0][0x398] ;  /* 0x0000e60000047ab9 */ /* 0x000fe20000000800 */
[----:B------:R-:W-:Y:S01]  /*1690*/  IADD3 R12, R6, R4, RZ ;  /* 0x00000004060c7210 */ /* 0x000fe20007ffe0ff */
[----:B------:R-:W-:Y:S01]  /*16a0*/  IMAD.X R3, R213, 0x1, R13, P2 ;  /* 0x00000001d5037824 */ /* 0x000fe200010e060d */
[----:B------:R-:W-:Y:S01]  /*16b0*/  IADD3 R10, P3, P2, R10, R7, R38 ;  /* 0x000000070a0a7210 */ /* 0x000fe20007a7e026 */
[----:B------:R-:W-:Y:S01]  /*16c0*/  VIADD R0, R0, -UR4 ;  /* 0x8000000400007c36 */ /* 0x000fe20008000000 */
[----:B------:R-:W-:Y:S01]  /*16d0*/  SHF.R.S32.HI R7, RZ, 0x1f, R7 ;  /* 0x0000001fff077819 */ /* 0x000fe20000011407 */
[----:B------:R-:W-:Y:S01]  /*16e0*/  ULDC.64 UR6, c[0x0][0x428] ;  /* 0x00010a0000067ab9 */ /* 0x000fe20000000a00 */
[----:B------:R-:W4:Y:S01]  /*16f0*/  LDC.64 R46, c[0x0][0x478] ;  /* 0x00011e00ff2e7b82 */ /* 0x000f220000000a00 */
[----:B------:R-:W-:Y:S01]  /*1700*/  IMAD.IADD R11, R6, 0x1, R25 ;  /* 0x00000001060b7824 */ /* 0x000fe200078e0219 */
[----:B------:R-:W-:Y:S01]  /*1710*/  ULDC.64 UR10, c[0x0][0x210] ;  /* 0x00008400000a7ab9 */ /* 0x000fe20000000a00 */
[----:B------:R-:W-:Y:S01]  /*1720*/  ULDC.64 UR8, c[0x0][0x3e0] ;  /* 0x0000f80000087ab9 */ /* 0x000fe20000000a00 */
[----:B------:R-:W-:Y:S01]  /*1730*/  BSSY B1, `(.L_x_1) ;  /* 0x00005c4000017945 */ /* 0x000fe20003800000 */
[----:B-1----:R-:W-:-:S02]  /*1740*/  IMAD R5, R20, R16, RZ ;  /* 0x0000001014057224 */ /* 0x002fc400078e02ff */
[----:B------:R-:W-:-:S04]  /*1750*/  IMAD.WIDE.U32 R2, R6, R16, R2 ;  /* 0x0000001006027225 */ /* 0x000fc800078e0002 */
[----:B------:R-:W-:Y:S01]  /*1760*/  IMAD R8, R6, R17, R5 ;  /* 0x0000001106087224 */ /* 0x000fe200078e0205 */
[----:B------:R-:W-:Y:S02]  /*1770*/  IADD3.X R5, R9, R7, R40, P3, P2 ;  /* 0x0000000709057210 */ /* 0x000fe40001fe4428 */
[----:B------:R-:W-:Y:S01]  /*1780*/  IADD3 R9, P3, P2, R15, R10, R35 ;  /* 0x0000000a0f097210 */ /* 0x000fe20007a7e023 */
[----:B------:R-:W-:Y:S01]  /*1790*/  IMAD.IADD R3, R3, 0x1, R8 ;  /* 0x0000000103037824 */ /* 0x000fe200078e0208 */
[----:B---3--:R-:W-:Y:S01]  /*17a0*/  SHF.R.S32.HI R38, RZ, 0x1f, R44 ;  /* 0x0000001fff267819 */ /* 0x008fe2000001142c */
[----:B------:R-:W-:Y:S01]  /*17b0*/  IMAD R10, R43, UR6, RZ ;  /* 0x000000062b0a7c24 */ /* 0x000fe2000f8e02ff */
[----:B------:R-:W-:Y:S01]  /*17c0*/  IADD3.X R8, R14, R5, R26, P3, P2 ;  /* 0x000000050e087210 */ /* 0x000fe20001fe441a */
[----:B------:R-:W1:Y:S01]  /*17d0*/  LDC.64 R40, c[0x0][0x2b0] ;  /* 0x0000ac00ff287b82 */ /* 0x000e620000000a00 */
[----:B------:R-:W-:Y:S01]  /*17e0*/  LEA.HI R26, R38, R44, RZ, 0x3 ;  /* 0x0000002c261a7211 */ /* 0x000fe200078f18ff */
[C---:B------:R-:W-:Y:S01]  /*17f0*/  IMAD R10, R45.reuse, UR7, R10 ;  /* 0x000000072d0a7c24 */ /* 0x040fe2000f8e020a */
[----:B------:R-:W-:Y:S01]  /*1800*/  SHF.R.S32.HI R7, RZ, 0x1f, R0 ;  /* 0x0000001fff077819 */ /* 0x000fe20000011400 */
[----:B------:R-:W-:Y:S01]  /*1810*/  IMAD.WIDE.U32 R2, R45, UR6, R2 ;  /* 0x000000062d027c25 */ /* 0x000fe2000f8e0002 */
[----:B------:R-:W-:Y:S01]  /*1820*/  SHF.R.S32.HI R14, RZ, 0x3, R26 ;  /* 0x00000003ff0e7819 */ /* 0x000fe2000001141a */
[----:B------:R-:W-:Y:S01]  /*1830*/  ULDC.64 UR6, c[0x0][0x400] ;  /* 0x0001000000067ab9 */ /* 0x000fe20000000a00 */
[----:B------:R-:W-:-:S02]  /*1840*/  LEA.HI R13, R7, R0, RZ, 0x6 ;  /* 0x00000000070d7211 */ /* 0x000fc400078f30ff */
[----:B------:R-:W-:Y:S02]  /*1850*/  LEA.HI R0, R38, R44, RZ, 0x5 ;  /* 0x0000002c26007211 */ /* 0x000fe400078f28ff */
[----:B------:R-:W-:Y:S02]  /*1860*/  IADD3 R4, P2, R14, R6, RZ ;  /* 0x000000060e047210 */ /* 0x000fe40007f5e0ff */
[----:B------:R-:W-:Y:S02]  /*1870*/  SHF.R.S32.HI R35, RZ, 0x1f, R14 ;  /* 0x0000001fff237819 */ /* 0x000fe4000001140e */
[----:B------:R-:W-:Y:S01]  /*1880*/  SHF.R.S32.HI R0, RZ, 0x5, R0 ;  /* 0x00000005ff007819 */ /* 0x000fe20000011400 */
[----:B------:R-:W-:-:S04]  /*1890*/  IMAD.WIDE.U32 R6, R4, R28, R212 ;  /* 0x0000001c04067225 */ /* 0x000fc800078e00d4 */
[----:B------:R-:W-:-:S04]  /*18a0*/  IMAD.X R5, R35, 0x1, R20, P2 ;  /* 0x0000000123057824 */ /* 0x000fc800010e0614 */
[----:B------:R-:W-:-:S04]  /*18b0*/  IMAD R5, R5, R28, RZ ;  /* 0x0000001c05057224 */ /* 0x000fc800078e02ff */
[----:B------:R-:W-:Y:S02]  /*18c0*/  IMAD R4, R4, R29, R5 ;  /* 0x0000001d04047224 */ /* 0x000fe400078e0205 */
[----:B------:R-:W-:Y:S01]  /*18d0*/  IMAD.IADD R5, R3, 0x1, R10 ;  /* 0x0000000103057824 */ /* 0x000fe200078e020a */
[----:B------:R-:W-:Y:S01]  /*18e0*/  SHF.R.S32.HI R3, RZ, 0x6, R13 ;  /* 0x00000006ff037819 */ /* 0x000fe2000001140d */
[----:B-1----:R-:W-:-:S03]  /*18f0*/  IMAD.WIDE R10, R11, 0x4, R40 ;  /* 0x000000040b0a7825 */ /* 0x002fc600078e0228 */
[----:B------:R-:W-:Y:S01]  /*1900*/  VIMNMX R246, RZ, R3, !PT ;  /* 0x00000003fff67248 */ /* 0x000fe20007fe0100 */
[----:B------:R-:W-:Y:S02]  /*1910*/  IMAD.MOV.U32 R217, RZ, RZ, R10 ;  /* 0x000000ffffd97224 */ /* 0x000fe400078e000a */
[----:B------:R-:W-:Y:S01]  /*1920*/  IMAD.MOV.U32 R216, RZ, RZ, R11 ;  /* 0x000000ffffd87224 */ /* 0x000fe200078e000b */
[C---:B------:R-:W-:Y:S01]  /*1930*/  ISETP.GT.AND P4, PT, R204.reuse, R246, PT ;  /* 0x000000f6cc00720c */ /* 0x040fe20003f84270 */
[----:B------:R-:W-:Y:S02]  /*1940*/  VIADD R204, R204, 0xffffffff ;  /* 0xffffffffcccc7836 */ /* 0x000fe40000000000 */
[----:B--2---:R-:W-:-:S05]  /*1950*/  IMAD R0, R0, R239, R50 ;  /* 0x000000ef00007224 */ /* 0x004fca00078e0232 */
[----:B------:R-:W-:-:S04]  /*1960*/  IADD3 R9, P2, R0, R9, RZ ;  /* 0x0000000900097210 */ /* 0x000fc80007f5e0ff */
[----:B------:R-:W-:Y:S02]  /*1970*/  LEA.HI.X.SX32 R0, R0, R8, 0x1, P2 ;  /* 0x0000000800007211 */ /* 0x000fe400010f0eff */
[----:B------:R-:W-:Y:S02]  /*1980*/  LEA R200, P2, R9, UR6, 0x2 ;  /* 0x0000000609c87c11 */ /* 0x000fe4000f8410ff */
[----:B------:R-:W-:Y:S02]  /*1990*/  IADD3 R8, P3, R39, R6, RZ ;  /* 0x0000000627087210 */ /* 0x000fe40007f7e0ff */
[----:B------:R-:W-:Y:S01]  /*19a0*/  LEA.HI.X R201, R9, UR7, R0, 0x2, P2 ;  /* 0x0000000709c97c11 */ /* 0x000fe200090f1400 */
[----:B------:R-:W-:Y:S01]  /*19b0*/  ULDC.64 UR6, c[0x0][0x258] ;  /* 0x0000960000067ab9 */ /* 0x000fe20000000a00 */
[----:B------:R-:W-:Y:S01]  /*19c0*/  IADD3.X R9, R32, R7, R4, P3, !PT ;  /* 0x0000000720097210 */ /* 0x000fe20001ffe404 */
[----:B------:R-:W-:Y:S01]  /*19d0*/  IMAD R0, R35, R16, RZ ;  /* 0x0000001023007224 */ /* 0x000fe200078e02ff */
[----:B------:R-:W-:Y:S01]  /*19e0*/  MOV R4, R2 ;  /* 0x0000000200047202 */ /* 0x000fe20000000f00 */
[----:B------:R-:W-:-:S02]  /*19f0*/  IMAD R2, R43, UR6, RZ ;  /* 0x000000062b027c24 */ /* 0x000fc4000f8e02ff */
[C---:B------:R-:W-:Y:S02]  /*1a00*/  IMAD R0, R14.reuse, R17, R0 ;  /* 0x000000110e007224 */ /* 0x040fe400078e0200 */
[----:B------:R-:W-:Y:S02]  /*1a10*/  IMAD R2, R45, UR7, R2 ;  /* 0x000000072d027c24 */ /* 0x000fe4000f8e0202 */
[----:B------:R-:W-:-:S04]  /*1a20*/  IMAD.WIDE.U32 R4, R14, R16, R4 ;  /* 0x000000100e047225 */ /* 0x000fc800078e0004 */
[----:B------:R-:W-:Y:S01]  /*1a30*/  IMAD.WIDE.U32 R8, R45, UR6, R8 ;  /* 0x000000062d087c25 */ /* 0x000fe2000f8e0008 */
[----:B------:R-:W-:Y:S02]  /*1a40*/  IADD3 R15, R5, R0, RZ ;  /* 0x00000000050f7210 */ /* 0x000fe40007ffe0ff */
[----:B------:R-:W-:Y:S01]  /*1a50*/  LEA R208, P2, R4, UR8, 0x1 ;  /* 0x0000000804d07c11 */ /* 0x000fe2000f8408ff */
[----:B----4-:R-:W-:Y:S01]  /*1a60*/  IMAD.WIDE R6, R12, 0x4, R46 ;  /* 0x000000040c067825 */ /* 0x010fe200078e022e */
[----:B------:R-:W-:Y:S02]  /*1a70*/  LEA R206, P3, R8, UR10, 0x1 ;  /* 0x0000000a08ce7c11 */ /* 0x000fe4000f8608ff */
[----:B------:R-:W-:Y:S01]  /*1a80*/  LEA.HI.X R209, R4, UR9, R15, 0x1, P2 ;  /* 0x0000000904d17c11 */ /* 0x000fe200090f0c0f */
[----:B------:R-:W-:Y:S01]  /*1a90*/  IMAD.IADD R20, R9, 0x1, R2 ;  /* 0x0000000109147824 */ /* 0x000fe200078e0202 */
[----:B------:R-:W-:Y:S01]  /*1aa0*/  MOV R221, R7 ;  /* 0x0000000700dd7202 */ /* 0x000fe20000000f00 */
[----:B------:R-:W-:-:S03]  /*1ab0*/  IMAD.MOV.U32 R223, RZ, RZ, R6 ;  /* 0x000000ffffdf7224 */ /* 0x000fc600078e0006 */
[----:B------:R-:W-:Y:S01]  /*1ac0*/  LEA.HI.X R207, R8, UR11, R20, 0x1, P3 ;  /* 0x0000000b08cf7c11 */ /* 0x000fe200098f0c14 */
[----:B------:R-:W-:Y:S06]  /*1ad0*/  @P4 BRA `(.L_x_6) ;  /* 0x0000000800184947 */ /* 0x000fec0003800000 */
[----:B------:R-:W1:Y:S01]  /*1ae0*/  @P1 LDC.64 R12, c[0x0][0x458] ;  /* 0x00011600ff0c1b82 */ /* 0x000e620000000a00 */
[CC--:B------:R-:W-:Y:S02]  /*1af0*/  @P1 IADD3 R0, R247.reuse, R49.reuse, RZ ;  /* 0x00000031f7001210 */ /* 0x0c0fe40007ffe0ff */
[----:B------:R-:W-:-:S05]  /*1b00*/  @P1 IADD3 R4, R247, R49, RZ ;  /* 0x00000031f7041210 */ /* 0x000fca0007ffe0ff */
[----:B------:R-:W2:Y:S01]  /*1b10*/  @P1 LDC.64 R8, c[0x0][0x450] ;  /* 0x00011400ff081b82 */ /* 0x000ea20000000a00 */
[C---:B-1----:R-:W-:Y:S02]  /*1b20*/  @P1 IMAD R6, R0.reuse, R13, RZ ;  /* 0x0000000d00061224 */ /* 0x042fe400078e02ff */
[----:B------:R-:W-:-:S05]  /*1b30*/  @P1 IMAD.WIDE.U32 R2, R0, R12, RZ ;  /* 0x0000000c00021225 */ /* 0x000fca00078e00ff */
[----:B------:R-:W-:Y:S01]  /*1b40*/  @P1 IADD3 R15, R3, R6, RZ ;  /* 0x00000006030f1210 */ /* 0x000fe20007ffe0ff */
[C---:B--2---:R-:W-:Y:S01]  /*1b50*/  @P1 IMAD R0, R4.reuse, R9, RZ ;  /* 0x0000000904001224 */ /* 0x044fe200078e02ff */
[----:B------:R-:W-:Y:S01]  /*1b60*/  @P1 MOV R11, R2 ;  /* 0x00000002000b1202 */ /* 0x000fe20000000f00 */
        /* <DEDUP_REMOVED lines=16> */
.L_x_7:
        /* <DEDUP_REMOVED lines=13> */
.L_x_8:
[-C--:B------:R-:W-:Y:S01]  /*1d40*/  IMAD R0, R30, R8.reuse, RZ ;  /* 0x000000081e007224 */ /* 0x080fe200078e02ff */
[----:B------:R-:W-:Y:S01]  /*1d50*/  ULDC.64 UR6, c[0x0][0x468] ;  /* 0x00011a0000067ab9 */ /* 0x000fe20000000a00 */
[----:B------:R-:W-:Y:S01]  /*1d60*/  IMAD.WIDE.U32 R2, R24, R8, R212 ;  /* 0x0000000818027225 */ /* 0x000fe200078e00d4 */
[----:B------:R-:W-:Y:S01]  /*1d70*/  IADD3 R5, R14, 0x20, RZ ;  /* 0x000000200e057810 */ /* 0x000fe20007ffe0ff */
[----:B------:R-:W-:Y:S02]  /*1d80*/  BSSY B0, `(.L_x_9) ;  /* 0x000001a000007945 */ /* 0x000fe40003800000 */
[----:B------:R-:W-:Y:S01]  /*1d90*/  IMAD R4, R24, R9, R0 ;  /* 0x0000000918047224 */ /* 0x000fe200078e0200 */
[----:B------:R-:W-:Y:S01]  /*1da0*/  IADD3 R2, P0, R6, R2, RZ ;  /* 0x0000000206027210 */ /* 0x000fe20007f1e0ff */
[----:B------:R-:W-:Y:S02]  /*1db0*/  IMAD R0, R245, -0x40, R224 ;  /* 0xffffffc0f5007824 */ /* 0x000fe400078e02e0 */
[----:B------:R-:W-:Y:S01]  /*1dc0*/  IMAD R10, R43, UR6, RZ ;  /* 0x000000062b0a7c24 */ /* 0x000fe2000f8e02ff */
[----:B------:R-:W-:-:S02]  /*1dd0*/  IADD3.X R3, R7, R3, R4, P0, !PT ;  /* 0x0000000307037210 */ /* 0x000fc400007fe404 */
[-C--:B------:R-:W-:Y:S01]  /*1de0*/  ISETP.GE.AND P3, PT, R14, R0.reuse, PT ;  /* 0x000000000e00720c */ /* 0x080fe20003f66270 */
[----:B------:R-:W-:Y:S01]  /*1df0*/  IMAD R10, R45, UR7, R10 ;  /* 0x000000072d0a7c24 */ /* 0x000fe2000f8e020a */
[----:B------:R-:W-:Y:S01]  /*1e00*/  ISETP.GE.AND P2, PT, R5, R0, PT ;  /* 0x000000000500720c */ /* 0x000fe20003f46270 */
[----:B------:R-:W-:-:S05]  /*1e10*/  IMAD.WIDE.U32 R2, R45, UR6, R2 ;  /* 0x000000062d027c25 */ /* 0x000fca000f8e0002 */
[----:B------:R-:W-:-:S05]  /*1e20*/  IADD3 R10, R3, R10, RZ ;  /* 0x0000000a030a7210 */ /* 0x000fca0007ffe0ff */
[----:B------:R-:W-:Y:S05]  /*1e30*/  @P3 BRA `(.L_x_10) ;  /* 0x0000000000383947 */ /* 0x000fea0003800000 */
[----:B------:R-:W-:Y:S01]  /*1e40*/  MOV R5, R10 ;  /* 0x0000000a00057202 */ /* 0x000fe20000000f00 */
[-C--:B------:R-:W-:Y:S01]  /*1e50*/  IMAD R0, R35, R8.reuse, RZ ;  /* 0x0000000823007224 */ /* 0x080fe200078e02ff */
[----:B------:R-:W-:Y:S01]  /*1e60*/  ULDC UR4, c[0x0][0x2d0] ;  /* 0x0000b40000047ab9 */ /* 0x000fe20000000800 */
[----:B------:R-:W-:Y:S01]  /*1e70*/  IMAD.MOV.U32 R4, RZ, RZ, R2 ;  /* 0x000000ffff047224 */ /* 0x000fe200078e0002 */
[----:B------:R-:W-:Y:S01]  /*1e80*/  ISETP.GE.AND P4, PT, R212, UR4, PT ;  /* 0x00000004d4007c0c */ /* 0x000fe2000bf86270 */
[C---:B------:R-:W-:Y:S01]  /*1e90*/  IMAD R0, R14.reuse, R9, R0 ;  /* 0x000000090e007224 */ /* 0x040fe200078e0200 */
[----:B------:R-:W-:Y:S01]  /*1ea0*/  ISETP.GE.AND P1, PT, R225, UR4, PT ;  /* 0x00000004e1007c0c */ /* 0x000fe2000bf26270 */
[----:B------:R-:W-:Y:S01]  /*1eb0*/  IMAD.WIDE.U32 R6, R14, R8, R4 ;  /* 0x000000080e067225 */ /* 0x000fe200078e0004 */
[----:B------:R-:W-:-:S03]  /*1ec0*/  ULDC.64 UR6, c[0x0][0x3f0] ;  /* 0x0000fc0000067ab9 */ /* 0x000fc60000000a00 */
[----:B------:R-:W-:Y:S01]  /*1ed0*/  IMAD.IADD R0, R7, 0x1, R0 ;  /* 0x0000000107007824 */ /* 0x000fe200078e0200 */
[----:B------:R-:W-:-:S04]  /*1ee0*/  LEA R4, P0, R6, UR6, 0x1 ;  /* 0x0000000606047c11 */ /* 0x000fc8000f8008ff */
[----:B------:R-:W-:-:S05]  /*1ef0*/  LEA.HI.X R5, R6, UR7, R0, 0x1, P0 ;  /* 0x0000000706057c11 */ /* 0x000fca00080f0c00 */
[----:B------:R1:W-:Y:S04]  /*1f00*/  @!P4 STG.E.128 desc[UR16][R4.64], RZ ;  /* 0x000000ff0400c986 */ /* 0x0003e8000c101d10 */
[----:B------:R1:W-:Y:S02]  /*1f10*/  @!P1 STG.E.128 desc[UR16][R4.64+0x80], RZ ;  /* 0x000080ff04009986 */ /* 0x0003e4000c101d10 */
.L_x_10:
[----:B------:R-:W-:Y:S05]  /*1f20*/  BSYNC B0 ;  /* 0x0000000000007941 */ /* 0x000fea0003800000 */
.L_x_9:
[----:B------:R-:W-:Y:S04]  /*1f30*/  BSSY B0, `(.L_x_11) ;  /* 0x0000012000007945 */ /* 0x000fe80003800000 */
[----:B------:R-:W-:Y:S05]  /*1f40*/  @P2 BRA `(.L_x_12) ;  /* 0x0000000000402947 */ /* 0x000fea0003800000 */
[----:B------:R-:W-:Y:S01]  /*1f50*/  IADD3 R0, P0, R14, 0x20, RZ ;  /* 0x000000200e007810 */ /* 0x000fe20007f1e0ff */
[----:B-1----:R-:W-:Y:S01]  /*1f60*/  IMAD.MOV.U32 R4, RZ, RZ, R2 ;  /* 0x000000ffff047224 */ /* 0x002fe200078e0002 */
[----:B------:R-:W-:Y:S01]  /*1f70*/  MOV R5, R10 ;  /* 0x0000000a00057202 */ /* 0x000fe20000000f00 */
[----:B------:R-:W-:Y:S01]  /*1f80*/  ULDC UR4, c[0x0][0x2d0] ;  /* 0x0000b40000047ab9 */ /* 0x000fe20000000800 */
[----:B------:R-:W-:Y:S01]  /*1f90*/  ULDC.64 UR6, c[0x0][0x3f0] ;  /* 0x0000fc0000067ab9 */ /* 0x000fe20000000a00 */
[----:B------:R-:W-:Y:S01]  /*1fa0*/  IMAD.X R3, RZ, RZ, R35, P0 ;  /* 0x000000ffff037224 */ /* 0x000fe200000e0623 */
[----:B------:R-:W-:Y:S01]  /*1fb0*/  ISETP.GE.AND P1, PT, R212, UR4, PT ;  /* 0x00000004d4007c0c */ /* 0x000fe2000bf26270 */
[----:B------:R-:W-:Y:S01]  /*1fc0*/  IMAD.WIDE.U32 R4, R0, R8, R4 ;  /* 0x0000000800047225 */ /* 0x000fe200078e0004 */
[----:B------:R-:W-:-:S03]  /*1fd0*/  ISETP.GE.AND P0, PT, R225, UR4, PT ;  /* 0x00000004e1007c0c */ /* 0x000fc6000bf06270 */
[----:B------:R-:W-:Y:S01]  /*1fe0*/  IMAD R3, R3, R8, RZ ;  /* 0x0000000803037224 */ /* 0x000fe200078e02ff */
[----:B------:R-:W-:-:S03]  /*1ff0*/  LEA R2, P4, R4, UR6, 0x1 ;  /* 0x0000000604027c11 */ /* 0x000fc6000f8808ff */
[----:B------:R-:W-:-:S04]  /*2000*/  IMAD R0, R0, R9, R3 ;  /* 0x0000000900007224 */ /* 0x000fc800078e0203 */
[----:B------:R-:W-:-:S05]  /*2010*/  IMAD.IADD R0, R5, 0x1, R0 ;  /* 0x0000000105007824 */ /* 0x000fca00078e0200 */
[----:B------:R-:W-:-:S05]  /*2020*/  LEA.HI.X R3, R4, UR7, R0, 0x1, P4 ;  /* 0x0000000704037c11 */ /* 0x000fca000a0f0c00 */
[----:B------:R2:W-:Y:S04]  /*2030*/  @!P1 STG.E.128 desc[UR16][R2.64], RZ ;  /* 0x000000ff02009986 */ /* 0x0005e8000c101d10 */
[----:B------:R2:W-:Y:S02]  /*2040*/  @!P0 STG.E.128 desc[UR16][R2.64+0x80], RZ ;  /* 0x000080ff02008986 */ /* 0x0005e4000c101d10 */
.L_x_12:
[----:B------:R-:W-:Y:S05]  /*2050*/  BSYNC B0 ;  /* 0x0000000000007941 */ /* 0x000fea0003800000 */
.L_x_11:
[-C--:B--2---:R-:W-:Y:S01]  /*2060*/  IMAD.WIDE.U32 R2, R24, R12.reuse, R212 ;  /* 0x0000000c18027225 */ /* 0x084fe200078e00d4 */
[----:B------:R-:W-:Y:S01]  /*2070*/  ULDC.64 UR6, c[0x0][0x470] ;  /* 0x00011c0000067ab9 */ /* 0x000fe20000000a00 */
[----:B------:R-:W-:Y:S02]  /*2080*/  BSSY B0, `(.L_x_13) ;  /* 0x0000018000007945 */ /* 0x000fe40003800000 */
[----:B------:R-:W-:Y:S01]  /*2090*/  IMAD R0, R30, R12, RZ ;  /* 0x0000000c1e007224 */ /* 0x000fe200078e02ff */
[----:B------:R-:W-:Y:S01]  /*20a0*/  IADD3 R2, P0, R11, R2, RZ ;  /* 0x000000020b027210 */ /* 0x000fe20007f1e0ff */
[----:B------:R-:W-:Y:S02]  /*20b0*/  IMAD R8, R43, UR6, RZ ;  /* 0x000000062b087c24 */ /* 0x000fe4000f8e02ff */
[----:B------:R-:W-:Y:S02]  /*20c0*/  IMAD R0, R24, R13, R0 ;  /* 0x0000000d18007224 */ /* 0x000fe400078e0200 */
[----:B------:R-:W-:-:S03]  /*20d0*/  IMAD R8, R45, UR7, R8 ;  /* 0x000000072d087c24 */ /* 0x000fc6000f8e0208 */
[----:B------:R-:W-:-:S03]  /*20e0*/  IADD3.X R3, R15, R3, R0, P0, !PT ;  /* 0x000000030f037210 */ /* 0x000fc600007fe400 */
[----:B------:R-:W-:-:S05]  /*20f0*/  IMAD.WIDE.U32 R2, R45, UR6, R2 ;  /* 0x000000062d027c25 */ /* 0x000fca000f8e0002 */
[----:B------:R-:W-:Y:S01]  /*2100*/  IADD3 R8, R3, R8, RZ ;  /* 0x0000000803087210 */ /* 0x000fe20007ffe0ff */
[----:B------:R-:W-:Y:S06]  /*2110*/  @P3 BRA `(.L_x_14) ;  /* 0x0000000000383947 */ /* 0x000fec0003800000 */
[----:B-1----:R-:W-:Y:S01]  /*2120*/  MOV R5, R8 ;  /* 0x0000000800057202 */ /* 0x002fe20000000f00 */
        /* <DEDUP_REMOVED lines=13> */
.L_x_14:
[----:B------:R-:W-:Y:S05]  /*2200*/  BSYNC B0 ;  /* 0x0000000000007941 */ /* 0x000fea0003800000 */
.L_x_13:
[----:B------:R-:W-:Y:S05]  /*2210*/  @P2 BRA `(.L_x_15) ;  /* 0x0000005000542947 */ /* 0x000fea0003800000 */
[----:B------:R-:W-:Y:S01]  /*2220*/  IADD3 R0, P0, R14, 0x20, RZ ;  /* 0x000000200e007810 */ /* 0x000fe20007f1e0ff */
[----:B-12---:R-:W-:Y:S01]  /*2230*/  IMAD.MOV.U32 R4, RZ, RZ, R2 ;  /* 0x000000ffff047224 */ /* 0x006fe200078e0002 */
[----:B------:R-:W-:Y:S01]  /*2240*/  MOV R5, R8 ;  /* 0x0000000800057202 */ /* 0x000fe20000000f00 */
[----:B------:R-:W-:Y:S01]  /*2250*/  ULDC UR4, c[0x0][0x2d0] ;  /* 0x0000b40000047ab9 */ /* 0x000fe20000000800 */
[----:B------:R-:W-:Y:S01]  /*2260*/  ULDC.64 UR6, c[0x0][0x3f8] ;  /* 0x0000fe0000067ab9 */ /* 0x000fe20000000a00 */
[----:B------:R-:W-:Y:S01]  /*2270*/  IMAD.X R3, RZ, RZ, R35, P0 ;  /* 0x000000ffff037224 */ /* 0x000fe200000e0623 */
[----:B------:R-:W-:Y:S01]  /*2280*/  ISETP.GE.AND P0, PT, R212, UR4, PT ;  /* 0x00000004d4007c0c */ /* 0x000fe2000bf06270 */
[----:B------:R-:W-:-:S04]  /*2290*/  IMAD.WIDE.U32 R4, R0, R12, R4 ;  /* 0x0000000c00047225 */ /* 0x000fc800078e0004 */
[----:B------:R-:W-:Y:S01]  /*22a0*/  IMAD R3, R3, R12, RZ ;  /* 0x0000000c03037224 */ /* 0x000fe200078e02ff */
[----:B------:R-:W-:-:S03]  /*22b0*/  LEA R2, P1, R4, UR6, 0x1 ;  /* 0x0000000604027c11 */ /* 0x000fc6000f8208ff */
[----:B------:R-:W-:-:S04]  /*22c0*/  IMAD R0, R0, R13, R3 ;  /* 0x0000000d00007224 */ /* 0x000fc800078e0203 */
[----:B------:R-:W-:-:S05]  /*22d0*/  IMAD.IADD R0, R5, 0x1, R0 ;  /* 0x0000000105007824 */ /* 0x000fca00078e0200 */
[----:B------:R-:W-:-:S05]  /*22e0*/  LEA.HI.X R3, R4, UR7, R0, 0x1, P1 ;  /* 0x0000000704037c11 */ /* 0x000fca00088f0c00 */
[----:B------:R1:W-:Y:S01]  /*22f0*/  @!P0 STG.E.128 desc[UR16][R2.64], RZ ;  /* 0x000000ff02008986 */ /* 0x0003e2000c101d10 */
[----:B------:R-:W-:-:S13]  /*2300*/  ISETP.GE.AND P0, PT, R225, UR4, PT ;  /* 0x00000004e1007c0c */ /* 0x000fda000bf06270 */
[----:B------:R-:W-:Y:S05]  /*2310*/  @P0 BRA `(.L_x_15) ;  /* 0x0000005000140947 */ /* 0x000fea0003800000 */
[----:B------:R2:W-:Y:S01]  /*2320*/  STG.E.128 desc[UR16][R2.64+0x80], RZ ;  /* 0x000080ff02007986 */ /* 0x0005e2000c101d10 */
[----:B------:R-:W-:Y:S05]  /*2330*/  BRA `(.L_x_15) ;  /* 0x00000050000c7947 */ /* 0x000fea0003800000 */
.L_x_6:
[----:B------:R-:W2:Y:S01]  /*2340*/  LDL R32, [R1+0x14] ;  /* 0x0000140001207983 */ /* 0x000ea20000100800 */
[----:B------:R-:W-:Y:S01]  /*2350*/  IMAD R0, R245, -0x40, R224 ;  /* 0xffffffc0f5007824 */ /* 0x000fe200078e02e0 */
[----:B------:R-:W-:Y:S01]  /*2360*/  ULDC.64 UR6, c[0x0][0x268] ;  /* 0x00009a0000067ab9 */ /* 0x000fe20000000a00 */
[----:B------:R-:W-:Y:S01]  /*2370*/  IMAD.WIDE.U32 R2, R24, R18, R212 ;  /* 0x0000001218027225 */ /* 0x000fe200078e00d4 */
[----:B------:R-:W-:Y:S01]  /*2380*/  BSSY B0, `(.L_x_16) ;  /* 0x0000030000007945 */ /* 0x000fe20003800000 */
[----:B------:R-:W-:Y:S01]  /*2390*/  @P0 BAR.SYNC.DEFER_BLOCKING 0x0 ;  /* 0x0000000000000b1d */ /* 0x000fe20000010000 */
[----:B------:R-:W-:Y:S01]  /*23a0*/  ISETP.GE.AND P6, PT, R14, R0, PT ;  /* 0x000000000e00720c */ /* 0x000fe20003fc6270 */
[----:B------:R-:W-:Y:S01]  /*23b0*/  IMAD R7, R30, R18, RZ ;  /* 0x000000121e077224 */ /* 0x000fe200078e02ff */
[----:B------:R-:W-:Y:S01]  /*23c0*/  IADD3 R6, P1, R33, R2, RZ ;  /* 0x0000000221067210 */ /* 0x000fe20007f3e0ff */
[----:B------:R-:W-:Y:S02]  /*23d0*/  VIADD R10, R14, 0x20 ;  /* 0x000000200e0a7836 */ /* 0x000fe40000000000 */
[----:B------:R-:W-:-:S02]  /*23e0*/  IMAD R2, R24, R19, R7 ;  /* 0x0000001318027224 */ /* 0x000fc400078e0207 */
[----:B------:R-:W-:Y:S01]  /*23f0*/  IMAD R13, R204, -0x40, R27 ;  /* 0xffffffc0cc0d7824 */ /* 0x000fe200078e021b */
[----:B------:R-:W-:Y:S01]  /*2400*/  ISETP.GE.AND P5, PT, R10, R0, PT ;  /* 0x000000000a00720c */ /* 0x000fe20003fa6270 */
[----:B------:R-:W-:Y:S01]  /*2410*/  IMAD R0, R31, UR6, RZ ;  /* 0x000000061f007c24 */ /* 0x000fe2000f8e02ff */
[----:B------:R-:W-:Y:S02]  /*2420*/  IADD3.X R7, R34, R3, R2, P1, !PT ;  /* 0x0000000322077210 */ /* 0x000fe40000ffe402 */
[----:B------:R-:W-:Y:S01]  /*2430*/  LEA.HI R2, R204, R204, RZ, 0x1 ;  /* 0x000000cccc027211 */ /* 0x000fe200078f08ff */
[C---:B------:R-:W-:Y:S01]  /*2440*/  IMAD R0, R21.reuse, UR7, R0 ;  /* 0x0000000715007c24 */ /* 0x040fe2000f8e0200 */
[-C--:B------:R-:W-:Y:S01]  /*2450*/  ISETP.GE.AND P3, PT, R10, R13.reuse, PT ;  /* 0x0000000d0a00720c */ /* 0x080fe20003f66270 */
[----:B------:R-:W-:Y:S01]  /*2460*/  IMAD.WIDE.U32 R6, R21, UR6, R6 ;  /* 0x0000000615067c25 */ /* 0x000fe2000f8e0006 */
[----:B------:R-:W-:Y:S02]  /*2470*/  ISETP.GE.AND P4, PT, R14, R13, PT ;  /* 0x0000000d0e00720c */ /* 0x000fe40003f86270 */
[----:B------:R-:W-:-:S02]  /*2480*/  LOP3.LUT R25, R2, 0xfffffffe, RZ, 0xc0, !PT ;  /* 0xfffffffe02197812 */ /* 0x000fc400078ec0ff */
[----:B------:R-:W-:Y:S02]  /*2490*/  IADD3 R12, R7, R0, RZ ;  /* 0x00000000070c7210 */ /* 0x000fe40007ffe0ff */
[----:B--2---:R-:W-:-:S05]  /*24a0*/  LEA R203, R32, UR5, 0x1 ;  /* 0x0000000520cb7c11 */ /* 0x004fca000f8e08ff */
[----:B------:R1:W-:Y:S04]  /*24b0*/  @P6 STS.128 [R203+0x10000], RZ ;  /* 0x010000ffcb006388 */ /* 0x0003e80000000c00 */
[----:B------:R1:W-:Y:S01]  /*24c0*/  @P6 STS.128 [R203+0x12000], RZ ;  /* 0x012000ffcb006388 */ /* 0x0003e20000000c00 */
[----:B------:R-:W-:Y:S05]  /*24d0*/  @P6 BRA `(.L_x_17) ;  /* 0x0000000000686947 */ /* 0x000fea0003800000 */
[----:B------:R-:W-:Y:S01]  /*24e0*/  ULDC UR4, c[0x0][0x2d0] ;  /* 0x0000b40000047ab9 */ /* 0x000fe20000000800 */
[----:B------:R-:W-:Y:S01]  /*24f0*/  MOV R3, R12 ;  /* 0x0000000c00037202 */ /* 0x000fe20000000f00 */
[-C--:B------:R-:W-:Y:S01]  /*2500*/  IMAD R0, R35, R18.reuse, RZ ;  /* 0x0000001223007224 */ /* 0x080fe200078e02ff */
[----:B------:R-:W-:Y:S01]  /*2510*/  ISETP.GE.AND P2, PT, R212, UR4, PT ;  /* 0x00000004d4007c0c */ /* 0x000fe2000bf46270 */
[----:B------:R-:W-:Y:S01]  /*2520*/  IMAD.MOV.U32 R2, RZ, RZ, R6 ;  /* 0x000000ffff027224 */ /* 0x000fe200078e0006 */
[----:B------:R-:W-:Y:S01]  /*2530*/  ISETP.GE.AND P1, PT, R225, UR4, PT ;  /* 0x00000004e1007c0c */ /* 0x000fe2000bf26270 */
[C---:B------:R-:W-:Y:S02]  /*2540*/  IMAD R0, R14.reuse, R19, R0 ;  /* 0x000000130e007224 */ /* 0x040fe400078e0200 */
[----:B------:R-:W-:-:S04]  /*2550*/  IMAD.WIDE.U32 R2, R14, R18, R2 ;  /* 0x000000120e027225 */ /* 0x000fc800078e0002 */
[----:B------:R-:W-:-:S04]  /*2560*/  IMAD.IADD R0, R3, 0x1, R0 ;  /* 0x0000000103007824 */ /* 0x000fc800078e0200 */
[----:B------:R-:W2:Y:S01]  /*2570*/  @!P2 LDC.64 R10, c[0x0][0x220] ;  /* 0x00008800ff0aab82 */ /* 0x000ea20000000a00 */
[----:B------:R3:W-:Y:S01]  /*2580*/  @P2 STS.128 [R203+0x10000], RZ ;  /* 0x010000ffcb002388 */ /* 0x0007e20000000c00 */
[----:B--2---:R-:W-:-:S04]  /*2590*/  @!P2 LEA R10, P0, R2, R10, 0x1 ;  /* 0x0000000a020aa211 */ /* 0x004fc800078008ff */
[----:B------:R-:W-:-:S05]  /*25a0*/  @!P2 LEA.HI.X R11, R2, R11, R0, 0x1, P0 ;  /* 0x0000000b020ba211 */ /* 0x000fca00000f0c00 */
[----:B------:R-:W-:Y:S01]  /*25b0*/  @!PT LDS RZ, [RZ] ;  /* 0x00000000fffff984 */ /* 0x000fe20000000800 */
[----:B------:R-:W-:Y:S01]  /*25c0*/  @!PT LDS RZ, [RZ] ;  /* 0x00000000fffff984 */ /* 0x000fe20000000800 */
[----:B------:R-:W-:Y:S01]  /*25d0*/  @!PT LDS RZ, [RZ] ;  /* 0x00000000fffff984 */ /* 0x000fe20000000800 */
[----:B------:R3:W-:Y:S04]  /*25e0*/  @!P2 LDGSTS.E.BYPASS.LTC128B.128 [R203+0x10000], desc[UR16][R10.64] ;  /* 0x100000000acbafae */ /* 0x0007e8000b901d50 */
[----:B------:R3:W-:Y:S01]  /*25f0*/  @P1 STS.128 [R203+0x12000], RZ ;  /* 0x012000ffcb001388 */ /* 0x0007e20000000c00 */
[----:B------:R-:W-:Y:S05]  /*2600*/  @P1 BRA `(.L_x_17) ;  /* 0x00000000001c1947 */ /* 0x000fea0003800000 */
[----:B------:R-:W-:Y:S02]  /*2610*/  ULDC.64 UR6, c[0x0][0x220] ;  /* 0x0000880000067ab9 */ /* 0x000fe40000000a00 */
[----:B---3--:R-:W-:-:S04]  /*2620*/  LEA R10, P0, R2, UR6, 0x1 ;  /* 0x00000006020a7c11 */ /* 0x008fc8000f8008ff */
[----:B------:R-:W-:-:S05]  /*2630*/  LEA.HI.X R11, R2, UR7, R0, 0x1, P0 ;  /* 0x00000007020b7c11 */ /* 0x000fca00080f0c00 */
[----:B------:R-:W-:Y:S01]  /*2640*/  @!PT LDS RZ, [RZ] ;  /* 0x00000000fffff984 */ /* 0x000fe20000000800 */
[----:B------:R-:W-:Y:S01]  /*2650*/  @!PT LDS RZ, [RZ] ;  /* 0x00000000fffff984 */ /* 0x000fe20000000800 */
[----:B------:R-:W-:Y:S01]  /*2660*/  @!PT LDS RZ, [RZ] ;  /* 0x00000000fffff984 */ /* 0x000fe20000000800 */
[----:B------:R2:W-:Y:S04]  /*2670*/  LDGSTS.E.BYPASS.LTC128B.128 [R203+0x12000], desc[UR16][R10.64+0x80] ;  /* 0x120000800acb7fae */ /* 0x0005e8000b901d50 */
.L_x_17:
[----:B------:R-:W-:Y:S05]  /*2680*/  BSYNC B0 ;  /* 0x0000000000007941 */ /* 0x000fea0003800000 */
.L_x_16:
[----:B------:R4:W-:Y:S01]  /*2690*/  @P5 STS.128 [R203+0x11000], RZ ;  /* 0x011000ffcb005388 */ /* 0x0009e20000000c00 */
[----:B------:R-:W-:Y:S03]  /*26a0*/  BSSY B0, `(.L_x_18) ;  /* 0x000001e000007945 */ /* 0x000fe60003800000 */
[----:B------:R4:W-:Y:S01]  /*26b0*/  @P5 STS.128 [R203+0x13000], RZ ;  /* 0x013000ffcb005388 */ /* 0x0009e20000000c00 */
[----:B------:R-:W-:Y:S05]  /*26c0*/  @P5 BRA `(.L_x_19) ;  /* 0x00000000006c5947 */ /* 0x000fea0003800000 */
[----:B------:R-:W-:Y:S01]  /*26d0*/  ULDC UR4, c[0x0][0x2d0] ;  /* 0x0000b40000047ab9 */ /* 0x000fe20000000800 */
[----:B------:R-:W-:Y:S02]  /*26e0*/  IADD3 R0, P0, R14, 0x20, RZ ;  /* 0x000000200e007810 */ /* 0x000fe40007f1e0ff */
[----:B------:R-:W-:Y:S02]  /*26f0*/  ISETP.GE.AND P1, PT, R212, UR4, PT ;  /* 0x00000004d4007c0c */ /* 0x000fe4000bf26270 */
[----:B------:R-:W-:Y:S01]  /*2700*/  MOV R7, R12 ;  /* 0x0000000c00077202 */ /* 0x000fe20000000f00 */
[----:B------:R-:W-:Y:S01]  /*2710*/  IMAD.X R2, RZ, RZ, R35, P0 ;  /* 0x000000ffff027224 */ /* 0x000fe200000e0623 */
[----:B------:R-:W-:-:S03]  /*2720*/  ISETP.GE.AND P0, PT, R225, UR4, PT ;  /* 0x00000004e1007c0c */ /* 0x000fc6000bf06270 */
[-C--:B------:R-:W-:Y:S02]  /*2730*/  IMAD R2, R2, R18.reuse, RZ ;  /* 0x0000001202027224 */ /* 0x080fe400078e02ff */
[----:B------:R-:W-:-:S04]  /*2740*/  IMAD.WIDE.U32 R6, R0, R18, R6 ;  /* 0x0000001200067225 */ /* 0x000fc800078e0006 */
[----:B--23--:R-:W2:Y:S01]  /*2750*/  @!P1 LDC.64 R10, c[0x0][0x220] ;  /* 0x00008800ff0a9b82 */ /* 0x00cea20000000a00 */
[----:B------:R-:W-:Y:S01]  /*2760*/  IMAD R0, R0, R19, R2 ;  /* 0x0000001300007224 */ /* 0x000fe200078e0202 */
[----:B------:R3:W-:Y:S03]  /*2770*/  @P1 STS.128 [R203+0x11000], RZ ;  /* 0x011000ffcb001388 */ /* 0x0007e60000000c00 */
[----:B------:R-:W-:Y:S01]  /*2780*/  IMAD.IADD R0, R7, 0x1, R0 ;  /* 0x0000000107007824 */ /* 0x000fe200078e0200 */
        /* <DEDUP_REMOVED lines=15> */
.L_x_19:
[----:B------:R-:W-:Y:S05]  /*2880*/  BSYNC B0 ;  /* 0x0000000000007941 */ /* 0x000fea0003800000 */
.L_x_18:
[----:B------:R-:W0:Y:S01]  /*2890*/  LDGDEPBAR ;  /* 0x00000000000079af */ /* 0x000e220000000000 */
[----:B------:R-:W-:Y:S01]  /*28a0*/  BSSY B0, `(.L_x_20) ;  /* 0x0000013000007945 */ /* 0x000fe20003800000 */
[----:B------:R-:W-:Y:S02]  /*28b0*/  IADD3 R0, R204, -R25, RZ ;  /* 0x80000019cc007210 */ /* 0x000fe40007ffe0ff */
[----:B------:R1:W-:Y:S04]  /*28c0*/  @P4 STS.128 [R203+0x8000], RZ ;  /* 0x008000ffcb004388 */ /* 0x0003e80000000c00 */
[----:B------:R1:W-:Y:S01]  /*28d0*/  @P4 STS.128 [R203+0xa000], RZ ;  /* 0x00a000ffcb004388 */ /* 0x0003e20000000c00 */
[----:B------:R-:W-:Y:S05]  /*28e0*/  @P4 BRA `(.L_x_21) ;  /* 0x0000000000384947 */ /* 0x000fea0003800000 */
[----:B------:R-:W-:Y:S02]  /*28f0*/  ULDC UR4, c[0x0][0x2d0] ;  /* 0x0000b40000047ab9 */ /* 0x000fe40000000800 */
[----:B------:R-:W-:Y:S02]  /*2900*/  ISETP.GE.AND P1, PT, R212, UR4, PT ;  /* 0x00000004d4007c0c */ /* 0x000fe4000bf26270 */
[----:B------:R-:W-:-:S11]  /*2910*/  ISETP.GE.AND P0, PT, R225, UR4, PT ;  /* 0x00000004e1007c0c */ /* 0x000fd6000bf06270 */
[----:B------:R1:W-:Y:S04]  /*2920*/  @P1 STS.128 [R203+0x8000], RZ ;  /* 0x008000ffcb001388 */ /* 0x0003e80000000c00 */
[----:B------:R-:W-:Y:S01]  /*2930*/  @!PT LDS RZ, [RZ] ;  /* 0x00000000fffff984 */ /* 0x000fe20000000800 */
[----:B------:R-:W-:Y:S01]  /*2940*/  @!PT LDS RZ, [RZ] ;  /* 0x00000000fffff984 */ /* 0x000fe20000000800 */
[----:B------:R-:W-:Y:S01]  /*2950*/  @!PT LDS RZ, [RZ] ;  /* 0x00000000fffff984 */ /* 0x000fe20000000800 */
[----:B------:R1:W-:Y:S04]  /*2960*/  @!P1 LDGSTS.E.BYPASS.LTC128B.128 [R203+0x8000], desc[UR16][R208.64] ;  /* 0x08000000d0cb9fae */ /* 0x0003e8000b901d50 */
[----:B------:R1:W-:Y:S01]  /*2970*/  @P0 STS.128 [R203+0xa000], RZ ;  /* 0x00a000ffcb000388 */ /* 0x0003e20000000c00 */
[----:B------:R-:W-:Y:S05]  /*2980*/  @P0 BRA `(.L_x_21) ;  /* 0x0000000000100947 */ /* 0x000fea0003800000 */
[----:B------:R-:W-:Y:S01]  /*2990*/  @!PT LDS RZ, [RZ] ;  /* 0x00000000fffff984 */ /* 0x000fe20000000800 */
[----:B------:R-:W-:Y:S01]  /*29a0*/  @!PT LDS RZ, [RZ] ;  /* 0x00000000fffff984 */ /* 0x000fe20000000800 */
[----:B------:R-:W-:Y:S01]  /*29b0*/  @!PT LDS RZ, [RZ] ;  /* 0x00000000fffff984 */ /* 0x000fe20000000800 */
[----:B------:R1:W-:Y:S02]  /*29c0*/  LDGSTS.E.BYPASS.LTC128B.128 [R203+0xa000], desc[UR16][R208.64+0x80] ;  /* 0x0a000080d0cb7fae */ /* 0x0003e4000b901d50 */
.L_x_21:
[----:B------:R-:W-:Y:S05]  /*29d0*/  BSYNC B0 ;  /* 0x0000000000007941 */ /* 0x000fea0003800000 */
.L_x_20:
[----:B------:R1:W-:Y:S01]  /*29e0*/  @P3 STS.128 [R203+0x9000], RZ ;  /* 0x009000ffcb003388 */ /* 0x0003e20000000c00 */
[----:B------:R-:W-:Y:S01]  /*29f0*/  ISETP.NE.AND P0, PT, R0, 0x1, PT ;  /* 0x000000010000780c */ /* 0x000fe20003f05270 */
[----:B------:R-:W-:Y:S01]  /*2a00*/  VIADD R0, R32, 0x2000 ;  /* 0x0000200020007836 */ /* 0x000fe20000000000 */
[----:B------:R-:W-:Y:S01]  /*2a10*/  BSSY B0, `(.L_x_22) ;  /* 0x0000018000007945 */ /* 0x000fe20003800000 */
[----:B------:R1:W-:Y:S03]  /*2a20*/  @P3 STS.128 [R203+0xb000], RZ ;  /* 0x00b000ffcb003388 */ /* 0x0003e60000000c00 */
[----:B------:R-:W-:Y:S01]  /*2a30*/  SEL R202, R0, R32, !P0 ;  /* 0x0000002000ca7207 */ /* 0x000fe20004000000 */
[----:B------:R-:W-:Y:S05]  /*2a40*/  @P3 BRA `(.L_x_23) ;  /* 0x0000000000503947 */ /* 0x000fea0003800000 */
[----:B------:R-:W-:Y:S02]  /*2a50*/  ULDC UR4, c[0x0][0x2d0] ;  /* 0x0000b40000047ab9 */ /* 0x000fe40000000800 */
[----:B------:R-:W-:-:S13]  /*2a60*/  ISETP.GE.AND P2, PT, R212, UR4, PT ;  /* 0x00000004d4007c0c */ /* 0x000fda000bf46270 */
[C---:B--23--:R-:W-:Y:S01]  /*2a70*/  @!P2 LEA R2, P1, R16.reuse, R208, 0x6 ;  /* 0x000000d01002a211 */ /* 0x04cfe200078230ff */
[----:B------:R2:W-:Y:S03]  /*2a80*/  @P2 STS.128 [R203+0x9000], RZ ;  /* 0x009000ffcb002388 */ /* 0x0005e60000000c00 */
[----:B------:R-:W-:Y:S02]  /*2a90*/  @!P2 LEA.HI.X R3, R16, R209, R17, 0x6, P1 ;  /* 0x000000d11003a211 */ /* 0x000fe400008f3411 */
[----:B------:R-:W-:-:S03]  /*2aa0*/  ISETP.GE.AND P1, PT, R225, UR4, PT ;  /* 0x00000004e1007c0c */ /* 0x000fc6000bf26270 */
[----:B------:R-:W-:Y:S01]  /*2ab0*/  @!PT LDS RZ, [RZ] ;  /* 0x00000000fffff984 */ /* 0x000fe20000000800 */
[----:B------:R-:W-:Y:S01]  /*2ac0*/  @!PT LDS RZ, [RZ] ;  /* 0x00000000fffff984 */ /* 0x000fe20000000800 */
[----:B------:R-:W-:Y:S01]  /*2ad0*/  @!PT LDS RZ, [RZ] ;  /* 0x00000000fffff984 */ /* 0x000fe20000000800 */
[----:B------:R2:W-:Y:S10]  /*2ae0*/  @!P2 LDGSTS.E.BYPASS.LTC128B.128 [R203+0x9000], desc[UR16][R2.64] ;  /* 0x0900000002cbafae */ /* 0x0005f4000b901d50 */
[----:B------:R2:W-:Y:S01]  /*2af0*/  @P1 STS.128 [R203+0xb000], RZ ;  /* 0x00b000ffcb001388 */ /* 0x0005e20000000c00 */
[----:B------:R-:W-:Y:S05]  /*2b00*/  @P1 BRA `(.L_x_23) ;  /* 0x0000000000201947 */ /* 0x000fea0003800000 */
[----:B------:R-:W-:-:S04]  /*2b10*/  LEA R4, P1, R16, R4, 0x5 ;  /* 0x0000000410047211 */ /* 0x000fc800078228ff */
[----:B------:R-:W-:Y:S02]  /*2b20*/  LEA.HI.X R0, R16, R15, R17, 0x5, P1 ;  /* 0x0000000f10007211 */ /* 0x000fe400008f2c11 */
[----:B--2---:R-:W-:-:S04]  /*2b30*/  LEA R2, P1, R4, UR8, 0x1 ;  /* 0x0000000804027c11 */ /* 0x004fc8000f8208ff */
[----:B------:R-:W-:-:S05]  /*2b40*/  LEA.HI.X R3, R4, UR9, R0, 0x1, P1 ;  /* 0x0000000904037c11 */ /* 0x000fca00088f0c00 */
[----:B------:R-:W-:Y:S01]  /*2b50*/  @!PT LDS RZ, [RZ] ;  /* 0x00000000fffff984 */ /* 0x000fe20000000800 */
[----:B------:R-:W-:Y:S01]  /*2b60*/  @!PT LDS RZ, [RZ] ;  /* 0x00000000fffff984 */ /* 0x000fe20000000800 */
[----:B------:R-:W-:Y:S01]  /*2b70*/  @!PT LDS RZ, [RZ] ;  /* 0x00000000fffff984 */ /* 0x000fe20000000800 */
[----:B------:R2:W-:Y:S04]  /*2b80*/  LDGSTS.E.BYPASS.LTC128B.128 [R203+0xb000], desc[UR16][R2.64+0x80] ;  /* 0x0b00008002cb7fae */ /* 0x0005e8000b901d50 */
.L_x_23:
[----:B------:R-:W-:Y:S05]  /*2b90*/  BSYNC B0 ;  /* 0x0000000000007941 */ /* 0x000fea0003800000 */
.L_x_22:
[----:B------:R-:W-:Y:S01]  /*2ba0*/  BSSY B0, `(.L_x_24) ;  /* 0x0000020000007945 */ /* 0x000fe20003800000 */
[----:B------:R-:W-:-:S03]  /*2bb0*/  LEA R202, R202, UR5, 0x1 ;  /* 0x00000005caca7c11 */ /* 0x000fc6000f8e08ff */
[----:B------:R-:W-:Y:S05]  /*2bc0*/  @!P4 BRA `(.L_x_25) ;  /* 0x000000000024c947 */ /* 0x000fea0003800000 */
[----:B------:R1:W-:Y:S04]  /*2bd0*/  STS [R202], RZ ;  /* 0x000000ffca007388 */ /* 0x0003e80000000800 */
[----:B------:R1:W-:Y:S04]  /*2be0*/  STS [R202+0x4], RZ ;  /* 0x000004ffca007388 */ /* 0x0003e80000000800 */
[----:B------:R1:W-:Y:S04]  /*2bf0*/  STS [R202+0x8], RZ ;  /* 0x000008ffca007388 */ /* 0x0003e80000000800 */
[----:B------:R1:W-:Y:S04]  /*2c00*/  STS [R202+0xc], RZ ;  /* 0x00000cffca007388 */ /* 0x0003e80000000800 */
[----:B------:R1:W-:Y:S04]  /*2c10*/  STS [R202+0x2000], RZ ;  /* 0x002000ffca007388 */ /* 0x0003e80000000800 */
[----:B------:R1:W-:Y:S04]  /*2c20*/  STS [R202+0x2004], RZ ;  /* 0x002004ffca007388 */ /* 0x0003e80000000800 */
[----:B------:R1:W-:Y:S04]  /*2c30*/  STS [R202+0x2008], RZ ;  /* 0x002008ffca007388 */ /* 0x0003e80000000800 */
[----:B------:R1:W-:Y:S01]  /*2c40*/  STS [R202+0x200c], RZ ;  /* 0x00200cffca007388 */ /* 0x0003e20000000800 */
[----:B------:R-:W-:Y:S05]  /*2c50*/  BRA `(.L_x_26) ;  /* 0x0000000000507947 */ /* 0x000fea0003800000 */
.L_x_25:
[----:B------:R-:W-:Y:S02]  /*2c60*/  ULDC UR4, c[0x0][0x2d0] ;  /* 0x0000b40000047ab9 */ /* 0x000fe40000000800 */
[----:B------:R-:W-:Y:S02]  /*2c70*/  ISETP.GE.AND P2, PT, R212, UR4, PT ;  /* 0x00000004d4007c0c */ /* 0x000fe4000bf46270 */
[----:B------:R-:W-:-:S11]  /*2c80*/  ISETP.GE.AND P1, PT, R225, UR4, PT ;  /* 0x00000004e1007c0c */ /* 0x000fd6000bf26270 */
[----:B------:R1:W-:Y:S04]  /*2c90*/  @P2 STS [R202], RZ ;  /* 0x000000ffca002388 */ /* 0x0003e80000000800 */
[----:B------:R1:W-:Y:S04]  /*2ca0*/  @P2 STS [R202+0x4], RZ ;  /* 0x000004ffca002388 */ /* 0x0003e80000000800 */
[----:B------:R1:W-:Y:S04]  /*2cb0*/  @P2 STS [R202+0x8], RZ ;  /* 0x000008ffca002388 */ /* 0x0003e80000000800 */
[----:B------:R1:W-:Y:S04]  /*2cc0*/  @P2 STS [R202+0xc], RZ ;  /* 0x00000cffca002388 */ /* 0x0003e80000000800 */
[----:B------:R-:W-:Y:S01]  /*2cd0*/  @!PT LDS RZ, [RZ] ;  /* 0x00000000fffff984 */ /* 0x000fe20000000800 */
[----:B------:R-:W-:Y:S01]  /*2ce0*/  @!PT LDS RZ, [RZ] ;  /* 0x00000000fffff984 */ /* 0x000fe20000000800 */
[----:B------:R-:W-:Y:S01]  /*2cf0*/  @!PT LDS RZ, [RZ] ;  /* 0x00000000fffff984 */ /* 0x000fe20000000800 */
[----:B------:R1:W-:Y:S04]  /*2d00*/  @!P2 LDGSTS.E.BYPASS.LTC128B.128 [R202], desc[UR16][R206.64] ;  /* 0x00000000cecaafae */ /* 0x0003e8000b901d50 */
[----:B------:R1:W-:Y:S04]  /*2d10*/  @P1 STS [R202+0x2000], RZ ;  /* 0x002000ffca001388 */ /* 0x0003e80000000800 */
[----:B------:R1:W-:Y:S04]  /*2d20*/  @P1 STS [R202+0x2004], RZ ;  /* 0x002004ffca001388 */ /* 0x0003e80000000800 */
[----:B------:R1:W-:Y:S04]  /*2d30*/  @P1 STS [R202+0x2008], RZ ;  /* 0x002008ffca001388 */ /* 0x0003e80000000800 */
[----:B------:R1:W-:Y:S01]  /*2d40*/  @P1 STS [R202+0x200c], RZ ;  /* 0x00200cffca001388 */ /* 0x0003e20000000800 */
[----:B------:R-:W-:Y:S05]  /*2d50*/  @P1 BRA `(.L_x_26) ;  /* 0x0000000000101947 */ /* 0x000fea0003800000 */
[----:B------:R-:W-:Y:S01]  /*2d60*/  @!PT LDS RZ, [RZ] ;  /* 0x00000000fffff984 */ /* 0x000fe20000000800 */
[----:B------:R-:W-:Y:S01]  /*2d70*/  @!PT LDS RZ, [RZ] ;  /* 0x00000000fffff984 */ /* 0x000fe20000000800 */
[----:B------:R-:W-:Y:S01]  /*2d80*/  @!PT LDS RZ, [RZ] ;  /* 0x00000000fffff984 */ /* 0x000fe20000000800 */
[----:B------:R1:W-:Y:S02]  /*2d90*/  LDGSTS.E.BYPASS.LTC128B.128 [R202+0x2000], desc[UR16][R206.64+0x80] ;  /* 0x02000080ceca7fae */ /* 0x0003e4000b901d50 */
.L_x_26:
[----:B------:R-:W-:Y:S05]  /*2da0*/  BSYNC B0 ;  /* 0x0000000000007941 */ /* 0x000fea0003800000 */
.L_x_24:
[----:B------:R-:W-:Y:S01]  /*2db0*/  BSSY B0, `(.L_x_27) ;  /* 0x0000027000007945 */ /* 0x000fe20003800000 */
[----:B------:R-:W-:Y:S01]  /*2dc0*/  SHF.L.U32 R0, R29, 0x5, RZ ;  /* 0x000000051d007819 */ /* 0x000fe200000006ff */
[----:B------:R-:W-:Y:S02]  /*2dd0*/  IMAD.WIDE.U32 R4, R28, 0x20, RZ ;  /* 0x000000201c047825 */ /* 0x000fe400078e00ff */
[----:B------:R-:W-:Y:S05]  /*2de0*/  @!P3 BRA `(.L_x_28) ;  /* 0x000000000024b947 */ /* 0x000fea0003800000 */
[----:B------:R1:W-:Y:S04]  /*2df0*/  STS [R202+0x1000], RZ ;  /* 0x001000ffca007388 */ /* 0x0003e80000000800 */
        /* <DEDUP_REMOVED lines=8> */
.L_x_28:
[----:B------:R-:W-:Y:S02]  /*2e80*/  ULDC UR4, c[0x0][0x2d0] ;  /* 0x0000b40000047ab9 */ /* 0x000fe40000000800 */
[----:B------:R-:W-:Y:S02]  /*2e90*/  ISETP.GE.AND P2, PT, R212, UR4, PT ;  /* 0x00000004d4007c0c */ /* 0x000fe4000bf46270 */
[----:B------:R-:W-:-:S11]  /*2ea0*/  ISETP.GE.AND P1, PT, R225, UR4, PT ;  /* 0x00000004e1007c0c */ /* 0x000fd6000bf26270 */
[C---:B--23--:R-:W-:Y:S01]  /*2eb0*/  @!P2 LEA R2, P3, R28.reuse, R206, 0x6 ;  /* 0x000000ce1c02a211 */ /* 0x04cfe200078630ff */
[----:B------:R2:W-:Y:S03]  /*2ec0*/  @P2 STS [R202+0x1000], RZ ;  /* 0x001000ffca002388 */ /* 0x0005e60000000800 */
[----:B------:R-:W-:Y:S01]  /*2ed0*/  @!P2 LEA.HI.X R3, R28, R207, R29, 0x6, P3 ;  /* 0x000000cf1c03a211 */ /* 0x000fe200018f341d */
[----:B------:R2:W-:Y:S04]  /*2ee0*/  @P2 STS [R202+0x1004], RZ ;  /* 0x001004ffca002388 */ /* 0x0005e80000000800 */
[----:B------:R2:W-:Y:S04]  /*2ef0*/  @P2 STS [R202+0x1008], RZ ;  /* 0x001008ffca002388 */ /* 0x0005e80000000800 */
[----:B------:R2:W-:Y:S04]  /*2f00*/  @P2 STS [R202+0x100c], RZ ;  /* 0x00100cffca002388 */ /* 0x0005e80000000800 */
[----:B------:R-:W-:Y:S01]  /*2f10*/  @!PT LDS RZ, [RZ] ;  /* 0x00000000fffff984 */ /* 0x000fe20000000800 */
[----:B------:R-:W-:Y:S01]  /*2f20*/  @!PT LDS RZ, [RZ] ;  /* 0x00000000fffff984 */ /* 0x000fe20000000800 */
[----:B------:R-:W-:Y:S01]  /*2f30*/  @!PT LDS RZ, [RZ] ;  /* 0x00000000fffff984 */ /* 0x000fe20000000800 */
[----:B------:R2:W-:Y:S01]  /*2f40*/  @!P2 LDGSTS.E.BYPASS.LTC128B.128 [R202+0x1000], desc[UR16][R2.64] ;  /* 0x0100000002caafae */ /* 0x0005e2000b901d50 */
[----:B------:R-:W-:-:S03]  /*2f50*/  IADD3 R8, P2, R8, R4, RZ ;  /* 0x0000000408087210 */ /* 0x000fc60007f5e0ff */
[----:B------:R2:W-:Y:S01]  /*2f60*/  @P1 STS [R202+0x3000], RZ ;  /* 0x003000ffca001388 */ /* 0x0005e20000000800 */
[----:B------:R-:W-:-:S03]  /*2f70*/  IADD3.X R0, R20, R5, R0, P2, !PT ;  /* 0x0000000514007210 */ /* 0x000fc600017fe400 */
[----:B------:R2:W-:Y:S04]  /*2f80*/  @P1 STS [R202+0x3004], RZ ;  /* 0x003004ffca001388 */ /* 0x0005e80000000800 */
[----:B------:R2:W-:Y:S04]  /*2f90*/  @P1 STS [R202+0x3008], RZ ;  /* 0x003008ffca001388 */ /* 0x0005e80000000800 */
[----:B------:R2:W-:Y:S01]  /*2fa0*/  @P1 STS [R202+0x300c], RZ ;  /* 0x00300cffca001388 */ /* 0x0005e20000000800 */
[----:B------:R-:W-:Y:S05]  /*2fb0*/  @P1 BRA `(.L_x_29) ;  /* 0x0000000000181947 */ /* 0x000fea0003800000 */
[----:B--2---:R-:W-:-:S04]  /*2fc0*/  LEA R2, P1, R8, UR10, 0x1 ;  /* 0x0000000a08027c11 */ /* 0x004fc8000f8208ff */
[----:B------:R-:W-:-:S05]  /*2fd0*/  LEA.HI.X R3, R8, UR11, R0, 0x1, P1 ;  /* 0x0000000b08037c11 */ /* 0x000fca00088f0c00 */
[----:B------:R-:W-:Y:S01]  /*2fe0*/  @!PT LDS RZ, [RZ] ;  /* 0x00000000fffff984 */ /* 0x000fe20000000800 */
[----:B------:R-:W-:Y:S01]  /*2ff0*/  @!PT LDS RZ, [RZ] ;  /* 0x00000000fffff984 */ /* 0x000fe20000000800 */
[----:B------:R-:W-:Y:S01]  /*3000*/  @!PT LDS RZ, [RZ] ;  /* 0x00000000fffff984 */ /* 0x000fe20000000800 */
[----:B------:R2:W-:Y:S04]  /*3010*/  LDGSTS.E.BYPASS.LTC128B.128 [R202+0x3000], desc[UR16][R2.64+0x80] ;  /* 0x0300008002ca7fae */ /* 0x0005e8000b901d50 */
.L_x_29:
[----:B------:R-:W-:Y:S05]  /*3020*/  BSYNC B0 ;  /* 0x0000000000007941 */ /* 0x000fea0003800000 */
.L_x_27:
[----:B--23--:R-:W2:Y:S01]  /*3030*/  LDL R11, [R1+0x10] ;  /* 0x00001000010b7983 */ /* 0x00cea20000100800 */
[-C--:B------:R-:W-:Y:S01]  /*3040*/  IMAD.WIDE.U32 R2, R24, R22.reuse, R212 ;  /* 0x0000001618027225 */ /* 0x080fe200078e00d4 */
[----:B------:R-:W-:Y:S01]  /*3050*/  ULDC.64 UR6, c[0x0][0x260] ;  /* 0x0000980000067ab9 */ /* 0x000fe20000000a00 */
[----:B------:R-:W-:Y:S01]  /*3060*/  BSSY B0, `(.L_x_30) ;  /* 0x0000030000007945 */ /* 0x000fe20003800000 */
[----:B------:R3:W-:Y:S01]  /*3070*/  @P6 STS.128 [R203+0xc000], RZ ;  /* 0x00c000ffcb006388 */ /* 0x0007e20000000c00 */
[----:B------:R-:W-:Y:S01]  /*3080*/  IMAD R0, R30, R22, RZ ;  /* 0x000000161e007224 */ /* 0x000fe200078e02ff */
[----:B------:R-:W-:Y:S01]  /*3090*/  IADD3 R4, P1, R36, R2, RZ ;  /* 0x0000000224047210 */ /* 0x000fe20007f3e0ff */
[----:B------:R-:W-:Y:S01]  /*30a0*/  IMAD.MOV.U32 R214, RZ, RZ, 0x7f800000 ;  /* 0x7f800000ffd67424 */ /* 0x000fe200078e00ff */
[----:B------:R3:W-:Y:S01]  /*30b0*/  @P6 STS.128 [R203+0xe000], RZ ;  /* 0x00e000ffcb006388 */ /* 0x0007e20000000c00 */
[----:B------:R-:W-:Y:S01]  /*30c0*/  IMAD R0, R24, R23, R0 ;  /* 0x0000001718007224 */ /* 0x000fe200078e0200 */
[----:B------:R-:W-:-:S04]  /*30d0*/  MOV R211, 0x7f800000 ;  /* 0x7f80000000d37802 */ /* 0x000fc80000000f00 */
[----:B------:R-:W-:Y:S01]  /*30e0*/  IADD3.X R5, R37, R3, R0, P1, !PT ;  /* 0x0000000325057210 */ /* 0x000fe20000ffe400 */
[----:B------:R-:W-:-:S04]  /*30f0*/  IMAD R0, R31, UR6, RZ ;  /* 0x000000061f007c24 */ /* 0x000fc8000f8e02ff */
[C---:B------:R-:W-:Y:S02]  /*3100*/  IMAD R10, R21.reuse, UR7, R0 ;  /* 0x00000007150a7c24 */ /* 0x040fe4000f8e0200 */
[----:B------:R-:W-:-:S05]  /*3110*/  IMAD.WIDE.U32 R4, R21, UR6, R4 ;  /* 0x0000000615047c25 */ /* 0x000fca000f8e0004 */
[----:B------:R-:W-:Y:S01]  /*3120*/  IADD3 R10, R5, R10, RZ ;  /* 0x0000000a050a7210 */ /* 0x000fe20007ffe0ff */
[C---:B--2---:R-:W-:Y:S01]  /*3130*/  IMAD.SHL.U32 R244, R11.reuse, 0x4, RZ ;  /* 0x000000040bf47824 */ /* 0x044fe200078e00ff */
[----:B------:R-:W-:Y:S01]  /*3140*/  SHF.R.S32.HI R238, RZ, 0x1f, R11 ;  /* 0x0000001fffee7819 */ /* 0x000fe2000001140b */
[C---:B------:R-:W-:Y:S01]  /*3150*/  VIADD R2, R11.reuse, 0x8 ;  /* 0x000000080b027836 */ /* 0x040fe20000000000 */
[C---:B------:R-:W-:Y:S02]  /*3160*/  ISETP.GE.AND P2, PT, R11.reuse, R13, PT ;  /* 0x0000000d0b00720c */ /* 0x040fe40003f46270 */
[----:B------:R-:W-:Y:S02]  /*3170*/  SHF.L.U64.HI R0, R11, 0x2, R238 ;  /* 0x000000020b007819 */ /* 0x000fe400000102ee */
[----:B------:R-:W-:Y:S02]  /*3180*/  IADD3 R6, P3, R244, R217, RZ ;  /* 0x000000d9f4067210 */ /* 0x000fe40007f7e0ff */
[----:B------:R-:W-:-:S02]  /*3190*/  ISETP.GE.AND P1, PT, R2, R13, PT ;  /* 0x0000000d0200720c */ /* 0x000fc40003f26270 */
[----:B------:R-:W-:Y:S01]  /*31a0*/  IADD3.X R7, R0, R216, RZ, P3, !PT ;  /* 0x000000d800077210 */ /* 0x000fe20001ffe4ff */
[----:B---3--:R-:W-:Y:S10]  /*31b0*/  @P6 BRA `(.L_x_31) ;  /* 0x0000000000686947 */ /* 0x008ff40003800000 */
        /* <DEDUP_REMOVED lines=26> */
.L_x_31:
[----:B------:R-:W-:Y:S05]  /*3360*/  BSYNC B0 ;  /* 0x0000000000007941 */ /* 0x000fea0003800000 */
.L_x_30:
        /* <DEDUP_REMOVED lines=31> */
.L_x_33:
[----:B------:R-:W-:Y:S05]  /*3560*/  BSYNC B0 ;  /* 0x0000000000007941 */ /* 0x000fea0003800000 */
.L_x_32:
[----:B------:R-:W-:Y:S01]  /*3570*/  LOP3.LUT R4, R26, 0xfffffff8, RZ, 0xc0, !PT ;  /* 0xfffffff81a047812 */ /* 0x000fe200078ec0ff */
[----:B------:R-:W-:Y:S01]  /*3580*/  IMAD.MOV.U32 R168, RZ, RZ, 0x20 ;  /* 0x00000020ffa87424 */ /* 0x000fe200078e00ff */
[----:B------:R-:W-:Y:S01]  /*3590*/  LEA.HI R0, R38, R44, RZ, 0x4 ;  /* 0x0000002c26007211 */ /* 0x000fe200078f20ff */
[----:B--23--:R-:W-:Y:S01]  /*35a0*/  VIADD R3, R11, 0x1 ;  /* 0x000000010b037836 */ /* 0x00cfe20000000000 */
[----:B------:R-:W-:Y:S01]  /*35b0*/  LEA R144, R199, UR5, 0x1 ;  /* 0x00000005c7907c11 */ /* 0x000fe2000f8e08ff */
[----:B------:R-:W-:Y:S01]  /*35c0*/  IMAD.IADD R4, R44, 0x1, -R4 ;  /* 0x000000012c047824 */ /* 0x000fe200078e0a04 */
[----:B------:R-:W-:Y:S01]  /*35d0*/  IADD3 R248, R27, 0x40, R24 ;  /* 0x000000401bf87810 */ /* 0x000fe20007ffe018 */
[C---:B------:R-:W-:Y:S01]  /*35e0*/  IMAD.SHL.U32 R215, R239.reuse, 0x10, RZ ;  /* 0x00000010efd77824 */ /* 0x040fe200078e00ff */
[----:B------:R-:W-:Y:S01]  /*35f0*/  ULDC UR4, c[0x0][0x2d0] ;  /* 0x0000b40000047ab9 */ /* 0x000fe20000000800 */
[----:B------:R-:W-:Y:S01]  /*3600*/  IMAD.SHL.U32 R210, R239, 0x8, RZ ;  /* 0x00000008efd27824 */ /* 0x000fe200078e00ff */
[----:B------:R-:W-:Y:S01]  /*3610*/  LOP3.LUT P3, RZ, R4, 0x2, RZ, 0xc0, !PT ;  /* 0x0000000204ff7812 */ /* 0x000fe2000786c0ff */
[----:B------:R-:W-:Y:S01]  /*3620*/  IMAD.MOV.U32 R192, RZ, RZ, 0x20 ;  /* 0x00000020ffc07424 */ /* 0x000fe200078e00ff */
[----:B------:R-:W0:Y:S04]  /*3630*/  LDGDEPBAR ;  /* 0x00000000000079af */ /* 0x000e280000000000 */
[----:B------:R2:W5:Y:S04]  /*3640*/  @!P2 LDG.E R211, desc[UR16][R6.64] ;  /* 0x0000001006d3a981 */ /* 0x000568000c1e1900 */
[----:B------:R2:W5:Y:S01]  /*3650*/  @!P1 LDG.E R214, desc[UR16][R6.64+0x20] ;  /* 0x0000201006d69981 */ /* 0x000562000c1e1900 */
[----:B------:R-:W-:Y:S01]  /*3660*/  SEL R168, R168, 0xffffffe0, !P3 ;  /* 0xffffffe0a8a87807 */ /* 0x000fe20005800000 */
[C---:B------:R-:W-:Y:S01]  /*3670*/  VIADD R252, R215.reuse, 0x40 ;  /* 0x00000040d7fc7836 */ /* 0x040fe20000000000 */
[----:B------:R-:W-:Y:S01]  /*3680*/  LOP3.LUT R0, R0, 0xfffffff0, RZ, 0xc0, !PT ;  /* 0xfffffff000007812 */ /* 0x000fe200078ec0ff */
[C---:B------:R-:W-:Y:S01]  /*3690*/  VIADD R251, R215.reuse, 0x60 ;  /* 0x00000060d7fb7836 */ /* 0x040fe20000000000 */
[----:B------:R-:W-:Y:S01]  /*36a0*/  IADD3 R249, R224, R3, -R27 ;  /* 0x00000003e0f97210 */ /* 0x000fe20007ffe81b */
[----:B------:R-:W-:Y:S01]  /*36b0*/  IMAD.IADD R168, R168, 0x1, R188 ;  /* 0x00000001a8a87824 */ /* 0x000fe200078e02bc */
[----:B------:R-:W-:Y:S01]  /*36c0*/  CS2R R94, SRZ ;  /* 0x00000000005e7805 */ /* 0x000fe2000001ff00 */
[----:B------:R-:W-:Y:S01]  /*36d0*/  IMAD.IADD R0, R44, 0x1, -R0 ;  /* 0x000000012c007824 */ /* 0x000fe200078e0a00 */
[----:B------:R-:W-:Y:S01]  /*36e0*/  CS2R R92, SRZ ;  /* 0x00000000005c7805 */ /* 0x000fe2000001ff00 */
[----:B------:R-:W-:Y:S01]  /*36f0*/  VIADD R250, R215, 0x20 ;  /* 0x00000020d7fa7836 */ /* 0x000fe20000000000 */
[----:B------:R-:W-:Y:S01]  /*3700*/  CS2R R98, SRZ ;  /* 0x0000000000627805 */ /* 0x000fe2000001ff00 */
[C---:B------:R-:W-:Y:S01]  /*3710*/  IMAD.IADD R5, R210.reuse, 0x1, R252 ;  /* 0x00000001d2057824 */ /* 0x040fe200078e02fc */
[----:B------:R-:W-:Y:S01]  /*3720*/  SHF.R.S32.HI R2, RZ, 0x1f, R0 ;  /* 0x0000001fff027819 */ /* 0x000fe20000011400 */
[----:B------:R-:W-:Y:S01]  /*3730*/  IMAD.IADD R4, R210, 0x1, R251 ;  /* 0x00000001d2047824 */ /* 0x000fe200078e02fb */
[----:B------:R-:W-:Y:S01]  /*3740*/  CS2R R96, SRZ ;  /* 0x0000000000607805 */ /* 0x000fe2000001ff00 */
[----:B------:R-:W-:-:S04]  /*3750*/  DEPBAR.LE SB0, 0x1 ;  /* 0x000080400000791a */ /* 0x000fc80000000000 */
[----:B------:R-:W-:Y:S01]  /*3760*/  BAR.SYNC.DEFER_BLOCKING 0x0 ;  /* 0x0000000000007b1d */ /* 0x000fe20000010000 */
[----:B------:R-:W-:Y:S01]  /*3770*/  LEA.HI R2, R2, R0, RZ, 0x3 ;  /* 0x0000000002027211 */ /* 0x000fe200078f18ff */
[C---:B------:R-:W-:Y:S01]  /*3780*/  IMAD.IADD R3, R210.reuse, 0x1, R250 ;  /* 0x00000001d2037824 */ /* 0x040fe200078e02fa */
[----:B------:R-:W-:Y:S01]  /*3790*/  CS2R R90, SRZ ;  /* 0x00000000005a7805 */ /* 0x000fe2000001ff00 */
[----:B------:R-:W-:Y:S01]  /*37a0*/  IMAD.IADD R234, R210, 0x1, R5 ;  /* 0x00000001d2ea7824 */ /* 0x000fe200078e0205 */
[----:B------:R-:W-:Y:S01]  /*37b0*/  LOP3.LUT R2, R2, 0xfffffff8, RZ, 0xc0, !PT ;  /* 0xfffffff802027812 */ /* 0x000fe200078ec0ff */
[C---:B------:R-:W-:Y:S01]  /*37c0*/  IMAD.IADD R231, R210.reuse, 0x1, R4 ;  /* 0x00000001d2e77824 */ /* 0x040fe200078e0204 */
[----:B------:R-:W-:Y:S01]  /*37d0*/  CS2R R88, SRZ ;  /* 0x0000000000587805 */ /* 0x000fe2000001ff00 */
[----:B------:R-:W-:Y:S01]  /*37e0*/  IMAD.IADD R228, R210, 0x1, R3 ;  /* 0x00000001d2e47824 */ /* 0x000fe200078e0203 */
[----:B------:R-:W-:Y:S01]  /*37f0*/  CS2R R86, SRZ ;  /* 0x0000000000567805 */ /* 0x000fe2000001ff00 */
[----:B------:R-:W-:Y:S01]  /*3800*/  IMAD.IADD R0, R0, 0x1, -R2 ;  /* 0x0000000100007824 */ /* 0x000fe200078e0a02 */
[----:B------:R-:W-:Y:S01]  /*3810*/  CS2R R84, SRZ ;  /* 0x0000000000547805 */ /* 0x000fe2000001ff00 */
[----:B------:R-:W-:Y:S01]  /*3820*/  IMAD.MOV.U32 R189, RZ, RZ, 0x40 ;  /* 0x00000040ffbd7424 */ /* 0x000fe200078e00ff */
[----:B------:R-:W-:Y:S01]  /*3830*/  CS2R R78, SRZ ;  /* 0x00000000004e7805 */ /* 0x000fe2000001ff00 */
[----:B------:R-:W-:Y:S01]  /*3840*/  VIADD R2, R197, 0x2000 ;  /* 0x00002000c5027836 */ /* 0x000fe20000000000 */
[----:B------:R-:W-:Y:S01]  /*3850*/  R2P PR, R0, 0x6 ;  /* 0x0000000600007804 */ /* 0x000fe20000000000 */
[----:B------:R-:W-:Y:S01]  /*3860*/  VIADD R0, R198, 0x2000 ;  /* 0x00002000c6007836 */ /* 0x000fe20000000000 */
[----:B------:R-:W-:Y:S01]  /*3870*/  CS2R R76, SRZ ;  /* 0x00000000004c7805 */ /* 0x000fe2000001ff00 */
[----:B------:R-:W-:Y:S01]  /*3880*/  IMAD.IADD R233, R210, 0x1, R234 ;  /* 0x00000001d2e97824 */ /* 0x000fe200078e02ea */
[----:B------:R-:W-:Y:S01]  /*3890*/  SEL R2, R2, R197, !P0 ;  /* 0x000000c502027207 */ /* 0x000fe20004000000 */
[----:B------:R-:W-:Y:S01]  /*38a0*/  IMAD.IADD R230, R210, 0x1, R231 ;  /* 0x00000001d2e67824 */ /* 0x000fe200078e02e7 */
[----:B------:R-:W-:Y:S01]  /*38b0*/  SEL R192, R192, 0xffffffe0, !P1 ;  /* 0xffffffe0c0c07807 */ /* 0x000fe20004800000 */
[----:B------:R-:W-:Y:S01]  /*38c0*/  IMAD.IADD R227, R210, 0x1, R228 ;  /* 0x00000001d2e37824 */ /* 0x000fe200078e02e4 */
[----:B------:R-:W-:Y:S01]  /*38d0*/  SEL R189, R189, 0xffffffc0, !P2 ;  /* 0xffffffc0bdbd7807 */ /* 0x000fe20005000000 */
[----:B------:R2:W3:Y:S01]  /*38e0*/  LDSM.16.M88.4 R108, [R144+0x10000] ;  /* 0x01000000906c783b */ /* 0x0004e20000000200 */
[----:B------:R-:W-:Y:S01]  /*38f0*/  SEL R0, R0, R198, !P0 ;  /* 0x000000c600007207 */ /* 0x000fe20004000000 */
[C---:B------:R-:W-:Y:S01]  /*3900*/  IMAD.IADD R232, R210.reuse, 0x1, R233 ;  /* 0x00000001d2e87824 */ /* 0x040fe200078e02e9 */
[----:B------:R-:W-:Y:S01]  /*3910*/  CS2R R82, SRZ ;  /* 0x0000000000527805 */ /* 0x000fe2000001ff00 */
[----:B------:R2:W1:Y:S01]  /*3920*/  LDSM.16.M88.4 R112, [R144+0x10800] ;  /* 0x010800009070783b */ /* 0x0004620000000200 */
[C---:B------:R-:W-:Y:S01]  /*3930*/  IMAD.IADD R229, R210.reuse, 0x1, R230 ;  /* 0x00000001d2e57824 */ /* 0x040fe200078e02e6 */
[----:B------:R-:W-:Y:S01]  /*3940*/  CS2R R80, SRZ ;  /* 0x0000000000507805 */ /* 0x000fe2000001ff00 */
[----:B------:R-:W-:Y:S01]  /*3950*/  IMAD.IADD R226, R210, 0x1, R227 ;  /* 0x00000001d2e27824 */ /* 0x000fe200078e02e3 */
[----:B------:R2:W1:Y:S01]  /*3960*/  LDSM.16.M88.4 R140, [R144+0x12000] ;  /* 0x01200000908c783b */ /* 0x0004620000000200 */
[----:B------:R-:W-:Y:S01]  /*3970*/  IMAD.IADD R193, R194, 0x1, R192 ;  /* 0x00000001c2c17824 */ /* 0x000fe200078e02c0 */
[----:B------:R-:W-:Y:S01]  /*3980*/  CS2R R74, SRZ ;  /* 0x00000000004a7805 */ /* 0x000fe2000001ff00 */
[C---:B------:R-:W-:Y:S01]  /*3990*/  IMAD R243, R239.reuse, 0x18, RZ ;  /* 0x00000018eff37824 */ /* 0x040fe200078e02ff */
[----:B------:R2:W1:Y:S01]  /*39a0*/  LDSM.16.M88.4 R132, [R168] ;  /* 0x00000000a884783b */ /* 0x0004620000000200 */
[C---:B------:R-:W-:Y:S01]  /*39b0*/  IMAD.SHL.U32 R242, R239.reuse, 0x20, RZ ;  /* 0x00000020eff27824 */ /* 0x040fe200078e00ff */
[----:B------:R-:W-:Y:S01]  /*39c0*/  CS2R R72, SRZ ;  /* 0x0000000000487805 */ /* 0x000fe2000001ff00 */
[C---:B------:R-:W-:Y:S01]  /*39d0*/  IMAD R241, R239.reuse, 0x28, RZ ;  /* 0x00000028eff17824 */ /* 0x040fe200078e02ff */
[----:B------:R2:W1:Y:S01]  /*39e0*/  LDSM.16.M88.4 R136, [R168+0x800] ;  /* 0x00080000a888783b */ /* 0x0004620000000200 */
[C---:B------:R-:W-:Y:S01]  /*39f0*/  IMAD R240, R239.reuse, 0x30, RZ ;  /* 0x00000030eff07824 */ /* 0x040fe200078e02ff */
[----:B------:R-:W-:Y:S01]  /*3a00*/  CS2R R70, SRZ ;  /* 0x0000000000467805 */ /* 0x000fe2000001ff00 */
[----:B------:R-:W-:Y:S01]  /*3a10*/  IMAD R239, R239, 0x38, RZ ;  /* 0x00000038efef7824 */ /* 0x000fe200078e02ff */
[----:B------:R2:W1:Y:S01]  /*3a20*/  LDSM.16.M88.4 R164, [R168+0x2000] ;  /* 0x00200000a8a4783b */ /* 0x0004620000000200 */
[----:B------:R-:W-:Y:S01]  /*3a30*/  IMAD.MOV.U32 R205, RZ, RZ, R202 ;  /* 0x000000ffffcd7224 */ /* 0x000fe200078e00ca */
[----:B------:R-:W-:-:S02]  /*3a40*/  CS2R R68, SRZ ;  /* 0x0000000000447805 */ /* 0x000fc4000001ff00 */
[----:B------:R-:W-:Y:S01]  /*3a50*/  CS2R R46, SRZ ;  /* 0x00000000002e7805 */ /* 0x000fe2000001ff00 */
[----:B------:R-:W1:Y:S01]  /*3a60*/  LDSM.16.M88.4 R144, [R144+0x12800] ;  /* 0x012800009090783b */ /* 0x000e620000000200 */
[----:B------:R-:W-:Y:S02]  /*3a70*/  CS2R R44, SRZ ;  /* 0x00000000002c7805 */ /* 0x000fe4000001ff00 */
[----:B------:R-:W-:Y:S02]  /*3a80*/  CS2R R50, SRZ ;  /* 0x0000000000327805 */ /* 0x000fe4000001ff00 */
[----:B------:R-:W-:Y:S01]  /*3a90*/  CS2R R48, SRZ ;  /* 0x0000000000307805 */ /* 0x000fe2000001ff00 */
[----:B------:R-:W1:Y:S01]  /*3aa0*/  LDSM.16.M88.4 R168, [R168+0x2800] ;  /* 0x00280000a8a8783b */ /* 0x000e620000000200 */
[----:B------:R-:W-:Y:S02]  /*3ab0*/  CS2R R42, SRZ ;  /* 0x00000000002a7805 */ /* 0x000fe4000001ff00 */
[----:B------:R-:W-:-:S02]  /*3ac0*/  CS2R R40, SRZ ;  /* 0x0000000000287805 */ /* 0x000fc4000001ff00 */
[----:B------:R-:W-:Y:S01]  /*3ad0*/  CS2R R38, SRZ ;  /* 0x0000000000267805 */ /* 0x000fe2000001ff00 */
[----:B------:R2:W1:Y:S01]  /*3ae0*/  LDSM.16.M88.4 R116, [R190] ;  /* 0x00000000be74783b */ /* 0x0004620000000200 */
[----:B------:R-:W-:Y:S02]  /*3af0*/  CS2R R36, SRZ ;  /* 0x0000000000247805 */ /* 0x000fe4000001ff00 */
[----:B------:R-:W-:Y:S02]  /*3b00*/  CS2R R30, SRZ ;  /* 0x00000000001e7805 */ /* 0x000fe4000001ff00 */
[----:B------:R-:W-:Y:S01]  /*3b10*/  CS2R R28, SRZ ;  /* 0x00000000001c7805 */ /* 0x000fe2000001ff00 */
[----:B------:R2:W1:Y:S01]  /*3b20*/  LDSM.16.M88.4 R120, [R190+0x800] ;  /* 0x00080000be78783b */ /* 0x0004620000000200 */
        /* <DEDUP_REMOVED lines=8> */
[----:B------:R-:W-:Y:S01]  /*3bb0*/  IMAD.IADD R248, R248, 0x1, -R224 ;  /* 0x00000001f8f87824 */ /* 0x000fe200078e0ae0 */
[----:B------:R-:W-:Y:S01]  /*3bc0*/  SHF.L.U64.HI R238, R11, 0x2, R238 ;  /* 0x000000020bee7819 */ /* 0x000fe200000102ee */
[----:B------:R-:W-:Y:S01]  /*3bd0*/  IMAD.IADD R237, R210, 0x1, R232 ;  /* 0x00000001d2ed7824 */ /* 0x000fe200078e02e8 */
[----:B------:R2:W1:Y:S01]  /*3be0*/  LDSM.16.M88.4 R148, [R190+0x2000] ;  /* 0x00200000be94783b */ /* 0x0004620000000200 */
[----:B------:R-:W-:Y:S01]  /*3bf0*/  LEA R187, R2, UR5, 0x1 ;  /* 0x0000000502bb7c11 */ /* 0x000fe2000f8e08ff */
[----:B------:R-:W-:Y:S01]  /*3c00*/  IMAD.IADD R236, R210, 0x1, R229 ;  /* 0x00000001d2ec7824 */ /* 0x000fe200078e02e5 */
[----:B------:R-:W-:Y:S01]  /*3c10*/  LEA R184, R0, UR5, 0x1 ;  /* 0x0000000500b87c11 */ /* 0x000fe2000f8e08ff */
[----:B------:R2:W1:Y:S01]  /*3c20*/  LDSM.16.M88.4 R152, [R190+0x2800] ;  /* 0x00280000be98783b */ /* 0x0004620000000200 */
[----:B------:R-:W-:Y:S01]  /*3c30*/  IMAD.IADD R235, R210, 0x1, R226 ;  /* 0x00000001d2eb7824 */ /* 0x000fe200078e02e2 */
[----:B------:R-:W-:Y:S01]  /*3c40*/  ULDC UR6, c[0x0][0x2dc] ;  /* 0x0000b70000067ab9 */ /* 0x000fe20000000800 */
[----:B------:R-:W-:Y:S01]  /*3c50*/  IMAD.IADD R195, R194, 0x1, R189 ;  /* 0x00000001c2c37824 */ /* 0x000fe200078e02bd */
[----:B------:R2:W1:Y:S01]  /*3c60*/  LDSM.16.M88.4 R156, [R188+0x2000] ;  /* 0x00200000bc9c783b */ /* 0x0004620000000200 */
[----:B------:R-:W-:Y:S01]  /*3c70*/  IMAD.IADD R196, R189, 0x1, R193 ;  /* 0x00000001bdc47824 */ /* 0x000fe200078e02c1 */
[----:B------:R-:W-:-:S02]  /*3c80*/  ULDC UR7, c[0x0][0x2ec] ;  /* 0x0000bb0000077ab9 */ /* 0x000fc40000000800 */
[----:B---3--:R2:W1:Y:S04]  /*3c90*/  LDSM.16.M88.4 R160, [R188+0x2800] ;  /* 0x00280000bca0783b */ /* 0x0084680000000200 */
.L_x_36:
[----:B------:R-:W0:Y:S01]  /*3ca0*/  LDGDEPBAR ;  /* 0x00000000000079af */ /* 0x000e220000000000 */
[----:B------:R-:W-:Y:S01]  /*3cb0*/  LEA R0, R199, UR5, 0x1 ;  /* 0x00000005c7007c11 */ /* 0x000fe2000f8e08ff */
[----:B------:R-:W-:Y:S01]  /*3cc0*/  IMAD.IADD R2, R187, 0x1, R192 ;  /* 0x00000001bb027824 */ /* 0x000fe200078e02c0 */
[----:B-----5:R-:W-:Y:S02]  /*3cd0*/  FSETP.NEU.FTZ.AND P0, PT, R211, -INF , PT ;  /* 0xff800000d300780b */ /* 0x020fe40003f1d000 */
[----:B------:R-:W3:Y:S01]  /*3ce0*/  LDL R173, [R1+0x8] ;  /* 0x0000080001ad7983 */ /* 0x000ee20000100800 */
[----:B------:R-:W-:Y:S01]  /*3cf0*/  IMAD.IADD R3, R187, 0x1, R189 ;  /* 0x00000001bb037824 */ /* 0x000fe200078e02bd */
[----:B------:R-:W-:Y:S02]  /*3d00*/  ISETP.GT.AND P5, PT, R204, R246, PT ;  /* 0x000000f6cc00720c */ /* 0x000fe40003fa4270 */
[----:B------:R-:W-:Y:S01]  /*3d10*/  IADD3 R172, R2, R189, RZ ;  /* 0x000000bd02ac7210 */ /* 0x000fe20007ffe0ff */
[----:B------:R-:W-:Y:S04]  /*3d20*/  DEPBAR.LE SB0, 0x0 ;  /* 0x000080000000791a */ /* 0x000fe80000000000 */
[----:B------:R-:W-:Y:S06]  /*3d30*/  BAR.SYNC.DEFER_BLOCKING 0x0 ;  /* 0x0000000000007b1d */ /* 0x000fec0000010000 */
[----:B------:R-:W-:Y:S05]  /*3d40*/  LDSM.16.M88.4 R16, [R187] ;  /* 0x00000000bb10783b */ /* 0x000fea0000000200 */
[----:B------:R-:W2:Y:S05]  /*3d50*/  LDSM.16.M88.4 R8, [R0+0xc000] ;  /* 0x00c000000008783b */ /* 0x000eaa0000000200 */
[----:B------:R-:W4:Y:S05]  /*3d60*/  LDSM.16.M88.4 R52, [R0+0xc800] ;  /* 0x00c800000034783b */ /* 0x000f2a0000000200 */
[----:B------:R-:W-:Y:S05]  /*3d70*/  LDSM.16.M88.4 R56, [R2] ;  /* 0x000000000238783b */ /* 0x000fea0000000200 */
[----:B------:R-:W1:Y:S05]  /*3d80*/  LDSM.16.M88.4 R60, [R190+-0x4000] ;  /* 0xffc00000be3c783b */ /* 0x000e6a0000000200 */
[----:B------:R-:W1:Y:S05]  /*3d90*/  LDSM.16.M88.4 R64, [R190+-0x3800] ;  /* 0xffc80000be40783b */ /* 0x000e6a0000000200 */
[----:B------:R-:W-:Y:S05]  /*3da0*/  LDSM.16.M88.4 R100, [R188+-0x4000] ;  /* 0xffc00000bc64783b */ /* 0x000fea0000000200 */
[----:B------:R-:W-:Y:S01]  /*3db0*/  LDSM.16.M88.4 R104, [R190+-0x1800] ;  /* 0xffe80000be68783b */ /* 0x000fe20000000200 */
[C---:B--2---:R-:W-:Y:S06]  /*3dc0*/  HMMA.16816.F32 R4, R16.reuse, R8, RZ ;  /* 0x000000081004723c */ /* 0x044fec00000018ff */
[C---:B------:R-:W-:Y:S06]  /*3dd0*/  HMMA.16816.F32 R8, R16.reuse, R10, RZ ;  /* 0x0000000a1008723c */ /* 0x040fec00000018ff */
[C---:B----4-:R-:W-:Y:S06]  /*3de0*/  HMMA.16816.F32 R12, R16.reuse, R52, RZ ;  /* 0x00000034100c723c */ /* 0x050fec00000018ff */
[----:B------:R-:W-:Y:S01]  /*3df0*/  HMMA.16816.F32 R16, R16, R54, RZ ;  /* 0x000000361010723c */ /* 0x000fe200000018ff */
[----:B------:R-:W2:Y:S05]  /*3e00*/  LDSM.16.M88.4 R52, [R3] ;  /* 0x000000000334783b */ /* 0x000eaa0000000200 */
[C---:B-1----:R-:W-:Y:S06]  /*3e10*/  HMMA.16816.F32 R4, R56.reuse, R60, R4 ;  /* 0x0000003c3804723c */ /* 0x042fec0000001804 */
[C---:B------:R-:W-:Y:S01]  /*3e20*/  HMMA.16816.F32 R8, R56.reuse, R62, R8 ;  /* 0x0000003e3808723c */ /* 0x040fe20000001808 */
[----:B------:R-:W-:Y:S05]  /*3e30*/  LDSM.16.M88.4 R60, [R172] ;  /* 0x00000000ac3c783b */ /* 0x000fea0000000200 */
[C---:B------:R-:W-:Y:S06]  /*3e40*/  HMMA.16816.F32 R12, R56.reuse, R64, R12 ;  /* 0x00000040380c723c */ /* 0x040fec000000180c */
[----:B------:R-:W-:Y:S01]  /*3e50*/  HMMA.16816.F32 R16, R56, R66, R16 ;  /* 0x000000423810723c */ /* 0x000fe20000001810 */
[----:B------:R-:W1:Y:S05]  /*3e60*/  LDSM.16.M88.4 R56, [R188+-0x3800] ;  /* 0xffc80000bc38783b */ /* 0x000e6a0000000200 */
[----:B------:R-:W4:Y:S01]  /*3e70*/  LDSM.16.M88.4 R64, [R191] ;  /* 0x00000000bf40783b */ /* 0x000f220000000200 */
[C---:B--2---:R-:W-:Y:S06]  /*3e80*/  HMMA.16816.F32 R4, R52.reuse, R100, R4 ;  /* 0x000000643404723c */ /* 0x044fec0000001804 */
[C---:B------:R-:W-:Y:S01]  /*3e90*/  HMMA.16816.F32 R8, R52.reuse, R102, R8 ;  /* 0x000000663408723c */ /* 0x040fe20000001808 */
[----:B------:R-:W2:Y:S05]  /*3ea0*/  LDSM.16.M88.4 R100, [R191+0x800] ;  /* 0x00080000bf64783b */ /* 0x000eaa0000000200 */
[C---:B-1----:R-:W-:Y:S06]  /*3eb0*/  HMMA.16816.F32 R12, R52.reuse, R56, R12 ;  /* 0x00000038340c723c */ /* 0x042fec000000180c */
[----:B------:R-:W-:Y:S01]  /*3ec0*/  HMMA.16816.F32 R16, R52, R58, R16 ;  /* 0x0000003a3410723c */ /* 0x000fe20000001810 */
[----:B------:R-:W-:Y:S05]  /*3ed0*/  LDSM.16.M88.4 R52, [R187+0x2000] ;  /* 0x00200000bb34783b */ /* 0x000fea0000000200 */
[C---:B----4-:R-:W-:Y:S01]  /*3ee0*/  HMMA.16816.F32 R4, R60.reuse, R64, R4 ;  /* 0x000000403c04723c */ /* 0x050fe20000001804 */
[----:B------:R-:W1:Y:S05]  /*3ef0*/  LDSM.16.M88.4 R56, [R0+0xe000] ;  /* 0x00e000000038783b */ /* 0x000e6a0000000200 */
[C---:B------:R-:W-:Y:S01]  /*3f00*/  HMMA.16816.F32 R8, R60.reuse, R66, R8 ;  /* 0x000000423c08723c */ /* 0x040fe20000001808 */
[----:B------:R4:W1:Y:S05]  /*3f10*/  LDSM.16.M88.4 R64, [R0+0xe800] ;  /* 0x00e800000040783b */ /* 0x00086a0000000200 */
[C---:B--2---:R-:W-:Y:S06]  /*3f20*/  HMMA.16816.F32 R12, R60.reuse, R100, R12 ;  /* 0x000000643c0c723c */ /* 0x044fec000000180c */
[----:B------:R-:W-:Y:S01]  /*3f30*/  HMMA.16816.F32 R16, R60, R102, R16 ;  /* 0x000000663c10723c */ /* 0x000fe20000001810 */
[----:B------:R2:W-:Y:S05]  /*3f40*/  LDSM.16.M88.4 R60, [R2+0x2000] ;  /* 0x00200000023c783b */ /* 0x0005ea0000000200 */
[----:B------:R-:W2:Y:S01]  /*3f50*/  LDSM.16.M88.4 R100, [R190+-0x2000] ;  /* 0xffe00000be64783b */ /* 0x000ea20000000200 */
[----:B----4-:R-:W-:Y:S05]  /*3f60*/  IMAD.SHL.U32 R0, R245, 0x40, RZ ;  /* 0x00000040f5007824 */ /* 0x010fea00078e00ff */
[----:B------:R-:W-:Y:S01]  /*3f70*/  IADD3 R0, R0, 0x40, RZ ;  /* 0x0000004000007810 */ /* 0x000fe20007ffe0ff */
[C---:B-1----:R-:W-:Y:S05]  /*3f80*/  HMMA.16816.F32 R4, R52.reuse, R56, R4 ;  /* 0x000000383404723c */ /* 0x042fea0000001804 */
[----:B--2---:R-:W-:Y:S01]  /*3f90*/  FMUL.FTZ R2, R214, 1.4426950216293334961 ;  /* 0x3fb8aa3bd6027820 */ /* 0x004fe20000410000 */
[C---:B------:R-:W-:Y:S01]  /*3fa0*/  HMMA.16816.F32 R8, R52.reuse, R58, R8 ;  /* 0x0000003a3408723c */ /* 0x040fe20000001808 */
[----:B------:R-:W-:Y:S05]  /*3fb0*/  LDSM.16.M88.4 R56, [R188+-0x2000] ;  /* 0xffe00000bc38783b */ /* 0x000fea0000000200 */
[C---:B------:R-:W-:Y:S06]  /*3fc0*/  HMMA.16816.F32 R12, R52.reuse, R64, R12 ;  /* 0x00000040340c723c */ /* 0x040fec000000180c */
[----:B------:R-:W-:Y:S01]  /*3fd0*/  HMMA.16816.F32 R16, R52, R66, R16 ;  /* 0x000000423410723c */ /* 0x000fe20000001810 */
[----:B------:R1:W2:Y:S05]  /*3fe0*/  LDSM.16.M88.4 R52, [R3+0x2000] ;  /* 0x002000000334783b */ /* 0x0002aa0000000200 */
[C---:B------:R-:W-:Y:S01]  /*3ff0*/  HMMA.16816.F32 R4, R60.reuse, R100, R4 ;  /* 0x000000643c04723c */ /* 0x040fe20000001804 */
[----:B------:R-:W4:Y:S05]  /*4000*/  LDSM.16.M88.4 R64, [R188+-0x1800] ;  /* 0xffe80000bc40783b */ /* 0x000f2a0000000200 */
[C---:B------:R-:W-:Y:S01]  /*4010*/  HMMA.16816.F32 R8, R60.reuse, R102, R8 ;  /* 0x000000663c08723c */ /* 0x040fe20000001808 */
[----:B------:R-:W-:Y:S05]  /*4020*/  LDSM.16.M88.4 R100, [R191+0x2000] ;  /* 0x00200000bf64783b */ /* 0x000fea0000000200 */
[C---:B------:R-:W-:Y:S06]  /*4030*/  HMMA.16816.F32 R12, R60.reuse, R104, R12 ;  /* 0x000000683c0c723c */ /* 0x040fec000000180c */
[----:B------:R-:W-:Y:S01]  /*4040*/  HMMA.16816.F32 R16, R60, R106, R16 ;  /* 0x0000006a3c10723c */ /* 0x000fe20000001810 */
[----:B------:R-:W4:Y:S04]  /*4050*/  LDSM.16.M88.4 R60, [R172+0x2000] ;  /* 0x00200000ac3c783b */ /* 0x000f280000000200 */
[----:B-1----:R-:W-:Y:S05]  /*4060*/  IMAD.SHL.U32 R3, R204, 0x40, RZ ;  /* 0x00000040cc037824 */ /* 0x002fea00078e00ff */
[----:B------:R-:W-:Y:S04]  /*4070*/  ISETP.GE.AND P2, PT, R3, R248, PT ;  /* 0x000000f80300720c */ /* 0x000fe80003f46270 */
[-C--:B------:R-:W-:Y:S01]  /*4080*/  ISETP.LT.AND P2, PT, R0, R224.reuse, P2 ;  /* 0x000000e00000720c */ /* 0x080fe20001741270 */
[C---:B--2---:R-:W-:Y:S06]  /*4090*/  HMMA.16816.F32 R4, R52.reuse, R56, R4 ;  /* 0x000000383404723c */ /* 0x044fec0000001804 */
[C---:B------:R-:W-:Y:S06]  /*40a0*/  HMMA.16816.F32 R8, R52.reuse, R58, R8 ;  /* 0x0000003a3408723c */ /* 0x040fec0000001808 */
[----:B------:R-:W-:Y:S01]  /*40b0*/  @!P2 IMAD.IADD R3, R249, 0x1, R3 ;  /* 0x00000001f903a824 */ /* 0x000fe200078e0203 */
[C---:B----4-:R-:W-:Y:S04]  /*40c0*/  HMMA.16816.F32 R12, R52.reuse, R64, R12 ;  /* 0x00000040340c723c */ /* 0x050fe8000000180c */
[C---:B------:R-:W-:Y:S02]  /*40d0*/  @!P2 VIMNMX R57, R3.reuse, R224, PT ;  /* 0x000000e00339a248 */ /* 0x040fe40003fe0100 */
[----:B------:R-:W-:Y:S01]  /*40e0*/  HMMA.16816.F32 R16, R52, R66, R16 ;  /* 0x000000423410723c */ /* 0x000fe20000001810 */
[----:B------:R-:W1:Y:S04]  /*40f0*/  LDSM.16.M88.4 R52, [R191+0x2800] ;  /* 0x00280000bf34783b */ /* 0x000e680000000200 */
[----:B------:R-:W-:Y:S01]  /*4100*/  @!P2 VIADDMNMX R3, R3, 0x8, R224, PT ;  /* 0x000000080303a846 */ /* 0x000fe200038001e0 */
[C---:B------:R-:W-:Y:S05]  /*4110*/  HMMA.16816.F32 R4, R60.reuse, R100, R4 ;  /* 0x000000643c04723c */ /* 0x040fea0000001804 */
[----:B---3--:R-:W-:Y:S01]  /*4120*/  @!P2 IMAD R0, R245, 0x40, R173 ;  /* 0x00000040f500a824 */ /* 0x008fe200078e02ad */
[C---:B------:R-:W-:Y:S04]  /*4130*/  HMMA.16816.F32 R8, R60.reuse, R102, R8 ;  /* 0x000000663c08723c */ /* 0x040fe80000001808 */
[CC--:B------:R-:W-:Y:S01]  /*4140*/  @!P2 ISETP.GE.AND P1, PT, R0.reuse, R57.reuse, PT ;  /* 0x000000390000a20c */ /* 0x0c0fe20003f26270 */
[----:B------:R-:W-:Y:S01]  /*4150*/  FMUL.FTZ R56, R211, 1.4426950216293334961 ;  /* 0x3fb8aa3bd3387820 */ /* 0x000fe20000410000 */
[----:B------:R-:W-:Y:S05]  /*4160*/  @!P2 IADD3 R58, R0, 0x1, RZ ;  /* 0x00000001003aa810 */ /* 0x000fea0007ffe0ff */
[----:B------:R-:W-:Y:S02]  /*4170*/  FSEL R56, R56, RZ, P0 ;  /* 0x000000ff38387208 */ /* 0x000fe40000000000 */
[----:B------:R-:W-:Y:S05]  /*4180*/  @!P2 ISETP.GE.AND P0, PT, R58, R57, PT ;  /* 0x000000393a00a20c */ /* 0x000fea0003f06270 */
[----:B------:R-:W-:Y:S02]  /*4190*/  @!P2 FSEL R5, R5, -INF , !P0 ;  /* 0xff8000000505a808 */ /* 0x000fe40004000000 */
[----:B------:R-:W-:Y:S02]  /*41a0*/  @!P2 FSEL R4, R4, -INF , !P1 ;  /* 0xff8000000404a808 */ /* 0x000fe40004800000 */
[----:B------:R-:W-:Y:S01]  /*41b0*/  FSETP.NEU.FTZ.AND P0, PT, R214, -INF , PT ;  /* 0xff800000d600780b */ /* 0x000fe20003f1d000 */
[--C-:B------:R-:W-:Y:S01]  /*41c0*/  FFMA.FTZ R5, R5, UR7, -R56.reuse ;  /* 0x0000000705057c23 */ /* 0x100fe20008010838 */
[-C--:B------:R-:W-:Y:S01]  /*41d0*/  @!P2 ISETP.GE.AND P1, PT, R0, R3.reuse, PT ;  /* 0x000000030000a20c */ /* 0x080fe20003f26270 */
[----:B------:R-:W-:Y:S01]  /*41e0*/  FFMA.FTZ R4, R4, UR7, -R56 ;  /* 0x0000000704047c23 */ /* 0x000fe20008010838 */
[----:B------:R-:W-:Y:S01]  /*41f0*/  FSEL R2, R2, RZ, P0 ;  /* 0x000000ff02027208 */ /* 0x000fe20000000000 */
[----:B------:R2:W-:Y:S01]  /*4200*/  MUFU.EX2 R101, R5 ;  /* 0x0000000500657308 */ /* 0x0005e20000000800 */
[----:B------:R-:W-:Y:S01]  /*4210*/  @!P2 ISETP.GE.AND P0, PT, R58, R3, PT ;  /* 0x000000033a00a20c */ /* 0x000fe20003f06270 */
[C---:B-1----:R-:W-:Y:S03]  /*4220*/  HMMA.16816.F32 R12, R60.reuse, R52, R12 ;  /* 0x000000343c0c723c */ /* 0x042fe6000000180c */
[----:B------:R-:W-:Y:S02]  /*4230*/  @!P2 FSEL R7, R7, -INF , !P0 ;  /* 0xff8000000707a808 */ /* 0x000fe40004000000 */
[----:B------:R-:W-:Y:S01]  /*4240*/  @!P2 FSEL R6, R6, -INF , !P1 ;  /* 0xff8000000606a808 */ /* 0x000fe20004800000 */
[----:B------:R-:W-:Y:S02]  /*4250*/  HMMA.16816.F32 R16, R60, R54, R16 ;  /* 0x000000363c10723c */ /* 0x000fe40000001810 */
[----:B------:R1:W3:Y:S03]  /*4260*/  MUFU.EX2 R102, R4 ;  /* 0x0000000400667308 */ /* 0x0002e60000000800 */
[--C-:B------:R-:W-:Y:S01]  /*4270*/  FFMA.FTZ R6, R6, UR7, -R2.reuse ;  /* 0x0000000706067c23 */ /* 0x100fe20008010802 */
[----:B------:R-:W-:Y:S06]  /*4280*/  FFMA.FTZ R7, R7, UR7, -R2 ;  /* 0x0000000707077c23 */ /* 0x000fec0008010802 */
[----:B------:R-:W-:Y:S01]  /*4290*/  MUFU.EX2 R106, R6 ;  /* 0x00000006006a7308 */ /* 0x000fe20000000800 */
[C---:B--2---:R-:W-:Y:S05]  /*42a0*/  @!P2 VIADD R5, R0.reuse, 0x8 ;  /* 0x000000080005a836 */ /* 0x044fea0000000000 */
[-C--:B------:R-:W-:Y:S04]  /*42b0*/  @!P2 ISETP.GE.AND P0, PT, R5, R57.reuse, PT ;  /* 0x000000390500a20c */ /* 0x080fe80003f06270 */
[----:B------:R-:W2:Y:S01]  /*42c0*/  MUFU.EX2 R105, R7 ;  /* 0x0000000700697308 */ /* 0x000ea20000000800 */
[----:B-1----:R-:W-:Y:S01]  /*42d0*/  @!P2 VIADD R4, R0, 0x9 ;  /* 0x000000090004a836 */ /* 0x002fe20000000000 */
[----:B------:R-:W-:Y:S04]  /*42e0*/  @!P2 FSEL R8, R8, -INF , !P0 ;  /* 0xff8000000808a808 */ /* 0x000fe80004000000 */
[----:B------:R-:W-:Y:S01]  /*42f0*/  @!P2 ISETP.GE.AND P0, PT, R4, R57, PT ;  /* 0x000000390400a20c */ /* 0x000fe20003f06270 */
[--C-:B------:R-:W-:Y:S03]  /*4300*/  FFMA.FTZ R8, R8, UR7, -R56.reuse ;  /* 0x0000000708087c23 */ /* 0x100fe60008010838 */
[----:B------:R-:W-:Y:S02]  /*4310*/  @!P2 FSEL R9, R9, -INF , !P0 ;  /* 0xff8000000909a808 */ /* 0x000fe40004000000 */
[-C--:B------:R-:W-:Y:S01]  /*4320*/  @!P2 ISETP.GE.AND P0, PT, R5, R3.reuse, PT ;  /* 0x000000030500a20c */ /* 0x080fe20003f06270 */
[----:B------:R-:W-:Y:S01]  /*4330*/  MUFU.EX2 R67, R8 ;  /* 0x0000000800437308 */ /* 0x000fe20000000800 */
[----:B------:R-:W-:Y:S01]  /*4340*/  @!P2 IADD3 R5, R0, 0x10, RZ ;  /* 0x000000100005a810 */ /* 0x000fe20007ffe0ff */
[----:B------:R-:W-:Y:S01]  /*4350*/  FFMA.FTZ R9, R9, UR7, -R56 ;  /* 0x0000000709097c23 */ /* 0x000fe20008010838 */
[----:B------:R-:W-:Y:S02]  /*4360*/  @!P2 FSEL R10, R10, -INF , !P0 ;  /* 0xff8000000a0aa808 */ /* 0x000fe40004000000 */
[----:B------:R-:W-:Y:S01]  /*4370*/  @!P2 ISETP.GE.AND P0, PT, R4, R3, PT ;  /* 0x000000030400a20c */ /* 0x000fe20003f06270 */
[----:B------:R-:W-:Y:S02]  /*4380*/  @!P2 VIADD R4, R0, 0x11 ;  /* 0x000000110004a836 */ /* 0x000fe40000000000 */
[--C-:B------:R-:W-:Y:S01]  /*4390*/  FFMA.FTZ R10, R10, UR7, -R2.reuse ;  /* 0x000000070a0a7c23 */ /* 0x100fe20008010802 */
[----:B------:R-:W-:Y:S01]  /*43a0*/  @!P2 FSEL R11, R11, -INF , !P0 ;  /* 0xff8000000b0ba808 */ /* 0x000fe20004000000 */
[----:B------:R-:W-:Y:S01]  /*43b0*/  MUFU.EX2 R65, R9 ;  /* 0x0000000900417308 */ /* 0x000fe20000000800 */
[-C--:B------:R-:W-:Y:S03]  /*43c0*/  @!P2 ISETP.GE.AND P0, PT, R5, R57.reuse, PT ;  /* 0x000000390500a20c */ /* 0x080fe60003f06270 */
[----:B------:R-:W-:Y:S01]  /*43d0*/  FFMA.FTZ R11, R11, UR7, -R2 ;  /* 0x000000070b0b7c23 */ /* 0x000fe20008010802 */
[----:B------:R-:W-:Y:S02]  /*43e0*/  @!P2 FSEL R12, R12, -INF , !P0 ;  /* 0xff8000000c0ca808 */ /* 0x000fe40004000000 */
[----:B------:R-:W-:Y:S03]  /*43f0*/  @!P2 ISETP.GE.AND P0, PT, R4, R57, PT ;  /* 0x000000390400a20c */ /* 0x000fe60003f06270 */
[----:B------:R-:W-:Y:S01]  /*4400*/  MUFU.EX2 R104, R10 ;  /* 0x0000000a00687308 */ /* 0x000fe20000000800 */
[--C-:B------:R-:W-:Y:S01]  /*4410*/  FFMA.FTZ R12, R12, UR7, -R56.reuse ;  /* 0x000000070c0c7c23 */ /* 0x100fe20008010838 */
[----:B------:R-:W-:Y:S02]  /*4420*/  @!P2 FSEL R13, R13, -INF , !P0 ;  /* 0xff8000000d0da808 */ /* 0x000fe40004000000 */
[-C--:B------:R-:W-:Y:S06]  /*4430*/  @!P2 ISETP.GE.AND P0, PT, R5, R3.reuse, PT ;  /* 0x000000030500a20c */ /* 0x080fec0003f06270 */
[----:B------:R-:W1:Y:S01]  /*4440*/  MUFU.EX2 R103, R11 ;  /* 0x0000000b00677308 */ /* 0x000e620000000800 */
[----:B------:R-:W-:Y:S01]  /*4450*/  @!P2 FSEL R14, R14, -INF , !P0 ;  /* 0xff8000000e0ea808 */ /* 0x000fe20004000000 */
[----:B------:R-:W-:Y:S01]  /*4460*/  FFMA.FTZ R13, R13, UR7, -R56 ;  /* 0x000000070d0d7c23 */ /* 0x000fe20008010838 */
[----:B------:R-:W-:Y:S01]  /*4470*/  @!P2 ISETP.GE.AND P0, PT, R4, R3, PT ;  /* 0x000000030400a20c */ /* 0x000fe20003f06270 */
[C---:B------:R-:W-:Y:S01]  /*4480*/  @!P2 VIADD R4, R0.reuse, 0x18 ;  /* 0x000000180004a836 */ /* 0x040fe20000000000 */
[----:B------:R-:W-:Y:S01]  /*4490*/  @!P2 IADD3 R0, R0, 0x19, RZ ;  /* 0x000000190000a810 */ /* 0x000fe20007ffe0ff */
[--C-:B------:R-:W-:Y:S01]  /*44a0*/  FFMA.FTZ R14, R14, UR7, -R2.reuse ;  /* 0x000000070e0e7c23 */ /* 0x100fe20008010802 */
[----:B------:R-:W-:Y:S03]  /*44b0*/  @!P2 FSEL R15, R15, -INF , !P0 ;  /* 0xff8000000f0fa808 */ /* 0x000fe60004000000 */
[----:B------:R-:W-:Y:S01]  /*44c0*/  MUFU.EX2 R63, R12 ;  /* 0x0000000c003f7308 */ /* 0x000fe20000000800 */
[C---:B------:R-:W-:Y:S02]  /*44d0*/  @!P2 ISETP.GE.AND P0, PT, R4.reuse, R57, PT ;  /* 0x000000390400a20c */ /* 0x040fe40003f06270 */
[----:B------:R-:W-:Y:S01]  /*44e0*/  @!P2 ISETP.GE.AND P1, PT, R4, R3, PT ;  /* 0x000000030400a20c */ /* 0x000fe20003f26270 */
[----:B------:R-:W-:Y:S01]  /*44f0*/  FFMA.FTZ R15, R15, UR7, -R2 ;  /* 0x000000070f0f7c23 */ /* 0x000fe20008010802 */
[----:B------:R-:W-:Y:S02]  /*4500*/  @!P2 FSEL R16, R16, -INF , !P0 ;  /* 0xff8000001010a808 */ /* 0x000fe40004000000 */
[----:B------:R-:W-:Y:S03]  /*4510*/  @!P2 ISETP.GE.AND P0, PT, R0, R57, PT ;  /* 0x000000390000a20c */ /* 0x000fe60003f06270 */
[----:B------:R-:W4:Y:S01]  /*4520*/  MUFU.EX2 R61, R13 ;  /* 0x0000000d003d7308 */ /* 0x000f220000000800 */
[----:B------:R-:W-:Y:S01]  /*4530*/  @!P2 FSEL R18, R18, -INF , !P1 ;  /* 0xff8000001212a808 */ /* 0x000fe20004800000 */
[----:B------:R-:W-:Y:S01]  /*4540*/  FFMA.FTZ R16, R16, UR7, -R56 ;  /* 0x0000000710107c23 */ /* 0x000fe20008010838 */
[----:B------:R-:W-:Y:S02]  /*4550*/  @!P2 FSEL R17, R17, -INF , !P0 ;  /* 0xff8000001111a808 */ /* 0x000fe40004000000 */
[----:B------:R-:W-:Y:S01]  /*4560*/  @!P2 ISETP.GE.AND P0, PT, R0, R3, PT ;  /* 0x000000030000a20c */ /* 0x000fe20003f06270 */
[----:B------:R-:W-:Y:S01]  /*4570*/  FFMA.FTZ R18, R18, UR7, -R2 ;  /* 0x0000000712127c23 */ /* 0x000fe20008010802 */
[----:B---3--:R-:W-:Y:S03]  /*4580*/  F2FP.F16.F32.PACK_AB R4, R101, R102 ;  /* 0x000000666504723e */ /* 0x008fe600000000ff */
[----:B------:R-:W-:Y:S01]  /*4590*/  MUFU.EX2 R100, R14 ;  /* 0x0000000e00647308 */ /* 0x000fe20000000800 */
[----:B------:R-:W-:Y:S01]  /*45a0*/  @!P2 FSEL R19, R19, -INF , !P0 ;  /* 0xff8000001313a808 */ /* 0x000fe20004000000 */
[----:B------:R-:W-:Y:S01]  /*45b0*/  FFMA.FTZ R56, R17, UR7, -R56 ;  /* 0x0000000711387c23 */ /* 0x000fe20008010838 */
[----:B--2---:R-:W-:Y:S01]  /*45c0*/  F2FP.F16.F32.PACK_AB R3, R105, R106 ;  /* 0x0000006a6903723e */ /* 0x004fe200000000ff */
[----:B------:R2:W-:Y:S01]  /*45d0*/  STS [R219+0x12000], R4 ;  /* 0x01200004db007388 */ /* 0x0005e20000000800 */
[----:B-1----:R-:W-:Y:S01]  /*45e0*/  F2FP.F16.F32.PACK_AB R0, R103, R104 ;  /* 0x000000686700723e */ /* 0x002fe200000000ff */
[----:B------:R-:W-:Y:S01]  /*45f0*/  FFMA.FTZ R2, R19, UR7, -R2 ;  /* 0x0000000713027c23 */ /* 0x000fe20008010802 */
[----:B------:R-:W-:Y:S02]  /*4600*/  IADD3 R58, P0, R244, R223, RZ ;  /* 0x000000dff43a7210 */ /* 0x000fe40007f1e0ff */
[----:B------:R-:W-:Y:S01]  /*4610*/  STS [R219+0x12400], R3 ;  /* 0x01240003db007388 */ /* 0x000fe20000000800 */
[----:B------:R-:W2:Y:S01]  /*4620*/  MUFU.EX2 R66, R15 ;  /* 0x0000000f00427308 */ /* 0x000ea20000000800 */
[----:B----4-:R-:W-:Y:S03]  /*4630*/  F2FP.F16.F32.PACK_AB R5, R61, R63 ;  /* 0x0000003f3d05723e */ /* 0x010fe600000000ff */
[----:B------:R1:W-:Y:S01]  /*4640*/  STS [R222+0x12400], R0 ;  /* 0x01240000de007388 */ /* 0x0003e20000000800 */
[----:B------:R-:W-:Y:S05]  /*4650*/  IADD3.X R59, R238, R221, RZ, P0, !PT ;  /* 0x000000ddee3b7210 */ /* 0x000fea00007fe4ff */
[----:B------:R3:W-:Y:S10]  /*4660*/  MUFU.EX2 R62, R2 ;  /* 0x00000002003e7308 */ /* 0x0007f40000000800 */
[----:B------:R-:W-:Y:S01]  /*4670*/  MUFU.EX2 R64, R18 ;  /* 0x0000001200407308 */ /* 0x000fe20000000800 */
[----:B--2---:R-:W-:Y:S09]  /*4680*/  F2FP.F16.F32.PACK_AB R4, R66, R100 ;  /* 0x000000644204723e */ /* 0x004ff200000000ff */
[----:B------:R-:W-:Y:S01]  /*4690*/  MUFU.EX2 R60, R16 ;  /* 0x00000010003c7308 */ /* 0x000fe20000000800 */
[----:B---3--:R-:W-:Y:S02]  /*46a0*/  F2FP.F16.F32.PACK_AB R2, R65, R67 ;  /* 0x000000434102723e */ /* 0x008fe400000000ff */
[----:B-1----:R-:W-:Y:S03]  /*46b0*/  LEA R0, R197, UR5, 0x1 ;  /* 0x00000005c5007c11 */ /* 0x002fe6000f8e08ff */
[----:B------:R1:W-:Y:S04]  /*46c0*/  STS [R222+0x12000], R2 ;  /* 0x01200002de007388 */ /* 0x0003e80000000800 */
[----:B------:R-:W2:Y:S01]  /*46d0*/  MUFU.EX2 R57, R56 ;  /* 0x0000003800397308 */ /* 0x000ea20000000800 */
[----:B------:R-:W-:Y:S05]  /*46e0*/  STS [R218+0x12000], R5 ;  /* 0x01200005da007388 */ /* 0x000fea0000000800 */
[----:B------:R-:W-:Y:S01]  /*46f0*/  STS [R218+0x12400], R4 ;  /* 0x01240004da007388 */ /* 0x000fe20000000800 */
[----:B--2---:R-:W-:Y:S02]  /*4700*/  F2FP.F16.F32.PACK_AB R3, R57, R60 ;  /* 0x0000003c3903723e */ /* 0x004fe400000000ff */
[C---:B------:R-:W-:Y:S03]  /*4710*/  IADD3 R56, R189.reuse, R0, RZ ;  /* 0x00000000bd387210 */ /* 0x040fe60007ffe0ff */
[----:B------:R-:W-:Y:S01]  /*4720*/  STS [R220+0x12000], R3 ;  /* 0x01200003dc007388 */ /* 0x000fe20000000800 */
[----:B-1----:R-:W-:Y:S05]  /*4730*/  F2FP.F16.F32.PACK_AB R2, R62, R64 ;  /* 0x000000403e02723e */ /* 0x002fea00000000ff */
[----:B------:R1:W-:Y:S05]  /*4740*/  STS [R220+0x12400], R2 ;  /* 0x01240002dc007388 */ /* 0x0003ea0000000800 */
[----:B------:R-:W2:Y:S01]  /*4750*/  LDSM.16.M88.4 R16, [R0+0x8000] ;  /* 0x008000000010783b */ /* 0x000ea20000000200 */
[----:B-1----:R-:W-:Y:S04]  /*4760*/  IMAD.IADD R2, R192, 0x1, R0 ;  /* 0x00000001c0027824 */ /* 0x002fe800078e0200 */
[----:B------:R-:W-:Y:S01]  /*4770*/  IMAD.IADD R3, R189, 0x1, R2 ;  /* 0x00000001bd037824 */ /* 0x000fe200078e0202 */
[----:B------:R-:W1:Y:S01]  /*4780*/  LDSM.16.M88.4 R52, [R2+0x8000] ;  /* 0x008000000234783b */ /* 0x000e620000000200 */
[C---:B--2---:R-:W-:Y:S06]  /*4790*/  HMMA.16816.F32 R4, R16.reuse, R108, RZ ;  /* 0x0000006c1004723c */ /* 0x044fec00000018ff */
[C---:B------:R-:W-:Y:S06]  /*47a0*/  HMMA.16816.F32 R8, R16.reuse, R110, RZ ;  /* 0x0000006e1008723c */ /* 0x040fec00000018ff */
[C---:B------:R-:W-:Y:S06]  /*47b0*/  HMMA.16816.F32 R12, R16.reuse, R112, RZ ;  /* 0x00000070100c723c */ /* 0x040fec00000018ff */
[----:B------:R-:W-:Y:S06]  /*47c0*/  HMMA.16816.F32 R16, R16, R114, RZ ;  /* 0x000000721010723c */ /* 0x000fec00000018ff */
[C---:B-1----:R-:W-:Y:S06]  /*47d0*/  HMMA.16816.F32 R4, R52.reuse, R116, R4 ;  /* 0x000000743404723c */ /* 0x042fec0000001804 */
[C---:B------:R-:W-:Y:S06]  /*47e0*/  HMMA.16816.F32 R8, R52.reuse, R118, R8 ;  /* 0x000000763408723c */ /* 0x040fec0000001808 */
[C---:B------:R-:W-:Y:S06]  /*47f0*/  HMMA.16816.F32 R12, R52.reuse, R120, R12 ;  /* 0x00000078340c723c */ /* 0x040fec000000180c */
[----:B------:R-:W-:Y:S01]  /*4800*/  HMMA.16816.F32 R16, R52, R122, R16 ;  /* 0x0000007a3410723c */ /* 0x000fe20000001810 */
[----:B------:R-:W1:Y:S05]  /*4810*/  LDSM.16.M88.4 R52, [R56+0x8000] ;  /* 0x008000003834783b */ /* 0x000e6a0000000200 */
        /* <DEDUP_REMOVED lines=9> */
[----:B------:R1:W2:Y:S05]  /*48b0*/  LDSM.16.M88.4 R52, [R0+0xa000] ;  /* 0x00a000000034783b */ /* 0x0002aa0000000200 */
[----:B-1----:R-:W3:Y:S01]  /*48c0*/  LDG.E R0, desc[UR16][R58.64+0x20] ;  /* 0x000020103a007981 */ /* 0x002ee2000c1e1900 */
[C---:B--2---:R-:W-:Y:S06]  /*48d0*/  HMMA.16816.F32 R4, R52.reuse, R140, R4 ;  /* 0x0000008c3404723c */ /* 0x044fec0000001804 */
[C---:B------:R-:W-:Y:S06]  /*48e0*/  HMMA.16816.F32 R8, R52.reuse, R142, R8 ;  /* 0x0000008e3408723c */ /* 0x040fec0000001808 */
[C---:B------:R-:W-:Y:S06]  /*48f0*/  HMMA.16816.F32 R12, R52.reuse, R144, R12 ;  /* 0x00000090340c723c */ /* 0x040fec000000180c */
[----:B------:R-:W-:Y:S01]  /*4900*/  HMMA.16816.F32 R16, R52, R146, R16 ;  /* 0x000000923410723c */ /* 0x000fe20000001810 */
[----:B------:R1:W2:Y:S05]  /*4910*/  LDSM.16.M88.4 R52, [R2+0xa000] ;  /* 0x00a000000234783b */ /* 0x0002aa0000000200 */
[----:B-1----:R-:W4:Y:S01]  /*4920*/  LDG.E R2, desc[UR16][R58.64] ;  /* 0x000000103a027981 */ /* 0x002f22000c1e1900 */
[C---:B--2---:R-:W-:Y:S06]  /*4930*/  HMMA.16816.F32 R4, R52.reuse, R148, R4 ;  /* 0x000000943404723c */ /* 0x044fec0000001804 */
        /* <DEDUP_REMOVED lines=12> */
[----:B------:R-:W-:Y:S11]  /*4a00*/  HMMA.16816.F32 R16, R52, R170, R16 ;  /* 0x000000aa3410723c */ /* 0x000ff60000001810 */
[----:B------:R-:W-:Y:S01]  /*4a10*/  @!UPT UIADD3 URZ, URZ, URZ, URZ ;  /* 0x0000003f3f3ff290 */ /* 0x000fe2000fffe03f */
[C---:B---3--:R-:W-:Y:S01]  /*4a20*/  FADD.FTZ R11, -R0.reuse, R11 ;  /* 0x0000000b000b7221 */ /* 0x048fe20000010100 */
[----:B------:R-:W-:Y:S01]  /*4a30*/  FADD.FTZ R7, -R0, R7 ;  /* 0x0000000700077221 */ /* 0x000fe20000010100 */
[C---:B----4-:R-:W-:Y:S01]  /*4a40*/  FADD.FTZ R5, -R2.reuse, R5 ;  /* 0x0000000502057221 */ /* 0x050fe20000010100 */
[C---:B------:R-:W-:Y:S01]  /*4a50*/  FADD.FTZ R3, -R2.reuse, R4 ;  /* 0x0000000402037221 */ /* 0x040fe20000010100 */
[C---:B------:R-:W-:Y:S02]  /*4a60*/  FADD.FTZ R8, -R2.reuse, R8 ;  /* 0x0000000802087221 */ /* 0x040fe40000010100 */
[C---:B------:R-:W-:Y:S01]  /*4a70*/  FADD.FTZ R4, -R2.reuse, R12 ;  /* 0x0000000c02047221 */ /* 0x040fe20000010100 */
[----:B------:R-:W-:Y:S01]  /*4a80*/  FMUL.FTZ R52, R101, R5 ;  /* 0x0000000565347220 */ /* 0x000fe20000410000 */
[----:B------:R-:W-:Y:S01]  /*4a90*/  FADD.FTZ R5, -R2, R9 ;  /* 0x0000000902057221 */ /* 0x000fe20000010100 */
[----:B------:R-:W-:Y:S01]  /*4aa0*/  FMUL.FTZ R3, R102, R3 ;  /* 0x0000000366037220 */ /* 0x000fe20000410000 */
[----:B------:R-:W-:Y:S01]  /*4ab0*/  FMUL.FTZ R9, R67, R8 ;  /* 0x0000000843097220 */ /* 0x000fe20000410000 */
[----:B------:R-:W-:Y:S01]  /*4ac0*/  FADD.FTZ R8, -R2, R13 ;  /* 0x0000000d02087221 */ /* 0x000fe20000010100 */
[----:B------:R-:W-:Y:S01]  /*4ad0*/  FMUL.FTZ R5, R65, R5 ;  /* 0x0000000541057220 */ /* 0x000fe20000410000 */
[----:B------:R-:W-:Y:S01]  /*4ae0*/  FMUL.FTZ R4, R63, R4 ;  /* 0x000000043f047220 */ /* 0x000fe20000410000 */
[----:B------:R-:W-:Y:S01]  /*4af0*/  F2FP.F16.F32.PACK_AB R52, R52, R3 ;  /* 0x000000033434723e */ /* 0x000fe200000000ff */
[C---:B------:R-:W-:Y:S01]  /*4b00*/  FADD.FTZ R3, -R2.reuse, R16 ;  /* 0x0000001002037221 */ /* 0x040fe20000010100 */
[----:B------:R-:W-:Y:S01]  /*4b10*/  FADD.FTZ R2, -R2, R17 ;  /* 0x0000001102027221 */ /* 0x000fe20000010100 */
[----:B------:R-:W-:Y:S01]  /*4b20*/  F2FP.F16.F32.PACK_AB R12, R5, R9 ;  /* 0x00000009050c723e */ /* 0x000fe200000000ff */
[----:B------:R-:W-:Y:S01]  /*4b30*/  FADD.FTZ R5, -R0, R6 ;  /* 0x0000000600057221 */ /* 0x000fe20000010100 */
[----:B------:R-:W-:Y:S01]  /*4b40*/  FMUL.FTZ R16, R103, R11 ;  /* 0x0000000b67107220 */ /* 0x000fe20000410000 */
[----:B------:R-:W-:Y:S01]  /*4b50*/  FMUL.FTZ R8, R61, R8 ;  /* 0x000000083d087220 */ /* 0x000fe20000410000 */
[----:B------:R-:W-:Y:S01]  /*4b60*/  FMUL.FTZ R3, R60, R3 ;  /* 0x000000033c037220 */ /* 0x000fe20000410000 */
[----:B------:R-:W-:Y:S01]  /*4b70*/  FMUL.FTZ R2, R57, R2 ;  /* 0x0000000239027220 */ /* 0x000fe20000410000 */
[----:B------:R-:W-:Y:S01]  /*4b80*/  FMUL.FTZ R5, R106, R5 ;  /* 0x000000056a057220 */ /* 0x000fe20000410000 */
[----:B------:R-:W-:Y:S01]  /*4b90*/  FMUL.FTZ R9, R105, R7 ;  /* 0x0000000769097220 */ /* 0x000fe20000410000 */
[C---:B------:R-:W-:Y:S01]  /*4ba0*/  FADD.FTZ R13, -R0.reuse, R14 ;  /* 0x0000000e000d7221 */ /* 0x040fe20000010100 */
[C---:B------:R-:W-:Y:S01]  /*4bb0*/  FADD.FTZ R11, -R0.reuse, R15 ;  /* 0x0000000f000b7221 */ /* 0x040fe20000010100 */
[C---:B------:R-:W-:Y:S01]  /*4bc0*/  FADD.FTZ R17, -R0.reuse, R10 ;  /* 0x0000000a00117221 */ /* 0x040fe20000010100 */
[C---:B------:R-:W-:Y:S01]  /*4bd0*/  FADD.FTZ R15, -R0.reuse, R18 ;  /* 0x00000012000f7221 */ /* 0x040fe20000010100 */
[----:B------:R-:W-:Y:S01]  /*4be0*/  FADD.FTZ R14, -R0, R19 ;  /* 0x00000013000e7221 */ /* 0x000fe20000010100 */
[----:B------:R-:W-:Y:S01]  /*4bf0*/  F2FP.F16.F32.PACK_AB R8, R8, R4 ;  /* 0x000000040808723e */ /* 0x000fe200000000ff */
[----:B------:R-:W-:Y:S01]  /*4c00*/  FMUL.FTZ R17, R104, R17 ;  /* 0x0000001168117220 */ /* 0x000fe20000410000 */
[----:B------:R-:W-:Y:S01]  /*4c10*/  F2FP.F16.F32.PACK_AB R10, R2, R3 ;  /* 0x00000003020a723e */ /* 0x000fe200000000ff */
[----:B------:R-:W-:Y:S01]  /*4c20*/  FMUL.FTZ R13, R100, R13 ;  /* 0x0000000d640d7220 */ /* 0x000fe20000410000 */
[----:B------:R-:W-:Y:S01]  /*4c30*/  F2FP.F16.F32.PACK_AB R9, R9, R5 ;  /* 0x000000050909723e */ /* 0x000fe200000000ff */
[----:B------:R-:W-:Y:S01]  /*4c40*/  FMUL.FTZ R11, R66, R11 ;  /* 0x0000000b420b7220 */ /* 0x000fe20000410000 */
[----:B------:R-:W-:Y:S01]  /*4c50*/  FMUL.FTZ R15, R64, R15 ;  /* 0x0000000f400f7220 */ /* 0x000fe20000410000 */
[----:B------:R-:W-:Y:S01]  /*4c60*/  FMUL.FTZ R14, R62, R14 ;  /* 0x0000000e3e0e7220 */ /* 0x000fe20000410000 */
[----:B------:R-:W-:Y:S06]  /*4c70*/  @!P5 BRA `(.L_x_34) ;  /* 0x0000000000e0d947 */ /* 0x000fec0003800000 */
[----:B------:R-:W1:Y:S01]  /*4c80*/  LDC R7, c[0x0][0x240] ;  /* 0x00009000ff077b82 */ /* 0x000e620000000800 */
[----:B------:R-:W-:Y:S02]  /*4c90*/  ISETP.GE.AND P2, PT, R212, UR4, PT ;  /* 0x00000004d4007c0c */ /* 0x000fe4000bf46270 */
[----:B------:R-:W-:Y:S02]  /*4ca0*/  ISETP.GE.AND P1, PT, R225, UR4, PT ;  /* 0x00000004e1007c0c */ /* 0x000fe4000bf26270 */
[----:B------:R-:W-:Y:S03]  /*4cb0*/  LOP3.LUT R0, R204, 0x1, RZ, 0xc0, !PT ;  /* 0x00000001cc007812 */ /* 0x000fe600078ec0ff */
[----:B------:R-:W2:Y:S01]  /*4cc0*/  LDC R18, c[0x0][0x244] ;  /* 0x00009100ff127b82 */ /* 0x000ea20000000800 */
[----:B------:R-:W-:Y:S01]  /*4cd0*/  ISETP.NE.U32.AND P0, PT, R0, 0x1, PT ;  /* 0x000000010000780c */ /* 0x000fe20003f05070 */
[----:B------:R-:W-:Y:S05]  /*4ce0*/  IMAD.MOV.U32 R0, RZ, RZ, -0x4000 ;  /* 0xffffc000ff007424 */ /* 0x000fea00078e00ff */
[----:B------:R-:W-:Y:S05]  /*4cf0*/  SEL R0, R0, 0x4000, !P0 ;  /* 0x0000400000007807 */ /* 0x000fea0004000000 */
[--C-:B------:R-:W-:Y:S02]  /*4d00*/  IMAD.IADD R202, R202, 0x1, R0.reuse ;  /* 0x00000001caca7824 */ /* 0x100fe400078e0200 */
[--C-:B------:R-:W-:Y:S02]  /*4d10*/  IMAD.IADD R205, R205, 0x1, R0.reuse ;  /* 0x00000001cdcd7824 */ /* 0x100fe400078e0200 */
[----:B------:R-:W-:Y:S01]  /*4d20*/  IMAD.IADD R187, R187, 0x1, R0 ;  /* 0x00000001bbbb7824 */ /* 0x000fe200078e0200 */
[----:B------:R3:W-:Y:S04]  /*4d30*/  @P2 STS [R202], RZ ;  /* 0x000000ffca002388 */ /* 0x0007e80000000800 */
[----:B------:R3:W-:Y:S04]  /*4d40*/  @P2 STS [R202+0x4], RZ ;  /* 0x000004ffca002388 */ /* 0x0007e80000000800 */
[----:B------:R3:W-:Y:S01]  /*4d50*/  @P2 STS [R202+0x8], RZ ;  /* 0x000008ffca002388 */ /* 0x0007e20000000800 */
[----:B-1----:R-:W-:Y:S03]  /*4d60*/  IMAD.U32 R3, R7, -0x40, RZ ;  /* 0xffffffc007037824 */ /* 0x002fe600078e00ff */
[----:B------:R3:W-:Y:S02]  /*4d70*/  @P2 STS [R202+0xc], RZ ;  /* 0x00000cffca002388 */ /* 0x0007e40000000800 */
[-C--:B------:R-:W-:Y:S02]  /*4d80*/  LEA R2, P0, R3, R206.reuse, 0x1 ;  /* 0x000000ce03027211 */ /* 0x080fe400078008ff */
[----:B------:R-:W-:Y:S02]  /*4d90*/  LEA R5, P4, R7, R3, 0x5 ;  /* 0x0000000307057211 */ /* 0x000fe400078828ff */
[----:B------:R-:W-:Y:S02]  /*4da0*/  SHF.R.S32.HI R6, RZ, 0x1f, R3 ;  /* 0x0000001fff067819 */ /* 0x000fe40000011403 */
[-C--:B------:R-:W-:Y:S02]  /*4db0*/  LEA.HI.X.SX32 R3, R3, R207.reuse, 0x1, P0 ;  /* 0x000000cf03037211 */ /* 0x080fe400000f0eff */
[----:B------:R-:W-:Y:S01]  /*4dc0*/  @!P1 LEA R4, P3, R5, R206, 0x1 ;  /* 0x000000ce05049211 */ /* 0x000fe200078608ff */
[----:B------:R-:W-:Y:S01]  /*4dd0*/  IMAD.MOV.U32 R206, RZ, RZ, R2 ;  /* 0x000000ffffce7224 */ /* 0x000fe200078e0002 */
[----:B--2---:R-:W-:Y:S01]  /*4de0*/  LEA.HI.X R6, R7, R6, R18, 0x5, P4 ;  /* 0x0000000607067211 */ /* 0x004fe200020f2c12 */
[----:B------:R-:W-:Y:S01]  /*4df0*/  @!PT LDS RZ, [RZ] ;  /* 0x00000000fffff984 */ /* 0x000fe20000000800 */
[----:B------:R-:W-:Y:S01]  /*4e00*/  @!PT LDS RZ, [RZ] ;  /* 0x00000000fffff984 */ /* 0x000fe20000000800 */
[----:B------:R-:W-:Y:S01]  /*4e10*/  @!PT LDS RZ, [RZ] ;  /* 0x00000000fffff984 */ /* 0x000fe20000000800 */
[----:B------:R3:W-:Y:S03]  /*4e20*/  @!P2 LDGSTS.E.BYPASS.LTC128B.128 [R205], desc[UR16][R2.64] ;  /* 0x0000000002cdafae */ /* 0x0007e6000b901d50 */
[----:B------:R-:W-:Y:S01]  /*4e30*/  @!P1 LEA.HI.X R5, R5, R207, R6, 0x1, P3 ;  /* 0x000000cf05059211 */ /* 0x000fe200018f0c06 */
[----:B------:R3:W-:Y:S01]  /*4e40*/  @P1 STS [R202+0x2000], RZ ;  /* 0x002000ffca001388 */ /* 0x0007e20000000800 */
[C---:B------:R-:W-:Y:S01]  /*4e50*/  @!P2 LEA R6, P0, R7.reuse, R2, 0x6 ;  /* 0x000000020706a211 */ /* 0x040fe200078030ff */
[----:B------:R-:W-:Y:S02]  /*4e60*/  IMAD.MOV.U32 R207, RZ, RZ, R3 ;  /* 0x000000ffffcf7224 */ /* 0x000fe400078e0003 */
[----:B------:R3:W-:Y:S01]  /*4e70*/  @P1 STS [R202+0x2004], RZ ;  /* 0x002004ffca001388 */ /* 0x0007e20000000800 */
[----:B------:R-:W-:Y:S03]  /*4e80*/  @!P2 LEA.HI.X R7, R7, R3, R18, 0x6, P0 ;  /* 0x000000030707a211 */ /* 0x000fe600000f3412 */
[----:B------:R3:W-:Y:S04]  /*4e90*/  @P1 STS [R202+0x2008], RZ ;  /* 0x002008ffca001388 */ /* 0x0007e80000000800 */
[----:B------:R3:W-:Y:S04]  /*4ea0*/  @P1 STS [R202+0x200c], RZ ;  /* 0x00200cffca001388 */ /* 0x0007e80000000800 */
[----:B------:R-:W-:Y:S01]  /*4eb0*/  @!PT LDS RZ, [RZ] ;  /* 0x00000000fffff984 */ /* 0x000fe20000000800 */
[----:B------:R-:W-:Y:S01]  /*4ec0*/  @!PT LDS RZ, [RZ] ;  /* 0x00000000fffff984 */ /* 0x000fe20000000800 */
[----:B------:R-:W-:Y:S01]  /*4ed0*/  @!PT LDS RZ, [RZ] ;  /* 0x00000000fffff984 */ /* 0x000fe20000000800 */
[----:B------:R3:W-:Y:S04]  /*4ee0*/  @!P1 LDGSTS.E.BYPASS.LTC128B.128 [R205+0x2000], desc[UR16][R2.64+0x80] ;  /* 0x0200008002cd9fae */ /* 0x0007e8000b901d50 */
[----:B------:R3:W-:Y:S04]  /*4ef0*/  @P2 STS [R202+0x1000], RZ ;  /* 0x001000ffca002388 */ /* 0x0007e80000000800 */
[----:B------:R3:W-:Y:S04]  /*4f00*/  @P2 STS [R202+0x1004], RZ ;  /* 0x001004ffca002388 */ /* 0x0007e80000000800 */
        /* <DEDUP_REMOVED lines=14> */
[----:B------:R-:W0:Y:S02]  /*4ff0*/  LDGDEPBAR ;  /* 0x00000000000079af */ /* 0x000e240000000000 */
.L_x_34:
[----:B---3--:R-:W-:Y:S01]  /*5000*/  F2FP.F16.F32.PACK_AB R2, R16, R17 ;  /* 0x000000111002723e */ /* 0x008fe200000000ff */
[----:B------:R-:W-:Y:S01]  /*5010*/  STS [R219+0x10000], R52 ;  /* 0x01000034db007388 */ /* 0x000fe20000000800 */
[----:B------:R-:W-:Y:S01]  /*5020*/  F2FP.F16.F32.PACK_AB R0, R11, R13 ;  /* 0x0000000d0b00723e */ /* 0x000fe200000000ff */
[----:B------:R-:W1:Y:S01]  /*5030*/  LDC R100, c[0x0][0x270] ;  /* 0x00009c00ff647b82 */ /* 0x000e620000000800 */
[----:B------:R-:W-:Y:S01]  /*5040*/  F2FP.F16.F32.PACK_AB R3, R14, R15 ;  /* 0x0000000f0e03723e */ /* 0x000fe200000000ff */
[----:B------:R-:W-:Y:S04]  /*5050*/  STS [R219+0x10400], R9 ;  /* 0x01040009db007388 */ /* 0x000fe80000000800 */
[----:B------:R-:W-:Y:S04]  /*5060*/  STS [R222+0x10000], R12 ;  /* 0x0100000cde007388 */ /* 0x000fe80000000800 */
[----:B------:R1:W-:Y:S04]  /*5070*/  STS [R222+0x10400], R2 ;  /* 0x01040002de007388 */ /* 0x0003e80000000800 */
[----:B------:R-:W-:Y:S04]  /*5080*/  STS [R218+0x10000], R8 ;  /* 0x01000008da007388 */ /* 0x000fe80000000800 */
[----:B------:R2:W-:Y:S04]  /*5090*/  STS [R218+0x10400], R0 ;  /* 0x01040000da007388 */ /* 0x0005e80000000800 */
[----:B------:R-:W-:Y:S04]  /*50a0*/  STS [R220+0x10000], R10 ;  /* 0x0100000adc007388 */ /* 0x000fe80000000800 */
[----:B------:R-:W-:Y:S01]  /*50b0*/  STS [R220+0x10400], R3 ;  /* 0x01040003dc007388 */ /* 0x000fe20000000800 */
[----:B------:R-:W-:Y:S01]  /*50c0*/  BAR.SYNC.DEFER_BLOCKING 0x0 ;  /* 0x0000000000007b1d */ /* 0x000fe20000010000 */
[----:B-1----:R-:W-:Y:S04]  /*50d0*/  IMAD R2, R100, UR6, RZ ;  /* 0x0000000664027c24 */ /* 0x002fe8000f8e02ff */
[----:B------:R-:W-:Y:S01]  /*50e0*/  IMAD.U32 R2, R2, -0x40, RZ ;  /* 0xffffffc002027824 */ /* 0x000fe200078e00ff */
[----:B--2---:R-:W-:Y:S04]  /*50f0*/  LEA R0, R198, UR5, 0x1 ;  /* 0x00000005c6007c11 */ /* 0x004fe8000f8e08ff */
[C---:B------:R-:W-:Y:S04]  /*5100*/  LEA R200, P0, R2.reuse, R200, 0x2 ;  /* 0x000000c802c87211 */ /* 0x040fe800078010ff */
[----:B------:R-:W-:Y:S01]  /*5110*/  LEA.HI.X.SX32 R201, R2, R201, 0x2, P0 ;  /* 0x000000c902c97211 */ /* 0x000fe200000f16ff */
[----:B------:R-:W-:Y:S04]  /*5120*/  LDSM.16.MT88.4 R4, [R186+0x12000] ;  /* 0x01200000ba04783b */ /* 0x000fe80000004200 */
[----:B------:R-:W1:Y:S04]  /*5130*/  LDSM.16.MT88.4 R8, [R0+0x8000] ;  /* 0x008000000008783b */ /* 0x000e680000004200 */
[----:B------:R-:W2:Y:S04]  /*5140*/  LDSM.16.MT88.4 R12, [R185+0x12000] ;  /* 0x01200000b90c783b */ /* 0x000ea80000004200 */
[----:B------:R-:W3:Y:S04]  /*5150*/  LDSM.16.MT88.4 R16, [R0+0xa000] ;  /* 0x00a000000010783b */ /* 0x000ee80000004200 */
[----:B------:R-:W-:Y:S04]  /*5160*/  LDSM.16.MT88.4 R52, [R186+0x12800] ;  /* 0x01280000ba34783b */ /* 0x000fe80000004200 */
[----:B------:R-:W4:Y:S04]  /*5170*/  LDSM.16.MT88.4 R56, [R0+0x8800] ;  /* 0x008800000038783b */ /* 0x000f280000004200 */
[----:B------:R-:W5:Y:S04]  /*5180*/  LDSM.16.MT88.4 R60, [R185+0x12800] ;  /* 0x01280000b93c783b */ /* 0x000f680000004200 */
[----:B------:R-:W5:Y:S01]  /*5190*/  LDSM.16.MT88.4 R64, [R0+0xa800] ;  /* 0x00a800000040783b */ /* 0x000f620000004200 */
[-C--:B-1----:R-:W-:Y:S06]  /*51a0*/  HMMA.16816.F32 R20, R4, R8.reuse, R20 ;  /* 0x000000080414723c */ /* 0x082fec0000001814 */
[C---:B--2---:R-:W-:Y:S06]  /*51b0*/  HMMA.16816.F32 R24, R12.reuse, R8, R24 ;  /* 0x000000080c18723c */ /* 0x044fec0000001818 */
[-C--:B------:R-:W-:Y:S06]  /*51c0*/  HMMA.16816.F32 R28, R12, R10.reuse, R28 ;  /* 0x0000000a0c1c723c */ /* 0x080fec000000181c */
[C---:B------:R-:W-:Y:S01]  /*51d0*/  HMMA.16816.F32 R32, R4.reuse, R10, R32 ;  /* 0x0000000a0420723c */ /* 0x040fe20000001820 */
[----:B------:R-:W-:Y:S05]  /*51e0*/  LDSM.16.MT88.4 R8, [R0+0x9000] ;  /* 0x009000000008783b */ /* 0x000fea0000004200 */
[-C--:B---3--:R-:W-:Y:S06]  /*51f0*/  HMMA.16816.F32 R36, R4, R16.reuse, R36 ;  /* 0x000000100424723c */ /* 0x088fec0000001824 */
[C---:B------:R-:W-:Y:S06]  /*5200*/  HMMA.16816.F32 R40, R12.reuse, R16, R40 ;  /* 0x000000100c28723c */ /* 0x040fec0000001828 */
[-C--:B------:R-:W-:Y:S01]  /*5210*/  HMMA.16816.F32 R44, R12, R18.reuse, R44 ;  /* 0x000000120c2c723c */ /* 0x080fe2000000182c */
[----:B------:R-:W-:Y:S05]  /*5220*/  LDSM.16.MT88.4 R12, [R185+0x13000] ;  /* 0x01300000b90c783b */ /* 0x000fea0000004200 */
[----:B------:R-:W-:Y:S01]  /*5230*/  HMMA.16816.F32 R48, R4, R18, R48 ;  /* 0x000000120430723c */ /* 0x000fe20000001830 */
[----:B------:R-:W1:Y:S04]  /*5240*/  LDSM.16.MT88.4 R4, [R186+0x13000] ;  /* 0x01300000ba04783b */ /* 0x000e680000004200 */
[----:B------:R-:W2:Y:S01]  /*5250*/  LDSM.16.MT88.4 R16, [R0+0xb000] ;  /* 0x00b000000010783b */ /* 0x000ea20000004200 */
[-C--:B----4-:R-:W-:Y:S06]  /*5260*/  HMMA.16816.F32 R20, R52, R56.reuse, R20 ;  /* 0x000000383414723c */ /* 0x090fec0000001814 */
[C---:B-----5:R-:W-:Y:S06]  /*5270*/  HMMA.16816.F32 R24, R60.reuse, R56, R24 ;  /* 0x000000383c18723c */ /* 0x060fec0000001818 */
[-C--:B------:R-:W-:Y:S06]  /*5280*/  HMMA.16816.F32 R28, R60, R58.reuse, R28 ;  /* 0x0000003a3c1c723c */ /* 0x080fec000000181c */
[C---:B------:R-:W-:Y:S01]  /*5290*/  HMMA.16816.F32 R32, R52.reuse, R58, R32 ;  /* 0x0000003a3420723c */ /* 0x040fe20000001820 */
[----:B------:R-:W-:Y:S05]  /*52a0*/  LDSM.16.MT88.4 R56, [R0+0x9800] ;  /* 0x009800000038783b */ /* 0x000fea0000004200 */
[-C--:B------:R-:W-:Y:S06]  /*52b0*/  HMMA.16816.F32 R36, R52, R64.reuse, R36 ;  /* 0x000000403424723c */ /* 0x080fec0000001824 */
[C---:B------:R-:W-:Y:S06]  /*52c0*/  HMMA.16816.F32 R40, R60.reuse, R64, R40 ;  /* 0x000000403c28723c */ /* 0x040fec0000001828 */
[-C--:B------:R-:W-:Y:S01]  /*52d0*/  HMMA.16816.F32 R44, R60, R66.reuse, R44 ;  /* 0x000000423c2c723c */ /* 0x080fe2000000182c */
[----:B------:R-:W-:Y:S05]  /*52e0*/  LDSM.16.MT88.4 R60, [R185+0x13800] ;  /* 0x01380000b93c783b */ /* 0x000fea0000004200 */
[----:B------:R-:W-:Y:S01]  /*52f0*/  HMMA.16816.F32 R48, R52, R66, R48 ;  /* 0x000000423430723c */ /* 0x000fe20000001830 */
[----:B------:R-:W3:Y:S04]  /*5300*/  LDSM.16.MT88.4 R52, [R186+0x13800] ;  /* 0x01380000ba34783b */ /* 0x000ee80000004200 */
[----:B------:R-:W4:Y:S01]  /*5310*/  LDSM.16.MT88.4 R64, [R0+0xb800] ;  /* 0x00b800000040783b */ /* 0x000f220000004200 */
[-C--:B-1----:R-:W-:Y:S01]  /*5320*/  HMMA.16816.F32 R20, R4, R8.reuse, R20 ;  /* 0x000000080414723c */ /* 0x082fe20000001814 */
[----:B------:R-:W-:Y:S05]  /*5330*/  BAR.SYNC.DEFER_BLOCKING 0x0 ;  /* 0x0000000000007b1d */ /* 0x000fea0000010000 */
[C---:B------:R-:W-:Y:S06]  /*5340*/  HMMA.16816.F32 R24, R12.reuse, R8, R24 ;  /* 0x000000080c18723c */ /* 0x040fec0000001818 */
[-C--:B------:R-:W-:Y:S06]  /*5350*/  HMMA.16816.F32 R28, R12, R10.reuse, R28 ;  /* 0x0000000a0c1c723c */ /* 0x080fec000000181c */
[C---:B------:R-:W-:Y:S06]  /*5360*/  HMMA.16816.F32 R32, R4.reuse, R10, R32 ;  /* 0x0000000a0420723c */ /* 0x040fec0000001820 */
[-C--:B--2---:R-:W-:Y:S06]  /*5370*/  HMMA.16816.F32 R36, R4, R16.reuse, R36 ;  /* 0x000000100424723c */ /* 0x084fec0000001824 */
[C---:B------:R-:W-:Y:S06]  /*5380*/  HMMA.16816.F32 R40, R12.reuse, R16, R40 ;  /* 0x000000100c28723c */ /* 0x040fec0000001828 */
[-C--:B------:R-:W-:Y:S06]  /*5390*/  HMMA.16816.F32 R44, R12, R18.reuse, R44 ;  /* 0x000000120c2c723c */ /* 0x080fec000000182c */
[----:B------:R-:W-:Y:S06]  /*53a0*/  HMMA.16816.F32 R48, R4, R18, R48 ;  /* 0x000000120430723c */ /* 0x000fec0000001830 */
[-C--:B---3--:R-:W-:Y:S06]  /*53b0*/  HMMA.16816.F32 R20, R52, R56.reuse, R20 ;  /* 0x000000383414723c */ /* 0x088fec0000001814 */
[C---:B------:R-:W-:Y:S06]  /*53c0*/  HMMA.16816.F32 R24, R60.reuse, R56, R24 ;  /* 0x000000383c18723c */ /* 0x040fec0000001818 */
[-C--:B------:R-:W-:Y:S06]  /*53d0*/  HMMA.16816.F32 R28, R60, R58.reuse, R28 ;  /* 0x0000003a3c1c723c */ /* 0x080fec000000181c */
[C---:B------:R-:W-:Y:S06]  /*53e0*/  HMMA.16816.F32 R32, R52.reuse, R58, R32 ;  /* 0x0000003a3420723c */ /* 0x040fec0000001820 */
[-C--:B----4-:R-:W-:Y:S06]  /*53f0*/  HMMA.16816.F32 R36, R52, R64.reuse, R36 ;  /* 0x000000403424723c */ /* 0x090fec0000001824 */
[C---:B------:R-:W-:Y:S06]  /*5400*/  HMMA.16816.F32 R40, R60.reuse, R64, R40 ;  /* 0x000000403c28723c */ /* 0x040fec0000001828 */
[-C--:B------:R-:W-:Y:S06]  /*5410*/  HMMA.16816.F32 R44, R60, R66.reuse, R44 ;  /* 0x000000423c2c723c */ /* 0x080fec000000182c */
[----:B------:R-:W-:Y:S01]  /*5420*/  HMMA.16816.F32 R48, R52, R66, R48 ;  /* 0x000000423430723c */ /* 0x000fe20000001830 */
[----:B------:R-:W-:Y:S11]  /*5430*/  @!UPT UIADD3 URZ, URZ, URZ, URZ ;  /* 0x0000003f3f3ff290 */ /* 0x000ff6000fffe03f */
[----:B------:R-:W-:Y:S01]  /*5440*/  @!UPT UIADD3 URZ, URZ, URZ, URZ ;  /* 0x0000003f3f3ff290 */ /* 0x000fe2000fffe03f */
[----:B------:R-:W-:Y:S11]  /*5450*/  @!P5 BRA `(.L_x_35) ;  /* 0x000000000098d947 */ /* 0x000ff60003800000 */
[----:B------:R-:W1:Y:S01]  /*5460*/  LDC R9, c[0x0][0x420] ;  /* 0x00010800ff097b82 */ /* 0x000e620000000800 */
[----:B------:R-:W-:Y:S02]  /*5470*/  ISETP.GE.AND P1, PT, R225, UR4, PT ;  /* 0x00000004e1007c0c */ /* 0x000fe4000bf26270 */
[----:B------:R-:W-:Y:S11]  /*5480*/  ISETP.GE.AND P2, PT, R212, UR4, PT ;  /* 0x00000004d4007c0c */ /* 0x000ff6000bf46270 */
[----:B------:R-:W2:Y:S02]  /*5490*/  @!P1 LDC R7, c[0x0][0x424] ;  /* 0x00010900ff079b82 */ /* 0x000ea40000000800 */
[----:B------:R3:W-:Y:S06]  /*54a0*/  @P2 STS.128 [R203+0x8000], RZ ;  /* 0x008000ffcb002388 */ /* 0x0007ec0000000c00 */
[----:B------:R-:W4:Y:S01]  /*54b0*/  @!P2 LDC R8, c[0x0][0x424] ;  /* 0x00010900ff08ab82 */ /* 0x000f220000000800 */
[----:B-1----:R-:W-:Y:S05]  /*54c0*/  IMAD.U32 R3, R9, -0x40, RZ ;  /* 0xffffffc009037824 */ /* 0x002fea00078e00ff */
[----:B------:R-:W-:Y:S02]  /*54d0*/  LEA R2, P0, R3, R208, 0x1 ;  /* 0x000000d003027211 */ /* 0x000fe400078008ff */
[----:B------:R-:W-:Y:S02]  /*54e0*/  SHF.R.S32.HI R4, RZ, 0x1f, R3 ;  /* 0x0000001fff047819 */ /* 0x000fe40000011403 */
[----:B------:R-:W-:Y:S02]  /*54f0*/  @!P1 LEA R5, P3, R9, R3, 0x5 ;  /* 0x0000000309059211 */ /* 0x000fe400078628ff */
[-C--:B------:R-:W-:Y:S02]  /*5500*/  LEA.HI.X.SX32 R3, R3, R209.reuse, 0x1, P0 ;  /* 0x000000d103037211 */ /* 0x080fe400000f0eff */
[----:B--2---:R-:W-:Y:S03]  /*5510*/  @!P1 LEA.HI.X R7, R9, R4, R7, 0x5, P3 ;  /* 0x0000000409079211 */ /* 0x004fe600018f2c07 */
[----:B------:R-:W-:Y:S01]  /*5520*/  @!PT LDS RZ, [RZ] ;  /* 0x00000000fffff984 */ /* 0x000fe20000000800 */
[----:B------:R-:W-:Y:S01]  /*5530*/  @!PT LDS RZ, [RZ] ;  /* 0x00000000fffff984 */ /* 0x000fe20000000800 */
[----:B------:R-:W-:Y:S01]  /*5540*/  @!PT LDS RZ, [RZ] ;  /* 0x00000000fffff984 */ /* 0x000fe20000000800 */
[----:B------:R3:W-:Y:S01]  /*5550*/  @!P2 LDGSTS.E.BYPASS.LTC128B.128 [R203+0x8000], desc[UR16][R2.64] ;  /* 0x0800000002cbafae */ /* 0x0007e2000b901d50 */
[----:B------:R-:W-:Y:S01]  /*5560*/  @!P1 LEA R4, P0, R5, R208, 0x1 ;  /* 0x000000d005049211 */ /* 0x000fe200078008ff */
[----:B------:R-:W-:Y:S01]  /*5570*/  IMAD.MOV.U32 R208, RZ, RZ, R2 ;  /* 0x000000ffffd07224 */ /* 0x000fe200078e0002 */
[----:B------:R-:W-:Y:S01]  /*5580*/  @!P2 LEA R6, P3, R9, R2, 0x6 ;  /* 0x000000020906a211 */ /* 0x000fe200078630ff */
[----:B------:R3:W-:Y:S01]  /*5590*/  @P1 STS.128 [R203+0xa000], RZ ;  /* 0x00a000ffcb001388 */ /* 0x0007e20000000c00 */
[----:B------:R-:W-:Y:S01]  /*55a0*/  @!P1 LEA.HI.X R5, R5, R209, R7, 0x1, P0 ;  /* 0x000000d105059211 */ /* 0x000fe200000f0c07 */
[----:B------:R-:W-:Y:S01]  /*55b0*/  IMAD.MOV.U32 R209, RZ, RZ, R3 ;  /* 0x000000ffffd17224 */ /* 0x000fe200078e0003 */
[----:B----4-:R-:W-:Y:S01]  /*55c0*/  @!P2 LEA.HI.X R7, R9, R3, R8, 0x6, P3 ;  /* 0x000000030907a211 */ /* 0x010fe200018f3408 */
[----:B------:R-:W-:Y:S01]  /*55d0*/  @!PT LDS RZ, [RZ] ;  /* 0x00000000fffff984 */ /* 0x000fe20000000800 */
[----:B------:R-:W-:Y:S01]  /*55e0*/  @!PT LDS RZ, [RZ] ;  /* 0x00000000fffff984 */ /* 0x000fe20000000800 */
[----:B------:R-:W-:Y:S01]  /*55f0*/  @!PT LDS RZ, [RZ] ;  /* 0x00000000fffff984 */ /* 0x000fe20000000800 */
[----:B------:R3:W-:Y:S04]  /*5600*/  @!P1 LDGSTS.E.BYPASS.LTC128B.128 [R203+0xa000], desc[UR16][R2.64+0x80] ;  /* 0x0a00008002cb9fae */ /* 0x0007e8000b901d50 */
[----:B------:R3:W-:Y:S04]  /*5610*/  @P2 STS.128 [R203+0x9000], RZ ;  /* 0x009000ffcb002388 */ /* 0x0007e80000000c00 */
        /* <DEDUP_REMOVED lines=9> */
[----:B------:R-:W0:Y:S02]  /*56b0*/  LDGDEPBAR ;  /* 0x00000000000079af */ /* 0x000e240000000000 */
.L_x_35:
[----:B------:R-:W-:Y:S01]  /*56c0*/  LDSM.16.M88.4 R64, [R194] ;  /* 0x00000000c240783b */ /* 0x000fe20000000200 */
[CC--:B---3--:R-:W-:Y:S03]  /*56d0*/  LEA R2, P1, R210.reuse, R200.reuse, 0x2 ;  /* 0x000000c8d2027211 */ /* 0x0c8fe600078210ff */
[----:B------:R-:W1:Y:S01]  /*56e0*/  LDSM.16.MT88.4 R16, [R0+0xc000] ;  /* 0x00c000000010783b */ /* 0x000e620000004200 */
[----:B------:R-:W-:Y:S03]  /*56f0*/  LEA.HI.X.SX32 R3, R210, R201, 0x2, P1 ;  /* 0x000000c9d2037211 */ /* 0x000fe600008f16ff */
[----:B------:R-:W2:Y:S04]  /*5700*/  LDSM.16.M88.4 R60, [R194+0x1000] ;  /* 0x00100000c23c783b */ /* 0x000ea80000000200 */
[----:B------:R-:W3:Y:S04]  /*5710*/  LDSM.16.MT88.4 R100, [R0+0xe000] ;  /* 0x00e000000064783b */ /* 0x000ee80000004200 */
[----:B------:R-:W-:Y:S04]  /*5720*/  LDSM.16.M88.4 R104, [R193] ;  /* 0x00000000c168783b */ /* 0x000fe80000000200 */
[----:B------:R-:W4:Y:S04]  /*5730*/  LDSM.16.MT88.4 R172, [R0+0xc800] ;  /* 0x00c8000000ac783b */ /* 0x000f280000004200 */
[----:B------:R-:W4:Y:S04]  /*5740*/  LDSM.16.M88.4 R176, [R193+0x1000] ;  /* 0x00100000c1b0783b */ /* 0x000f280000000200 */
[----:B------:R-:W4:Y:S01]  /*5750*/  LDSM.16.MT88.4 R180, [R0+0xe800] ;  /* 0x00e8000000b4783b */ /* 0x000f220000004200 */
[-C--:B-1----:R-:W-:Y:S06]  /*5760*/  HMMA.16816.F32 R4, R64, R16.reuse, RZ ;  /* 0x000000104004723c */ /* 0x082fec00000018ff */
[C---:B--2---:R-:W-:Y:S06]  /*5770*/  HMMA.16816.F32 R8, R60.reuse, R16, RZ ;  /* 0x000000103c08723c */ /* 0x044fec00000018ff */
[-C--:B------:R-:W-:Y:S06]  /*5780*/  HMMA.16816.F32 R12, R60, R18.reuse, RZ ;  /* 0x000000123c0c723c */ /* 0x080fec00000018ff */
[C---:B------:R-:W-:Y:S06]  /*5790*/  HMMA.16816.F32 R16, R64.reuse, R18, RZ ;  /* 0x000000124010723c */ /* 0x040fec00000018ff */
[-C--:B---3--:R-:W-:Y:S06]  /*57a0*/  HMMA.16816.F32 R52, R64, R100.reuse, RZ ;  /* 0x000000644034723c */ /* 0x088fec00000018ff */
[C---:B------:R-:W-:Y:S06]  /*57b0*/  HMMA.16816.F32 R56, R60.reuse, R100, RZ ;  /* 0x000000643c38723c */ /* 0x040fec00000018ff */
[-C--:B------:R-:W-:Y:S06]  /*57c0*/  HMMA.16816.F32 R60, R60, R102.reuse, RZ ;  /* 0x000000663c3c723c */ /* 0x080fec00000018ff */
[----:B------:R-:W-:Y:S01]  /*57d0*/  HMMA.16816.F32 R64, R64, R102, RZ ;  /* 0x000000664040723c */ /* 0x000fe200000018ff */
[----:B------:R-:W-:Y:S05]  /*57e0*/  LDSM.16.M88.4 R100, [R195] ;  /* 0x00000000c364783b */ /* 0x000fea0000000200 */
[-C--:B----4-:R-:W-:Y:S06]  /*57f0*/  HMMA.16816.F32 R4, R104, R172.reuse, R4 ;  /* 0x000000ac6804723c */ /* 0x090fec0000001804 */
[C---:B------:R-:W-:Y:S06]  /*5800*/  HMMA.16816.F32 R8, R176.reuse, R172, R8 ;  /* 0x000000acb008723c */ /* 0x040fec0000001808 */
[-C--:B------:R-:W-:Y:S06]  /*5810*/  HMMA.16816.F32 R12, R176, R174.reuse, R12 ;  /* 0x000000aeb00c723c */ /* 0x080fec000000180c */
[C---:B------:R-:W-:Y:S01]  /*5820*/  HMMA.16816.F32 R16, R104.reuse, R174, R16 ;  /* 0x000000ae6810723c */ /* 0x040fe20000001810 */
[----:B------:R-:W1:Y:S05]  /*5830*/  LDSM.16.MT88.4 R172, [R0+0xd000] ;  /* 0x00d0000000ac783b */ /* 0x000e6a0000004200 */
[-C--:B------:R-:W-:Y:S06]  /*5840*/  HMMA.16816.F32 R52, R104, R180.reuse, R52 ;  /* 0x000000b46834723c */ /* 0x080fec0000001834 */
[C---:B------:R-:W-:Y:S06]  /*5850*/  HMMA.16816.F32 R56, R176.reuse, R180, R56 ;  /* 0x000000b4b038723c */ /* 0x040fec0000001838 */
[-C--:B------:R-:W-:Y:S01]  /*5860*/  HMMA.16816.F32 R60, R176, R182.reuse, R60 ;  /* 0x000000b6b03c723c */ /* 0x080fe2000000183c */
[----:B------:R-:W2:Y:S05]  /*5870*/  LDSM.16.M88.4 R176, [R195+0x1000] ;  /* 0x00100000c3b0783b */ /* 0x000eaa0000000200 */
[----:B------:R-:W-:Y:S01]  /*5880*/  HMMA.16816.F32 R64, R104, R182, R64 ;  /* 0x000000b66840723c */ /* 0x000fe20000001840 */
[----:B------:R-:W3:Y:S04]  /*5890*/  LDSM.16.MT88.4 R104, [R0+0xf000] ;  /* 0x00f000000068783b */ /* 0x000ee80000004200 */
[----:B------:R-:W-:Y:S01]  /*58a0*/  LDSM.16.MT88.4 R180, [R0+0xd800] ;  /* 0x00d8000000b4783b */ /* 0x000fe20000004200 */
[-C--:B-1----:R-:W-:Y:S06]  /*58b0*/  HMMA.16816.F32 R4, R100, R172.reuse, R4 ;  /* 0x000000ac6404723c */ /* 0x082fec0000001804 */
[C---:B--2---:R-:W-:Y:S06]  /*58c0*/  HMMA.16816.F32 R8, R176.reuse, R172, R8 ;  /* 0x000000acb008723c */ /* 0x044fec0000001808 */
[-C--:B------:R-:W-:Y:S06]  /*58d0*/  HMMA.16816.F32 R12, R176, R174.reuse, R12 ;  /* 0x000000aeb00c723c */ /* 0x080fec000000180c */
[C---:B------:R-:W-:Y:S01]  /*58e0*/  HMMA.16816.F32 R16, R100.reuse, R174, R16 ;  /* 0x000000ae6410723c */ /* 0x040fe20000001810 */
[----:B------:R-:W1:Y:S05]  /*58f0*/  LDSM.16.M88.4 R172, [R196] ;  /* 0x00000000c4ac783b */ /* 0x000e6a0000000200 */
[-C--:B---3--:R-:W-:Y:S06]  /*5900*/  HMMA.16816.F32 R52, R100, R104.reuse, R52 ;  /* 0x000000686434723c */ /* 0x088fec0000001834 */
[C---:B------:R-:W-:Y:S06]  /*5910*/  HMMA.16816.F32 R56, R176.reuse, R104, R56 ;  /* 0x00000068b038723c */ /* 0x040fec0000001838 */
[-C--:B------:R-:W-:Y:S01]  /*5920*/  HMMA.16816.F32 R60, R176, R106.reuse, R60 ;  /* 0x0000006ab03c723c */ /* 0x080fe2000000183c */
[----:B------:R-:W2:Y:S04]  /*5930*/  LDSM.16.M88.4 R176, [R196+0x1000] ;  /* 0x00100000c4b0783b */ /* 0x000ea80000000200 */
[----:B------:R-:W-:Y:S01]  /*5940*/  @P5 IADD3 R104, P0, R244, R217, RZ ;  /* 0x000000d9f4685210 */ /* 0x000fe20007f1e0ff */
[----:B------:R-:W-:Y:S01]  /*5950*/  HMMA.16816.F32 R64, R100, R106, R64 ;  /* 0x0000006a6440723c */ /* 0x000fe20000001840 */
[----:B------:R3:W4:Y:S04]  /*5960*/  LDSM.16.MT88.4 R100, [R0+0xf800] ;  /* 0x00f800000064783b */ /* 0x0007280000004200 */
[----:B------:R-:W-:Y:S02]  /*5970*/  @P5 IMAD.X R105, R238, 0x1, R216, P0 ;  /* 0x00000001ee695824 */ /* 0x000fe400000e06d8 */
[C---:B------:R-:W-:Y:S03]  /*5980*/  IMAD.IADD R107, R210.reuse, 0x1, R250 ;  /* 0x00000001d26b7824 */ /* 0x040fe600078e02fa */
[----:B------:R-:W5:Y:S04]  /*5990*/  @P5 LDG.E R211, desc[UR16][R104.64+-0x100] ;  /* 0xffff001068d35981 */ /* 0x000f68000c1e1900 */
[----:B------:R4:W5:Y:S01]  /*59a0*/  @P5 LDG.E R214, desc[UR16][R104.64+-0xe0] ;  /* 0xffff201068d65981 */ /* 0x000962000c1e1900 */
[-C--:B-1----:R-:W-:Y:S05]  /*59b0*/  HMMA.16816.F32 R4, R172, R180.reuse, R4 ;  /* 0x000000b4ac04723c */ /* 0x082fea0000001804 */
[----:B---3--:R-:W-:Y:S01]  /*59c0*/  IMAD.IADD R0, R210, 0x1, R251 ;  /* 0x00000001d2007824 */ /* 0x008fe200078e02fb */
[C---:B--2---:R-:W-:Y:S05]  /*59d0*/  HMMA.16816.F32 R8, R176.reuse, R180, R8 ;  /* 0x000000b4b008723c */ /* 0x044fea0000001808 */
[CC--:B----4-:R-:W-:Y:S11]  /*59e0*/  LEA R104, P1, R243.reuse, R200.reuse, 0x2 ;  /* 0x000000c8f3687211 */ /* 0x0d0ff600078210ff */
[----:B------:R-:W-:Y:S01]  /*59f0*/  @!UPT UIADD3 URZ, URZ, URZ, URZ ;  /* 0x0000003f3f3ff290 */ /* 0x000fe2000fffe03f */
[----:B------:R1:W-:Y:S01]  /*5a00*/  REDG.E.ADD.F32.FTZ.RN.STRONG.GPU desc[UR16][R200.64], R4 ;  /* 0x00000004c80079a6 */ /* 0x0003e2000c10f390 */
[-C--:B------:R-:W-:Y:S03]  /*5a10*/  HMMA.16816.F32 R12, R176, R182.reuse, R12 ;  /* 0x000000b6b00c723c */ /* 0x080fe6000000180c */
[----:B------:R2:W-:Y:S01]  /*5a20*/  REDG.E.ADD.F32.FTZ.RN.STRONG.GPU desc[UR16][R2.64], R5 ;  /* 0x00000005020079a6 */ /* 0x0005e2000c10f390 */
[-C--:B------:R-:W-:Y:S02]  /*5a30*/  LEA.HI.X.SX32 R105, R243, R201.reuse, 0x2, P1 ;  /* 0x000000c9f3697211 */ /* 0x080fe400008f16ff */
[C---:B------:R-:W-:Y:S06]  /*5a40*/  HMMA.16816.F32 R16, R172.reuse, R182, R16 ;  /* 0x000000b6ac10723c */ /* 0x040fec0000001810 */
[-C--:B------:R-:W-:Y:S06]  /*5a50*/  HMMA.16816.F32 R52, R172, R100.reuse, R52 ;  /* 0x00000064ac34723c */ /* 0x080fec0000001834 */
[C---:B------:R-:W-:Y:S06]  /*5a60*/  HMMA.16816.F32 R56, R176.reuse, R100, R56 ;  /* 0x00000064b038723c */ /* 0x040fec0000001838 */
[-C--:B------:R-:W-:Y:S05]  /*5a70*/  HMMA.16816.F32 R60, R176, R102.reuse, R60 ;  /* 0x00000066b03c723c */ /* 0x080fea000000183c */
[CC--:B------:R-:W-:Y:S01]  /*5a80*/  LEA R100, P0, R215.reuse, R200.reuse, 0x2 ;  /* 0x000000c8d7647211 */ /* 0x0c0fe200078010ff */
[----:B------:R-:W-:Y:S05]  /*5a90*/  HMMA.16816.F32 R64, R172, R102, R64 ;  /* 0x00000066ac40723c */ /* 0x000fea0000001840 */
[-C--:B------:R-:W-:Y:S02]  /*5aa0*/  LEA.HI.X.SX32 R101, R215, R201.reuse, 0x2, P0 ;  /* 0x000000c9d7657211 */ /* 0x080fe400000f16ff */
[CC--:B------:R-:W-:Y:S03]  /*5ab0*/  LEA R102, P0, R242.reuse, R200.reuse, 0x2 ;  /* 0x000000c8f2667211 */ /* 0x0c0fe600078010ff */
[----:B------:R3:W-:Y:S01]  /*5ac0*/  REDG.E.ADD.F32.FTZ.RN.STRONG.GPU desc[UR16][R100.64], R6 ;  /* 0x00000006640079a6 */ /* 0x0007e2000c10f390 */
[-C--:B------:R-:W-:Y:S02]  /*5ad0*/  LEA.HI.X.SX32 R103, R242, R201.reuse, 0x2, P0 ;  /* 0x000000c9f2677211 */ /* 0x080fe400000f16ff */
[CC--:B-1----:R-:W-:Y:S01]  /*5ae0*/  LEA R4, P1, R240.reuse, R200.reuse, 0x2 ;  /* 0x000000c8f0047211 */ /* 0x0c2fe200078210ff */
[----:B------:R1:W-:Y:S03]  /*5af0*/  REDG.E.ADD.F32.FTZ.RN.STRONG.GPU desc[UR16][R104.64], R7 ;  /* 0x00000007680079a6 */ /* 0x0003e6000c10f390 */
[-C--:B--2---:R-:W-:Y:S01]  /*5b00*/  LEA.HI.X.SX32 R5, R240, R201.reuse, 0x2, P1 ;  /* 0x000000c9f0057211 */ /* 0x084fe200008f16ff */
[----:B------:R2:W-:Y:S01]  /*5b10*/  REDG.E.ADD.F32.FTZ.RN.STRONG.GPU desc[UR16][R102.64], R8 ;  /* 0x00000008660079a6 */ /* 0x0005e2000c10f390 */
[-C--:B---3--:R-:W-:Y:S02]  /*5b20*/  LEA R100, P2, R241, R200.reuse, 0x2 ;  /* 0x000000c8f1647211 */ /* 0x088fe400078410ff */
[-C--:B------:R-:W-:Y:S02]  /*5b30*/  LEA R6, P0, R239, R200.reuse, 0x2 ;  /* 0x000000c8ef067211 */ /* 0x080fe400078010ff */
[-C--:B------:R-:W-:Y:S02]  /*5b40*/  LEA.HI.X.SX32 R101, R241, R201.reuse, 0x2, P2 ;  /* 0x000000c9f1657211 */ /* 0x080fe400010f16ff */
[-C--:B-1----:R-:W-:Y:S02]  /*5b50*/  LEA.HI.X.SX32 R7, R239, R201.reuse, 0x2, P0 ;  /* 0x000000c9ef077211 */ /* 0x082fe400000f16ff */
[CC--:B--2---:R-:W-:Y:S01]  /*5b60*/  LEA R8, P2, R227.reuse, R200.reuse, 0x2 ;  /* 0x000000c8e3087211 */ /* 0x0c4fe200078410ff */
[----:B------:R1:W-:Y:S04]  /*5b70*/  REDG.E.ADD.F32.FTZ.RN.STRONG.GPU desc[UR16][R100.64], R9 ;  /* 0x00000009640079a6 */ /* 0x0003e8000c10f390 */
[----:B------:R2:W-:Y:S04]  /*5b80*/  REDG.E.ADD.F32.FTZ.RN.STRONG.GPU desc[UR16][R4.64], R10 ;  /* 0x0000000a040079a6 */ /* 0x0005e8000c10f390 */
[----:B------:R3:W-:Y:S04]  /*5b90*/  REDG.E.ADD.F32.FTZ.RN.STRONG.GPU desc[UR16][R6.64], R11 ;  /* 0x0000000b060079a6 */ /* 0x0007e8000c10f390 */
[----:B------:R-:W-:Y:S04]  /*5ba0*/  REDG.E.ADD.F32.FTZ.RN.STRONG.GPU desc[UR16][R200.64+0x80], R16 ;  /* 0x00008010c80079a6 */ /* 0x000fe8000c10f390 */
[----:B------:R-:W-:Y:S04]  /*5bb0*/  REDG.E.ADD.F32.FTZ.RN.STRONG.GPU desc[UR16][R2.64+0x80], R17 ;  /* 0x00008011020079a6 */ /* 0x000fe8000c10f390 */
[----:B------:R-:W-:Y:S01]  /*5bc0*/  LDSM.16.MT88.4 R100, [R184+0x2800] ;  /* 0x00280000b864783b */ /* 0x000fe20000004200 */
[-C--:B-1----:R-:W-:Y:S02]  /*5bd0*/  LEA.HI.X.SX32 R9, R227, R201.reuse, 0x2, P2 ;  /* 0x000000c9e3097211 */ /* 0x082fe400010f16ff */
[CC--:B--2---:R-:W-:Y:S04]  /*5be0*/  LEA R4, P0, R250.reuse, R200.reuse, 0x2 ;  /* 0x000000c8fa047211 */ /* 0x0c4fe800078010ff */
[-C--:B------:R-:W-:Y:S02]  /*5bf0*/  LEA.HI.X.SX32 R5, R250, R201.reuse, 0x2, P0 ;  /* 0x000000c9fa057211 */ /* 0x080fe400000f16ff */
[CC--:B---3--:R-:W-:Y:S02]  /*5c00*/  LEA R6, P1, R107.reuse, R200.reuse, 0x2 ;  /* 0x000000c86b067211 */ /* 0x0c8fe400078210ff */
[-C--:B------:R-:W-:Y:S01]  /*5c10*/  LEA R10, P0, R228, R200.reuse, 0x2 ;  /* 0x000000c8e40a7211 */ /* 0x080fe200078010ff */
[----:B------:R1:W-:Y:S01]  /*5c20*/  REDG.E.ADD.F32.FTZ.RN.STRONG.GPU desc[UR16][R4.64], R18 ;  /* 0x00000012040079a6 */ /* 0x0003e2000c10f390 */
[-C--:B------:R-:W-:Y:S01]  /*5c30*/  LEA.HI.X.SX32 R7, R107, R201.reuse, 0x2, P1 ;  /* 0x000000c96b077211 */ /* 0x080fe200008f16ff */
[----:B------:R-:W-:Y:S01]  /*5c40*/  IMAD.IADD R107, R210, 0x1, R252 ;  /* 0x00000001d26b7824 */ /* 0x000fe200078e02fc */
[-C--:B------:R-:W-:Y:S03]  /*5c50*/  LEA.HI.X.SX32 R11, R228, R201.reuse, 0x2, P0 ;  /* 0x000000c9e40b7211 */ /* 0x080fe600000f16ff */
[----:B------:R2:W-:Y:S04]  /*5c60*/  REDG.E.ADD.F32.FTZ.RN.STRONG.GPU desc[UR16][R6.64], R19 ;  /* 0x00000013060079a6 */ /* 0x0005e8000c10f390 */
[----:B------:R-:W-:Y:S04]  /*5c70*/  REDG.E.ADD.F32.FTZ.RN.STRONG.GPU desc[UR16][R10.64], R12 ;  /* 0x0000000c0a0079a6 */ /* 0x000fe8000c10f390 */
[----:B------:R3:W-:Y:S04]  /*5c80*/  REDG.E.ADD.F32.FTZ.RN.STRONG.GPU desc[UR16][R8.64], R13 ;  /* 0x0000000d080079a6 */ /* 0x0007e8000c10f390 */
[----:B------:R-:W-:Y:S01]  /*5c90*/  LDSM.16.MT88.4 R16, [R184+0x2000] ;  /* 0x00200000b810783b */ /* 0x000fe20000004200 */
[CC--:B-1----:R-:W-:Y:S04]  /*5ca0*/  LEA R4, P1, R226.reuse, R200.reuse, 0x2 ;  /* 0x000000c8e2047211 */ /* 0x0c2fe800078210ff */
[-C--:B------:R-:W-:Y:S02]  /*5cb0*/  LEA.HI.X.SX32 R5, R226, R201.reuse, 0x2, P1 ;  /* 0x000000c9e2057211 */ /* 0x080fe400008f16ff */
[CC--:B--2---:R-:W-:Y:S03]  /*5cc0*/  LEA R6, P0, R235.reuse, R200.reuse, 0x2 ;  /* 0x000000c8eb067211 */ /* 0x0c4fe600078010ff */
[----:B------:R1:W-:Y:S01]  /*5cd0*/  REDG.E.ADD.F32.FTZ.RN.STRONG.GPU desc[UR16][R4.64], R14 ;  /* 0x0000000e040079a6 */ /* 0x0003e2000c10f390 */
[-C--:B------:R-:W-:Y:S02]  /*5ce0*/  LEA.HI.X.SX32 R7, R235, R201.reuse, 0x2, P0 ;  /* 0x000000c9eb077211 */ /* 0x080fe400000f16ff */
[CC--:B---3--:R-:W-:Y:S03]  /*5cf0*/  LEA R8, P2, R233.reuse, R200.reuse, 0x2 ;  /* 0x000000c8e9087211 */ /* 0x0c8fe600078410ff */
[----:B------:R2:W-:Y:S01]  /*5d00*/  REDG.E.ADD.F32.FTZ.RN.STRONG.GPU desc[UR16][R6.64], R15 ;  /* 0x0000000f060079a6 */ /* 0x0005e2000c10f390 */
[-C--:B------:R-:W-:Y:S03]  /*5d10*/  LEA.HI.X.SX32 R9, R233, R201.reuse, 0x2, P2 ;  /* 0x000000c9e9097211 */ /* 0x080fe600010f16ff */
[----:B------:R-:W-:Y:S04]  /*5d20*/  REDG.E.ADD.F32.FTZ.RN.STRONG.GPU desc[UR16][R200.64+0x100], R52 ;  /* 0x00010034c80079a6 */ /* 0x000fe8000c10f390 */
[----:B------:R-:W-:Y:S04]  /*5d30*/  REDG.E.ADD.F32.FTZ.RN.STRONG.GPU desc[UR16][R2.64+0x100], R53 ;  /* 0x00010035020079a6 */ /* 0x000fe8000c10f390 */
[----:B------:R-:W-:Y:S01]  /*5d40*/  LDSM.16.MT88.4 R12, [R185+0x10000] ;  /* 0x01000000b90c783b */ /* 0x000fe20000004200 */
[CC--:B-1----:R-:W-:Y:S04]  /*5d50*/  LEA R4, P0, R252.reuse, R200.reuse, 0x2 ;  /* 0x000000c8fc047211 */ /* 0x0c2fe800078010ff */
[-C--:B------:R-:W-:Y:S02]  /*5d60*/  LEA.HI.X.SX32 R5, R252, R201.reuse, 0x2, P0 ;  /* 0x000000c9fc057211 */ /* 0x080fe400000f16ff */
[CC--:B--2---:R-:W-:Y:S02]  /*5d70*/  LEA R6, P1, R107.reuse, R200.reuse, 0x2 ;  /* 0x000000c86b067211 */ /* 0x0c4fe400078210ff */
[CC--:B------:R-:W-:Y:S01]  /*5d80*/  LEA R10, P0, R234.reuse, R200.reuse, 0x2 ;  /* 0x000000c8ea0a7211 */ /* 0x0c0fe200078010ff */
[----:B------:R1:W-:Y:S01]  /*5d90*/  REDG.E.ADD.F32.FTZ.RN.STRONG.GPU desc[UR16][R4.64], R54 ;  /* 0x00000036040079a6 */ /* 0x0003e2000c10f390 */
[-C--:B------:R-:W-:Y:S02]  /*5da0*/  LEA.HI.X.SX32 R7, R107, R201.reuse, 0x2, P1 ;  /* 0x000000c96b077211 */ /* 0x080fe400008f16ff */
[-C--:B------:R-:W-:Y:S03]  /*5db0*/  LEA.HI.X.SX32 R11, R234, R201.reuse, 0x2, P0 ;  /* 0x000000c9ea0b7211 */ /* 0x080fe600000f16ff */
[----:B------:R2:W-:Y:S04]  /*5dc0*/  REDG.E.ADD.F32.FTZ.RN.STRONG.GPU desc[UR16][R6.64], R55 ;  /* 0x00000037060079a6 */ /* 0x0005e8000c10f390 */
[----:B------:R3:W-:Y:S04]  /*5dd0*/  REDG.E.ADD.F32.FTZ.RN.STRONG.GPU desc[UR16][R10.64], R56 ;  /* 0x000000380a0079a6 */ /* 0x0007e8000c10f390 */
[----:B------:R4:W-:Y:S04]  /*5de0*/  REDG.E.ADD.F32.FTZ.RN.STRONG.GPU desc[UR16][R8.64], R57 ;  /* 0x00000039080079a6 */ /* 0x0009e8000c10f390 */
[----:B------:R-:W-:Y:S01]  /*5df0*/  LDSM.16.MT88.4 R52, [R186+0x10800] ;  /* 0x01080000ba34783b */ /* 0x000fe20000004200 */
[CC--:B-1----:R-:W-:Y:S04]  /*5e00*/  LEA R4, P1, R232.reuse, R200.reuse, 0x2 ;  /* 0x000000c8e8047211 */ /* 0x0c2fe800078210ff */
[-C--:B------:R-:W-:Y:S02]  /*5e10*/  LEA.HI.X.SX32 R5, R232, R201.reuse, 0x2, P1 ;  /* 0x000000c9e8057211 */ /* 0x080fe400008f16ff */
[CC--:B--2---:R-:W-:Y:S03]  /*5e20*/  LEA R6, P0, R237.reuse, R200.reuse, 0x2 ;  /* 0x000000c8ed067211 */ /* 0x0c4fe600078010ff */
[----:B------:R1:W-:Y:S01]  /*5e30*/  REDG.E.ADD.F32.FTZ.RN.STRONG.GPU desc[UR16][R4.64], R58 ;  /* 0x0000003a040079a6 */ /* 0x0003e2000c10f390 */
[-C--:B------:R-:W-:Y:S02]  /*5e40*/  LEA.HI.X.SX32 R7, R237, R201.reuse, 0x2, P0 ;  /* 0x000000c9ed077211 */ /* 0x080fe400000f16ff */
[CC--:B---3--:R-:W-:Y:S02]  /*5e50*/  LEA R10, P0, R0.reuse, R200.reuse, 0x2 ;  /* 0x000000c8000a7211 */ /* 0x0c8fe400078010ff */
[CC--:B----4-:R-:W-:Y:S01]  /*5e60*/  LEA R8, P3, R231.reuse, R200.reuse, 0x2 ;  /* 0x000000c8e7087211 */ /* 0x0d0fe200078610ff */
[----:B------:R2:W-:Y:S01]  /*5e70*/  REDG.E.ADD.F32.FTZ.RN.STRONG.GPU desc[UR16][R6.64], R59 ;  /* 0x0000003b060079a6 */ /* 0x0005e2000c10f390 */
[-C--:B------:R-:W-:Y:S02]  /*5e80*/  LEA.HI.X.SX32 R11, R0, R201.reuse, 0x2, P0 ;  /* 0x000000c9000b7211 */ /* 0x080fe400000f16ff */
[-C--:B------:R-:W-:Y:S01]  /*5e90*/  LEA.HI.X.SX32 R9, R231, R201.reuse, 0x2, P3 ;  /* 0x000000c9e7097211 */ /* 0x080fe200018f16ff */
[----:B------:R-:W-:Y:S01]  /*5ea0*/  REDG.E.ADD.F32.FTZ.RN.STRONG.GPU desc[UR16][R200.64+0x180], R64 ;  /* 0x00018040c80079a6 */ /* 0x000fe2000c10f390 */
[----:B------:R-:W-:Y:S03]  /*5eb0*/  LOP3.LUT R0, R204, 0x1, RZ, 0xc0, !PT ;  /* 0x00000001cc007812 */ /* 0x000fe600078ec0ff */
[----:B------:R3:W-:Y:S04]  /*5ec0*/  REDG.E.ADD.F32.FTZ.RN.STRONG.GPU desc[UR16][R2.64+0x180], R65 ;  /* 0x00018041020079a6 */ /* 0x0007e8000c10f390 */
[----:B------:R-:W-:Y:S01]  /*5ed0*/  LDSM.16.MT88.4 R56, [R184+0x800] ;  /* 0x00080000b838783b */ /* 0x000fe20000004200 */
[CC--:B-1----:R-:W-:Y:S04]  /*5ee0*/  LEA R4, P1, R251.reuse, R200.reuse, 0x2 ;  /* 0x000000c8fb047211 */ /* 0x0c2fe800078210ff */
[-C--:B------:R-:W-:Y:S02]  /*5ef0*/  LEA.HI.X.SX32 R5, R251, R201.reuse, 0x2, P1 ;  /* 0x000000c9fb057211 */ /* 0x080fe400008f16ff */
[CC--:B--2---:R-:W-:Y:S03]  /*5f00*/  LEA R6, P2, R230.reuse, R200.reuse, 0x2 ;  /* 0x000000c8e6067211 */ /* 0x0c4fe600078410ff */
[----:B------:R1:W-:Y:S01]  /*5f10*/  REDG.E.ADD.F32.FTZ.RN.STRONG.GPU desc[UR16][R4.64], R66 ;  /* 0x00000042040079a6 */ /* 0x0003e2000c10f390 */
[-C--:B------:R-:W-:Y:S03]  /*5f20*/  LEA.HI.X.SX32 R7, R230, R201.reuse, 0x2, P2 ;  /* 0x000000c9e6077211 */ /* 0x080fe600010f16ff */
[----:B------:R-:W-:Y:S01]  /*5f30*/  REDG.E.ADD.F32.FTZ.RN.STRONG.GPU desc[UR16][R10.64], R67 ;  /* 0x000000430a0079a6 */ /* 0x000fe2000c10f390 */
[CC--:B---3--:R-:W-:Y:S03]  /*5f40*/  LEA R2, P0, R236.reuse, R200.reuse, 0x2 ;  /* 0x000000c8ec027211 */ /* 0x0c8fe600078010ff */
[----:B------:R-:W-:Y:S01]  /*5f50*/  REDG.E.ADD.F32.FTZ.RN.STRONG.GPU desc[UR16][R8.64], R60 ;  /* 0x0000003c080079a6 */ /* 0x000fe2000c10f390 */
[-C--:B------:R-:W-:Y:S02]  /*5f60*/  LEA.HI.X.SX32 R3, R236, R201.reuse, 0x2, P0 ;  /* 0x000000c9ec037211 */ /* 0x080fe400000f16ff */
[----:B------:R-:W-:Y:S01]  /*5f70*/  ISETP.NE.U32.AND P0, PT, R0, 0x1, PT ;  /* 0x000000010000780c */ /* 0x000fe20003f05070 */
[----:B------:R-:W-:Y:S01]  /*5f80*/  REDG.E.ADD.F32.FTZ.RN.STRONG.GPU desc[UR16][R6.64], R61 ;  /* 0x0000003d060079a6 */ /* 0x000fe2000c10f390 */
[----:B------:R-:W-:Y:S03]  /*5f90*/  @P5 IADD3 R0, P2, R217, -0x100, RZ ;  /* 0xffffff00d9005810 */ /* 0x000fe60007f5e0ff */
[----:B------:R-:W-:Y:S02]  /*5fa0*/  LDSM.16.MT88.4 R8, [R184] ;  /* 0x00000000b808783b */ /* 0x000fe40000004200 */
[----:B------:R-:W-:Y:S02]  /*5fb0*/  @P5 IMAD.MOV.U32 R217, RZ, RZ, R0 ;  /* 0x000000ffffd95224 */ /* 0x000fe400078e0000 */
[----:B------:R-:W-:Y:S01]  /*5fc0*/  LDSM.16.MT88.4 R64, [R185+0x10800] ;  /* 0x01080000b940783b */ /* 0x000fe20000004200 */
[C---:B------:R-:W-:Y:S03]  /*5fd0*/  VIADD R0, R184.reuse, 0xffffc000 ;  /* 0xffffc000b8007836 */ /* 0x040fe60000000000 */
[----:B------:R-:W-:Y:S01]  /*5fe0*/  @P0 VIADD R0, R184, 0x4000 ;  /* 0x00004000b8000836 */ /* 0x000fe20000000000 */
[C---:B-1----:R-:W-:Y:S04]  /*5ff0*/  LEA R4, P1, R229.reuse, R200, 0x2 ;  /* 0x000000c8e5047211 */ /* 0x042fe800078210ff */
[----:B------:R-:W-:Y:S02]  /*6000*/  LEA.HI.X.SX32 R5, R229, R201, 0x2, P1 ;  /* 0x000000c9e5057211 */ /* 0x000fe400008f16ff */
[----:B------:R-:W-:Y:S03]  /*6010*/  @P5 IADD3 R223, P1, R223, -0x100, RZ ;  /* 0xffffff00dfdf5810 */ /* 0x000fe60007f3e0ff */
[----:B------:R-:W-:Y:S01]  /*6020*/  REDG.E.ADD.F32.FTZ.RN.STRONG.GPU desc[UR16][R4.64], R62 ;  /* 0x0000003e040079a6 */ /* 0x000fe2000c10f390 */
[----:B------:R-:W-:Y:S03]  /*6030*/  @P5 IADD3.X R221, R221, -0x1, RZ, P1, !PT ;  /* 0xffffffffdddd5810 */ /* 0x000fe60000ffe4ff */
[----:B------:R1:W-:Y:S04]  /*6040*/  REDG.E.ADD.F32.FTZ.RN.STRONG.GPU desc[UR16][R2.64], R63 ;  /* 0x0000003f020079a6 */ /* 0x0003e8000c10f390 */
[----:B------:R-:W2:Y:S04]  /*6050*/  LDSM.16.MT88.4 R4, [R186+0x10000] ;  /* 0x01000000ba04783b */ /* 0x000ea80000004200 */
[----:B------:R-:W-:Y:S01]  /*6060*/  LDSM.16.MT88.4 R60, [R185+0x11000] ;  /* 0x01100000b93c783b */ /* 0x000fe20000004200 */
[----:B-1----:R-:W-:Y:S01]  /*6070*/  @P5 IADD3.X R2, R216, -0x1, RZ, P2, !PT ;  /* 0xffffffffd8025810 */ /* 0x002fe200017fe4ff */
[C---:B------:R-:W-:Y:S01]  /*6080*/  VIADD R3, R204.reuse, 0xffffffff ;  /* 0xffffffffcc037836 */ /* 0x040fe20000000000 */
[----:B------:R-:W-:Y:S03]  /*6090*/  ISETP.GT.AND P2, PT, R204, R246, PT ;  /* 0x000000f6cc00720c */ /* 0x000fe60003f44270 */
[----:B------:R-:W-:Y:S02]  /*60a0*/  @P5 IMAD.MOV.U32 R216, RZ, RZ, R2 ;  /* 0x000000ffffd85224 */ /* 0x000fe400078e0002 */
[----:B------:R-:W-:Y:S01]  /*60b0*/  IMAD.MOV.U32 R204, RZ, RZ, R3 ;  /* 0x000000ffffcc7224 */ /* 0x000fe200078e0003 */
[-C--:B--2---:R-:W-:Y:S06]  /*60c0*/  HMMA.16816.F32 R68, R4, R8.reuse, R68 ;  /* 0x000000080444723c */ /* 0x084fec0000001844 */
[C---:B------:R-:W-:Y:S06]  /*60d0*/  HMMA.16816.F32 R72, R12.reuse, R8, R72 ;  /* 0x000000080c48723c */ /* 0x040fec0000001848 */
[-C--:B------:R-:W-:Y:S06]  /*60e0*/  HMMA.16816.F32 R76, R12, R10.reuse, R76 ;  /* 0x0000000a0c4c723c */ /* 0x080fec000000184c */
[C---:B------:R-:W-:Y:S01]  /*60f0*/  HMMA.16816.F32 R80, R4.reuse, R10, R80 ;  /* 0x0000000a0450723c */ /* 0x040fe20000001850 */
[----:B------:R-:W-:Y:S05]  /*6100*/  LDSM.16.MT88.4 R8, [R186+0x11000] ;  /* 0x01100000ba08783b */ /* 0x000fea0000004200 */
[-C--:B------:R-:W-:Y:S06]  /*6110*/  HMMA.16816.F32 R84, R4, R16.reuse, R84 ;  /* 0x000000100454723c */ /* 0x080fec0000001854 */
[C---:B------:R-:W-:Y:S06]  /*6120*/  HMMA.16816.F32 R88, R12.reuse, R16, R88 ;  /* 0x000000100c58723c */ /* 0x040fec0000001858 */
[-C--:B------:R-:W-:Y:S01]  /*6130*/  HMMA.16816.F32 R92, R12, R18.reuse, R92 ;  /* 0x000000120c5c723c */ /* 0x080fe2000000185c */
[----:B------:R-:W1:Y:S05]  /*6140*/  LDSM.16.MT88.4 R12, [R184+0x1000] ;  /* 0x00100000b80c783b */ /* 0x000e6a0000004200 */
[----:B------:R-:W-:Y:S01]  /*6150*/  HMMA.16816.F32 R96, R4, R18, R96 ;  /* 0x000000120460723c */ /* 0x000fe20000001860 */
[----:B------:R-:W2:Y:S04]  /*6160*/  LDSM.16.MT88.4 R4, [R184+0x3000] ;  /* 0x00300000b804783b */ /* 0x000ea80000004200 */
[----:B------:R-:W-:Y:S01]  /*6170*/  LDSM.16.MT88.4 R16, [R186+0x11800] ;  /* 0x01180000ba10783b */ /* 0x000fe20000004200 */
[-C--:B------:R-:W-:Y:S06]  /*6180*/  HMMA.16816.F32 R68, R52, R56.reuse, R68 ;  /* 0x000000383444723c */ /* 0x080fec0000001844 */
[C---:B------:R-:W-:Y:S06]  /*6190*/  HMMA.16816.F32 R72, R64.reuse, R56, R72 ;  /* 0x000000384048723c */ /* 0x040fec0000001848 */
[-C--:B------:R-:W-:Y:S06]  /*61a0*/  HMMA.16816.F32 R76, R64, R58.reuse, R76 ;  /* 0x0000003a404c723c */ /* 0x080fec000000184c */
[C---:B------:R-:W-:Y:S01]  /*61b0*/  HMMA.16816.F32 R80, R52.reuse, R58, R80 ;  /* 0x0000003a3450723c */ /* 0x040fe20000001850 */
[----:B------:R-:W3:Y:S05]  /*61c0*/  LDSM.16.MT88.4 R56, [R184+0x1800] ;  /* 0x00180000b838783b */ /* 0x000eea0000004200 */
[-C--:B------:R-:W-:Y:S06]  /*61d0*/  HMMA.16816.F32 R84, R52, R100.reuse, R84 ;  /* 0x000000643454723c */ /* 0x080fec0000001854 */
[C---:B------:R-:W-:Y:S06]  /*61e0*/  HMMA.16816.F32 R88, R64.reuse, R100, R88 ;  /* 0x000000644058723c */ /* 0x040fec0000001858 */
[-C--:B------:R-:W-:Y:S01]  /*61f0*/  HMMA.16816.F32 R92, R64, R102.reuse, R92 ;  /* 0x00000066405c723c */ /* 0x080fe2000000185c */
[----:B------:R-:W4:Y:S05]  /*6200*/  LDSM.16.MT88.4 R64, [R185+0x11800] ;  /* 0x01180000b940783b */ /* 0x000f2a0000004200 */
[----:B------:R-:W-:Y:S01]  /*6210*/  HMMA.16816.F32 R96, R52, R102, R96 ;  /* 0x000000663460723c */ /* 0x000fe20000001860 */
[----:B------:R2:W4:Y:S05]  /*6220*/  LDSM.16.MT88.4 R52, [R184+0x3800] ;  /* 0x00380000b834783b */ /* 0x00052a0000004200 */
[-C--:B-1----:R-:W-:Y:S06]  /*6230*/  HMMA.16816.F32 R68, R8, R12.reuse, R68 ;  /* 0x0000000c0844723c */ /* 0x082fec0000001844 */
[C---:B------:R-:W-:Y:S06]  /*6240*/  HMMA.16816.F32 R72, R60.reuse, R12, R72 ;  /* 0x0000000c3c48723c */ /* 0x040fec0000001848 */
[-C--:B------:R-:W-:Y:S06]  /*6250*/  HMMA.16816.F32 R76, R60, R14.reuse, R76 ;  /* 0x0000000e3c4c723c */ /* 0x080fec000000184c */
[C---:B------:R-:W-:Y:S05]  /*6260*/  HMMA.16816.F32 R80, R8.reuse, R14, R80 ;  /* 0x0000000e0850723c */ /* 0x040fea0000001850 */
[----:B--2---:R-:W-:Y:S01]  /*6270*/  IMAD.MOV.U32 R184, RZ, RZ, R0 ;  /* 0x000000ffffb87224 */ /* 0x004fe200078e0000 */
[-C--:B------:R-:W-:Y:S06]  /*6280*/  HMMA.16816.F32 R84, R8, R4.reuse, R84 ;  /* 0x000000040854723c */ /* 0x080fec0000001854 */
[C---:B------:R-:W-:Y:S06]  /*6290*/  HMMA.16816.F32 R88, R60.reuse, R4, R88 ;  /* 0x000000043c58723c */ /* 0x040fec0000001858 */
[-C--:B------:R-:W-:Y:S06]  /*62a0*/  HMMA.16816.F32 R92, R60, R6.reuse, R92 ;  /* 0x000000063c5c723c */ /* 0x080fec000000185c */
[----:B------:R-:W-:Y:S06]  /*62b0*/  HMMA.16816.F32 R96, R8, R6, R96 ;  /* 0x000000060860723c */ /* 0x000fec0000001860 */
[-C--:B---3--:R-:W-:Y:S06]  /*62c0*/  HMMA.16816.F32 R68, R16, R56.reuse, R68 ;  /* 0x000000381044723c */ /* 0x088fec0000001844 */
[C---:B----4-:R-:W-:Y:S06]  /*62d0*/  HMMA.16816.F32 R72, R64.reuse, R56, R72 ;  /* 0x000000384048723c */ /* 0x050fec0000001848 */
[-C--:B------:R-:W-:Y:S06]  /*62e0*/  HMMA.16816.F32 R76, R64, R58.reuse, R76 ;  /* 0x0000003a404c723c */ /* 0x080fec000000184c */
[C---:B------:R-:W-:Y:S06]  /*62f0*/  HMMA.16816.F32 R80, R16.reuse, R58, R80 ;  /* 0x0000003a1050723c */ /* 0x040fec0000001850 */
[-C--:B------:R-:W-:Y:S06]  /*6300*/  HMMA.16816.F32 R84, R16, R52.reuse, R84 ;  /* 0x000000341054723c */ /* 0x080fec0000001854 */
[C---:B------:R-:W-:Y:S06]  /*6310*/  HMMA.16816.F32 R88, R64.reuse, R52, R88 ;  /* 0x000000344058723c */ /* 0x040fec0000001858 */
[-C--:B------:R-:W-:Y:S06]  /*6320*/  HMMA.16816.F32 R92, R64, R54.reuse, R92 ;  /* 0x00000036405c723c */ /* 0x080fec000000185c */
[----:B------:R-:W-:Y:S01]  /*6330*/  HMMA.16816.F32 R96, R16, R54, R96 ;  /* 0x000000361060723c */ /* 0x000fe20000001860 */
[----:B------:R-:W-:Y:S11]  /*6340*/  @!UPT UIADD3 URZ, URZ, URZ, URZ ;  /* 0x0000003f3f3ff290 */ /* 0x000ff6000fffe03f */
[----:B------:R-:W-:Y:S01]  /*6350*/  @!UPT UIADD3 URZ, URZ, URZ, URZ ;  /* 0x0000003f3f3ff290 */ /* 0x000fe2000fffe03f */
[----:B------:R-:W-:Y:S11]  /*6360*/  @P2 BRA `(.L_x_36) ;  /* 0xffffffd8004c2947 */ /* 0x000ff6000383ffff */
[----:B------:R-:W2:Y:S01]  /*6370*/  LDL R107, [R1] ;  /* 0x00000000016b7983 */ /* 0x000ea20000100800 */
[----:B------:R-:W-:-:S03]  /*6380*/  ULDC UR4, c[0x0][0x390] ;  /* 0x0000e40000047ab9 */ /* 0x000fc60000000800 */
[----:B------:R-:W3:Y:S04]  /*6390*/  LDL R106, [R1+0x4] ;  /* 0x00000400016a7983 */ /* 0x000ee80000100800 */
[----:B------:R-:W4:Y:S04]  /*63a0*/  LDL.LU R104, [R1+0xc] ;  /* 0x00000c0001687983 */ /* 0x000f280000300800 */
[----:B------:R-:W4:Y:S01]  /*63b0*/  LDL R105, [R1+0x14] ;  /* 0x0000140001697983 */ /* 0x000f220000100800 */
[----:B------:R-:W-:Y:S01]  /*63c0*/  FMUL.FTZ R68, R68, UR4 ;  /* 0x0000000444447c20 */ /* 0x000fe20008410000 */
        /* <DEDUP_REMOVED lines=11> */
[----:B------:R-:W-:Y:S01]  /*6480*/  F2FP.F16.F32.PACK_AB R16, R16, R68 ;  /* 0x000000441010723e */ /* 0x000fe200000000ff */
[----:B------:R-:W-:Y:S01]  /*6490*/  BAR.SYNC.DEFER_BLOCKING 0x0 ;  /* 0x0000000000007b1d */ /* 0x000fe20000010000 */
[----:B------:R-:W-:Y:S01]  /*64a0*/  FMUL.FTZ R76, R76, UR4 ;  /* 0x000000044c4c7c20 */ /* 0x000fe20008410000 */
[----:B------:R-:W-:Y:S01]  /*64b0*/  FMUL.FTZ R10, R77, UR4 ;  /* 0x000000044d0a7c20 */ /* 0x000fe20008410000 */
[----:B------:R-:W-:Y:S01]  /*64c0*/  F2FP.F16.F32.PACK_AB R15, R15, R70 ;  /* 0x000000460f0f723e */ /* 0x000fe200000000ff */
        /* <DEDUP_REMOVED lines=26> */
[----:B------:R-:W-:-:S02]  /*6670*/  F2FP.F16.F32.PACK_AB R4, R4, R96 ;  /* 0x000000600404723e */ /* 0x000fc400000000ff */
[----:B------:R-:W-:Y:S02]  /*6680*/  F2FP.F16.F32.PACK_AB R3, R3, R98 ;  /* 0x000000620303723e */ /* 0x000fe400000000ff */
[----:B------:R-:W-:Y:S02]  /*6690*/  F2FP.F16.F32.PACK_AB R6, R6, R88 ;  /* 0x000000580606723e */ /* 0x000fe400000000ff */
[----:B------:R-:W-:Y:S02]  /*66a0*/  F2FP.F16.F32.PACK_AB R5, R5, R90 ;  /* 0x0000005a0505723e */ /* 0x000fe400000000ff */
[----:B------:R-:W-:Y:S02]  /*66b0*/  F2FP.F16.F32.PACK_AB R2, R2, R92 ;  /* 0x0000005c0202723e */ /* 0x000fe400000000ff */
[----:B------:R-:W-:Y:S02]  /*66c0*/  F2FP.F16.F32.PACK_AB R0, R0, R94 ;  /* 0x0000005e0000723e */ /* 0x000fe400000000ff */
        /* <DEDUP_REMOVED lines=15> */
[----:B------:R-:W-:Y:S01]  /*67c0*/  F2FP.F16.F32.PACK_AB R46, R47, R46 ;  /* 0x0000002e2f2e723e */ /* 0x000fe200000000ff */
[----:B--2---:R1:W-:Y:S04]  /*67d0*/  STS [R107], R16 ;  /* 0x000000106b007388 */ /* 0x0043e80000000800 */
[----:B------:R-:W-:Y:S04]  /*67e0*/  STS [R107+0x400], R15 ;  /* 0x0004000f6b007388 */ /* 0x000fe80000000800 */
[----:B---3--:R-:W-:Y:S01]  /*67f0*/  STS [R106], R12 ;  /* 0x0000000c6a007388 */ /* 0x008fe20000000800 */
[----:B----4-:R-:W-:-:S03]  /*6800*/  ISETP.NE.AND P0, PT, R104, -0x1, PT ;  /* 0xffffffff6800780c */ /* 0x010fc60003f05270 */
[----:B------:R-:W-:Y:S04]  /*6810*/  STS [R106+0x400], R11 ;  /* 0x0004000b6a007388 */ /* 0x000fe80000000800 */
[----:B------:R-:W-:Y:S04]  /*6820*/  STS [R107+0x1000], R14 ;  /* 0x0010000e6b007388 */ /* 0x000fe80000000800 */
[----:B------:R-:W-:Y:S04]  /*6830*/  STS [R107+0x1400], R13 ;  /* 0x0014000d6b007388 */ /* 0x000fe80000000800 */
[----:B------:R-:W-:Y:S01]  /*6840*/  STS [R106+0x1000], R10 ;  /* 0x0010000a6a007388 */ /* 0x000fe20000000800 */
[----:B-1----:R-:W1:Y:S03]  /*6850*/  @P0 LDC.64 R16, c[0x0][0x458] ;  /* 0x00011600ff100b82 */ /* 0x002e660000000a00 */
[----:B------:R-:W-:Y:S04]  /*6860*/  STS [R106+0x1400], R9 ;  /* 0x001400096a007388 */ /* 0x000fe80000000800 */
[----:B------:R-:W-:Y:S04]  /*6870*/  STS [R107+0x2000], R8 ;  /* 0x002000086b007388 */ /* 0x000fe80000000800 */
[----:B------:R-:W-:Y:S04]  /*6880*/  STS [R107+0x2400], R7 ;  /* 0x002400076b007388 */ /* 0x000fe80000000800 */
[----:B------:R2:W-:Y:S04]  /*6890*/  STS [R106+0x2000], R4 ;  /* 0x002000046a007388 */ /* 0x0005e80000000800 */
[----:B------:R-:W-:Y:S04]  /*68a0*/  STS [R106+0x2400], R3 ;  /* 0x002400036a007388 */ /* 0x000fe80000000800 */
[----:B------:R-:W-:Y:S04]  /*68b0*/  STS [R107+0x3000], R6 ;  /* 0x003000066b007388 */ /* 0x000fe80000000800 */
[----:B------:R-:W-:Y:S04]  /*68c0*/  STS [R107+0x3400], R5 ;  /* 0x003400056b007388 */ /* 0x000fe80000000800 */
[----:B------:R3:W-:Y:S04]  /*68d0*/  STS [R106+0x3000], R2 ;  /* 0x003000026a007388 */ /* 0x0007e80000000800 */
[----:B------:R4:W-:Y:S04]  /*68e0*/  STS [R106+0x3400], R0 ;  /* 0x003400006a007388 */ /* 0x0009e80000000800 */
[----:B------:R-:W-:Y:S01]  /*68f0*/  STS [R107+0x4000], R20 ;  /* 0x004000146b007388 */ /* 0x000fe20000000800 */
[----:B--2---:R-:W-:-:S03]  /*6900*/  @P0 IADD3 R4, R247, R104, RZ ;  /* 0x00000068f7040210 */ /* 0x004fc60007ffe0ff */
[----:B------:R-:W-:Y:S04]  /*6910*/  STS [R107+0x4400], R22 ;  /* 0x004400166b007388 */ /* 0x000fe80000000800 */
[----:B------:R2:W-:Y:S04]  /*6920*/  STS [R106+0x4000], R32 ;  /* 0x004000206a007388 */ /* 0x0005e80000000800 */
[----:B------:R1:W-:Y:S04]  /*6930*/  STS [R106+0x4400], R34 ;  /* 0x004400226a007388 */ /* 0x0003e80000000800 */
[----:B------:R1:W-:Y:S01]  /*6940*/  STS [R107+0x5000], R24 ;  /* 0x005000186b007388 */ /* 0x0003e20000000800 */
[----:B---3--:R-:W3:Y:S03]  /*6950*/  @P0 LDC.64 R2, c[0x0][0x450] ;  /* 0x00011400ff020b82 */ /* 0x008ee60000000a00 */
[----:B------:R1:W-:Y:S01]  /*6960*/  STS [R107+0x5400], R26 ;  /* 0x0054001a6b007388 */ /* 0x0003e20000000800 */
[----:B----4-:R-:W-:-:S02]  /*6970*/  @P0 IADD3 R0, R247, R104, RZ ;  /* 0x00000068f7000210 */ /* 0x010fc40007ffe0ff */
[----:B------:R-:W4:Y:S01]  /*6980*/  S2R R104, SR_CTAID.Y ;  /* 0x0000000000687919 */ /* 0x000f220000002600 */
[----:B------:R1:W-:Y:S04]  /*6990*/  STS [R106+0x5000], R28 ;  /* 0x0050001c6a007388 */ /* 0x0003e80000000800 */
[----:B------:R1:W-:Y:S04]  /*69a0*/  STS [R106+0x5400], R30 ;  /* 0x0054001e6a007388 */ /* 0x0003e80000000800 */
[----:B------:R1:W-:Y:S04]  /*69b0*/  STS [R107+0x6000], R36 ;  /* 0x006000246b007388 */ /* 0x0003e80000000800 */
[----:B------:R1:W-:Y:S01]  /*69c0*/  STS [R107+0x6400], R38 ;  /* 0x006400266b007388 */ /* 0x0003e20000000800 */
[----:B---3--:R-:W-:-:S02]  /*69d0*/  @P0 IMAD R8, R0, R3, RZ ;  /* 0x0000000300080224 */ /* 0x008fc400078e02ff */
[----:B------:R-:W-:Y:S01]  /*69e0*/  @P0 IMAD.WIDE.U32 R6, R0, R2, RZ ;  /* 0x0000000200060225 */ /* 0x000fe200078e00ff */
[----:B------:R3:W-:Y:S03]  /*69f0*/  STS [R106+0x6000], R48 ;  /* 0x006000306a007388 */ /* 0x0007e60000000800 */
[C---:B-1----:R-:W-:Y:S01]  /*6a00*/  @P0 IMAD R0, R4.reuse, R17, RZ ;  /* 0x0000001104000224 */ /* 0x042fe200078e02ff */
[----:B------:R3:W-:Y:S01]  /*6a10*/  STS [R106+0x6400], R50 ;  /* 0x006400326a007388 */ /* 0x0007e20000000800 */
[----:B------:R-:W-:Y:S01]  /*6a20*/  @P0 IMAD.WIDE.U32 R4, R4, R16, RZ ;  /* 0x0000001004040225 */ /* 0x000fe200078e00ff */
[----:B------:R-:W-:Y:S02]  /*6a30*/  @P0 IADD3 R12, R7, R8, RZ ;  /* 0x00000008070c0210 */ /* 0x000fe40007ffe0ff */
[----:B------:R3:W-:Y:S01]  /*6a40*/  STS [R107+0x7000], R40 ;  /* 0x007000286b007388 */ /* 0x0007e20000000800 */
[----:B------:R-:W-:Y:S01]  /*6a50*/  @P0 IMAD.MOV.U32 R19, RZ, RZ, R4 ;  /* 0x000000ffff130224 */ /* 0x000fe200078e0004 */
[----:B--2---:R-:W-:Y:S01]  /*6a60*/  @P0 IADD3 R32, R5, R0, RZ ;  /* 0x0000000005200210 */ /* 0x004fe20007ffe0ff */
[----:B------:R-:W-:Y:S01]  /*6a70*/  @P0 IMAD.MOV.U32 R11, RZ, RZ, R6 ;  /* 0x000000ffff0b0224 */ /* 0x000fe200078e0006 */
[----:B------:R3:W-:Y:S01]  /*6a80*/  STS [R107+0x7400], R42 ;  /* 0x0074002a6b007388 */ /* 0x0007e20000000800 */
[----:B------:R-:W-:-:S02]  /*6a90*/  LEA R4, R105, UR5, 0x1 ;  /* 0x0000000569047c11 */ /* 0x000fc4000f8e08ff */
[----:B----4-:R-:W-:Y:S01]  /*6aa0*/  SHF.R.S32.HI R10, RZ, 0x1f, R104 ;  /* 0x0000001fff0a7819 */ /* 0x010fe20000011468 */
[----:B------:R3:W-:Y:S01]  /*6ab0*/  STS [R106+0x7000], R44 ;  /* 0x0070002c6a007388 */ /* 0x0007e20000000800 */
[----:B------:R-:W1:Y:S03]  /*6ac0*/  S2R R13, SR_TID.X ;  /* 0x00000000000d7919 */ /* 0x000e660000002100 */
[----:B------:R3:W-:Y:S01]  /*6ad0*/  STS [R106+0x7400], R46 ;  /* 0x0074002e6a007388 */ /* 0x0007e20000000800 */
[----:B------:R-:W-:Y:S05]  /*6ae0*/  @P0 BRA `(.L_x_37) ;  /* 0x0000000000300947 */ /* 0x000fea0003800000 */
[----:B------:R-:W2:Y:S01]  /*6af0*/  LDC.64 R2, c[0x0][0x450] ;  /* 0x00011400ff027b82 */ /* 0x000ea20000000a00 */
[----:B------:R-:W-:-:S07]  /*6b00*/  SHF.R.S32.HI R0, RZ, 0x1f, R247 ;  /* 0x0000001fff007819 */ /* 0x000fce00000114f7 */
[----:B------:R-:W4:Y:S01]  /*6b10*/  LDC.64 R8, c[0x0][0x438] ;  /* 0x00010e00ff087b82 */ /* 0x000f220000000a00 */
[-C--:B--2---:R-:W-:Y:S02]  /*6b20*/  IMAD R0, R0, R2.reuse, RZ ;  /* 0x0000000200007224 */ /* 0x084fe400078e02ff */
[----:B------:R-:W-:-:S04]  /*6b30*/  IMAD.WIDE.U32 R6, R247, R2, RZ ;  /* 0x00000002f7067225 */ /* 0x000fc800078e00ff */
[----:B------:R-:W-:Y:S02]  /*6b40*/  IMAD R0, R247, R3, R0 ;  /* 0x00000003f7007224 */ /* 0x000fe400078e0200 */
[----:B----4-:R-:W-:-:S03]  /*6b50*/  IMAD R5, R10, R8, RZ ;  /* 0x000000080a057224 */ /* 0x010fc600078e02ff */
[----:B------:R-:W-:Y:S01]  /*6b60*/  IADD3 R7, R7, R0, RZ ;  /* 0x0000000007077210 */ /* 0x000fe20007ffe0ff */
[C---:B------:R-:W-:Y:S02]  /*6b70*/  IMAD R9, R104.reuse, R9, R5 ;  /* 0x0000000968097224 */ /* 0x040fe400078e0205 */
[----:B------:R-:W-:-:S05]  /*6b80*/  IMAD.WIDE.U32 R6, R104, R8, R6 ;  /* 0x0000000868067225 */ /* 0x000fca00078e0006 */
[----:B------:R-:W-:Y:S02]  /*6b90*/  IADD3 R12, R7, R9, RZ ;  /* 0x00000009070c7210 */ /* 0x000fe40007ffe0ff */
[----:B------:R-:W-:Y:S02]  /*6ba0*/  MOV R11, R6 ;  /* 0x00000006000b7202 */ /* 0x000fe40000000f00 */
.L_x_37:
        /* <DEDUP_REMOVED lines=12> */
[----:B------:R-:W-:-:S07]  /*6c70*/  MOV R19, R6 ;  /* 0x0000000600137202 */ /* 0x000fce0000000f00 */
.L_x_38:
[----:B------:R-:W-:Y:S01]  /*6c80*/  BAR.SYNC.DEFER_BLOCKING 0x0 ;  /* 0x0000000000007b1d */ /* 0x000fe20000010000 */
[----:B------:R-:W-:Y:S01]  /*6c90*/  IMAD.SHL.U32 R5, R245, 0x40, RZ ;  /* 0x00000040f5057824 */ /* 0x000fe200078e00ff */
[--C-:B------:R-:W-:Y:S01]  /*6ca0*/  SHF.R.S32.HI R7, RZ, 0x1f, R212.reuse ;  /* 0x0000001fff077819 */ /* 0x100fe200000114d4 */
[----:B------:R-:W-:Y:S01]  /*6cb0*/  IMAD.MOV.U32 R6, RZ, RZ, R212 ;  /* 0x000000ffff067224 */ /* 0x000fe200078e00d4 */
[----:B-1----:R-:W-:Y:S02]  /*6cc0*/  SHF.R.S32.HI R10, RZ, 0x1f, R13 ;  /* 0x0000001fff0a7819 */ /* 0x002fe4000001140d */
[----:B------:R-:W-:Y:S01]  /*6cd0*/  SHF.R.S32.HI R18, RZ, 0x1f, R5 ;  /* 0x0000001fff127819 */ /* 0x000fe20000011405 */
[-C--:B------:R-:W-:Y:S01]  /*6ce0*/  IMAD.WIDE.U32 R8, R5, R2.reuse, R6 ;  /* 0x0000000205087225 */ /* 0x080fe200078e0006 */
[----:B------:R-:W1:Y:S01]  /*6cf0*/  S2R R35, SR_CTAID.Z ;  /* 0x0000000000237919 */ /* 0x000e620000002700 */
[----:B------:R-:W-:Y:S01]  /*6d00*/  LEA.HI R13, R10, R13, RZ, 0x3 ;  /* 0x0000000d0a0d7211 */ /* 0x000fe200078f18ff */
[----:B------:R-:W-:Y:S01]  /*6d10*/  ULDC.64 UR6, c[0x0][0x468] ;  /* 0x00011a0000067ab9 */ /* 0x000fe20000000a00 */
[----:B------:R-:W-:Y:S01]  /*6d20*/  IMAD R0, R18, R2, RZ ;  /* 0x0000000212007224 */ /* 0x000fe200078e02ff */
[----:B------:R-:W-:Y:S01]  /*6d30*/  IADD3 R8, P0, R11, R8, RZ ;  /* 0x000000080b087210 */ /* 0x000fe20007f1e0ff */
[----:B------:R-:W-:Y:S02]  /*6d40*/  BSSY B0, `(.L_x_39) ;  /* 0x0000024000007945 */ /* 0x000fe40003800000 */
[----:B------:R-:W-:Y:S01]  /*6d50*/  IMAD R10, R5, R3, R0 ;  /* 0x00000003050a7224 */ /* 0x000fe200078e0200 */
[----:B------:R-:W-:-:S04]  /*6d60*/  SHF.R.S32.HI R0, RZ, 0x3, R13 ;  /* 0x00000003ff007819 */ /* 0x000fc8000001140d */
[----:B------:R-:W-:Y:S01]  /*6d70*/  IADD3.X R9, R12, R9, R10, P0, !PT ;  /* 0x000000090c097210 */ /* 0x000fe200007fe40a */
[----:B------:R-:W-:Y:S01]  /*6d80*/  IMAD R10, R245, -0x40, R224 ;  /* 0xffffffc0f50a7824 */ /* 0x000fe200078e02e0 */
[----:B------:R-:W-:Y:S01]  /*6d90*/  SHF.R.S32.HI R33, RZ, 0x1f, R0 ;  /* 0x0000001fff217819 */ /* 0x000fe20000011400 */
[C---:B------:R-:W-:Y:S01]  /*6da0*/  VIADD R12, R0.reuse, 0x20 ;  /* 0x00000020000c7836 */ /* 0x040fe20000000000 */
[----:B------:R2:W4:Y:S02]  /*6db0*/  LDS.128 R28, [R4+0xd000] ;  /* 0x00d00000041c7984 */ /* 0x0005240000000c00 */
[-C--:B------:R-:W-:Y:S02]  /*6dc0*/  ISETP.GE.AND P3, PT, R0, R10.reuse, PT ;  /* 0x0000000a0000720c */ /* 0x080fe40003f66270 */
[----:B---3--:R2:W3:Y:S01]  /*6dd0*/  LDS.128 R40, [R4+0x10000] ;  /* 0x0100000004287984 */ /* 0x0084e20000000c00 */
[----:B------:R-:W-:-:S03]  /*6de0*/  ISETP.GE.AND P2, PT, R12, R10, PT ;  /* 0x0000000a0c00720c */ /* 0x000fc60003f46270 */
[----:B------:R2:W2:Y:S04]  /*6df0*/  LDS.128 R48, [R4+0x11000] ;  /* 0x0110000004307984 */ /* 0x0004a80000000c00 */
[----:B------:R2:W2:Y:S04]  /*6e00*/  LDS.128 R36, [R4+0x12000] ;  /* 0x0120000004247984 */ /* 0x0004a80000000c00 */
[----:B------:R2:W2:Y:S01]  /*6e10*/  LDS.128 R44, [R4+0x13000] ;  /* 0x01300000042c7984 */ /* 0x0004a20000000c00 */
[----:B-1----:R-:W-:Y:S01]  /*6e20*/  SHF.R.S32.HI R34, RZ, 0x1f, R35 ;  /* 0x0000001fff227819 */ /* 0x002fe20000011423 */
[----:B------:R-:W-:-:S04]  /*6e30*/  IMAD.WIDE.U32 R8, R35, UR6, R8 ;  /* 0x0000000623087c25 */ /* 0x000fc8000f8e0008 */
[----:B------:R-:W-:-:S04]  /*6e40*/  IMAD R11, R34, UR6, RZ ;  /* 0x00000006220b7c24 */ /* 0x000fc8000f8e02ff */
[----:B------:R-:W-:-:S04]  /*6e50*/  IMAD R10, R35, UR7, R11 ;  /* 0x00000007230a7c24 */ /* 0x000fc8000f8e020b */
[----:B------:R-:W-:Y:S01]  /*6e60*/  IMAD.IADD R14, R10, 0x1, R9 ;  /* 0x000000010a0e7824 */ /* 0x000fe200078e0209 */
[----:B------:R-:W-:Y:S06]  /*6e70*/  @P3 BRA `(.L_x_40) ;  /* 0x0000000000403947 */ /* 0x000fec0003800000 */
[----:B------:R-:W-:Y:S01]  /*6e80*/  ULDC UR4, c[0x0][0x2d0] ;  /* 0x0000b40000047ab9 */ /* 0x000fe20000000800 */
[----:B------:R-:W1:Y:S01]  /*6e90*/  LDS.128 R24, [R4+0xe000] ;  /* 0x00e0000004187984 */ /* 0x000e620000000c00 */
[----:B------:R-:W-:Y:S01]  /*6ea0*/  ISETP.GE.AND P1, PT, R212, UR4, PT ;  /* 0x00000004d4007c0c */ /* 0x000fe2000bf26270 */
[----:B------:R-:W-:Y:S01]  /*6eb0*/  IMAD.MOV.U32 R10, RZ, RZ, R8 ;  /* 0x000000ffff0a7224 */ /* 0x000fe200078e0008 */
[----:B------:R-:W-:Y:S01]  /*6ec0*/  MOV R11, R14 ;  /* 0x0000000e000b7202 */ /* 0x000fe20000000f00 */
[-C--:B------:R-:W-:Y:S01]  /*6ed0*/  IMAD R15, R33, R2.reuse, RZ ;  /* 0x00000002210f7224 */ /* 0x080fe200078e02ff */
[----:B------:R-:W-:Y:S01]  /*6ee0*/  ISETP.GE.AND P0, PT, R225, UR4, PT ;  /* 0x00000004e1007c0c */ /* 0x000fe2000bf06270 */
[----:B------:R-:W-:Y:S01]  /*6ef0*/  ULDC.64 UR6, c[0x0][0x3f0] ;  /* 0x0000fc0000067ab9 */ /* 0x000fe20000000a00 */
[----:B------:R-:W-:-:S04]  /*6f00*/  IMAD.WIDE.U32 R12, R0, R2, R10 ;  /* 0x00000002000c7225 */ /* 0x000fc800078e000a */
[----:B------:R-:W-:-:S03]  /*6f10*/  IMAD R10, R0, R3, R15 ;  /* 0x00000003000a7224 */ /* 0x000fc600078e020f */
[----:B------:R-:W4:Y:S01]  /*6f20*/  @!P1 LDS.128 R20, [R4+0xc000] ;  /* 0x00c0000004149984 */ /* 0x000f220000000c00 */
[----:B------:R-:W-:Y:S01]  /*6f30*/  IMAD.IADD R11, R10, 0x1, R13 ;  /* 0x000000010a0b7824 */ /* 0x000fe200078e020d */
[----:B------:R-:W-:-:S04]  /*6f40*/  LEA R10, P4, R12, UR6, 0x1 ;  /* 0x000000060c0a7c11 */ /* 0x000fc8000f8808ff */
[----:B------:R-:W-:-:S05]  /*6f50*/  LEA.HI.X R11, R12, UR7, R11, 0x1, P4 ;  /* 0x000000070c0b7c11 */ /* 0x000fca000a0f0c0b */
[----:B-1----:R1:W-:Y:S04]  /*6f60*/  @!P0 STG.E.128 desc[UR16][R10.64+0x80], R24 ;  /* 0x000080180a008986 */ /* 0x0023e8000c101d10 */
[----:B----4-:R1:W-:Y:S02]  /*6f70*/  @!P1 STG.E.128 desc[UR16][R10.64], R20 ;  /* 0x000000140a009986 */ /* 0x0103e4000c101d10 */
.L_x_40:
[----:B------:R-:W-:Y:S05]  /*6f80*/  BSYNC B0 ;  /* 0x0000000000007941 */ /* 0x000fea0003800000 */
.L_x_39:
[----:B-1----:R1:W1:Y:S01]  /*6f90*/  LDS.128 R20, [R4+0xf000] ;  /* 0x00f0000004147984 */ /* 0x0022620000000c00 */
[----:B------:R-:W-:Y:S04]  /*6fa0*/  BSSY B0, `(.L_x_41) ;  /* 0x0000011000007945 */ /* 0x000fe80003800000 */
[----:B------:R-:W-:Y:S05]  /*6fb0*/  @P2 BRA `(.L_x_42) ;  /* 0x00000000003c2947 */ /* 0x000fea0003800000 */
[----:B-12---:R-:W-:Y:S01]  /*6fc0*/  IADD3 R4, P0, R0, 0x20, RZ ;  /* 0x0000002000047810 */ /* 0x006fe20007f1e0ff */
[----:B------:R-:W-:Y:S01]  /*6fd0*/  ULDC UR4, c[0x0][0x2d0] ;  /* 0x0000b40000047ab9 */ /* 0x000fe20000000800 */
[----:B------:R-:W-:Y:S01]  /*6fe0*/  ULDC.64 UR6, c[0x0][0x3f0] ;  /* 0x0000fc0000067ab9 */ /* 0x000fe20000000a00 */
[----:B------:R-:W-:Y:S02]  /*6ff0*/  ISETP.GE.AND P1, PT, R212, UR4, PT ;  /* 0x00000004d4007c0c */ /* 0x000fe4000bf26270 */
[----:B------:R-:W-:Y:S01]  /*7000*/  IMAD.X R9, RZ, RZ, R33, P0 ;  /* 0x000000ffff097224 */ /* 0x000fe200000e0621 */
[----:B------:R-:W-:-:S03]  /*7010*/  ISETP.GE.AND P0, PT, R225, UR4, PT ;  /* 0x00000004e1007c0c */ /* 0x000fc6000bf06270 */
[----:B------:R-:W-:Y:S01]  /*7020*/  IMAD R10, R9, R2, RZ ;  /* 0x00000002090a7224 */ /* 0x000fe200078e02ff */
[----:B------:R-:W-:-:S03]  /*7030*/  MOV R9, R14 ;  /* 0x0000000e00097202 */ /* 0x000fc60000000f00 */
[C---:B------:R-:W-:Y:S02]  /*7040*/  IMAD R3, R4.reuse, R3, R10 ;  /* 0x0000000304037224 */ /* 0x040fe400078e020a */
[----:B------:R-:W-:-:S04]  /*7050*/  IMAD.WIDE.U32 R8, R4, R2, R8 ;  /* 0x0000000204087225 */ /* 0x000fc800078e0008 */
[----:B------:R-:W-:Y:S01]  /*7060*/  IMAD.IADD R3, R3, 0x1, R9 ;  /* 0x0000000103037824 */ /* 0x000fe200078e0209 */
[----:B------:R-:W-:-:S04]  /*7070*/  LEA R2, P4, R8, UR6, 0x1 ;  /* 0x0000000608027c11 */ /* 0x000fc8000f8808ff */
[----:B------:R-:W-:-:S05]  /*7080*/  LEA.HI.X R3, R8, UR7, R3, 0x1, P4 ;  /* 0x0000000708037c11 */ /* 0x000fca000a0f0c03 */
[----:B----4-:R1:W-:Y:S04]  /*7090*/  @!P1 STG.E.128 desc[UR16][R2.64], R28 ;  /* 0x0000001c02009986 */ /* 0x0103e8000c101d10 */
[----:B------:R1:W-:Y:S02]  /*70a0*/  @!P0 STG.E.128 desc[UR16][R2.64+0x80], R20 ;  /* 0x0000801402008986 */ /* 0x0003e4000c101d10 */
.L_x_42:
[----:B------:R-:W-:Y:S05]  /*70b0*/  BSYNC B0 ;  /* 0x0000000000007941 */ /* 0x000fea0003800000 */
.L_x_41:
[-C--:B-1----:R-:W-:Y:S01]  /*70c0*/  IMAD.WIDE.U32 R2, R5, R16.reuse, R6 ;  /* 0x0000001005027225 */ /* 0x082fe200078e0006 */
[----:B------:R-:W-:Y:S01]  /*70d0*/  ULDC.64 UR6, c[0x0][0x470] ;  /* 0x00011c0000067ab9 */ /* 0x000fe20000000a00 */
[----:B------:R-:W-:Y:S02]  /*70e0*/  BSSY B0, `(.L_x_43) ;  /* 0x0000018000007945 */ /* 0x000fe40003800000 */
[----:B--2---:R-:W-:Y:S01]  /*70f0*/  IMAD R4, R18, R16, RZ ;  /* 0x0000001012047224 */ /* 0x004fe200078e02ff */
[----:B------:R-:W-:-:S03]  /*7100*/  IADD3 R2, P0, R19, R2, RZ ;  /* 0x0000000213027210 */ /* 0x000fc60007f1e0ff */
[----:B------:R-:W-:-:S05]  /*7110*/  IMAD R4, R5, R17, R4 ;  /* 0x0000001105047224 */ /* 0x000fca00078e0204 */
[----:B------:R-:W-:Y:S01]  /*7120*/  IADD3.X R3, R32, R3, R4, P0, !PT ;  /* 0x0000000320037210 */ /* 0x000fe200007fe404 */
[----:B------:R-:W-:-:S04]  /*7130*/  IMAD R4, R34, UR6, RZ ;  /* 0x0000000622047c24 */ /* 0x000fc8000f8e02ff */
[C---:B------:R-:W-:Y:S02]  /*7140*/  IMAD R4, R35.reuse, UR7, R4 ;  /* 0x0000000723047c24 */ /* 0x040fe4000f8e0204 */
[----:B------:R-:W-:-:S05]  /*7150*/  IMAD.WIDE.U32 R2, R35, UR6, R2 ;  /* 0x0000000623027c25 */ /* 0x000fca000f8e0002 */
[----:B------:R-:W-:Y:S01]  /*7160*/  IADD3 R8, R4, R3, RZ ;  /* 0x0000000304087210 */ /* 0x000fe20007ffe0ff */
[----:B------:R-:W-:Y:S06]  /*7170*/  @P3 BRA `(.L_x_44) ;  /* 0x0000000000383947 */ /* 0x000fec0003800000 */
[----:B------:R-:W-:Y:S01]  /*7180*/  MOV R5, R8 ;  /* 0x0000000800057202 */ /* 0x000fe20000000f00 */
[----:B------:R-:W-:Y:S01]  /*7190*/  IMAD.MOV.U32 R4, RZ, RZ, R2 ;  /* 0x000000ffff047224 */ /* 0x000fe200078e0002 */
[----:B------:R-:W-:Y:S01]  /*71a0*/  ULDC UR4, c[0x0][0x2d0] ;  /* 0x0000b40000047ab9 */ /* 0x000fe20000000800 */
[-C--:B------:R-:W-:Y:S01]  /*71b0*/  IMAD R9, R33, R16.reuse, RZ ;  /* 0x0000001021097224 */ /* 0x080fe200078e02ff */
[----:B------:R-:W-:Y:S01]  /*71c0*/  ISETP.GE.AND P1, PT, R212, UR4, PT ;  /* 0x00000004d4007c0c */ /* 0x000fe2000bf26270 */
[C---:B------:R-:W-:Y:S01]  /*71d0*/  IMAD.WIDE.U32 R6, R0.reuse, R16, R4 ;  /* 0x0000001000067225 */ /* 0x040fe200078e0004 */
[----:B------:R-:W-:Y:S01]  /*71e0*/  ISETP.GE.AND P0, PT, R225, UR4, PT ;  /* 0x00000004e1007c0c */ /* 0x000fe2000bf06270 */
[----:B------:R-:W-:Y:S02]  /*71f0*/  ULDC.64 UR6, c[0x0][0x3f8] ;  /* 0x0000fe0000067ab9 */ /* 0x000fe40000000a00 */
[----:B------:R-:W-:-:S04]  /*7200*/  IMAD R4, R0, R17, R9 ;  /* 0x0000001100047224 */ /* 0x000fc800078e0209 */
[----:B------:R-:W-:Y:S01]  /*7210*/  IMAD.IADD R5, R4, 0x1, R7 ;  /* 0x0000000104057824 */ /* 0x000fe200078e0207 */
[----:B------:R-:W-:-:S04]  /*7220*/  LEA R4, P3, R6, UR6, 0x1 ;  /* 0x0000000606047c11 */ /* 0x000fc8000f8608ff */
[----:B------:R-:W-:-:S05]  /*7230*/  LEA.HI.X R5, R6, UR7, R5, 0x1, P3 ;  /* 0x0000000706057c11 */ /* 0x000fca00098f0c05 */
[----:B---3--:R1:W-:Y:S04]  /*7240*/  @!P1 STG.E.128 desc[UR16][R4.64], R40 ;  /* 0x0000002804009986 */ /* 0x0083e8000c101d10 */
[----:B------:R1:W-:Y:S02]  /*7250*/  @!P0 STG.E.128 desc[UR16][R4.64+0x80], R36 ;  /* 0x0000802404008986 */ /* 0x0003e4000c101d10 */
.L_x_44:
[----:B------:R-:W-:Y:S05]  /*7260*/  BSYNC B0 ;  /* 0x0000000000007941 */ /* 0x000fea0003800000 */
.L_x_43:
[----:B------:R-:W-:Y:S05]  /*7270*/  @P2 BRA `(.L_x_15) ;  /* 0x00000000003c2947 */ /* 0x000fea0003800000 */
[----:B------:R-:W-:Y:S01]  /*7280*/  IADD3 R0, P0, R0, 0x20, RZ ;  /* 0x0000002000007810 */ /* 0x000fe20007f1e0ff */
[----:B------:R-:W-:Y:S01]  /*7290*/  ULDC UR4, c[0x0][0x2d0] ;  /* 0x0000b40000047ab9 */ /* 0x000fe20000000800 */
[----:B------:R-:W-:Y:S01]  /*72a0*/  ULDC.64 UR6, c[0x0][0x3f8] ;  /* 0x0000fe0000067ab9 */ /* 0x000fe20000000a00 */
[----:B------:R-:W-:Y:S02]  /*72b0*/  ISETP.GE.AND P1, PT, R212, UR4, PT ;  /* 0x00000004d4007c0c */ /* 0x000fe4000bf26270 */
[----:B------:R-:W-:Y:S01]  /*72c0*/  IMAD.X R3, RZ, RZ, R33, P0 ;  /* 0x000000ffff037224 */ /* 0x000fe200000e0621 */
[----:B------:R-:W-:-:S03]  /*72d0*/  ISETP.GE.AND P0, PT, R225, UR4, PT ;  /* 0x00000004e1007c0c */ /* 0x000fc6000bf06270 */
[----:B------:R-:W-:Y:S01]  /*72e0*/  IMAD R6, R3, R16, RZ ;  /* 0x0000001003067224 */ /* 0x000fe200078e02ff */
[----:B------:R-:W-:-:S03]  /*72f0*/  MOV R3, R8 ;  /* 0x0000000800037202 */ /* 0x000fc60000000f00 */
[----:B-1----:R-:W-:-:S04]  /*7300*/  IMAD.WIDE.U32 R4, R0, R16, R2 ;  /* 0x0000001000047225 */ /* 0x002fc800078e0002 */
[----:B------:R-:W-:Y:S01]  /*7310*/  IMAD R0, R0, R17, R6 ;  /* 0x0000001100007224 */ /* 0x000fe200078e0206 */
[----:B------:R-:W-:-:S03]  /*7320*/  LEA R2, P2, R4, UR6, 0x1 ;  /* 0x0000000604027c11 */ /* 0x000fc6000f8408ff */
[----:B------:R-:W-:-:S05]  /*7330*/  IMAD.IADD R0, R0, 0x1, R5 ;  /* 0x0000000100007824 */ /* 0x000fca00078e0205 */
[----:B------:R-:W-:-:S05]  /*7340*/  LEA.HI.X R3, R4, UR7, R0, 0x1, P2 ;  /* 0x0000000704037c11 */ /* 0x000fca00090f0c00 */
[----:B------:R2:W-:Y:S04]  /*7350*/  @!P1 STG.E.128 desc[UR16][R2.64], R48 ;  /* 0x0000003002009986 */ /* 0x0005e8000c101d10 */
[----:B------:R2:W-:Y:S02]  /*7360*/  @!P0 STG.E.128 desc[UR16][R2.64+0x80], R44 ;  /* 0x0000802c02008986 */ /* 0x0005e4000c101d10 */
.L_x_15:
[----:B------:R-:W-:Y:S05]  /*7370*/  BSYNC B1 ;  /* 0x0000000000017941 */ /* 0x000fea0003800000 */
.L_x_1:
[----:B------:R-:W3:Y:S02]  /*7380*/  LDC R0, c[0x0][0xc] ;  /* 0x00000300ff007b82 */ /* 0x000ee40000000800 */
[----:B---3--:R-:W-:-:S04]  /*7390*/  IADD3 R245, R0, R245, RZ ;  /* 0x000000f500f57210 */ /* 0x008fc80007ffe0ff */
[----:B------:R-:W-:-:S13]  /*73a0*/  ISETP.GE.AND P0, PT, R245, UR14, PT ;  /* 0x0000000ef5007c0c */ /* 0x000fda000bf06270 */
[----:B------:R-:W-:Y:S05]  /*73b0*/  @P0 BRA `(.L_x_45) ;  /* 0x0000000000040947 */ /* 0x000fea0003800000 */
[----:B------:R-:W-:Y:S05]  /*73c0*/  BRA `(.L_x_46) ;  /* 0xffffff9400547947 */ /* 0x000fea000383ffff */
.L_x_45:
[----:B------:R-:W-:Y:S05]  /*73d0*/  EXIT ;  /* 0x000000000000794d */ /* 0x000fea0003800000 */
.L_x_47:
[----:B------:R-:W-:-:S00]  /*73e0*/  BRA `(.L_x_47) ;  /* 0xfffffffc00fc7947 */ /* 0x000fc0000383ffff */
[----:B------:R-:W-:-:S00]  /*73f0*/  NOP ;  /* 0x0000000000007918 */ /* 0x000fc00000000000 */
        /* <DEDUP_REMOVED lines=8> */
.L_x_1066:


//--------------------- .text._ZN5flash44flash_bwd_dq_dk_dv_loop_seqk_parallel_kernelI23Flash_bwd_kernel_traitsILi128ELi64ELi64ELi8ELi4ELi2ELi2ELb1ELb0EN7cutlass6half_tE19Flash_kernel_traitsILi128ELi64ELi64ELi8ES3_EELb0ELb1ELb0ELb0ELb1ELb1ELb0EEEvNS_16Flash_bwd_paramsE --------------------------
	.section	.text._ZN5flash44flash_bwd_dq_dk_dv_loop_seqk_parallel_kernelI23Flash_bwd_kernel_traitsILi128ELi64ELi64ELi8ELi4ELi2ELi2ELb1ELb0EN7cutlass6half_tE19Flash_kernel_traitsILi128ELi64ELi64ELi8ES3_EELb0ELb1ELb0ELb0ELb1ELb1ELb0EEEvNS_16Flash_bwd_paramsE,"ax",@progbits
	.align	128
        .global         _ZN5flash44flash_bwd_dq_dk_dv_loop_seqk_parallel_kernelI23Flash_bwd_kernel_traitsILi128ELi64ELi64ELi8ELi4ELi2ELi2ELb1ELb0EN7cutlass6half_tE19Flash_kernel_traitsILi128ELi64ELi64ELi8ES3_EELb0ELb1ELb0ELb0ELb1ELb1ELb0EEEvNS_16Flash_bwd_paramsE
        .type           _ZN5flash44flash_bwd_dq_dk_dv_loop_seqk_parallel_kernelI23Flash_bwd_kernel_traitsILi128ELi64ELi64ELi8ELi4ELi2ELi2ELb1ELb0EN7cutlass6half_tE19Flash_kernel_traitsILi128ELi64ELi64ELi8ES3_EELb0ELb1ELb0ELb0ELb1ELb1ELb0EEEvNS_16Flash_bwd_paramsE,@function
        .size           _ZN5flash44flash_bwd_dq_dk_dv_loop_seqk_parallel_kernelI23Flash_bwd_kernel_traitsILi128ELi64ELi64ELi8ELi4ELi2ELi2ELb1ELb0EN7cutlass6half_tE19Flash_kernel_traitsILi128ELi64ELi64ELi8ES3_EELb0ELb1ELb0ELb0ELb1ELb1ELb0EEEvNS_16Flash_bwd_paramsE,(.L_x_1067 - _ZN5flash44flash_bwd_dq_dk_dv_loop_seqk_parallel_kernelI23Flash_bwd_kernel_traitsILi128ELi64ELi64ELi8ELi4ELi2ELi2ELb1ELb0EN7cutlass6half_tE19Flash_kernel_traitsILi128ELi64ELi64ELi8ES3_EELb0ELb1ELb0ELb0ELb1ELb1ELb0EEEvNS_16Flash_bwd_paramsE)
        .other          _ZN5flash44flash_bwd_dq_dk_dv_loop_seqk_parallel_kernelI23Flash_bwd_kernel_traitsILi128ELi64ELi64ELi8ELi4ELi2ELi2ELb1ELb0EN7cutlass6half_tE19Flash_kernel_traitsILi128ELi64ELi64ELi8ES3_EELb0ELb1ELb0ELb0ELb1ELb1ELb0EEEvNS_16Flash_bwd_paramsE,@"STO_CUDA_ENTRY STV_DEFAULT"
_ZN5flash44flash_bwd_dq_dk_dv_loop_seqk_parallel_kernelI23Flash_bwd_kernel_traitsILi128ELi64ELi64ELi8ELi4ELi2ELi2ELb1ELb0EN7cutlass6half_tE19Flash_kernel_traitsILi128ELi64ELi64ELi8ES3_EELb0ELb1ELb0ELb0ELb1ELb1ELb0EEEvNS_16Flash_bwd_paramsE:
.text._ZN5flash44flash_bwd_dq_dk_dv_loop_seqk_parallel_kernelI23Flash_bwd_kernel_traitsILi128ELi64ELi64ELi8ELi4ELi2ELi2ELb1ELb0EN7cutlass6half_tE19Flash_kernel_traitsILi128ELi64ELi64ELi8ES3_EELb0ELb1ELb0ELb0ELb1ELb1ELb0EEEvNS_16Flash_bwd_paramsE:
[----:B------:R-:W-:Y:S08]  /*0000*/  LDC R1, c[0x0][0x28] ;  /* 0x00000a00ff017b82 */ /* 0x000ff00000000800 */
[----:B------:R-:W1:Y:S01]  /*0010*/  S2UR UR9, SR_CTAID.X ;  /* 0x00000000000979c3 */ /* 0x000e620000002500 */
[----:B------:R-:W-:Y:S02]  /*0020*/  ULDC UR5, c[0x0][0x2c8] ;  /* 0x0000b20000057ab9 */ /* 0x000fe40000000800 */
[----:B------:R-:W-:-:S04]  /*0030*/  UIADD3 UR5, UR5, 0x3f, URZ ;  /* 0x0000003f05057890 */ /* 0x000fc8000fffe03f */
[----:B------:R-:W-:-:S04]  /*0040*/  USHF.R.S32.HI UR4, URZ, 0x1f, UR5 ;  /* 0x0000001f3f047899 */ /* 0x000fc80008011405 */
[----:B------:R-:W-:-:S04]  /*0050*/  ULEA.HI UR4, UR4, UR5, URZ, 0x6 ;  /* 0x0000000504047291 */ /* 0x000fc8000f8f303f */
[----:B------:R-:W-:-:S04]  /*0060*/  USHF.R.S32.HI UR4, URZ, 0x6, UR4 ;  /* 0x000000063f047899 */ /* 0x000fc80008011404 */
[----:B-1----:R-:W-:-:S06]  /*0070*/  UISETP.GE.AND UP0, UPT, UR9, UR4, UPT ;  /* 0x000000040900728c */ /* 0x002fcc000bf06270 */
[----:B------:R-:W-:-:S13]  /*0080*/  PLOP3.LUT P0, PT, PT, PT, UP0, 0x80, 0x0 ;  /* 0x000000000000781c */ /* 0x000fda0003f0f008 */
[----:B------:R-:W-:Y:S05]  /*0090*/  @P0 EXIT ;  /* 0x000000000000094d */ /* 0x000fea0003800000 */
[----:B------:R-:W1:Y:S01]  /*00a0*/  S2R R218, SR_TID.X ;  /* 0x0000000000da7919 */ /* 0x000e620000002100 */
[----:B------:R-:W2:Y:S01]  /*00b0*/  S2UR UR5, SR_CgaCtaId ;  /* 0x00000000000579c3 */ /* 0x000ea20000008800 */
[----:B------:R-:W-:Y:S01]  /*00c0*/  UMOV UR4, 0x400 ;  /* 0x0000040000047882 */ /* 0x000fe20000000000 */
[----:B------:R-:W-:Y:S01]  /*00d0*/  IMAD.MOV.U32 R229, RZ, RZ, -0x10 ;  /* 0xfffffff0ffe57424 */ /* 0x000fe200078e00ff */
[----:B------:R-:W-:Y:S01]  /*00e0*/  ULDC.64 UR52, c[0x0][0x208] ;  /* 0x0000820000347ab9 */ /* 0x000fe20000000a00 */
[----:B------:R-:W-:-:S04]  /*00f0*/  UMOV UR26, 0xffffc000 ;  /* 0xffffc000001a7882 */ /* 0x000fc80000000000 */
[----:B------:R-:W3:Y:S08]  /*0100*/  LDC R221, c[0x0][0x2c4] ;  /* 0x0000b100ffdd7b82 */ /* 0x000ef00000000800 */
[----:B------:R-:W4:Y:S08]  /*0110*/  S2UR UR8, SR_CTAID.Z ;  /* 0x00000000000879c3 */ /* 0x000f300000002700 */
[----:B------:R-:W5:Y:S01]  /*0120*/  S2UR UR7, SR_CTAID.Y ;  /* 0x00000000000779c3 */ /* 0x000f620000002600 */
[----:B--2---:R-:W-:-:S04]  /*0130*/  ULEA UR5, UR5, UR4, 0x18 ;  /* 0x0000000405057291 */ /* 0x004fc8000f8ec03f */
[----:B------:R-:W-:Y:S01]  /*0140*/  UIADD3 UR13, UR5, 0xc000, URZ ;  /* 0x0000c000050d7890 */ /* 0x000fe2000fffe03f */
[----:B-1----:R-:W-:Y:S02]  /*0150*/  SHF.R.S32.HI R11, RZ, 0x1f, R218 ;  /* 0x0000001fff0b7819 */ /* 0x002fe400000114da */
[----:B------:R-:W1:Y:S01]  /*0160*/  S2UR UR6, SR_CTAID.Z ;  /* 0x00000000000679c3 */ /* 0x000e620000002700 */
[----:B------:R-:W-:Y:S01]  /*0170*/  UIADD3 UR4, UR5, 0x10000, URZ ;  /* 0x0001000005047890 */ /* 0x000fe2000fffe03f */
[CC--:B------:R-:W-:Y:S02]  /*0180*/  LEA.HI R7, R11.reuse, R218.reuse, RZ, 0x4 ;  /* 0x000000da0b077211 */ /* 0x0c0fe400078f20ff */
[----:B------:R-:W-:Y:S02]  /*0190*/  LEA.HI R13, R11, R218, RZ, 0x5 ;  /* 0x000000da0b0d7211 */ /* 0x000fe400078f28ff */
[----:B------:R-:W-:Y:S02]  /*01a0*/  SHF.R.S32.HI R0, RZ, 0x4, R7 ;  /* 0x00000004ff007819 */ /* 0x000fe40000011407 */
[----:B------:R-:W2:Y:S01]  /*01b0*/  S2UR UR10, SR_CTAID.Y ;  /* 0x00000000000a79c3 */ /* 0x000ea20000002600 */
[--C-:B------:R-:W-:Y:S01]  /*01c0*/  SHF.R.S32.HI R2, RZ, 0x5, R13.reuse ;  /* 0x00000005ff027819 */ /* 0x100fe2000001140d */
[----:B----4-:R-:W-:Y:S01]  /*01d0*/  USHF.R.S32.HI UR12, URZ, 0x1f, UR8 ;  /* 0x0000001f3f0c7899 */ /* 0x010fe20008011408 */
[----:B------:R-:W-:-:S02]  /*01e0*/  SHF.R.S32.HI R5, RZ, 0x1f, R13 ;  /* 0x0000001fff057819 */ /* 0x000fc4000001140d */
[CC--:B------:R-:W-:Y:S02]  /*01f0*/  LEA.HI R214, R11.reuse, R218.reuse, RZ, 0x3 ;  /* 0x000000da0bd67211 */ /* 0x0c0fe400078f18ff */
[----:B------:R-:W-:Y:S01]  /*0200*/  LEA.HI R15, R11, R218, RZ, 0x2 ;  /* 0x000000da0b0f7211 */ /* 0x000fe200078f10ff */
[----:B-----5:R-:W-:Y:S01]  /*0210*/  USHF.R.S32.HI UR11, URZ, 0x1f, UR7 ;  /* 0x0000001f3f0b7899 */ /* 0x020fe20008011407 */
[----:B------:R-:W-:Y:S02]  /*0220*/  LEA.HI R6, R7, R0, RZ, 0x1 ;  /* 0x0000000007067211 */ /* 0x000fe400078f08ff */
[-C--:B------:R-:W-:Y:S02]  /*0230*/  LEA.HI R5, R5, R2.reuse, RZ, 0x2 ;  /* 0x0000000205057211 */ /* 0x080fe400078f10ff */
[----:B------:R-:W-:Y:S02]  /*0240*/  LEA.HI R3, R13, R2, RZ, 0x1 ;  /* 0x000000020d037211 */ /* 0x000fe400078f08ff */
[----:B------:R-:W-:-:S02]  /*0250*/  LOP3.LUT R7, R7, 0xfffffff0, RZ, 0xc0, !PT ;  /* 0xfffffff007077812 */ /* 0x000fc400078ec0ff */
[----:B------:R-:W-:Y:S02]  /*0260*/  SHF.R.S32.HI R220, RZ, 0x3, R214 ;  /* 0x00000003ffdc7819 */ /* 0x000fe400000114d6 */
[----:B------:R-:W-:Y:S01]  /*0270*/  LOP3.LUT R19, R214, 0xfffffff8, RZ, 0xc0, !PT ;  /* 0xfffffff8d6137812 */ /* 0x000fe200078ec0ff */
[----:B------:R-:W-:Y:S01]  /*0280*/  IMAD.IADD R7, R218, 0x1, -R7 ;  /* 0x00000001da077824 */ /* 0x000fe200078e0a07 */
[--C-:B------:R-:W-:Y:S01]  /*0290*/  SHF.R.S32.HI R17, RZ, 0x2, R15.reuse ;  /* 0x00000002ff117819 */ /* 0x100fe2000001140f */
[----:B------:R-:W-:Y:S01]  /*02a0*/  IMAD.SHL.U32 R9, R220, 0x40, RZ ;  /* 0x00000040dc097824 */ /* 0x000fe200078e00ff */
[----:B------:R-:W-:Y:S01]  /*02b0*/  SHF.R.S32.HI R224, RZ, 0x1f, R15 ;  /* 0x0000001fffe07819 */ /* 0x000fe2000001140f */
[----:B------:R-:W-:Y:S01]  /*02c0*/  IMAD.IADD R4, R218, 0x1, -R19 ;  /* 0x00000001da047824 */ /* 0x000fe200078e0a13 */
[----:B------:R-:W-:Y:S02]  /*02d0*/  LOP3.LUT R5, R5, 0xfffffffc, RZ, 0xc0, !PT ;  /* 0xfffffffc05057812 */ /* 0x000fe400078ec0ff */
[----:B------:R-:W-:Y:S01]  /*02e0*/  LOP3.LUT R3, R3, 0xfffffffe, RZ, 0xc0, !PT ;  /* 0xfffffffe03037812 */ /* 0x000fe200078ec0ff */
[----:B------:R-:W-:Y:S01]  /*02f0*/  IMAD.SHL.U32 R222, R4, 0x8, RZ ;  /* 0x0000000804de7824 */ /* 0x000fe200078e00ff */
[----:B------:R-:W-:Y:S01]  /*0300*/  LOP3.LUT R13, R13, 0xffffffe0, RZ, 0xc0, !PT ;  /* 0xffffffe00d0d7812 */ /* 0x000fe200078ec0ff */
[----:B------:R-:W-:Y:S01]  /*0310*/  IMAD.IADD R5, R2, 0x1, -R5 ;  /* 0x0000000102057824 */ /* 0x000fe200078e0a05 */
[----:B------:R-:W-:Y:S01]  /*0320*/  LEA.HI R224, R224, R17, RZ, 0x3 ;  /* 0x00000011e0e07211 */ /* 0x000fe200078f18ff */
[----:B------:R-:W-:Y:S01]  /*0330*/  IMAD.IADD R3, R2, 0x1, -R3 ;  /* 0x0000000102037824 */ /* 0x000fe200078e0a03 */
[----:B------:R-:W-:Y:S01]  /*0340*/  LOP3.LUT R6, R6, 0xfffffffe, RZ, 0xc0, !PT ;  /* 0xfffffffe06067812 */ /* 0x000fe200078ec0ff */
[----:B------:R-:W-:Y:S01]  /*0350*/  IMAD.IADD R13, R218, 0x1, -R13 ;  /* 0x00000001da0d7824 */ /* 0x000fe200078e0a0d */
[----:B------:R-:W-:-:S02]  /*0360*/  LOP3.LUT R9, R9, 0x1c0, RZ, 0xc0, !PT ;  /* 0x000001c009097812 */ /* 0x000fc400078ec0ff */
[----:B------:R-:W-:Y:S01]  /*0370*/  LOP3.LUT R224, R224, 0xfffffff8, RZ, 0xc0, !PT ;  /* 0xfffffff8e0e07812 */ /* 0x000fe200078ec0ff */
[----:B------:R-:W-:Y:S01]  /*0380*/  IMAD.IADD R6, R0, 0x1, -R6 ;  /* 0x0000000100067824 */ /* 0x000fe200078e0a06 */
[----:B------:R-:W-:Y:S02]  /*0390*/  SHF.R.S32.HI R2, RZ, 0x1f, R7 ;  /* 0x0000001fff027819 */ /* 0x000fe40000011407 */
[----:B------:R-:W-:Y:S01]  /*03a0*/  SHF.R.U32.HI R8, RZ, 0x3, R9 ;  /* 0x00000003ff087819 */ /* 0x000fe20000011609 */
[----:B------:R-:W-:Y:S01]  /*03b0*/  IMAD.IADD R224, R17, 0x1, -R224 ;  /* 0x0000000111e07824 */ /* 0x000fe200078e0ae0 */
[----:B------:R-:W-:Y:S01]  /*03c0*/  LEA.HI R2, R2, R7, RZ, 0x3 ;  /* 0x0000000702027211 */ /* 0x000fe200078f18ff */
[----:B------:R-:W-:Y:S01]  /*03d0*/  IMAD.SHL.U32 R12, R6, 0x200, RZ ;  /* 0x00000200060c7824 */ /* 0x000fe200078e00ff */
[----:B------:R-:W-:Y:S02]  /*03e0*/  SHF.R.S32.HI R0, RZ, 0x1f, R13 ;  /* 0x0000001fff007819 */ /* 0x000fe4000001140d */
[----:B------:R-:W-:-:S02]  /*03f0*/  LOP3.LUT R9, R9, 0x38, R222, 0xf8, !PT ;  /* 0x0000003809097812 */ /* 0x000fc400078ef8de */
[C---:B------:R-:W-:Y:S01]  /*0400*/  LOP3.LUT R10, R2.reuse, 0xfffffff8, RZ, 0xc0, !PT ;  /* 0xfffffff8020a7812 */ /* 0x040fe200078ec0ff */
[----:B------:R-:W-:Y:S01]  /*0410*/  IMAD.SHL.U32 R2, R2, 0x40, RZ ;  /* 0x0000004002027824 */ /* 0x000fe200078e00ff */
[----:B------:R-:W-:Y:S01]  /*0420*/  LEA.HI R0, R0, R13, RZ, 0x2 ;  /* 0x0000000d00007211 */ /* 0x000fe200078f10ff */
[----:B------:R-:W-:Y:S01]  /*0430*/  IMAD.SHL.U32 R13, R4, 0x40, RZ ;  /* 0x00000040040d7824 */ /* 0x000fe200078e00ff */
[----:B------:R-:W-:Y:S01]  /*0440*/  LOP3.LUT R8, R9, R8, RZ, 0x3c, !PT ;  /* 0x0000000809087212 */ /* 0x000fe200078e3cff */
[----:B------:R-:W-:Y:S01]  /*0450*/  IMAD.IADD R7, R7, 0x1, -R10 ;  /* 0x0000000107077824 */ /* 0x000fe200078e0a0a */
[----:B------:R-:W-:Y:S01]  /*0460*/  LOP3.LUT R9, R224, 0x1, RZ, 0xc0, !PT ;  /* 0x00000001e0097812 */ /* 0x000fe200078ec0ff */
[----:B------:R-:W-:Y:S01]  /*0470*/  IMAD.SHL.U32 R10, R3, 0x10, RZ ;  /* 0x00000010030a7824 */ /* 0x000fe200078e00ff */
[----:B------:R-:W-:Y:S01]  /*0480*/  LOP3.LUT R15, R15, 0x7ffffffc, RZ, 0xc0, !PT ;  /* 0x7ffffffc0f0f7812 */ /* 0x000fe200078ec0ff */
[----:B------:R-:W-:Y:S01]  /*0490*/  IMAD.SHL.U32 R7, R7, 0x40, RZ ;  /* 0x0000004007077824 */ /* 0x000fe200078e00ff */
[----:B------:R-:W-:-:S02]  /*04a0*/  ISETP.NE.U32.AND P0, PT, R9, 0x1, PT ;  /* 0x000000010900780c */ /* 0x000fc40003f05070 */
[----:B------:R-:W-:Y:S02]  /*04b0*/  LOP3.LUT R13, R13, 0x1c0, RZ, 0xc0, !PT ;  /* 0x000001c00d0d7812 */ /* 0x000fe400078ec0ff */
[CC--:B------:R-:W-:Y:S02]  /*04c0*/  LEA.HI R9, R11.reuse, R218.reuse, RZ, 0x7 ;  /* 0x000000da0b097211 */ /* 0x0c0fe400078f38ff */
[----:B------:R-:W-:Y:S02]  /*04d0*/  LEA.HI R11, R11, R218, RZ, 0x6 ;  /* 0x000000da0b0b7211 */ /* 0x000fe400078f30ff */
[C---:B------:R-:W-:Y:S02]  /*04e0*/  LOP3.LUT P4, RZ, R4.reuse, 0x2, RZ, 0xc0, !PT ;  /* 0x0000000204ff7812 */ /* 0x040fe4000788c0ff */
[----:B------:R-:W-:Y:S01]  /*04f0*/  LOP3.LUT P3, RZ, R4, 0x4, RZ, 0xc0, !PT ;  /* 0x0000000404ff7812 */ /* 0x000fe2000786c0ff */
[C---:B------:R-:W-:Y:S01]  /*0500*/  IMAD.IADD R4, R218.reuse, 0x1, -R15 ;  /* 0x00000001da047824 */ /* 0x040fe200078e0a0f */
[----:B------:R-:W-:Y:S01]  /*0510*/  LOP3.LUT R15, R13, 0x10, R10, 0xf8, !PT ;  /* 0x000000100d0f7812 */ /* 0x000fe200078ef80a */
[----:B------:R-:W-:Y:S01]  /*0520*/  IMAD.SHL.U32 R218, R218, 0x2, RZ ;  /* 0x00000002dada7824 */ /* 0x000fe200078e00ff */
[----:B------:R-:W-:Y:S01]  /*0530*/  SHF.R.S32.HI R9, RZ, 0x7, R9 ;  /* 0x00000007ff097819 */ /* 0x000fe20000011409 */
[----:B------:R-:W-:Y:S01]  /*0540*/  IMAD.SHL.U32 R4, R4, 0x2, RZ ;  /* 0x0000000204047824 */ /* 0x000fe200078e00ff */
[----:B------:R-:W-:Y:S01]  /*0550*/  SHF.R.S32.HI R11, RZ, 0x6, R11 ;  /* 0x00000006ff0b7819 */ /* 0x000fe2000001140b */
[----:B------:R-:W-:Y:S01]  /*0560*/  IMAD.SHL.U32 R10, R6, 0x20, RZ ;  /* 0x00000020060a7824 */ /* 0x000fe200078e00ff */
[C---:B------:R-:W-:Y:S01]  /*0570*/  R2P PR, R224.reuse, 0x6 ;  /* 0x00000006e0007804 */ /* 0x040fe20000000000 */
[----:B------:R-:W-:Y:S01]  /*0580*/  IMAD.SHL.U32 R224, R224, 0x40, RZ ;  /* 0x00000040e0e07824 */ /* 0x000fe200078e00ff */
[----:B------:R-:W-:Y:S01]  /*0590*/  LOP3.LUT R212, R15, 0x8, R214, 0xf8, !PT ;  /* 0x000000080fd47812 */ /* 0x000fe200078ef8d6 */
[----:B------:R-:W-:Y:S01]  /*05a0*/  IMAD R15, R9, 0x800, R12 ;  /* 0x00000800090f7824 */ /* 0x000fe200078e020c */
[----:B------:R-:W-:Y:S01]  /*05b0*/  LOP3.LUT R7, R7, 0x1c0, RZ, 0xc0, !PT ;  /* 0x000001c007077812 */ /* 0x000fe200078ec0ff */
[----:B------:R-:W-:Y:S01]  /*05c0*/  IMAD R219, R11, 0x200, R8 ;  /* 0x000002000bdb7824 */ /* 0x000fe200078e0208 */
[----:B------:R-:W-:Y:S01]  /*05d0*/  LOP3.LUT R224, R224, 0x1c0, RZ, 0xc0, !PT ;  /* 0x000001c0e0e07812 */ /* 0x000fe200078ec0ff */
[----:B------:R-:W-:Y:S01]  /*05e0*/  IMAD.SHL.U32 R9, R9, 0x20, RZ ;  /* 0x0000002009097824 */ /* 0x000fe200078e00ff */
[----:B------:R-:W-:Y:S01]  /*05f0*/  LOP3.LUT R214, R13, 0x8, R214, 0xf8, !PT ;  /* 0x000000080dd67812 */ /* 0x000fe200078ef8d6 */
[----:B------:R-:W-:Y:S01]  /*0600*/  IMAD.SHL.U32 R11, R11, 0x8, RZ ;  /* 0x000000080b0b7824 */ /* 0x000fe200078e00ff */
[----:B------:R-:W-:-:S02]  /*0610*/  SHF.R.U32.HI R8, RZ, 0x3, R224 ;  /* 0x00000003ff087819 */ /* 0x000fc400000116e0 */
[----:B------:R-:W-:Y:S02]  /*0620*/  LOP3.LUT R218, R9, 0x6, R218, 0xf8, !PT ;  /* 0x0000000609da7812 */ /* 0x000fe400078ef8da */
[----:B------:R-:W-:Y:S02]  /*0630*/  LOP3.LUT R11, R11, 0x18, RZ, 0xc0, !PT ;  /* 0x000000180b0b7812 */ /* 0x000fe400078ec0ff */
[----:B------:R-:W-:Y:S02]  /*0640*/  LOP3.LUT R9, R224, 0x20, R9, 0xf8, !PT ;  /* 0x00000020e0097812 */ /* 0x000fe400078ef809 */
[----:B------:R-:W-:Y:S02]  /*0650*/  LOP3.LUT R224, R8, R224, R11, 0x1e, !PT ;  /* 0x000000e008e07212 */ /* 0x000fe400078e1e0b */
[----:B------:R-:W-:Y:S01]  /*0660*/  LOP3.LUT R9, R9, R8, RZ, 0x3c, !PT ;  /* 0x0000000809097212 */ /* 0x000fe200078e3cff */
[----:B------:R-:W-:Y:S01]  /*0670*/  IMAD R8, R5, 0x400, R4 ;  /* 0x0000040005087824 */ /* 0x000fe200078e0204 */
[----:B------:R-:W-:-:S02]  /*0680*/  SHF.R.U32.HI R13, RZ, 0x3, R13 ;  /* 0x00000003ff0d7819 */ /* 0x000fc4000001160d */
[----:B------:R-:W-:Y:S01]  /*0690*/  LOP3.LUT R215, R11, 0x20, R10, 0xf8, !PT ;  /* 0x000000200bd77812 */ /* 0x000fe200078ef80a */
[----:B------:R-:W-:Y:S01]  /*06a0*/  IMAD.SHL.U32 R10, R6, 0x8, RZ ;  /* 0x00000008060a7824 */ /* 0x000fe200078e00ff */
[----:B------:R-:W-:Y:S01]  /*06b0*/  SHF.R.U32.HI R6, RZ, 0x3, R7 ;  /* 0x00000003ff067819 */ /* 0x000fe20000011607 */
[----:B------:R-:W-:Y:S01]  /*06c0*/  IMAD.IADD R225, R8, 0x1, R9 ;  /* 0x0000000108e17824 */ /* 0x000fe200078e0209 */
[----:B------:R-:W-:Y:S02]  /*06d0*/  SHF.R.S32.HI R8, RZ, 0x2, R0 ;  /* 0x00000002ff087819 */ /* 0x000fe40000011400 */
[----:B------:R-:W-:Y:S02]  /*06e0*/  LOP3.LUT R0, R2, 0xfffffe00, RZ, 0xc0, !PT ;  /* 0xfffffe0002007812 */ /* 0x000fe400078ec0ff */
[----:B------:R-:W-:Y:S01]  /*06f0*/  LOP3.LUT R214, R214, R13, RZ, 0x3c, !PT ;  /* 0x0000000dd6d67212 */ /* 0x000fe200078e3cff */
[----:B------:R-:W-:Y:S01]  /*0700*/  IMAD R2, R5, 0x10, R8 ;  /* 0x0000001005027824 */ /* 0x000fe200078e0208 */
[----:B------:R-:W-:Y:S01]  /*0710*/  LOP3.LUT R211, R7, 0x8, R10, 0xf8, !PT ;  /* 0x0000000807d37812 */ /* 0x000fe200078ef80a */
[----:B------:R-:W-:Y:S01]  /*0720*/  IMAD R216, R5, 0x400, R0 ;  /* 0x0000040005d87824 */ /* 0x000fe200078e0200 */
[----:B------:R-:W-:Y:S01]  /*0730*/  LOP3.LUT R215, R6, R215, R7, 0x1e, !PT ;  /* 0x000000d706d77212 */ /* 0x000fe200078e1e07 */
[----:B------:R-:W-:Y:S01]  /*0740*/  IMAD R7, R3, 0x400, R4 ;  /* 0x0000040003077824 */ /* 0x000fe200078e0204 */
[----:B------:R-:W-:Y:S01]  /*0750*/  LOP3.LUT R211, R211, R6, RZ, 0x3c, !PT ;  /* 0x00000006d3d37212 */ /* 0x000fe200078e3cff */
[----:B------:R-:W-:Y:S01]  /*0760*/  IMAD R4, R3, 0x400, R0 ;  /* 0x0000040003047824 */ /* 0x000fe200078e0200 */
[----:B------:R-:W-:Y:S01]  /*0770*/  LEA R225, R225, UR5, 0x1 ;  /* 0x00000005e1e17c11 */ /* 0x000fe2000f8e08ff */
[----:B------:R-:W-:Y:S01]  /*0780*/  IMAD.IADD R214, R15, 0x1, R214 ;  /* 0x000000010fd67824 */ /* 0x000fe200078e02d6 */
[----:B------:R-:W-:Y:S01]  /*0790*/  LOP3.LUT R212, R12, R212, R13, 0xf6, !PT ;  /* 0x000000d40cd47212 */ /* 0x000fe200078ef60d */
[----:B------:R-:W-:Y:S01]  /*07a0*/  IMAD.MOV.U32 R3, RZ, RZ, 0x20 ;  /* 0x00000020ff037424 */ /* 0x000fe200078e00ff */
[----:B------:R-:W-:Y:S01]  /*07b0*/  LOP3.LUT R215, R215, R0, RZ, 0xfc, !PT ;  /* 0x00000000d7d77212 */ /* 0x000fe200078efcff */
[----:B------:R-:W-:Y:S01]  /*07c0*/  IMAD.IADD R224, R7, 0x1, R224 ;  /* 0x0000000107e07824 */ /* 0x000fe200078e02e0 */
[----:B---3--:R-:W-:Y:S01]  /*07d0*/  IADD3 R221, R2, 0x1, -R221 ;  /* 0x0000000102dd7810 */ /* 0x008fe20007ffe8dd */
[----:B------:R-:W-:Y:S01]  /*07e0*/  IMAD.MOV.U32 R5, RZ, RZ, 0x40 ;  /* 0x00000040ff057424 */ /* 0x000fe200078e00ff */
[----:B------:R-:W-:Y:S01]  /*07f0*/  SEL R3, R3, 0xffffffe0, !P4 ;  /* 0xffffffe003037807 */ /* 0x000fe20006000000 */
[----:B------:R-:W-:Y:S01]  /*0800*/  IMAD.SHL.U32 R214, R214, 0x2, RZ ;  /* 0x00000002d6d67824 */ /* 0x000fe200078e00ff */
[----:B------:R-:W-:Y:S01]  /*0810*/  SEL R229, R229, 0x10, !P0 ;  /* 0x00000010e5e57807 */ /* 0x000fe20004000000 */
[----:B------:R-:W-:Y:S01]  /*0820*/  IMAD.IADD R216, R216, 0x1, R211 ;  /* 0x00000001d8d87824 */ /* 0x000fe200078e02d3 */
[----:B------:R-:W-:Y:S01]  /*0830*/  SEL R5, R5, 0xffffffc0, !P3 ;  /* 0xffffffc005057807 */ /* 0x000fe20005800000 */
[----:B------:R-:W-:Y:S01]  /*0840*/  IMAD.IADD R211, R211, 0x1, R4 ;  /* 0x00000001d3d37824 */ /* 0x000fe200078e0204 */
[----:B------:R-:W-:Y:S01]  /*0850*/  IADD3 R0, R3, UR13, R214 ;  /* 0x0000000d03007c10 */ /* 0x000fe2000fffe0d6 */
[----:B------:R-:W-:Y:S01]  /*0860*/  VIADD R2, R214, UR5 ;  /* 0x00000005d6027c36 */ /* 0x000fe20008000000 */
[----:B------:R-:W-:Y:S01]  /*0870*/  LEA R224, R224, UR13, 0x1 ;  /* 0x0000000de0e07c11 */ /* 0x000fe2000f8e08ff */
[C---:B------:R-:W-:Y:S01]  /*0880*/  VIADD R226, R225.reuse, 0x20 ;  /* 0x00000020e1e27836 */ /* 0x040fe20000000000 */
[----:B------:R-:W-:Y:S01]  /*0890*/  LEA R212, R212, UR5, 0x1 ;  /* 0x00000005d4d47c11 */ /* 0x000fe2000f8e08ff */
[----:B------:R-:W-:Y:S01]  /*08a0*/  @P1 VIADD R226, R225, 0xffffffe0 ;  /* 0xffffffe0e1e21836 */ /* 0x000fe20000000000 */
[----:B------:R-:W-:Y:S01]  /*08b0*/  LEA R211, R211, UR4, 0x1 ;  /* 0x00000004d3d37c11 */ /* 0x000fe2000f8e08ff */
[----:B------:R-:W-:-:S02]  /*08c0*/  IMAD.IADD R3, R3, 0x1, R2 ;  /* 0x0000000103037824 */ /* 0x000fc400078e0202 */
[----:B------:R-:W-:Y:S02]  /*08d0*/  IMAD.IADD R213, R5, 0x1, R0 ;  /* 0x0000000105d57824 */ /* 0x000fe400078e0200 */
[C---:B------:R-:W-:Y:S02]  /*08e0*/  VIADD R227, R224.reuse, 0x40 ;  /* 0x00000040e0e37836 */ /* 0x040fe40000000000 */
[----:B------:R-:W-:Y:S02]  /*08f0*/  IMAD.IADD R228, R225, 0x1, R229 ;  /* 0x00000001e1e47824 */ /* 0x000fe400078e02e5 */
[C---:B------:R-:W-:Y:S02]  /*0900*/  IMAD.IADD R2, R5.reuse, 0x1, R2 ;  /* 0x0000000105027824 */ /* 0x040fe400078e0202 */
[----:B------:R-:W-:Y:S02]  /*0910*/  IMAD.IADD R0, R5, 0x1, R212 ;  /* 0x0000000105007824 */ /* 0x000fe400078e02d4 */
[----:B------:R-:W-:-:S02]  /*0920*/  @P2 VIADD R227, R224, 0xffffffc0 ;  /* 0xffffffc0e0e32836 */ /* 0x000fc40000000000 */
[----:B-12---:R-:W-:-:S07]  /*0930*/  IMAD.IADD R229, R229, 0x1, R226 ;  /* 0x00000001e5e57824 */ /* 0x006fce00078e02e2 */
.L_x_56:
[----:B------:R-:W-:Y:S02]  /*0940*/  ULDC.64 UR14, c[0x0][0x308] ;  /* 0x0000c200000e7ab9 */ /* 0x000fe40000000a00 */
[----:B------:R-:W-:-:S04]  /*0950*/  UISETP.NE.U32.AND UP1, UPT, UR14, URZ, UPT ;  /* 0x0000003f0e00728c */ /* 0x000fc8000bf25070 */
[----:B------:R-:W-:-:S03]  /*0960*/  UISETP.NE.AND.EX UP1, UPT, UR15, URZ, UPT, UP1 ;  /* 0x0000003f0f00728c */ /* 0x000fc6000bf25310 */
[----:B------:R-:W-:Y:S02]  /*0970*/  ULDC.64 UR14, c[0x0][0x300] ;  /* 0x0000c000000e7ab9 */ /* 0x000fe40000000a00 */
[----:B------:R-:W-:Y:S02]  /*0980*/  ISETP.NE.U32.AND P1, PT, RZ, UR14, PT ;  /* 0x0000000eff007c0c */ /* 0x000fe4000bf25070 */
[----:B------:R-:W-:Y:S02]  /*0990*/  PLOP3.LUT P0, PT, PT, PT, UP1, 0x80, 0x0 ;  /* 0x000000000000781c */ /* 0x000fe40003f0f018 */
[----:B------:R-:W-:Y:S02]  /*09a0*/  ISETP.NE.AND.EX P1, PT, RZ, UR15, PT, P1 ;  /* 0x0000000fff007c0c */ /* 0x000fe4000bf25310 */
[----:B------:R-:W-:-:S09]  /*09b0*/  @UP1 ULDC.64 UR14, c[0x0][0x308] ;  /* 0x0000c200000e1ab9 */ /* 0x000fd20000000a00 */
[----:B-1----:R-:W1:Y:S02]  /*09c0*/  @P0 S2R R4, SR_CTAID.Y ;  /* 0x0000000000040919 */ /* 0x002e640000002600 */
[----:B------:R-:W2:Y:S01]  /*09d0*/  @P1 LDC.64 R6, c[0x0][0x300] ;  /* 0x0000c000ff061b82 */ /* 0x000ea20000000a00 */
[----:B------:R-:W2:Y:S01]  /*09e0*/  @P1 S2R R5, SR_CTAID.Y ;  /* 0x0000000000051919 */ /* 0x000ea20000002600 */
[----:B-1----:R-:W-:Y:S01]  /*09f0*/  @P0 R2UR UR4, R4 ;  /* 0x00000000040402ca */ /* 0x002fe200000e0000 */
[----:B--2---:R-:W-:-:S05]  /*0a00*/  @P1 IMAD.WIDE R8, R5, 0x4, R6 ;  /* 0x0000000405081825 */ /* 0x004fca00078e0206 */
[----:B------:R-:W2:Y:S07]  /*0a10*/  @P1 LDG.E R5, desc[UR52][R8.64] ;  /* 0x0000003408051981 */ /* 0x000eae000c1e1900 */
[----:B------:R-:W-:-:S06]  /*0a20*/  @UP1 UIMAD.WIDE UR14, UR4, 0x4, UR14 ;  /* 0x00000004040e18a5 */ /* 0x000fcc000f8e020e */
[----:B------:R-:W-:Y:S02]  /*0a30*/  IMAD.U32 R6, RZ, RZ, UR14 ;  /* 0x0000000eff067e24 */ /* 0x000fe4000f8e00ff */
[----:B------:R-:W-:Y:S01]  /*0a40*/  IMAD.U32 R7, RZ, RZ, UR15 ;  /* 0x0000000fff077e24 */ /* 0x000fe2000f8e00ff */
[----:B------:R-:W-:Y:S01]  /*0a50*/  UMOV UR24, URZ ;  /* 0x0000003f00187c82 */ /* 0x000fe20008000000 */
[----:B------:R-:W-:-:S03]  /*0a60*/  @!UP1 ULDC.64 UR14, c[0x0][0x318] ;  /* 0x0000c600000e9ab9 */ /* 0x000fc60000000a00 */
[----:B------:R-:W3:Y:S01]  /*0a70*/  @P0 LDG.E R4, desc[UR52][R6.64] ;  /* 0x0000003406040981 */ /* 0x000ee2000c1e1900 */
[----:B------:R-:W-:-:S04]  /*0a80*/  @!UP1 UISETP.NE.U32.AND UP0, UPT, UR14, URZ, UPT ;  /* 0x0000003f0e00928c */ /* 0x000fc8000bf05070 */
[----:B------:R-:W-:-:S03]  /*0a90*/  @!UP1 UISETP.NE.AND.EX UP0, UPT, UR15, URZ, UPT, UP0 ;  /* 0x0000003f0f00928c */ /* 0x000fc6000bf05300 */
[----:B------:R-:W-:Y:S02]  /*0aa0*/  @!UP1 ULDC.64 UR14, c[0x0][0x2c8] ;  /* 0x0000b200000e9ab9 */ /* 0x000fe40000000a00 */
[----:B------:R-:W-:Y:S02]  /*0ab0*/  @!UP1 USEL UR15, UR15, URZ, UP0 ;  /* 0x0000003f0f0f9287 */ /* 0x000fe40008000000 */
[----:B------:R-:W-:Y:S01]  /*0ac0*/  USHF.L.U32 UR13, UR9, 0x6, URZ ;  /* 0x00000006090d7899 */ /* 0x000fe2000800063f */
[----:B--2---:R-:W-:Y:S02]  /*0ad0*/  @P1 R2UR UR24, R5 ;  /* 0x00000000051812ca */ /* 0x004fe400000e0000 */
[----:B---3--:R-:W-:-:S13]  /*0ae0*/  @P0 R2UR UR51, R4 ;  /* 0x00000000043302ca */ /* 0x008fda00000e0000 */
[----:B------:R-:W-:Y:S02]  /*0af0*/  @UP1 UIADD3 UR51, UR51, -UR24, URZ ;  /* 0x8000001833331290 */ /* 0x000fe4000fffe03f */
[----:B------:R-:W-:-:S04]  /*0b00*/  @!UP1 UIADD3 UR51, UR15, UR14, -UR24 ;  /* 0x0000000e0f339290 */ /* 0x000fc8000fffe818 */
[----:B------:R-:W-:-:S06]  /*0b10*/  UISETP.GE.AND UP0, UPT, UR13, UR51, UPT ;  /* 0x000000330d00728c */ /* 0x000fcc000bf06270 */
[----:B------:R-:W-:-:S13]  /*0b20*/  PLOP3.LUT P0, PT, PT, PT, UP0, 0x80, 0x0 ;  /* 0x000000000000781c */ /* 0x000fda0003f0f008 */
[----:B-----5:R-:W-:Y:S05]  /*0b30*/  @P0 BRA `(.L_x_48) ;  /* 0x0000004800240947 */ /* 0x020fea0003800000 */
[----:B------:R-:W-:Y:S01]  /*0b40*/  ULDC.U8 UR4, c[0x0][0x3d8] ;  /* 0x0000f60000047ab9 */ /* 0x000fe20000000000 */
[----:B------:R-:W-:Y:S01]  /*0b50*/  ULDC UR27, c[0x0][0x270] ;  /* 0x00009c00001b7ab9 */ /* 0x000fe20000000800 */
[----:B------:R-:W-:Y:S02]  /*0b60*/  UISETP.NE.AND UP0, UPT, UR4, URZ, UPT ;  /* 0x0000003f0400728c */ /* 0x000fe4000bf05270 */
[----:B------:R-:W-:Y:S01]  /*0b70*/  USHF.R.S32.HI UR30, URZ, 0x1f, UR27 ;  /* 0x0000001f3f1e7899 */ /* 0x000fe2000801141b */
[----:B------:R-:W-:Y:S01]  /*0b80*/  ULDC UR4, c[0x0][0x2c4] ;  /* 0x0000b10000047ab9 */ /* 0x000fe20000000800 */
[----:B------:R-:W-:Y:S01]  /*0b90*/  ULDC.U8 UR29, c[0x0][0x480] ;  /* 0x00012000001d7ab9 */ /* 0x000fe20000000000 */
[----:B------:R-:W-:Y:S01]  /*0ba0*/  UIADD3 UR15, UR4, 0x3f, URZ ;  /* 0x0000003f040f7890 */ /* 0x000fe2000fffe03f */
[----:B------:R-:W-:-:S03]  /*0bb0*/  PLOP3.LUT P0, PT, PT, PT, UP0, 0x80, 0x0 ;  /* 0x000000000000781c */ /* 0x000fc60003f0f008 */
[----:B------:R-:W-:Y:S02]  /*0bc0*/  USHF.R.S32.HI UR21, URZ, 0x1f, UR15 ;  /* 0x0000001f3f157899 */ /* 0x000fe4000801140f */
[----:B------:R-:W-:Y:S01]  /*0bd0*/  @UP0 UMOV UR22, UR10 ;  /* 0x0000000a00160c82 */ /* 0x000fe20008000000 */
[----:B------:R-:W-:Y:S01]  /*0be0*/  @UP0 UMOV UR31, UR6 ;  /* 0x00000006001f0c82 */ /* 0x000fe20008000000 */
[----:B------:R-:W-:Y:S01]  /*0bf0*/  @UP0 UIMAD UR14, UR22, UR4, URZ ;  /* 0x00000004160e02a4 */ /* 0x000fe2000f8e023f */
[----:B------:R-:W-:Y:S02]  /*0c00*/  @UP0 ULDC UR28, c[0x0][0x2e4] ;  /* 0x0000b900001c0ab9 */ /* 0x000fe40000000800 */
[----:B------:R-:W-:Y:S01]  /*0c10*/  @!UP0 UMOV UR22, UR10 ;  /* 0x0000000a00168c82 */ /* 0x000fe20008000000 */
[----:B------:R-:W-:Y:S02]  /*0c20*/  @UP0 UIMAD UR28, UR31, UR28, UR14 ;  /* 0x0000001c1f1c02a4 */ /* 0x000fe4000f8e020e */
[----:B------:R-:W-:Y:S01]  /*0c30*/  ULEA.HI UR21, UR21, UR15, URZ, 0x6 ;  /* 0x0000000f15157291 */ /* 0x000fe2000f8f303f */
[----:B------:R-:W-:-:S02]  /*0c40*/  @!UP0 UMOV UR31, UR6 ;  /* 0x00000006001f8c82 */ /* 0x000fc40008000000 */
[----:B------:R-:W-:Y:S02]  /*0c50*/  @!UP0 UIMAD UR14, UR22, UR27, UR31 ;  /* 0x0000001b160e82a4 */ /* 0x000fe4000f8e021f */
[----:B------:R-:W-:Y:S02]  /*0c60*/  USHF.R.S32.HI UR21, URZ, 0x6, UR21 ;  /* 0x000000063f157899 */ /* 0x000fe40008011415 */
[----:B------:R-:W-:Y:S01]  /*0c70*/  @!UP0 UIMAD UR28, UR14, UR4, URZ ;  /* 0x000000040e1c82a4 */ /* 0x000fe2000f8e023f */
[----:B------:R-:W-:Y:S11]  /*0c80*/  @!P0 BRA `(.L_x_49) ;  /* 0x0000000000208947 */ /* 0x000ff60003800000 */
[----:B------:R-:W-:Y:S01]  /*0c90*/  ULDC UR25, c[0x0][0x2d4] ;  /* 0x0000b50000197ab9 */ /* 0x000fe20000000800 */
[----:B------:R-:W-:Y:S01]  /*0ca0*/  ULDC UR15, c[0x0][0x2c0] ;  /* 0x0000b000000f7ab9 */ /* 0x000fe20000000800 */
[----:B------:R-:W-:Y:S01]  /*0cb0*/  UIADD3 UR16, UR25, 0x80, URZ ;  /* 0x0000008019107890 */ /* 0x000fe2000fffe03f */
[----:B------:R-:W-:Y:S02]  /*0cc0*/  ULDC UR14, c[0x0][0x2e4] ;  /* 0x0000b900000e7ab9 */ /* 0x000fe40000000800 */
[----:B------:R-:W-:Y:S02]  /*0cd0*/  ULEA UR14, UR15, UR14, 0x7 ;  /* 0x0000000e0f0e7291 */ /* 0x000fe4000f8e383f */
[----:B------:R-:W-:-:S04]  /*0ce0*/  UIMAD UR16, UR16, UR22, URZ ;  /* 0x00000016101072a4 */ /* 0x000fc8000f8e023f */
[----:B------:R-:W-:Y:S01]  /*0cf0*/  UIMAD UR20, UR14, UR31, UR16 ;  /* 0x0000001f0e1472a4 */ /* 0x000fe2000f8e0210 */
[----:B------:R-:W-:Y:S11]  /*0d00*/  BRA `(.L_x_50) ;  /* 0x00000000000c7947 */ /* 0x000ff60003800000 */
.L_x_49:
[----:B------:R-:W-:Y:S01]  /*0d10*/  UIMAD UR20, UR22, UR27, UR31 ;  /* 0x0000001b161472a4 */ /* 0x000fe2000f8e021f */
[----:B------:R-:W-:-:S03]  /*0d20*/  ULDC UR25, c[0x0][0x2d4] ;  /* 0x0000b50000197ab9 */ /* 0x000fc60000000800 */
[----:B------:R-:W-:-:S12]  /*0d30*/  UIMAD UR20, UR20, UR25, URZ ;  /* 0x00000019141472a4 */ /* 0x000fd8000f8e023f */
.L_x_50:
[----:B------:R-:W1:Y:S01]  /*0d40*/  LDC R16, c[0x0][0x278] ;  /* 0x00009e00ff107b82 */ /* 0x000e620000000800 */
[----:B------:R-:W2:Y:S01]  /*0d50*/  S2R R6, SR_TID.X ;  /* 0x0000000000067919 */ /* 0x000ea20000002100 */
[----:B------:R-:W-:Y:S01]  /*0d60*/  ULEA UR32, UR21, 0xffffffc0, 0x6 ;  /* 0xffffffc015207891 */ /* 0x000fe2000f8e303f */
[----:B------:R-:W-:Y:S01]  /*0d70*/  IMAD.U32 R7, RZ, RZ, UR31 ;  /* 0x0000001fff077e24 */ /* 0x000fe2000f8e00ff */
[----:B------:R-:W-:Y:S01]  /*0d80*/  SHF.R.S32.HI R17, RZ, 0x1f, R220 ;  /* 0x0000001fff117819 */ /* 0x000fe200000114dc */
[----:B------:R-:W-:Y:S01]  /*0d90*/  USHF.R.S32.HI UR34, URZ, 0x1f, UR22 ;  /* 0x0000001f3f227899 */ /* 0x000fe20008011416 */
[--C-:B------:R-:W-:Y:S01]  /*0da0*/  SHF.R.S32.HI R223, RZ, 0x1f, R222.reuse ;  /* 0x0000001fffdf7819 */ /* 0x100fe200000114de */
[----:B------:R-:W-:Y:S01]  /*0db0*/  USHF.R.S32.HI UR33, URZ, 0x1f, UR32 ;  /* 0x0000001f3f217899 */ /* 0x000fe20008011420 */
[----:B------:R-:W3:Y:S01]  /*0dc0*/  LDC.64 R14, c[0x0][0x240] ;  /* 0x00009000ff0e7b82 */ /* 0x000ee20000000a00 */
[----:B------:R-:W-:Y:S01]  /*0dd0*/  IABS R7, R7 ;  /* 0x0000000700077213 */ /* 0x000fe20000000000 */
[----:B------:R-:W-:Y:S01]  /*0de0*/  ULDC.64 UR14, c[0x0][0x418] ;  /* 0x00010600000e7ab9 */ /* 0x000fe20000000a00 */
[----:B------:R-:W-:Y:S01]  /*0df0*/  IADD3 R31, P0, R220, UR32, RZ ;  /* 0x00000020dc1f7c10 */ /* 0x000fe2000ff1e0ff */
[----:B------:R-:W-:Y:S01]  /*0e00*/  UIMAD UR16, UR34, UR14, URZ ;  /* 0x0000000e221072a4 */ /* 0x000fe2000f8e023f */
[----:B------:R-:W-:Y:S01]  /*0e10*/  IMAD.U32 R23, RZ, RZ, UR14 ;  /* 0x0000000eff177e24 */ /* 0x000fe2000f8e00ff */
[----:B------:R-:W-:Y:S01]  /*0e20*/  USHF.R.S32.HI UR23, URZ, 0x1f, UR24 ;  /* 0x0000001f3f177899 */ /* 0x000fe20008011418 */
[----:B------:R-:W-:Y:S01]  /*0e30*/  IADD3.X R21, R17, UR33, RZ, P0, !PT ;  /* 0x0000002111157c10 */ /* 0x000fe200087fe4ff */
[----:B------:R-:W-:Y:S01]  /*0e40*/  UIMAD UR15, UR22, UR15, UR16 ;  /* 0x0000000f160f72a4 */ /* 0x000fe2000f8e0210 */
[----:B------:R-:W-:Y:S01]  /*0e50*/  IMAD.WIDE.U32 R22, R23, UR22, R222 ;  /* 0x0000001617167c25 */ /* 0x000fe2000f8e00de */
[----:B------:R-:W-:Y:S01]  /*0e60*/  UIADD3 UR24, UP0, UR13, UR24, URZ ;  /* 0x000000180d187290 */ /* 0x000fe2000ff1e03f */
[----:B------:R-:W-:Y:S01]  /*0e70*/  ISETP.NE.AND P3, PT, RZ, UR29, PT ;  /* 0x0000001dff007c0c */ /* 0x000fe2000bf65270 */
[----:B------:R-:W-:Y:S01]  /*0e80*/  USHF.R.S32.HI UR18, URZ, 0x1f, UR31 ;  /* 0x0000001f3f127899 */ /* 0x000fe2000801141f */
[----:B------:R-:W-:Y:S01]  /*0e90*/  LEA R232, R219, UR5, 0x1 ;  /* 0x00000005dbe87c11 */ /* 0x000fe2000f8e08ff */
[----:B------:R-:W-:Y:S01]  /*0ea0*/  VIADD R23, R23, UR15 ;  /* 0x0000000f17177c36 */ /* 0x000fe20008000000 */
[----:B------:R-:W-:Y:S01]  /*0eb0*/  ULDC.64 UR14, c[0x0][0x228] ;  /* 0x00008a00000e7ab9 */ /* 0x000fe20000000a00 */
[----:B-1----:R-:W-:Y:S01]  /*0ec0*/  IABS R9, R16 ;  /* 0x0000001000097213 */ /* 0x002fe20000000000 */
[----:B------:R-:W-:Y:S01]  /*0ed0*/  UIMAD UR16, UR34, UR14, URZ ;  /* 0x0000000e221072a4 */ /* 0x000fe2000f8e023f */
[----:B------:R-:W-:Y:S01]  /*0ee0*/  IMAD.U32 R32, RZ, RZ, UR14 ;  /* 0x0000000eff207e24 */ /* 0x000fe2000f8e00ff */
[----:B------:R-:W-:Y:S01]  /*0ef0*/  USHF.R.S32.HI UR14, URZ, 0x1f, UR13 ;  /* 0x0000001f3f0e7899 */ /* 0x000fe2000801140d */
[----:B------:R-:W1:Y:S01]  /*0f00*/  I2F.RP R5, R9 ;  /* 0x0000000900057306 */ /* 0x000e620000209400 */
[----:B------:R-:W-:-:S02]  /*0f10*/  UIMAD UR15, UR22, UR15, UR16 ;  /* 0x0000000f160f72a4 */ /* 0x000fc4000f8e0210 */
[----:B------:R-:W-:Y:S01]  /*0f20*/  UIADD3.X UR23, UR23, UR14, URZ, UP0, !UPT ;  /* 0x0000000e17177290 */ /* 0x000fe200087fe43f */
[----:B---3--:R-:W-:Y:S01]  /*0f30*/  IMAD.WIDE.U32 R24, R31, R14, R222 ;  /* 0x0000000e1f187225 */ /* 0x008fe200078e00de */
[----:B------:R-:W-:Y:S01]  /*0f40*/  ULDC.64 UR16, c[0x0][0x258] ;  /* 0x0000960000107ab9 */ /* 0x000fe20000000a00 */
[----:B------:R-:W-:Y:S02]  /*0f50*/  UIADD3 UR28, UR32, UR28, URZ ;  /* 0x0000001c201c7290 */ /* 0x000fe4000fffe03f */
[----:B------:R-:W-:Y:S01]  /*0f60*/  IMAD.U32 R28, RZ, RZ, UR16 ;  /* 0x00000010ff1c7e24 */ /* 0x000fe2000f8e00ff */
[----:B-1----:R-:W1:Y:S02]  /*0f70*/  MUFU.RCP R10, R5 ;  /* 0x00000005000a7308 */ /* 0x002e640000001000 */
[----:B-1----:R-:W-:Y:S01]  /*0f80*/  VIADD R10, R10, 0xffffffe ;  /* 0x0ffffffe0a0a7836 */ /* 0x002fe20000000000 */
[----:B--2---:R-:W-:-:S05]  /*0f90*/  SHF.R.S32.HI R5, RZ, 0x1f, R6 ;  /* 0x0000001fff057819 */ /* 0x004fca0000011406 */
[----:B------:R-:W1:Y:S01]  /*0fa0*/  F2I.FTZ.U32.TRUNC.NTZ R11, R10 ;  /* 0x0000000a000b7305 */ /* 0x000e62000021f000 */
[----:B------:R-:W-:-:S04]  /*0fb0*/  LEA.HI R8, R5, R6, RZ, 0x5 ;  /* 0x0000000605087211 */ /* 0x000fc800078f28ff */
[----:B------:R-:W-:Y:S01]  /*0fc0*/  LOP3.LUT R13, R8, 0xffffffe0, RZ, 0xc0, !PT ;  /* 0xffffffe0080d7812 */ /* 0x000fe200078ec0ff */
[----:B-1----:R-:W-:Y:S02]  /*0fd0*/  IMAD.MOV R4, RZ, RZ, -R11 ;  /* 0x000000ffff047224 */ /* 0x002fe400078e0a0b */
[----:B------:R-:W-:Y:S02]  /*0fe0*/  IMAD.MOV.U32 R10, RZ, RZ, RZ ;  /* 0x000000ffff0a7224 */ /* 0x000fe400078e00ff */
[----:B------:R-:W-:-:S04]  /*0ff0*/  IMAD R4, R4, R9, RZ ;  /* 0x0000000904047224 */ /* 0x000fc800078e02ff */
[----:B------:R-:W-:Y:S02]  /*1000*/  IMAD.HI.U32 R4, R11, R4, R10 ;  /* 0x000000040b047227 */ /* 0x000fe400078e000a */
[----:B------:R-:W1:Y:S04]  /*1010*/  LDC.64 R10, c[0x0][0x250] ;  /* 0x00009400ff0a7b82 */ /* 0x000e680000000a00 */
[----:B------:R-:W-:-:S04]  /*1020*/  IMAD.HI.U32 R19, R4, R7, RZ ;  /* 0x0000000704137227 */ /* 0x000fc800078e00ff */
[----:B------:R-:W-:Y:S02]  /*1030*/  IMAD.MOV R12, RZ, RZ, -R19 ;  /* 0x000000ffff0c7224 */ /* 0x000fe400078e0a13 */
[----:B------:R-:W-:Y:S02]  /*1040*/  IMAD R4, R21, R14, RZ ;  /* 0x0000000e15047224 */ /* 0x000fe400078e02ff */
[----:B------:R-:W-:Y:S02]  /*1050*/  IMAD R12, R9, R12, R7 ;  /* 0x0000000c090c7224 */ /* 0x000fe400078e0207 */
[----:B------:R-:W-:Y:S02]  /*1060*/  IMAD R7, R31, R15, R4 ;  /* 0x0000000f1f077224 */ /* 0x000fe400078e0204 */
[----:B------:R-:W-:Y:S01]  /*1070*/  IMAD.IADD R4, R6, 0x1, -R13 ;  /* 0x0000000106047824 */ /* 0x000fe200078e0a0d */
[----:B------:R-:W-:Y:S01]  /*1080*/  ISETP.GT.U32.AND P1, PT, R9, R12, PT ;  /* 0x0000000c0900720c */ /* 0x000fe20003f24070 */
[----:B------:R-:W-:Y:S01]  /*1090*/  IMAD.IADD R25, R25, 0x1, R7 ;  /* 0x0000000119197824 */ /* 0x000fe200078e0207 */
[----:B------:R-:W-:-:S02]  /*10a0*/  SHF.R.S32.HI R7, RZ, 0x5, R8 ;  /* 0x00000005ff077819 */ /* 0x000fc40000011408 */
[----:B------:R-:W-:Y:S01]  /*10b0*/  SHF.R.S32.HI R8, RZ, 0x1f, R8 ;  /* 0x0000001fff087819 */ /* 0x000fe20000011408 */
[----:B------:R-:W-:Y:S01]  /*10c0*/  IMAD.WIDE.U32 R32, R32, UR22, R24 ;  /* 0x0000001620207c25 */ /* 0x000fe2000f8e0018 */
[----:B------:R-:W-:Y:S02]  /*10d0*/  SHF.R.S32.HI R231, RZ, 0x1f, R4 ;  /* 0x0000001fffe77819 */ /* 0x000fe40000011404 */
[----:B------:R-:W-:Y:S01]  /*10e0*/  LEA.HI R8, R8, R7, RZ, 0x2 ;  /* 0x0000000708087211 */ /* 0x000fe200078f10ff */
[----:B-1----:R-:W-:Y:S01]  /*10f0*/  IMAD R18, R10, UR23, RZ ;  /* 0x000000170a127c24 */ /* 0x002fe2000f8e02ff */
[----:B------:R-:W-:Y:S01]  /*1100*/  LEA.HI R231, R231, R4, RZ, 0x2 ;  /* 0x00000004e7e77211 */ /* 0x000fe200078f10ff */
[----:B------:R-:W-:Y:S01]  /*1110*/  VIADD R33, R33, UR15 ;  /* 0x0000000f21217c36 */ /* 0x000fe20008000000 */
[----:B------:R-:W-:Y:S01]  /*1120*/  LOP3.LUT R8, R8, 0xfffffffc, RZ, 0xc0, !PT ;  /* 0xfffffffc08087812 */ /* 0x000fe200078ec0ff */
[----:B------:R-:W-:Y:S01]  /*1130*/  @!P1 IMAD.IADD R12, R12, 0x1, -R9 ;  /* 0x000000010c0c9824 */ /* 0x000fe200078e0a09 */
[----:B------:R-:W-:Y:S01]  /*1140*/  SHF.R.S32.HI R231, RZ, 0x2, R231 ;  /* 0x00000002ffe77819 */ /* 0x000fe200000114e7 */
[----:B------:R-:W-:Y:S01]  /*1150*/  @!P1 VIADD R19, R19, 0x1 ;  /* 0x0000000113139836 */ /* 0x000fe20000000000 */
[----:B------:R-:W-:Y:S01]  /*1160*/  ISETP.NE.AND P1, PT, R16, RZ, PT ;  /* 0x000000ff1000720c */ /* 0x000fe20003f25270 */
[----:B------:R-:W-:Y:S01]  /*1170*/  IMAD.IADD R8, R7, 0x1, -R8 ;  /* 0x0000000107087824 */ /* 0x000fe200078e0a08 */
[----:B------:R-:W-:Y:S01]  /*1180*/  ISETP.GE.U32.AND P2, PT, R12, R9, PT ;  /* 0x000000090c00720c */ /* 0x000fe20003f46070 */
[----:B------:R-:W-:Y:S01]  /*1190*/  IMAD.WIDE.U32 R26, R10, UR24, R222 ;  /* 0x000000180a1a7c25 */ /* 0x000fe2000f8e00de */
[----:B------:R-:W1:Y:S01]  /*11a0*/  LDC.64 R12, c[0x0][0x420] ;  /* 0x00010800ff0c7b82 */ /* 0x000e620000000a00 */
[----:B------:R-:W-:-:S02]  /*11b0*/  ULDC.64 UR14, c[0x0][0x238] ;  /* 0x00008e00000e7ab9 */ /* 0x000fc40000000a00 */
[----:B------:R-:W-:Y:S01]  /*11c0*/  IMAD R231, R8, 0x10, R231 ;  /* 0x0000001008e77824 */ /* 0x000fe200078e02e7 */
[----:B------:R-:W-:Y:S01]  /*11d0*/  LOP3.LUT R8, R16, UR31, RZ, 0x3c, !PT ;  /* 0x0000001f10087c12 */ /* 0x000fe2000f8e3cff */
[----:B------:R-:W-:Y:S01]  /*11e0*/  IMAD R18, R11, UR24, R18 ;  /* 0x000000180b127c24 */ /* 0x000fe2000f8e0212 */
[----:B------:R-:W-:Y:S01]  /*11f0*/  UIMAD UR19, UR34, UR14, URZ ;  /* 0x0000000e221372a4 */ /* 0x000fe2000f8e023f */
[----:B------:R-:W-:Y:S01]  /*1200*/  IMAD.U32 R24, RZ, RZ, UR14 ;  /* 0x0000000eff187e24 */ /* 0x000fe2000f8e00ff */
[----:B------:R-:W-:Y:S01]  /*1210*/  ISETP.GE.AND P0, PT, R8, RZ, PT ;  /* 0x000000ff0800720c */ /* 0x000fe20003f06270 */
[----:B------:R-:W-:Y:S01]  /*1220*/  IMAD.IADD R27, R27, 0x1, R18 ;  /* 0x000000011b1b7824 */ /* 0x000fe200078e0212 */
[----:B------:R-:W2:Y:S01]  /*1230*/  LDC.64 R8, c[0x0][0x248] ;  /* 0x00009200ff087b82 */ /* 0x000ea20000000a00 */
[----:B------:R-:W-:Y:S01]  /*1240*/  @P2 VIADD R19, R19, 0x1 ;  /* 0x0000000113132836 */ /* 0x000fe20000000000 */
[----:B------:R-:W-:Y:S01]  /*1250*/  UIMAD UR19, UR22, UR15, UR19 ;  /* 0x0000000f161372a4 */ /* 0x000fe2000f8e0213 */
[----:B------:R-:W-:Y:S01]  /*1260*/  IMAD.WIDE.U32 R24, R24, UR22, R26 ;  /* 0x0000001618187c25 */ /* 0x000fe2000f8e001a */
[----:B------:R-:W-:Y:S01]  /*1270*/  SHF.R.S32.HI R230, RZ, 0x1f, R231 ;  /* 0x0000001fffe67819 */ /* 0x000fe200000114e7 */
[----:B------:R-:W-:-:S02]  /*1280*/  ULDC.64 UR14, c[0x0][0x268] ;  /* 0x00009a00000e7ab9 */ /* 0x000fc40000000a00 */
[----:B------:R-:W-:Y:S01]  /*1290*/  IMAD.WIDE.U32 R28, R28, UR31, R32 ;  /* 0x0000001f1c1c7c25 */ /* 0x000fe2000f8e0020 */
[----:B------:R-:W-:-:S03]  /*12a0*/  SHF.L.U64.HI R230, R231, 0x2, R230 ;  /* 0x00000002e7e67819 */ /* 0x000fc600000102e6 */
[----:B------:R-:W-:Y:S01]  /*12b0*/  @!P0 IMAD.MOV R19, RZ, RZ, -R19 ;  /* 0x000000ffff138224 */ /* 0x000fe200078e0a13 */
[----:B------:R-:W-:Y:S01]  /*12c0*/  @!P1 LOP3.LUT R19, RZ, R16, RZ, 0x33, !PT ;  /* 0x00000010ff139212 */ /* 0x000fe200078e33ff */
[----:B------:R-:W-:Y:S01]  /*12d0*/  VIADD R25, R25, UR19 ;  /* 0x0000001319197c36 */ /* 0x000fe20008000000 */
[----:B------:R-:W-:Y:S01]  /*12e0*/  UIMAD UR19, UR18, UR16, URZ ;  /* 0x00000010121372a4 */ /* 0x000fe2000f8e023f */
[----:B-1----:R-:W-:Y:S01]  /*12f0*/  IMAD R20, R21, R12, RZ ;  /* 0x0000000c15147224 */ /* 0x002fe200078e02ff */
[----:B------:R-:W-:Y:S01]  /*1300*/  SHF.R.S32.HI R18, RZ, 0x1f, R19 ;  /* 0x0000001fff127819 */ /* 0x000fe20000011413 */
[----:B------:R-:W-:Y:S01]  /*1310*/  IMAD.WIDE.U32 R24, R19, UR14, R24 ;  /* 0x0000000e13187c25 */ /* 0x000fe2000f8e0018 */
[----:B------:R-:W-:-:S03]  /*1320*/  UIMAD UR19, UR31, UR17, UR19 ;  /* 0x000000111f1372a4 */ /* 0x000fc6000f8e0213 */
[----:B------:R-:W-:Y:S01]  /*1330*/  IMAD R16, R18, UR14, RZ ;  /* 0x0000000e12107c24 */ /* 0x000fe2000f8e02ff */
[----:B------:R-:W-:Y:S01]  /*1340*/  ULDC.64 UR16, c[0x0][0x210] ;  /* 0x0000840000107ab9 */ /* 0x000fe20000000a00 */
[----:B------:R-:W-:Y:S01]  /*1350*/  IMAD R20, R31, R13, R20 ;  /* 0x0000000d1f147224 */ /* 0x000fe200078e0214 */
[C---:B------:R-:W-:Y:S01]  /*1360*/  LEA R240, P0, R28.reuse, UR16, 0x1 ;  /* 0x000000101cf07c11 */ /* 0x040fe2000f8008ff */
[----:B------:R-:W-:Y:S02]  /*1370*/  VIADD R21, R29, UR19 ;  /* 0x000000131d157c36 */ /* 0x000fe40008000000 */
[----:B------:R-:W-:Y:S01]  /*1380*/  IMAD R16, R19, UR15, R16 ;  /* 0x0000000f13107c24 */ /* 0x000fe2000f8e0210 */
[----:B------:R-:W-:Y:S01]  /*1390*/  ULDC.64 UR14, c[0x0][0x428] ;  /* 0x00010a00000e7ab9 */ /* 0x000fe20000000a00 */
[----:B------:R-:W-:Y:S01]  /*13a0*/  IMAD.WIDE.U32 R30, R31, R12, R22 ;  /* 0x0000000c1f1e7225 */ /* 0x000fe200078e0016 */
[----:B------:R-:W-:Y:S01]  /*13b0*/  UIMAD UR35, UR18, UR14, URZ ;  /* 0x0000000e122372a4 */ /* 0x000fe2000f8e023f */
[----:B------:R-:W-:Y:S01]  /*13c0*/  LEA.HI.X R241, R28, UR17, R21, 0x1, P0 ;  /* 0x000000111cf17c11 */ /* 0x000fe200080f0c15 */
[----:B------:R-:W-:Y:S01]  /*13d0*/  ULDC.64 UR16, c[0x0][0x220] ;  /* 0x0000880000107ab9 */ /* 0x000fe20000000a00 */
[----:B--2---:R-:W-:Y:S01]  /*13e0*/  IMAD R26, R8, UR23, RZ ;  /* 0x00000017081a7c24 */ /* 0x004fe2000f8e02ff */
[----:B------:R-:W-:Y:S01]  /*13f0*/  UIMAD UR35, UR31, UR15, UR35 ;  /* 0x0000000f1f2372a4 */ /* 0x000fe2000f8e0223 */
[----:B------:R-:W-:Y:S01]  /*1400*/  IMAD.IADD R31, R31, 0x1, R20 ;  /* 0x000000011f1f7824 */ /* 0x000fe200078e0214 */
[----:B------:R-:W-:Y:S01]  /*1410*/  ULDC.64 UR18, c[0x0][0x3e0] ;  /* 0x0000f80000127ab9 */ /* 0x000fe20000000a00 */
[----:B------:R-:W-:Y:S01]  /*1420*/  IMAD.U32 R28, RZ, RZ, UR14 ;  /* 0x0000000eff1c7e24 */ /* 0x000fe2000f8e00ff */
[----:B------:R-:W-:Y:S01]  /*1430*/  ULDC.64 UR14, c[0x0][0x230] ;  /* 0x00008c00000e7ab9 */ /* 0x000fe20000000a00 */
[----:B------:R-:W-:Y:S01]  /*1440*/  IMAD.IADD R25, R25, 0x1, R16 ;  /* 0x0000000119197824 */ /* 0x000fe200078e0210 */
[----:B------:R-:W-:Y:S01]  /*1450*/  UIMAD UR34, UR34, UR14, URZ ;  /* 0x0000000e222272a4 */ /* 0x000fe2000f8e023f */
[----:B------:R-:W-:-:S02]  /*1460*/  IMAD R21, R17, R10, RZ ;  /* 0x0000000a11157224 */ /* 0x000fc400078e02ff */
[----:B------:R-:W-:Y:S01]  /*1470*/  IMAD.WIDE.U32 R22, R8, UR24, R222 ;  /* 0x0000001808167c25 */ /* 0x000fe2000f8e00de */
[----:B------:R-:W-:-:S03]  /*1480*/  UIMAD UR34, UR22, UR15, UR34 ;  /* 0x0000000f162272a4 */ /* 0x000fc6000f8e0222 */
[----:B------:R-:W-:Y:S02]  /*1490*/  IMAD R26, R9, UR24, R26 ;  /* 0x00000018091a7c24 */ /* 0x000fe4000f8e021a */
[----:B------:R-:W-:-:S04]  /*14a0*/  IMAD.WIDE.U32 R28, R28, UR31, R30 ;  /* 0x0000001f1c1c7c25 */ /* 0x000fc8000f8e001e */
[----:B------:R-:W-:Y:S01]  /*14b0*/  IMAD R21, R220, R11, R21 ;  /* 0x0000000bdc157224 */ /* 0x000fe200078e0215 */
[----:B------:R-:W-:Y:S01]  /*14c0*/  LEA R238, P1, R28, UR18, 0x1 ;  /* 0x000000121cee7c11 */ /* 0x000fe2000f8208ff */
[----:B------:R-:W-:-:S04]  /*14d0*/  IMAD.WIDE.U32 R24, R220, R10, R24 ;  /* 0x0000000adc187225 */ /* 0x000fc800078e0018 */
[----:B------:R-:W-:Y:S02]  /*14e0*/  IMAD.IADD R27, R23, 0x1, R26 ;  /* 0x00000001171b7824 */ /* 0x000fe400078e021a */
[----:B------:R-:W-:Y:S01]  /*14f0*/  IMAD.MOV.U32 R26, RZ, RZ, R22 ;  /* 0x000000ffff1a7224 */ /* 0x000fe200078e0016 */
[----:B------:R-:W-:Y:S01]  /*1500*/  LEA R22, P0, R24, UR16, 0x1 ;  /* 0x0000001018167c11 */ /* 0x000fe2000f8008ff */
[----:B------:R-:W-:Y:S01]  /*1510*/  IMAD.U32 R16, RZ, RZ, UR14 ;  /* 0x0000000eff107e24 */ /* 0x000fe2000f8e00ff */
[----:B------:R-:W-:Y:S01]  /*1520*/  ULDC.64 UR14, c[0x0][0x260] ;  /* 0x00009800000e7ab9 */ /* 0x000fe20000000a00 */
[----:B------:R-:W-:Y:S02]  /*1530*/  VIADD R20, R29, UR35 ;  /* 0x000000231d147c36 */ /* 0x000fe40008000000 */
[----:B------:R-:W-:Y:S02]  /*1540*/  IMAD.IADD R21, R25, 0x1, R21 ;  /* 0x0000000119157824 */ /* 0x000fe400078e0215 */
[----:B------:R-:W-:Y:S01]  /*1550*/  IMAD.WIDE.U32 R26, R16, UR22, R26 ;  /* 0x00000016101a7c25 */ /* 0x000fe2000f8e001a */
[----:B------:R-:W-:-:S02]  /*1560*/  LEA.HI.X R239, R28, UR19, R20, 0x1, P1 ;  /* 0x000000131cef7c11 */ /* 0x000fc400088f0c14 */
[----:B------:R-:W-:Y:S01]  /*1570*/  LEA.HI.X R23, R24, UR17, R21, 0x1, P0 ;  /* 0x0000001118177c11 */ /* 0x000fe200080f0c15 */
[----:B------:R-:W-:Y:S01]  /*1580*/  VIADD R27, R27, UR34 ;  /* 0x000000221b1b7c36 */ /* 0x000fe20008000000 */
[----:B------:R-:W-:Y:S01]  /*1590*/  LEA R24, P1, R12, R238, 0x6 ;  /* 0x000000ee0c187211 */ /* 0x000fe200078230ff */
[----:B------:R-:W-:Y:S01]  /*15a0*/  UIADD3 UR34, UR21, -0x1, URZ ;  /* 0xffffffff15227890 */ /* 0x000fe2000fffe03f */
[----:B------:R-:W-:Y:S01]  /*15b0*/  IMAD R18, R18, UR14, RZ ;  /* 0x0000000e12127c24 */ /* 0x000fe2000f8e02ff */
[----:B------:R-:W-:Y:S01]  /*15c0*/  LEA R28, P2, R10, R22, 0x6 ;  /* 0x000000160a1c7211 */ /* 0x000fe200078430ff */
[----:B------:R-:W-:Y:S01]  /*15d0*/  @P3 BAR.SYNC.DEFER_BLOCKING 0x0 ;  /* 0x0000000000003b1d */ /* 0x000fe20000010000 */
[----:B------:R-:W-:Y:S01]  /*15e0*/  LEA.HI.X R25, R12, R239, R13, 0x6, P1 ;  /* 0x000000ef0c197211 */ /* 0x000fe200008f340d */
[----:B------:R-:W-:Y:S01]  /*15f0*/  IMAD.WIDE.U32 R12, R19, UR14, R26 ;  /* 0x0000000e130c7c25 */ /* 0x000fe2000f8e001a */
[----:B------:R-:W-:Y:S01]  /*1600*/  ULEA.HI UR14, UR34, UR34, URZ, 0x1 ;  /* 0x00000022220e7291 */ /* 0x000fe2000f8f083f */
[----:B------:R-:W-:-:S02]  /*1610*/  LEA R20, P0, R14, R240, 0x6 ;  /* 0x000000f00e147211 */ /* 0x000fc400078030ff */
[----:B------:R-:W-:Y:S01]  /*1620*/  IMAD R18, R19, UR15, R18 ;  /* 0x0000000f13127c24 */ /* 0x000fe2000f8e0212 */
[----:B------:R-:W-:Y:S01]  /*1630*/  ULOP3.LUT UR14, UR14, 0xfffffffe, URZ, 0xc0, !UPT ;  /* 0xfffffffe0e0e7892 */ /* 0x000fe2000f8ec03f */
[----:B------:R-:W-:Y:S01]  /*1640*/  LEA.HI.X R29, R10, R23, R11, 0x6, P2 ;  /* 0x000000170a1d7211 */ /* 0x000fe200010f340b */
[-C--:B------:R-:W-:Y:S01]  /*1650*/  IMAD R11, R17, R8.reuse, RZ ;  /* 0x00000008110b7224 */ /* 0x080fe200078e02ff */
[----:B------:R-:W-:Y:S01]  /*1660*/  LEA.HI.X R21, R14, R241, R15, 0x6, P0 ;  /* 0x000000f10e157211 */ /* 0x000fe200000f340f */
[----:B------:R-:W-:Y:S01]  /*1670*/  UIADD3 UR14, UR34, -UR14, URZ ;  /* 0x8000000e220e7290 */ /* 0x000fe2000fffe03f */
[----:B------:R-:W-:Y:S01]  /*1680*/  IMAD.IADD R13, R13, 0x1, R18 ;  /* 0x000000010d0d7824 */ /* 0x000fe200078e0212 */
[----:B------:R-:W-:Y:S01]  /*1690*/  ULDC.64 UR16, c[0x0][0x2b0] ;  /* 0x0000ac0000107ab9 */ /* 0x000fe20000000a00 */
[----:B------:R-:W-:Y:S01]  /*16a0*/  VIADD R10, R219, 0x2000 ;  /* 0x00002000db0a7836 */ /* 0x000fe20000000000 */
[----:B------:R-:W-:Y:S01]  /*16b0*/  UISETP.NE.AND UP0, UPT, UR14, 0x1, UPT ;  /* 0x000000010e00788c */ /* 0x000fe2000bf05270 */
[C---:B------:R-:W-:Y:S01]  /*16c0*/  IMAD R11, R220.reuse, R9, R11 ;  /* 0x00000009dc0b7224 */ /* 0x040fe200078e020b */
[----:B------:R-:W-:Y:S01]  /*16d0*/  UIMAD.WIDE UR28, UR28, 0x4, UR16 ;  /* 0x000000041c1c78a5 */ /* 0x000fe2000f8e0210 */
[----:B------:R-:W-:Y:S01]  /*16e0*/  IMAD.WIDE.U32 R12, R220, R8, R12 ;  /* 0x00000008dc0c7225 */ /* 0x000fe200078e000c */
[----:B------:R-:W-:-:S02]  /*16f0*/  ULDC.64 UR14, c[0x0][0x218] ;  /* 0x00008600000e7ab9 */ /* 0x000fc40000000a00 */
[----:B------:R-:W-:Y:S01]  /*1700*/  PLOP3.LUT P0, PT, PT, PT, UP0, 0x80, 0x0 ;  /* 0x000000000000781c */ /* 0x000fe20003f0f008 */
[----:B------:R-:W-:Y:S01]  /*1710*/  IMAD.IADD R11, R13, 0x1, R11 ;  /* 0x000000010d0b7824 */ /* 0x000fe200078e020b */
[----:B------:R-:W-:Y:S01]  /*1720*/  LEA R14, P1, R12, UR14, 0x1 ;  /* 0x0000000e0c0e7c11 */ /* 0x000fe2000f8208ff */
[----:B------:R-:W-:Y:S01]  /*1730*/  @!PT LDS RZ, [RZ] ;  /* 0x00000000fffff984 */ /* 0x000fe20000000800 */
[----:B------:R-:W-:Y:S01]  /*1740*/  @!PT LDS RZ, [RZ] ;  /* 0x00000000fffff984 */ /* 0x000fe20000000800 */
[----:B------:R-:W-:Y:S01]  /*1750*/  @!PT LDS RZ, [RZ] ;  /* 0x00000000fffff984 */ /* 0x000fe20000000800 */
[----:B------:R-:W-:Y:S01]  /*1760*/  LDGSTS.E.BYPASS.LTC128B.128 [R232+0x10000], desc[UR52][R22.64] ;  /* 0x1000000016e87fae */ /* 0x000fe2000b901d74 */
[----:B------:R-:W-:Y:S01]  /*1770*/  SEL R10, R10, R219, !P0 ;  /* 0x000000db0a0a7207 */ /* 0x000fe20004000000 */
[----:B------:R-:W-:Y:S01]  /*1780*/  IMAD.SHL.U32 R231, R231, 0x4, RZ ;  /* 0x00000004e7e77824 */ /* 0x000fe200078e00ff */
[----:B------:R-:W-:Y:S01]  /*1790*/  LEA.HI.X R15, R12, UR15, R11, 0x1, P1 ;  /* 0x0000000f0c0f7c11 */ /* 0x000fe200088f0c0b */
[----:B------:R-:W-:Y:S01]  /*17a0*/  LDGSTS.E.BYPASS.LTC128B.128 [R232+0x12000], desc[UR52][R22.64+0x80] ;  /* 0x1200008016e87fae */ /* 0x000fe2000b901d74 */
[----:B------:R-:W-:Y:S01]  /*17b0*/  LEA R237, R10, UR5, 0x1 ;  /* 0x000000050aed7c11 */ /* 0x000fe2000f8e08ff */
[----:B------:R-:W-:Y:S01]  /*17c0*/  ULDC.64 UR14, c[0x0][0x2f0] ;  /* 0x0000bc00000e7ab9 */ /* 0x000fe20000000a00 */
[----:B------:R-:W-:Y:S01]  /*17d0*/  LEA R12, P1, R8, R14, 0x6 ;  /* 0x0000000e080c7211 */ /* 0x000fe200078230ff */
[----:B------:R-:W1:Y:S01]  /*17e0*/  S2R R10, SR_CTAID.X ;  /* 0x00000000000a7919 */ /* 0x000e620000002500 */
[----:B------:R-:W-:-:S02]  /*17f0*/  IADD3 R16, P2, R231, UR28, RZ ;  /* 0x0000001ce7107c10 */ /* 0x000fc4000ff5e0ff */
[----:B------:R-:W-:Y:S01]  /*1800*/  LEA.HI.X R13, R8, R15, R9, 0x6, P1 ;  /* 0x0000000f080d7211 */ /* 0x000fe200008f3409 */
[----:B------:R-:W-:Y:S01]  /*1810*/  LDGSTS.E.BYPASS.LTC128B.128 [R232+0x11000], desc[UR52][R28.64] ;  /* 0x110000001ce87fae */ /* 0x000fe2000b901d74 */
[----:B------:R-:W1:Y:S01]  /*1820*/  LDC.64 R8, c[0x0][0x488] ;  /* 0x00012200ff087b82 */ /* 0x000e620000000a00 */
[----:B------:R-:W-:Y:S01]  /*1830*/  UISETP.NE.U32.AND UP0, UPT, UR14, URZ, UPT ;  /* 0x0000003f0e00728c */ /* 0x000fe2000bf05070 */
[----:B------:R-:W-:Y:S01]  /*1840*/  IADD3.X R17, R230, UR29, RZ, P2, !PT ;  /* 0x0000001de6117c10 */ /* 0x000fe200097fe4ff */
[----:B------:R-:W-:Y:S01]  /*1850*/  LDGSTS.E.BYPASS.LTC128B.128 [R232+0x13000], desc[UR52][R28.64+0x80] ;  /* 0x130000801ce87fae */ /* 0x000fe2000b901d74 */
[----:B------:R-:W-:-:S03]  /*1860*/  ULDC UR14, c[0x0][0x2dc] ;  /* 0x0000b700000e7ab9 */ /* 0x000fc60000000800 */
[----:B------:R-:W0:Y:S04]  /*1870*/  LDGDEPBAR ;  /* 0x00000000000079af */ /* 0x000e280000000000 */
[----:B------:R-:W-:Y:S04]  /*1880*/  LDGSTS.E.BYPASS.LTC128B.128 [R232+0x8000], desc[UR52][R238.64] ;  /* 0x08000000eee87fae */ /* 0x000fe8000b901d74 */
[----:B------:R-:W-:Y:S04]  /*1890*/  LDGSTS.E.BYPASS.LTC128B.128 [R232+0xa000], desc[UR52][R238.64+0x80] ;  /* 0x0a000080eee87fae */ /* 0x000fe8000b901d74 */
[----:B------:R-:W-:Y:S04]  /*18a0*/  LDGSTS.E.BYPASS.LTC128B.128 [R232+0x9000], desc[UR52][R24.64] ;  /* 0x0900000018e87fae */ /* 0x000fe8000b901d74 */
[----:B------:R-:W-:Y:S04]  /*18b0*/  LDGSTS.E.BYPASS.LTC128B.128 [R232+0xb000], desc[UR52][R24.64+0x80] ;  /* 0x0b00008018e87fae */ /* 0x000fe8000b901d74 */
[----:B------:R-:W-:Y:S04]  /*18c0*/  LDGSTS.E.BYPASS.LTC128B.128 [R237], desc[UR52][R240.64] ;  /* 0x00000000f0ed7fae */ /* 0x000fe8000b901d74 */
[----:B------:R-:W-:Y:S04]  /*18d0*/  LDGSTS.E.BYPASS.LTC128B.128 [R237+0x2000], desc[UR52][R240.64+0x80] ;  /* 0x02000080f0ed7fae */ /* 0x000fe8000b901d74 */
[----:B------:R-:W-:Y:S04]  /*18e0*/  LDGSTS.E.BYPASS.LTC128B.128 [R237+0x1000], desc[UR52][R20.64] ;  /* 0x0100000014ed7fae */ /* 0x000fe8000b901d74 */
[----:B------:R-:W-:Y:S01]  /*18f0*/  LDGSTS.E.BYPASS.LTC128B.128 [R237+0x3000], desc[UR52][R20.64+0x80] ;  /* 0x0300008014ed7fae */ /* 0x000fe2000b901d74 */
[----:B------:R-:W-:-:S03]  /*1900*/  UIMAD UR44, UR27, UR14, URZ ;  /* 0x0000000e1b2c72a4 */ /* 0x000fc6000f8e023f */
[----:B------:R-:W-:Y:S01]  /*1910*/  LDGSTS.E.BYPASS.LTC128B.128 [R232+0xc000], desc[UR52][R14.64] ;  /* 0x0c0000000ee87fae */ /* 0x000fe2000b901d74 */
[----:B------:R-:W-:-:S03]  /*1920*/  UIMAD UR17, UR31, UR14, URZ ;  /* 0x0000000e1f1172a4 */ /* 0x000fc6000f8e023f */
[----:B------:R-:W-:Y:S04]  /*1930*/  LDGSTS.E.BYPASS.LTC128B.128 [R232+0xe000], desc[UR52][R14.64+0x80] ;  /* 0x0e0000800ee87fae */ /* 0x000fe8000b901d74 */
[----:B------:R-:W-:Y:S04]  /*1940*/  LDGSTS.E.BYPASS.LTC128B.128 [R232+0xd000], desc[UR52][R12.64] ;  /* 0x0d0000000ce87fae */ /* 0x000fe8000b901d74 */
[----:B------:R1:W-:Y:S01]  /*1950*/  LDGSTS.E.BYPASS.LTC128B.128 [R232+0xf000], desc[UR52][R12.64+0x80] ;  /* 0x0f0000800ce87fae */ /* 0x0003e2000b901d74 */
[----:B------:R-:W-:Y:S01]  /*1960*/  USHF.R.S32.HI UR16, URZ, 0x1f, UR17 ;  /* 0x0000001f3f107899 */ /* 0x000fe20008011411 */
[----:B------:R-:W-:Y:S01]  /*1970*/  IMAD R4, R7, UR44, R4 ;  /* 0x0000002c07047c24 */ /* 0x000fe2000f8e0204 */
[----:B------:R-:W-:Y:S01]  /*1980*/  USHF.L.U32 UR18, UR44, 0x6, URZ ;  /* 0x000000062c127899 */ /* 0x000fe2000800063f */
[----:B------:R-:W0:Y:S01]  /*1990*/  LDGDEPBAR ;  /* 0x00000000000079af */ /* 0x000e220000000000 */
[----:B------:R-:W-:-:S02]  /*19a0*/  UISETP.NE.AND.EX UP0, UPT, UR15, URZ, UPT, UP0 ;  /* 0x0000003f0f00728c */ /* 0x000fc4000bf05300 */
[----:B------:R-:W-:Y:S01]  /*19b0*/  USHF.R.S32.HI UR15, URZ, 0x1f, UR14 ;  /* 0x0000001f3f0f7899 */ /* 0x000fe2000801140e */
[----:B------:R-:W-:Y:S01]  /*19c0*/  IMAD.U32 R7, RZ, RZ, UR16 ;  /* 0x00000010ff077e24 */ /* 0x000fe2000f8e00ff */
[----:B------:R-:W-:Y:S01]  /*19d0*/  UIMAD.WIDE UR36, UR22, 0x80, URZ ;  /* 0x00000080162478a5 */ /* 0x000fe2000f8e023f */
[----:B------:R2:W5:Y:S01]  /*19e0*/  LDG.E R236, desc[UR52][R16.64] ;  /* 0x0000003410ec7981 */ /* 0x000562000c1e1900 */
[----:B------:R-:W-:Y:S02]  /*19f0*/  UIMAD UR15, UR15, UR27, URZ ;  /* 0x0000001b0f0f72a4 */ /* 0x000fe4000f8e023f */
[----:B------:R-:W-:Y:S01]  /*1a00*/  UIMAD.WIDE.U32 UR38, UR14, UR27, URZ ;  /* 0x0000001b0e2672a5 */ /* 0x000fe2000f8e003f */
[----:B------:R2:W5:Y:S01]  /*1a10*/  LDG.E R235, desc[UR52][R16.64+0x20] ;  /* 0x0000203410eb7981 */ /* 0x000562000c1e1900 */
[----:B------:R-:W-:Y:S01]  /*1a20*/  UIMAD UR15, UR30, UR14, UR15 ;  /* 0x0000000e1e0f72a4 */ /* 0x000fe2000f8e020f */
[----:B------:R-:W-:Y:S01]  /*1a30*/  CS2R R94, SRZ ;  /* 0x00000000005e7805 */ /* 0x000fe2000001ff00 */
[----:B------:R-:W-:Y:S01]  /*1a40*/  USEL UR14, UR36, URZ, UP0 ;  /* 0x0000003f240e7287 */ /* 0x000fe20008000000 */
[----:B------:R-:W-:Y:S01]  /*1a50*/  CS2R R92, SRZ ;  /* 0x00000000005c7805 */ /* 0x000fe2000001ff00 */
[----:B------:R-:W-:Y:S01]  /*1a60*/  USEL UR36, UR37, URZ, UP0 ;  /* 0x0000003f25247287 */ /* 0x000fe20008000000 */
[----:B------:R-:W-:Y:S01]  /*1a70*/  IMAD.U32 R11, RZ, RZ, UR39 ;  /* 0x00000027ff0b7e24 */ /* 0x000fe2000f8e00ff */
[----:B------:R-:W-:Y:S01]  /*1a80*/  UIADD3 UR15, UR39, UR15, URZ ;  /* 0x0000000f270f7290 */ /* 0x000fe2000fffe03f */
[----:B------:R-:W-:Y:S01]  /*1a90*/  CS2R R98, SRZ ;  /* 0x0000000000627805 */ /* 0x000fe2000001ff00 */
[----:B------:R-:W-:Y:S01]  /*1aa0*/  UIADD3 UR20, UR32, UR20, URZ ;  /* 0x0000001420147290 */ /* 0x000fe2000fffe03f */
[----:B------:R-:W-:-:S02]  /*1ab0*/  CS2R R96, SRZ ;  /* 0x0000000000607805 */ /* 0x000fc4000001ff00 */
[----:B------:R-:W-:Y:S02]  /*1ac0*/  CS2R R90, SRZ ;  /* 0x00000000005a7805 */ /* 0x000fe4000001ff00 */
[----:B------:R-:W-:Y:S01]  /*1ad0*/  CS2R R88, SRZ ;  /* 0x0000000000587805 */ /* 0x000fe2000001ff00 */
[----:B-1----:R-:W-:Y:S01]  /*1ae0*/  IMAD.WIDE.U32 R12, R10, R8, RZ ;  /* 0x000000080a0c7225 */ /* 0x002fe200078e00ff */
[----:B------:R-:W-:-:S04]  /*1af0*/  DEPBAR.LE SB0, 0x1 ;  /* 0x000080400000791a */ /* 0x000fc80000000000 */
[----:B------:R-:W-:Y:S01]  /*1b00*/  IMAD R10, R10, R9, R13 ;  /* 0x000000090a0a7224 */ /* 0x000fe200078e020d */
[----:B------:R-:W-:Y:S01]  /*1b10*/  SEL R12, R12, RZ, P3 ;  /* 0x000000ff0c0c7207 */ /* 0x000fe20001800000 */
[----:B------:R-:W-:Y:S01]  /*1b20*/  IMAD.U32 R9, RZ, RZ, UR17 ;  /* 0x00000011ff097e24 */ /* 0x000fe2000f8e00ff */
[----:B------:R-:W-:Y:S01]  /*1b30*/  USHF.R.S32.HI UR17, URZ, 0x1f, UR18 ;  /* 0x0000001f3f117899 */ /* 0x000fe20008011412 */
[----:B------:R-:W-:Y:S01]  /*1b40*/  BAR.SYNC.DEFER_BLOCKING 0x0 ;  /* 0x0000000000007b1d */ /* 0x000fe20000010000 */
[----:B------:R-:W-:Y:S02]  /*1b50*/  CS2R R86, SRZ ;  /* 0x0000000000567805 */ /* 0x000fe4000001ff00 */
[----:B------:R-:W-:Y:S02]  /*1b60*/  CS2R R84, SRZ ;  /* 0x0000000000547805 */ /* 0x000fe4000001ff00 */
[----:B------:R-:W-:Y:S01]  /*1b70*/  IADD3 R9, P2, P1, R4, UR18, R9 ;  /* 0x0000001204097c10 */ /* 0x000fe2000f95e009 */
[----:B------:R-:W-:Y:S01]  /*1b80*/  UIMAD.WIDE UR18, UR22, UR25, UR32 ;  /* 0x00000019161272a5 */ /* 0x000fe2000f8e0220 */
[----:B------:R-:W-:-:S02]  /*1b90*/  SHF.R.S32.HI R4, RZ, 0x1f, R4 ;  /* 0x0000001fff047819 */ /* 0x000fc40000011404 */
[----:B------:R-:W-:Y:S02]  /*1ba0*/  CS2R R78, SRZ ;  /* 0x00000000004e7805 */ /* 0x000fe4000001ff00 */
[----:B------:R-:W-:Y:S01]  /*1bb0*/  CS2R R76, SRZ ;  /* 0x00000000004c7805 */ /* 0x000fe2000001ff00 */
[----:B------:R-:W-:Y:S01]  /*1bc0*/  UIADD3 UR14, UP0, UR18, UR14, URZ ;  /* 0x0000000e120e7290 */ /* 0x000fe2000ff1e03f */
[----:B------:R-:W-:Y:S01]  /*1bd0*/  IADD3.X R4, R4, UR17, R7, P2, P1 ;  /* 0x0000001104047c10 */ /* 0x000fe200097e2407 */
[----:B------:R-:W-:Y:S01]  /*1be0*/  ULDC.64 UR16, c[0x0][0x478] ;  /* 0x00011e0000107ab9 */ /* 0x000fe20000000a00 */
[----:B------:R-:W-:Y:S01]  /*1bf0*/  IADD3 R8, P1, R12, R9, RZ ;  /* 0x000000090c087210 */ /* 0x000fe20007f3e0ff */
[----:B------:R-:W-:Y:S01]  /*1c00*/  UIADD3.X UR36, UR19, UR36, URZ, UP0, !UPT ;  /* 0x0000002413247290 */ /* 0x000fe200087fe43f */
[----:B------:R-:W-:Y:S01]  /*1c10*/  SEL R7, R10, RZ, P3 ;  /* 0x000000ff0a077207 */ /* 0x000fe20001800000 */
[----:B------:R-:W-:Y:S01]  /*1c20*/  UIMAD UR15, UR15, UR14, URZ ;  /* 0x0000000e0f0f72a4 */ /* 0x000fe2000f8e023f */
[----:B------:R-:W-:Y:S01]  /*1c30*/  IMAD.U32 R10, RZ, RZ, UR38 ;  /* 0x00000026ff0a7e24 */ /* 0x000fe2000f8e00ff */
[----:B------:R-:W-:Y:S01]  /*1c40*/  UIMAD.WIDE UR30, UR20, 0x4, UR16 ;  /* 0x00000004141e78a5 */ /* 0x000fe2000f8e0210 */
[----:B------:R-:W-:Y:S01]  /*1c50*/  CS2R R82, SRZ ;  /* 0x0000000000527805 */ /* 0x000fe2000001ff00 */
[----:B------:R-:W-:Y:S01]  /*1c60*/  IMAD.X R9, R7, 0x1, R4, P1 ;  /* 0x0000000107097824 */ /* 0x000fe200008e0604 */
[----:B------:R-:W-:Y:S01]  /*1c70*/  LEA.HI R7, R5, R6, RZ, 0x3 ;  /* 0x0000000605077211 */ /* 0x000fe200078f18ff */
[----:B------:R-:W-:Y:S01]  /*1c80*/  UIMAD UR36, UR36, UR38, UR15 ;  /* 0x00000026242472a4 */ /* 0x000fe2000f8e020f */
[----:B------:R-:W-:Y:S01]  /*1c90*/  CS2R R80, SRZ ;  /* 0x0000000000507805 */ /* 0x000fe2000001ff00 */
[----:B------:R-:W-:Y:S01]  /*1ca0*/  IMAD.WIDE.U32 R8, R10, UR14, R8 ;  /* 0x0000000e0a087c25 */ /* 0x000fe2000f8e0008 */
[----:B------:R-:W-:Y:S01]  /*1cb0*/  LOP3.LUT R7, R7, 0xfffffff8, RZ, 0xc0, !PT ;  /* 0xfffffff807077812 */ /* 0x000fe200078ec0ff */
[----:B------:R-:W-:Y:S01]  /*1cc0*/  ULDC.64 UR14, c[0x0][0x400] ;  /* 0x00010000000e7ab9 */ /* 0x000fe20000000a00 */
[----:B------:R2:W1:Y:S01]  /*1cd0*/  LDSM.16.M88.4 R116, [R214+UR5+0x10000] ;  /* 0x01000005d674783b */ /* 0x0004620008000200 */
[----:B------:R-:W-:-:S02]  /*1ce0*/  CS2R R74, SRZ ;  /* 0x00000000004a7805 */ /* 0x000fc4000001ff00 */
[----:B------:R-:W-:Y:S01]  /*1cf0*/  LEA R242, P2, R8, UR14, 0x2 ;  /* 0x0000000e08f27c11 */ /* 0x000fe2000f8410ff */
[----:B------:R-:W-:Y:S01]  /*1d00*/  IMAD.IADD R4, R6, 0x1, -R7 ;  /* 0x0000000106047824 */ /* 0x000fe200078e0a07 */
[----:B------:R-:W-:Y:S01]  /*1d10*/  UIADD3 UR14, -UR51, UR4, UR13 ;  /* 0x00000004330e7290 */ /* 0x000fe2000fffe10d */
[----:B------:R-:W-:Y:S01]  /*1d20*/  VIADD R7, R9, UR36 ;  /* 0x0000002409077c36 */ /* 0x000fe20008000000 */
[----:B------:R2:W3:Y:S01]  /*1d30*/  LDSM.16.M88.4 R120, [R214+UR5+0x10800] ;  /* 0x01080005d678783b */ /* 0x0004e20008000200 */
[----:B------:R-:W-:Y:S02]  /*1d40*/  CS2R R72, SRZ ;  /* 0x0000000000487805 */ /* 0x000fe4000001ff00 */
[----:B------:R-:W-:Y:S02]  /*1d50*/  LOP3.LUT P1, RZ, R4, 0x2, RZ, 0xc0, !PT ;  /* 0x0000000204ff7812 */ /* 0x000fe4000782c0ff */
[----:B------:R-:W-:Y:S02]  /*1d60*/  CS2R R70, SRZ ;  /* 0x0000000000467805 */ /* 0x000fe4000001ff00 */
[----:B------:R-:W-:Y:S01]  /*1d70*/  LEA.HI.X R243, R8, UR15, R7, 0x2, P2 ;  /* 0x0000000f08f37c11 */ /* 0x000fe200090f1407 */
[----:B------:R-:W-:Y:S01]  /*1d80*/  ULDC UR15, c[0x0][0x398] ;  /* 0x0000e600000f7ab9 */ /* 0x000fe20000000800 */
[----:B------:R-:W-:Y:S01]  /*1d90*/  IMAD.MOV.U32 R7, RZ, RZ, 0x20 ;  /* 0x00000020ff077424 */ /* 0x000fe200078e00ff */
[----:B------:R-:W-:Y:S01]  /*1da0*/  UIADD3 UR15, UR14, -UR15, URZ ;  /* 0x8000000f0e0f7290 */ /* 0x000fe2000fffe03f */
[----:B------:R2:W4:Y:S01]  /*1db0*/  LDSM.16.M88.4 R124, [R3+0x10000] ;  /* 0x01000000037c783b */ /* 0x0005220000000200 */
[----:B------:R-:W-:-:S02]  /*1dc0*/  CS2R R68, SRZ ;  /* 0x0000000000447805 */ /* 0x000fc4000001ff00 */
[----:B------:R-:W-:Y:S01]  /*1dd0*/  CS2R R46, SRZ ;  /* 0x00000000002e7805 */ /* 0x000fe2000001ff00 */
[----:B------:R-:W-:Y:S01]  /*1de0*/  USHF.R.S32.HI UR14, URZ, 0x1f, UR15 ;  /* 0x0000001f3f0e7899 */ /* 0x000fe2000801140f */
[----:B------:R-:W-:Y:S01]  /*1df0*/  SEL R7, R7, 0xffffffe0, !P1 ;  /* 0xffffffe007077807 */ /* 0x000fe20004800000 */
[----:B------:R2:W1:Y:S01]  /*1e00*/  LDSM.16.M88.4 R128, [R3+0x10800] ;  /* 0x010800000380783b */ /* 0x0004620000000200 */
[----:B------:R-:W-:Y:S01]  /*1e10*/  CS2R R44, SRZ ;  /* 0x00000000002c7805 */ /* 0x000fe2000001ff00 */
[----:B------:R-:W-:Y:S01]  /*1e20*/  ULEA.HI UR14, UR14, UR15, URZ, 0x6 ;  /* 0x0000000f0e0e7291 */ /* 0x000fe2000f8f303f */
[----:B------:R-:W-:Y:S01]  /*1e30*/  CS2R R50, SRZ ;  /* 0x0000000000327805 */ /* 0x000fe2000001ff00 */
[----:B------:R-:W-:Y:S01]  /*1e40*/  IMAD.IADD R4, R7, 0x1, R2 ;  /* 0x0000000107047824 */ /* 0x000fe200078e0202 */
[----:B------:R2:W1:Y:S01]  /*1e50*/  LDSM.16.M88.4 R132, [R2+0x10000] ;  /* 0x010000000284783b */ /* 0x0004620000000200 */
[----:B------:R-:W-:Y:S01]  /*1e60*/  USHF.R.S32.HI UR25, URZ, 0x6, UR14 ;  /* 0x000000063f197899 */ /* 0x000fe2000801140e */
[----:B------:R-:W-:-:S02]  /*1e70*/  CS2R R48, SRZ ;  /* 0x0000000000307805 */ /* 0x000fc4000001ff00 */
[----:B------:R-:W-:Y:S01]  /*1e80*/  CS2R R42, SRZ ;  /* 0x00000000002a7805 */ /* 0x000fe2000001ff00 */
[----:B------:R2:W1:Y:S01]  /*1e90*/  LDSM.16.M88.4 R140, [R4+0x10000] ;  /* 0x01000000048c783b */ /* 0x0004620000000200 */
[----:B------:R-:W-:Y:S01]  /*1ea0*/  UISETP.LT.AND UP0, UPT, URZ, UR25, UPT ;  /* 0x000000193f00728c */ /* 0x000fe2000bf01270 */
[----:B------:R-:W-:Y:S02]  /*1eb0*/  CS2R R40, SRZ ;  /* 0x0000000000287805 */ /* 0x000fe4000001ff00 */
[----:B------:R-:W-:Y:S01]  /*1ec0*/  CS2R R38, SRZ ;  /* 0x0000000000267805 */ /* 0x000fe2000001ff00 */
[----:B------:R2:W1:Y:S01]  /*1ed0*/  LDSM.16.M88.4 R144, [R4+0x10800] ;  /* 0x010800000490783b */ /* 0x0004620000000200 */
[----:B------:R-:W-:Y:S01]  /*1ee0*/  USEL UR25, URZ, UR25, !UP0 ;  /* 0x000000193f197287 */ /* 0x000fe2000c000000 */
[----:B------:R-:W-:Y:S02]  /*1ef0*/  CS2R R36, SRZ ;  /* 0x0000000000247805 */ /* 0x000fe4000001ff00 */
[----:B------:R-:W-:Y:S01]  /*1f00*/  CS2R R30, SRZ ;  /* 0x00000000001e7805 */ /* 0x000fe2000001ff00 */
[----:B------:R2:W1:Y:S01]  /*1f10*/  LDSM.16.M88.4 R172, [R4+0x12000] ;  /* 0x0120000004ac783b */ /* 0x0004620000000200 */
[----:B------:R-:W-:Y:S01]  /*1f20*/  UISETP.GT.AND UP0, UPT, UR21, UR25, UPT ;  /* 0x000000191500728c */ /* 0x000fe2000bf04270 */
[----:B------:R-:W-:-:S02]  /*1f30*/  CS2R R28, SRZ ;  /* 0x00000000001c7805 */ /* 0x000fc4000001ff00 */
[----:B------:R-:W-:Y:S01]  /*1f40*/  CS2R R34, SRZ ;  /* 0x0000000000227805 */ /* 0x000fe2000001ff00 */
[----:B------:R2:W1:Y:S01]  /*1f50*/  LDSM.16.M88.4 R176, [R4+0x12800] ;  /* 0x0128000004b0783b */ /* 0x0004620000000200 */
[----:B------:R-:W-:Y:S02]  /*1f60*/  CS2R R32, SRZ ;  /* 0x0000000000207805 */ /* 0x000fe4000001ff00 */
[----:B------:R-:W-:Y:S02]  /*1f70*/  CS2R R26, SRZ ;  /* 0x00000000001a7805 */ /* 0x000fe4000001ff00 */
[----:B------:R-:W-:Y:S01]  /*1f80*/  PLOP3.LUT P1, PT, PT, PT, UP0, 0x80, 0x0 ;  /* 0x000000000000781c */ /* 0x000fe20003f2f008 */
[----:B------:R2:W1:Y:S01]  /*1f90*/  LDSM.16.M88.4 R136, [R2+0x10800] ;  /* 0x010800000288783b */ /* 0x0004620000000200 */
[----:B------:R-:W-:Y:S02]  /*1fa0*/  CS2R R24, SRZ ;  /* 0x0000000000187805 */ /* 0x000fe4000001ff00 */
[----:B------:R-:W-:-:S02]  /*1fb0*/  CS2R R22, SRZ ;  /* 0x0000000000167805 */ /* 0x000fc4000001ff00 */
[----:B------:R-:W-:Y:S01]  /*1fc0*/  CS2R R20, SRZ ;  /* 0x0000000000147805 */ /* 0x000fe2000001ff00 */
[----:B------:R2:W1:Y:S04]  /*1fd0*/  LDSM.16.M88.4 R148, [R214+UR5+0x12000] ;  /* 0x01200005d694783b */ /* 0x0004680008000200 */
[----:B------:R2:W1:Y:S04]  /*1fe0*/  LDSM.16.M88.4 R152, [R214+UR5+0x12800] ;  /* 0x01280005d698783b */ /* 0x0004680008000200 */
[----:B------:R2:W1:Y:S04]  /*1ff0*/  LDSM.16.M88.4 R156, [R3+0x12000] ;  /* 0x01200000039c783b */ /* 0x0004680000000200 */
[----:B------:R2:W1:Y:S04]  /*2000*/  LDSM.16.M88.4 R160, [R3+0x12800] ;  /* 0x0128000003a0783b */ /* 0x0004680000000200 */
[----:B------:R2:W1:Y:S04]  /*2010*/  LDSM.16.M88.4 R164, [R2+0x12000] ;  /* 0x0120000002a4783b */ /* 0x0004680000000200 */
[----:B------:R2:W1:Y:S01]  /*2020*/  LDSM.16.M88.4 R168, [R2+0x12800] ;  /* 0x0128000002a8783b */ /* 0x0004620000000200 */
[----:B---34-:R-:W-:Y:S05]  /*2030*/  @!P1 BRA `(.L_x_51) ;  /* 0x0000002800489947 */ /* 0x018fea0003800000 */
[----:B------:R-:W-:Y:S01]  /*2040*/  LEA.HI R5, R5, R6, RZ, 0x4 ;  /* 0x0000000605057211 */ /* 0x000fe200078f20ff */
[----:B------:R-:W-:Y:S01]  /*2050*/  USHF.L.U32 UR49, UR44, 0x4, URZ ;  /* 0x000000042c317899 */ /* 0x000fe2000800063f */
[----:B------:R-:W3:Y:S01]  /*2060*/  LDC R234, c[0x0][0x2dc] ;  /* 0x0000b700ffea7b82 */ /* 0x000ee20000000800 */
[----:B------:R-:W-:Y:S01]  /*2070*/  USHF.L.U32 UR50, UR44, 0x3, URZ ;  /* 0x000000032c327899 */ /* 0x000fe2000800063f */
[----:B------:R-:W-:Y:S01]  /*2080*/  LOP3.LUT R5, R5, 0xfffffff0, RZ, 0xc0, !PT ;  /* 0xfffffff005057812 */ /* 0x000fe200078ec0ff */
[----:B------:R-:W-:Y:S01]  /*2090*/  UIADD3 UR43, UR49, 0x40, URZ ;  /* 0x00000040312b7890 */ /* 0x000fe2000fffe03f */
[----:B------:R-:W-:Y:S01]  /*20a0*/  IMAD.MOV.U32 R208, RZ, RZ, 0x20 ;  /* 0x00000020ffd07424 */ /* 0x000fe200078e00ff */
[----:B------:R-:W-:Y:S01]  /*20b0*/  UIADD3 UR40, UR49, 0x60, URZ ;  /* 0x0000006031287890 */ /* 0x000fe2000fffe03f */
[----:B------:R-:W-:Y:S01]  /*20c0*/  VIADD R210, R215, 0x2000 ;  /* 0x00002000d7d27836 */ /* 0x000fe20000000000 */
[----:B------:R-:W-:Y:S01]  /*20d0*/  UIADD3 UR19, UR49, 0x20, URZ ;  /* 0x0000002031137890 */ /* 0x000fe2000fffe03f */
[----:B------:R-:W-:Y:S01]  /*20e0*/  IMAD.IADD R5, R6, 0x1, -R5 ;  /* 0x0000000106057824 */ /* 0x000fe200078e0a05 */
[----:B------:R-:W-:Y:S01]  /*20f0*/  UIADD3 UR42, UR50, UR43, URZ ;  /* 0x0000002b322a7290 */ /* 0x000fe2000fffe03f */
[----:B------:R-:W-:Y:S01]  /*2100*/  VIADD R209, R216, 0x2000 ;  /* 0x00002000d8d17836 */ /* 0x000fe20000000000 */
[----:B------:R-:W-:Y:S01]  /*2110*/  UIADD3 UR39, UR50, UR40, URZ ;  /* 0x0000002832277290 */ /* 0x000fe2000fffe03f */
[----:B------:R-:W-:Y:S01]  /*2120*/  IMAD.MOV.U32 R207, RZ, RZ, 0x40 ;  /* 0x00000040ffcf7424 */ /* 0x000fe200078e00ff */
[----:B--2---:R-:W-:Y:S01]  /*2130*/  SHF.R.S32.HI R4, RZ, 0x1f, R5 ;  /* 0x0000001fff047819 */ /* 0x004fe20000011405 */
[----:B------:R-:W-:Y:S01]  /*2140*/  UIADD3 UR18, UR50, UR19, URZ ;  /* 0x0000001332127290 */ /* 0x000fe2000fffe03f */
[----:B------:R-:W-:Y:S01]  /*2150*/  SEL R210, R210, R215, !P0 ;  /* 0x000000d7d2d27207 */ /* 0x000fe20004000000 */
[----:B------:R-:W-:Y:S01]  /*2160*/  UIADD3 UR41, UR50, UR42, URZ ;  /* 0x0000002a32297290 */ /* 0x000fe2000fffe03f */
[----:B------:R-:W-:Y:S01]  /*2170*/  LEA.HI R4, R4, R5, RZ, 0x3 ;  /* 0x0000000504047211 */ /* 0x000fe200078f18ff */
[----:B------:R-:W-:Y:S01]  /*2180*/  UIADD3 UR38, UR50, UR39, URZ ;  /* 0x0000002732267290 */ /* 0x000fe2000fffe03f */
[----:B------:R-:W-:Y:S01]  /*2190*/  SEL R209, R209, R216, !P0 ;  /* 0x000000d8d1d17207 */ /* 0x000fe20004000000 */
[----:B------:R-:W-:Y:S01]  /*21a0*/  UIADD3 UR17, UR50, UR18, URZ ;  /* 0x0000001232117290 */ /* 0x000fe2000fffe03f */
[----:B------:R-:W-:Y:S01]  /*21b0*/  LOP3.LUT R4, R4, 0xfffffff8, RZ, 0xc0, !PT ;  /* 0xfffffff804047812 */ /* 0x000fe200078ec0ff */
[----:B------:R-:W-:Y:S01]  /*21c0*/  UIADD3 UR37, UR50, UR38, URZ ;  /* 0x0000002632257290 */ /* 0x000fe2000fffe03f */
[----:B------:R-:W-:Y:S01]  /*21d0*/  IMAD.MOV.U32 R233, RZ, RZ, 0x8 ;  /* 0x00000008ffe97424 */ /* 0x000fe200078e00ff */
[----:B------:R-:W-:Y:S01]  /*21e0*/  UIADD3 UR20, UR50, UR41, URZ ;  /* 0x0000002932147290 */ /* 0x000fe2000fffe03f */
[----:B------:R-:W-:Y:S01]  /*21f0*/  IMAD.MOV.U32 R95, RZ, RZ, RZ ;  /* 0x000000ffff5f7224 */ /* 0x000fe200078e00ff */
[----:B------:R-:W-:Y:S01]  /*2200*/  UIADD3 UR16, UR50, UR17, URZ ;  /* 0x0000001132107290 */ /* 0x000fe2000fffe03f */
[----:B------:R-:W-:Y:S01]  /*2210*/  IMAD.IADD R4, R5, 0x1, -R4 ;  /* 0x0000000105047824 */ /* 0x000fe200078e0a04 */
[----:B------:R-:W-:Y:S01]  /*2220*/  UIADD3 UR22, UR13, UR4, URZ ;  /* 0x000000040d167290 */ /* 0x000fe2000fffe03f */
[----:B------:R-:W-:Y:S01]  /*2230*/  LEA R210, R210, UR5, 0x1 ;  /* 0x00000005d2d27c11 */ /* 0x000fe2000f8e08ff */
[----:B------:R-:W-:Y:S01]  /*2240*/  UIADD3 UR36, UR50, UR37, URZ ;  /* 0x0000002532247290 */ /* 0x000fe2000fffe03f */
[----:B------:R-:W-:Y:S01]  /*2250*/  LEA R209, R209, UR5, 0x1 ;  /* 0x00000005d1d17c11 */ /* 0x000fe2000f8e08ff */
[----:B------:R-:W-:Y:S01]  /*2260*/  UIADD3 UR15, UR50, UR16, URZ ;  /* 0x00000010320f7290 */ /* 0x000fe2000fffe03f */
[----:B------:R-:W-:Y:S01]  /*2270*/  R2P PR, R4, 0x6 ;  /* 0x0000000604007804 */ /* 0x000fe20000000000 */
[----:B------:R-:W-:-:S02]  /*2280*/  UIADD3 UR13, UR50, UR20, URZ ;  /* 0x00000014320d7290 */ /* 0x000fc4000fffe03f */
[----:B------:R-:W-:Y:S02]  /*2290*/  UIMAD UR48, UR44, 0x18, URZ ;  /* 0x000000182c3078a4 */ /* 0x000fe4000f8e023f */
[----:B------:R-:W-:Y:S01]  /*22a0*/  SEL R208, R208, 0xffffffe0, !P1 ;  /* 0xffffffe0d0d07807 */ /* 0x000fe20004800000 */
[----:B------:R-:W-:Y:S01]  /*22b0*/  USHF.L.U32 UR47, UR44, 0x5, URZ ;  /* 0x000000052c2f7899 */ /* 0x000fe2000800063f */
[----:B------:R-:W-:Y:S01]  /*22c0*/  SEL R207, R207, 0xffffffc0, !P2 ;  /* 0xffffffc0cfcf7807 */ /* 0x000fe20005000000 */
[----:B------:R-:W-:Y:S02]  /*22d0*/  UIMAD UR46, UR44, 0x28, URZ ;  /* 0x000000282c2e78a4 */ /* 0x000fe4000f8e023f */
[----:B------:R-:W-:Y:S01]  /*22e0*/  IMAD.IADD R206, R211, 0x1, R208 ;  /* 0x00000001d3ce7824 */ /* 0x000fe200078e02d0 */
[----:B------:R-:W-:Y:S02]  /*22f0*/  UIMAD UR45, UR44, 0x30, URZ ;  /* 0x000000302c2d78a4 */ /* 0x000fe4000f8e023f */
[----:B------:R-:W-:-:S02]  /*2300*/  UIMAD UR44, UR44, 0x38, URZ ;  /* 0x000000382c2c78a4 */ /* 0x000fc4000f8e023f */
[----:B------:R-:W-:Y:S02]  /*2310*/  UIADD3 UR22, -UR51, 0x40, UR22 ;  /* 0x0000004033167890 */ /* 0x000fe4000fffe116 */
[----:B------:R-:W-:Y:S02]  /*2320*/  UIADD3 UR35, UR50, UR36, URZ ;  /* 0x0000002432237290 */ /* 0x000fe4000fffe03f */
[----:B------:R-:W-:Y:S02]  /*2330*/  UIADD3 UR14, UR50, UR15, URZ ;  /* 0x0000000f320e7290 */ /* 0x000fe4000fffe03f */
[----:B------:R-:W-:Y:S01]  /*2340*/  UIADD3 UR4, UR50, UR13, URZ ;  /* 0x0000000d32047290 */ /* 0x000fe2000fffe03f */
[----:B------:R-:W-:Y:S01]  /*2350*/  IADD3 R204, R211, R207, RZ ;  /* 0x000000cfd3cc7210 */ /* 0x000fe20007ffe0ff */
[----:B------:R-:W-:Y:S01]  /*2360*/  ULDC UR21, c[0x0][0x270] ;  /* 0x00009c0000157ab9 */ /* 0x000fe20000000800 */
[----:B------:R-:W-:Y:S01]  /*2370*/  IADD3 R205, R207, R206, RZ ;  /* 0x000000cecfcd7210 */ /* 0x000fe20007ffe0ff */
[----:B---3--:R-:W-:-:S08]  /*2380*/  ULDC UR27, c[0x0][0x2ec] ;  /* 0x0000bb00001b7ab9 */ /* 0x008fd00000000800 */
.L_x_54:
[----:B------:R-:W0:Y:S01]  /*2390*/  LDGDEPBAR ;  /* 0x00000000000079af */ /* 0x000e220000000000 */
[C---:B------:R-:W-:Y:S01]  /*23a0*/  IMAD.IADD R182, R209.reuse, 0x1, R208 ;  /* 0x00000001d1b67824 */ /* 0x040fe200078e02d0 */
[----:B------:R-:W-:Y:S01]  /*23b0*/  USHF.L.U32 UR32, UR34, 0x6, URZ ;  /* 0x0000000622207899 */ /* 0x000fe2000800063f */
[----:B------:R-:W-:Y:S02]  /*23c0*/  IMAD.IADD R181, R209, 0x1, R207 ;  /* 0x00000001d1b57824 */ /* 0x000fe400078e02cf */
[----:B-----5:R-:W-:Y:S01]  /*23d0*/  FMUL.FTZ R198, R236, 1.4426950216293334961 ;  /* 0x3fb8aa3becc67820 */ /* 0x020fe20000410000 */
[----:B------:R-:W-:Y:S01]  /*23e0*/  IMAD.U32 R195, RZ, RZ, UR9 ;  /* 0x00000009ffc37e24 */ /* 0x000fe2000f8e00ff */
[----:B------:R-:W-:Y:S01]  /*23f0*/  IADD3 R180, R182, R207, RZ ;  /* 0x000000cfb6b47210 */ /* 0x000fe20007ffe0ff */
[----:B------:R-:W-:Y:S01]  /*2400*/  UISETP.GE.AND UP0, UPT, UR32, UR22, UPT ;  /* 0x000000162000728c */ /* 0x000fe2000bf06270 */
[----:B------:R-:W-:Y:S01]  /*2410*/  IMAD.U32 R202, RZ, RZ, UR32 ;  /* 0x00000020ffca7e24 */ /* 0x000fe2000f8e00ff */
[----:B------:R-:W-:Y:S01]  /*2420*/  FSETP.NEU.FTZ.AND P1, PT, R236, -INF , PT ;  /* 0xff800000ec00780b */ /* 0x000fe20003f3d000 */
[----:B------:R-:W-:Y:S01]  /*2430*/  FMUL.FTZ R200, R235, 1.4426950216293334961 ;  /* 0x3fb8aa3bebc87820 */ /* 0x000fe20000410000 */
[----:B------:R-:W-:Y:S02]  /*2440*/  UISETP.GT.AND UP3, UPT, UR34, UR25, UPT ;  /* 0x000000192200728c */ /* 0x000fe4000bf64270 */
[----:B------:R-:W-:Y:S02]  /*2450*/  PLOP3.LUT P0, PT, PT, PT, UP0, 0x80, 0x0 ;  /* 0x000000000000781c */ /* 0x000fe40003f0f008 */
[----:B------:R-:W-:Y:S01]  /*2460*/  FSEL R198, R198, RZ, P1 ;  /* 0x000000ffc6c67208 */ /* 0x000fe20000800000 */
[----:B------:R-:W-:Y:S04]  /*2470*/  DEPBAR.LE SB0, 0x0 ;  /* 0x000080000000791a */ /* 0x000fe80000000000 */
[----:B------:R-:W-:Y:S06]  /*2480*/  BAR.SYNC.DEFER_BLOCKING 0x0 ;  /* 0x0000000000007b1d */ /* 0x000fec0000010000 */
[----:B------:R-:W-:Y:S02]  /*2490*/  @!P0 LEA R195, R195, R218, 0x6 ;  /* 0x000000dac3c38211 */ /* 0x000fe400078e30ff */
[----:B------:R-:W-:Y:S02]  /*24a0*/  @!P0 IADD3 R202, R202, UR51, R221 ;  /* 0x00000033caca8c10 */ /* 0x000fe4000fffe0dd */
[C---:B------:R-:W-:Y:S01]  /*24b0*/  @!P0 IADD3 R191, R195.reuse, 0x9, RZ ;  /* 0x00000009c3bf8810 */ /* 0x040fe20007ffe0ff */
[C---:B------:R-:W-:Y:S01]  /*24c0*/  @!P0 VIADD R185, R195.reuse, 0x1 ;  /* 0x00000001c3b98836 */ /* 0x040fe20000000000 */
[C---:B------:R-:W-:Y:S01]  /*24d0*/  @!P0 VIMNMX R196, R202.reuse, UR51, PT ;  /* 0x00000033cac48c48 */ /* 0x040fe2000bfe0100 */
[C---:B------:R-:W-:Y:S01]  /*24e0*/  @!P0 VIADD R189, R195.reuse, 0x8 ;  /* 0x00000008c3bd8836 */ /* 0x040fe20000000000 */
[C---:B------:R-:W-:Y:S01]  /*24f0*/  @!P0 IADD3 R199, R195.reuse, 0x18, RZ ;  /* 0x00000018c3c78810 */ /* 0x040fe20007ffe0ff */
[C---:B------:R-:W-:Y:S01]  /*2500*/  @!P0 VIADD R197, R195.reuse, 0x11 ;  /* 0x00000011c3c58836 */ /* 0x040fe20000000000 */
[CC--:B------:R-:W-:Y:S01]  /*2510*/  @!P0 ISETP.GE.AND P2, PT, R195.reuse, R196.reuse, PT ;  /* 0x000000c4c300820c */ /* 0x0c0fe20003f46270 */
[----:B------:R-:W-:Y:S01]  /*2520*/  @!P0 VIADD R201, R195, 0x19 ;  /* 0x00000019c3c98836 */ /* 0x000fe20000000000 */
[----:B------:R-:W-:Y:S02]  /*2530*/  @!P0 VIADDMNMX R202, R202, R233, UR51, PT ;  /* 0x00000033caca8e46 */ /* 0x000fe4000b8001e9 */
[----:B------:R-:W-:Y:S01]  /*2540*/  @!P0 ISETP.GE.AND P1, PT, R185, R196, PT ;  /* 0x000000c4b900820c */ /* 0x000fe20003f26270 */
[----:B------:R-:W-:Y:S06]  /*2550*/  LDSM.16.M88.4 R52, [R209] ;  /* 0x00000000d134783b */ /* 0x000fec0000000200 */
[----:B------:R-:W2:Y:S06]  /*2560*/  LDSM.16.M88.4 R56, [R214+UR5+0xc000] ;  /* 0x00c00005d638783b */ /* 0x000eac0008000200 */
[----:B------:R-:W3:Y:S06]  /*2570*/  LDSM.16.M88.4 R60, [R214+UR5+0xc800] ;  /* 0x00c80005d63c783b */ /* 0x000eec0008000200 */
[----:B------:R-:W-:Y:S06]  /*2580*/  LDSM.16.M88.4 R64, [R182] ;  /* 0x00000000b640783b */ /* 0x000fec0000000200 */
[----:B------:R-:W4:Y:S06]  /*2590*/  LDSM.16.M88.4 R100, [R3+0xc000] ;  /* 0x00c000000364783b */ /* 0x000f2c0000000200 */
[----:B------:R-:W1:Y:S06]  /*25a0*/  LDSM.16.M88.4 R104, [R3+0xc800] ;  /* 0x00c800000368783b */ /* 0x000e6c0000000200 */
[----:B------:R-:W-:Y:S06]  /*25b0*/  LDSM.16.M88.4 R108, [R181] ;  /* 0x00000000b56c783b */ /* 0x000fec0000000200 */
[----:B------:R-:W1:Y:S01]  /*25c0*/  LDSM.16.M88.4 R112, [R2+0xc000] ;  /* 0x00c000000270783b */ /* 0x000e620000000200 */
[C---:B--2---:R-:W-:Y:S06]  /*25d0*/  HMMA.16816.F32 R4, R52.reuse, R56, RZ ;  /* 0x000000383404723c */ /* 0x044fec00000018ff */
[C---:B------:R-:W-:Y:S01]  /*25e0*/  HMMA.16816.F32 R8, R52.reuse, R58, RZ ;  /* 0x0000003a3408723c */ /* 0x040fe200000018ff */
[----:B------:R-:W-:Y:S05]  /*25f0*/  LDSM.16.M88.4 R56, [R180] ;  /* 0x00000000b438783b */ /* 0x000fea0000000200 */
[C---:B---3--:R-:W-:Y:S06]  /*2600*/  HMMA.16816.F32 R12, R52.reuse, R60, RZ ;  /* 0x0000003c340c723c */ /* 0x048fec00000018ff */
[----:B------:R-:W-:Y:S01]  /*2610*/  HMMA.16816.F32 R16, R52, R62, RZ ;  /* 0x0000003e3410723c */ /* 0x000fe200000018ff */
[----:B------:R-:W2:Y:S05]  /*2620*/  LDSM.16.M88.4 R52, [R2+0xc800] ;  /* 0x00c800000234783b */ /* 0x000eaa0000000200 */
[C---:B----4-:R-:W-:Y:S01]  /*2630*/  HMMA.16816.F32 R4, R64.reuse, R100, R4 ;  /* 0x000000644004723c */ /* 0x050fe20000001804 */
[----:B------:R-:W3:Y:S05]  /*2640*/  LDSM.16.M88.4 R60, [R213] ;  /* 0x00000000d53c783b */ /* 0x000eea0000000200 */
[C---:B------:R-:W-:Y:S01]  /*2650*/  HMMA.16816.F32 R8, R64.reuse, R102, R8 ;  /* 0x000000664008723c */ /* 0x040fe20000001808 */
[----:B------:R-:W-:Y:S05]  /*2660*/  LDSM.16.M88.4 R100, [R209+0x2000] ;  /* 0x00200000d164783b */ /* 0x000fea0000000200 */
[C---:B-1----:R-:W-:Y:S06]  /*2670*/  HMMA.16816.F32 R12, R64.reuse, R104, R12 ;  /* 0x00000068400c723c */ /* 0x042fec000000180c */
[----:B------:R-:W-:Y:S01]  /*2680*/  HMMA.16816.F32 R16, R64, R106, R16 ;  /* 0x0000006a4010723c */ /* 0x000fe20000001810 */
[----:B------:R-:W1:Y:S05]  /*2690*/  LDSM.16.M88.4 R64, [R213+0x800] ;  /* 0x00080000d540783b */ /* 0x000e6a0000000200 */
[C---:B------:R-:W-:Y:S01]  /*26a0*/  HMMA.16816.F32 R4, R108.reuse, R112, R4 ;  /* 0x000000706c04723c */ /* 0x040fe20000001804 */
[----:B------:R-:W4:Y:S05]  /*26b0*/  LDSM.16.M88.4 R104, [R214+UR5+0xe000] ;  /* 0x00e00005d668783b */ /* 0x000f2a0008000200 */
[C---:B------:R-:W-:Y:S01]  /*26c0*/  HMMA.16816.F32 R8, R108.reuse, R114, R8 ;  /* 0x000000726c08723c */ /* 0x040fe20000001808 */
[----:B------:R-:W-:Y:S05]  /*26d0*/  LDSM.16.M88.4 R112, [R3+0xe000] ;  /* 0x00e000000370783b */ /* 0x000fea0000000200 */
[C---:B--2---:R-:W-:Y:S06]  /*26e0*/  HMMA.16816.F32 R12, R108.reuse, R52, R12 ;  /* 0x000000346c0c723c */ /* 0x044fec000000180c */
[----:B------:R-:W-:Y:S01]  /*26f0*/  HMMA.16816.F32 R16, R108, R54, R16 ;  /* 0x000000366c10723c */ /* 0x000fe20000001810 */
[----:B------:R-:W2:Y:S05]  /*2700*/  LDSM.16.M88.4 R52, [R214+UR5+0xe800] ;  /* 0x00e80005d634783b */ /* 0x000eaa0008000200 */
[C---:B---3--:R-:W-:Y:S01]  /*2710*/  HMMA.16816.F32 R4, R56.reuse, R60, R4 ;  /* 0x0000003c3804723c */ /* 0x048fe20000001804 */
[----:B------:R-:W3:Y:S05]  /*2720*/  LDSM.16.M88.4 R108, [R182+0x2000] ;  /* 0x00200000b66c783b */ /* 0x000eea0000000200 */
[C---:B------:R-:W-:Y:S01]  /*2730*/  HMMA.16816.F32 R8, R56.reuse, R62, R8 ;  /* 0x0000003e3808723c */ /* 0x040fe20000001808 */
[----:B------:R-:W-:Y:S05]  /*2740*/  LDSM.16.M88.4 R60, [R181+0x2000] ;  /* 0x00200000b53c783b */ /* 0x000fea0000000200 */
[C---:B-1----:R-:W-:Y:S06]  /*2750*/  HMMA.16816.F32 R12, R56.reuse, R64, R12 ;  /* 0x00000040380c723c */ /* 0x042fec000000180c */
[----:B------:R-:W-:Y:S01]  /*2760*/  HMMA.16816.F32 R16, R56, R66, R16 ;  /* 0x000000423810723c */ /* 0x000fe20000001810 */
[----:B------:R-:W1:Y:S05]  /*2770*/  LDSM.16.M88.4 R56, [R3+0xe800] ;  /* 0x00e800000338783b */ /* 0x000e6a0000000200 */
[C---:B----4-:R-:W-:Y:S01]  /*2780*/  HMMA.16816.F32 R4, R100.reuse, R104, R4 ;  /* 0x000000686404723c */ /* 0x050fe20000001804 */
[----:B------:R-:W4:Y:S05]  /*2790*/  LDSM.16.M88.4 R64, [R2+0xe000] ;  /* 0x00e000000240783b */ /* 0x000f2a0000000200 */
[C---:B------:R-:W-:Y:S01]  /*27a0*/  HMMA.16816.F32 R8, R100.reuse, R106, R8 ;  /* 0x0000006a6408723c */ /* 0x040fe20000001808 */
[----:B------:R-:W-:Y:S05]  /*27b0*/  LDSM.16.M88.4 R104, [R213+0x2000] ;  /* 0x00200000d568783b */ /* 0x000fea0000000200 */
[C---:B--2---:R-:W-:Y:S06]  /*27c0*/  HMMA.16816.F32 R12, R100.reuse, R52, R12 ;  /* 0x00000034640c723c */ /* 0x044fec000000180c */
[----:B------:R-:W-:Y:S01]  /*27d0*/  HMMA.16816.F32 R16, R100, R54, R16 ;  /* 0x000000366410723c */ /* 0x000fe20000001810 */
[----:B------:R-:W2:Y:S05]  /*27e0*/  LDSM.16.M88.4 R52, [R2+0xe800] ;  /* 0x00e800000234783b */ /* 0x000eaa0000000200 */
[C---:B---3--:R-:W-:Y:S01]  /*27f0*/  HMMA.16816.F32 R4, R108.reuse, R112, R4 ;  /* 0x000000706c04723c */ /* 0x048fe20000001804 */
[----:B------:R-:W3:Y:S05]  /*2800*/  LDSM.16.M88.4 R100, [R180+0x2000] ;  /* 0x00200000b464783b */ /* 0x000eea0000000200 */
[C---:B------:R-:W-:Y:S06]  /*2810*/  HMMA.16816.F32 R8, R108.reuse, R114, R8 ;  /* 0x000000726c08723c */ /* 0x040fec0000001808 */
[C---:B-1----:R-:W-:Y:S06]  /*2820*/  HMMA.16816.F32 R12, R108.reuse, R56, R12 ;  /* 0x000000386c0c723c */ /* 0x042fec000000180c */
[----:B------:R-:W-:Y:S06]  /*2830*/  HMMA.16816.F32 R16, R108, R58, R16 ;  /* 0x0000003a6c10723c */ /* 0x000fec0000001810 */
[C---:B----4-:R-:W-:Y:S06]  /*2840*/  HMMA.16816.F32 R4, R60.reuse, R64, R4 ;  /* 0x000000403c04723c */ /* 0x050fec0000001804 */
[C---:B------:R-:W-:Y:S06]  /*2850*/  HMMA.16816.F32 R8, R60.reuse, R66, R8 ;  /* 0x000000423c08723c */ /* 0x040fec0000001808 */
[C---:B--2---:R-:W-:Y:S05]  /*2860*/  HMMA.16816.F32 R12, R60.reuse, R52, R12 ;  /* 0x000000343c0c723c */ /* 0x044fea000000180c */
[----:B------:R-:W-:Y:S01]  /*2870*/  LEA R67, R216, UR5, 0x1 ;  /* 0x00000005d8437c11 */ /* 0x000fe2000f8e08ff */
[----:B------:R-:W-:Y:S01]  /*2880*/  HMMA.16816.F32 R16, R60, R54, R16 ;  /* 0x000000363c10723c */ /* 0x000fe20000001810 */
[----:B------:R-:W1:Y:S04]  /*2890*/  LDSM.16.M88.4 R52, [R213+0x2800] ;  /* 0x00280000d534783b */ /* 0x000e680000000200 */
[C---:B------:R-:W-:Y:S01]  /*28a0*/  IMAD.IADD R65, R207.reuse, 0x1, R67 ;  /* 0x00000001cf417824 */ /* 0x040fe200078e0243 */
[C---:B---3--:R-:W-:Y:S05]  /*28b0*/  HMMA.16816.F32 R4, R100.reuse, R104, R4 ;  /* 0x000000686404723c */ /* 0x048fea0000001804 */
[----:B------:R-:W-:Y:S01]  /*28c0*/  IADD3 R66, R208, R67, RZ ;  /* 0x00000043d0427210 */ /* 0x000fe20007ffe0ff */
[C---:B------:R-:W-:Y:S05]  /*28d0*/  HMMA.16816.F32 R8, R100.reuse, R106, R8 ;  /* 0x0000006a6408723c */ /* 0x040fea0000001808 */
[----:B------:R-:W-:Y:S11]  /*28e0*/  IADD3 R64, R207, R66, RZ ;  /* 0x00000042cf407210 */ /* 0x000ff60007ffe0ff */
[----:B------:R-:W-:Y:S02]  /*28f0*/  @!UPT UIADD3 URZ, URZ, URZ, URZ ;  /* 0x0000003f3f3ff290 */ /* 0x000fe4000fffe03f */
[----:B------:R-:W-:Y:S02]  /*2900*/  @!P0 FSEL R5, R5, -INF , !P1 ;  /* 0xff80000005058808 */ /* 0x000fe40004800000 */
[----:B------:R-:W-:Y:S02]  /*2910*/  FSETP.NEU.FTZ.AND P1, PT, R235, -INF , PT ;  /* 0xff800000eb00780b */ /* 0x000fe40003f3d000 */
[----:B------:R-:W-:Y:S01]  /*2920*/  @!P0 FSEL R4, R4, -INF , !P2 ;  /* 0xff80000004048808 */ /* 0x000fe20005000000 */
[--C-:B------:R-:W-:Y:S01]  /*2930*/  FFMA.FTZ R184, R5, UR27, -R198.reuse ;  /* 0x0000001b05b87c23 */ /* 0x100fe200080108c6 */
[----:B------:R-:W-:Y:S02]  /*2940*/  FSEL R200, R200, RZ, P1 ;  /* 0x000000ffc8c87208 */ /* 0x000fe40000800000 */
[-C--:B------:R-:W-:Y:S01]  /*2950*/  @!P0 ISETP.GE.AND P1, PT, R185, R202.reuse, PT ;  /* 0x000000cab900820c */ /* 0x080fe20003f26270 */
[----:B------:R-:W-:Y:S01]  /*2960*/  FFMA.FTZ R183, R4, UR27, -R198 ;  /* 0x0000001b04b77c23 */ /* 0x000fe200080108c6 */
[----:B------:R-:W-:Y:S01]  /*2970*/  @!P0 ISETP.GE.AND P2, PT, R195, R202, PT ;  /* 0x000000cac300820c */ /* 0x000fe20003f46270 */
[C---:B-1----:R-:W-:Y:S01]  /*2980*/  HMMA.16816.F32 R12, R100.reuse, R52, R12 ;  /* 0x00000034640c723c */ /* 0x042fe2000000180c */
[----:B------:R-:W-:Y:S02]  /*2990*/  MUFU.EX2 R184, R184 ;  /* 0x000000b800b87308 */ /* 0x000fe40000000800 */
[----:B------:R-:W-:Y:S02]  /*29a0*/  @!P0 FSEL R7, R7, -INF , !P1 ;  /* 0xff80000007078808 */ /* 0x000fe40004800000 */
[-C--:B------:R-:W-:Y:S01]  /*29b0*/  @!P0 ISETP.GE.AND P1, PT, R189, R196.reuse, PT ;  /* 0x000000c4bd00820c */ /* 0x080fe20003f26270 */
[----:B------:R-:W-:Y:S05]  /*29c0*/  HMMA.16816.F32 R16, R100, R54, R16 ;  /* 0x000000366410723c */ /* 0x000fea0000001810 */
[----:B------:R-:W1:Y:S01]  /*29d0*/  MUFU.EX2 R183, R183 ;  /* 0x000000b700b77308 */ /* 0x000e620000000800 */
[----:B------:R-:W-:Y:S01]  /*29e0*/  @!P0 FSEL R8, R8, -INF , !P1 ;  /* 0xff80000008088808 */ /* 0x000fe20004800000 */
[----:B------:R-:W-:Y:S01]  /*29f0*/  FFMA.FTZ R186, R7, UR27, -R200 ;  /* 0x0000001b07ba7c23 */ /* 0x000fe200080108c8 */
[----:B------:R-:W-:Y:S04]  /*2a00*/  @!P0 ISETP.GE.AND P1, PT, R191, R196, PT ;  /* 0x000000c4bf00820c */ /* 0x000fe80003f26270 */
[----:B------:R-:W-:Y:S01]  /*2a10*/  @!P0 FSEL R9, R9, -INF , !P1 ;  /* 0xff80000009098808 */ /* 0x000fe20004800000 */
[--C-:B------:R-:W-:Y:S01]  /*2a20*/  FFMA.FTZ R187, R8, UR27, -R198.reuse ;  /* 0x0000001b08bb7c23 */ /* 0x100fe200080108c6 */
[-C--:B------:R-:W-:Y:S01]  /*2a30*/  @!P0 ISETP.GE.AND P1, PT, R189, R202.reuse, PT ;  /* 0x000000cabd00820c */ /* 0x080fe20003f26270 */
[----:B------:R-:W-:Y:S01]  /*2a40*/  MUFU.EX2 R186, R186 ;  /* 0x000000ba00ba7308 */ /* 0x000fe20000000800 */
[----:B------:R-:W-:Y:S01]  /*2a50*/  @!P0 FSEL R6, R6, -INF , !P2 ;  /* 0xff80000006068808 */ /* 0x000fe20005000000 */
[----:B------:R-:W-:Y:S01]  /*2a60*/  FFMA.FTZ R188, R9, UR27, -R198 ;  /* 0x0000001b09bc7c23 */ /* 0x000fe200080108c6 */
[----:B------:R-:W-:Y:S02]  /*2a70*/  @!P0 FSEL R10, R10, -INF , !P1 ;  /* 0xff8000000a0a8808 */ /* 0x000fe40004800000 */
[----:B------:R-:W-:Y:S01]  /*2a80*/  @!P0 ISETP.GE.AND P1, PT, R191, R202, PT ;  /* 0x000000cabf00820c */ /* 0x000fe20003f26270 */
[----:B------:R-:W-:Y:S01]  /*2a90*/  @!P0 VIADD R191, R195, 0x10 ;  /* 0x00000010c3bf8836 */ /* 0x000fe20000000000 */
[-C--:B------:R-:W-:Y:S01]  /*2aa0*/  @!P0 ISETP.GE.AND P2, PT, R197, R196.reuse, PT ;  /* 0x000000c4c500820c */ /* 0x080fe20003f46270 */
[--C-:B------:R-:W-:Y:S01]  /*2ab0*/  FFMA.FTZ R185, R6, UR27, -R200.reuse ;  /* 0x0000001b06b97c23 */ /* 0x100fe200080108c8 */
[----:B------:R-:W-:Y:S01]  /*2ac0*/  @!P0 FSEL R11, R11, -INF , !P1 ;  /* 0xff8000000b0b8808 */ /* 0x000fe20004800000 */
[--C-:B------:R-:W-:Y:S01]  /*2ad0*/  FFMA.FTZ R189, R10, UR27, -R200.reuse ;  /* 0x0000001b0abd7c23 */ /* 0x100fe200080108c8 */
[----:B------:R-:W-:Y:S01]  /*2ae0*/  @!P0 ISETP.GE.AND P1, PT, R191, R196, PT ;  /* 0x000000c4bf00820c */ /* 0x000fe20003f26270 */
[----:B------:R-:W-:Y:S01]  /*2af0*/  MUFU.EX2 R187, R187 ;  /* 0x000000bb00bb7308 */ /* 0x000fe20000000800 */
[----:B------:R-:W-:Y:S01]  /*2b00*/  @!P0 FSEL R13, R13, -INF , !P2 ;  /* 0xff8000000d0d8808 */ /* 0x000fe20005000000 */
[----:B------:R-:W-:Y:S01]  /*2b10*/  FFMA.FTZ R190, R11, UR27, -R200 ;  /* 0x0000001b0bbe7c23 */ /* 0x000fe200080108c8 */
[----:B------:R-:W-:Y:S02]  /*2b20*/  @!P0 FSEL R12, R12, -INF , !P1 ;  /* 0xff8000000c0c8808 */ /* 0x000fe40004800000 */
[----:B------:R-:W-:Y:S01]  /*2b30*/  IADD3 R244, P1, R231, UR30, RZ ;  /* 0x0000001ee7f47c10 */ /* 0x000fe2000ff3e0ff */
[--C-:B------:R-:W-:Y:S01]  /*2b40*/  FFMA.FTZ R193, R13, UR27, -R198.reuse ;  /* 0x0000001b0dc17c23 */ /* 0x100fe200080108c6 */
[-C--:B------:R-:W-:Y:S03]  /*2b50*/  @!P0 ISETP.GE.AND P2, PT, R199, R202.reuse, PT ;  /* 0x000000cac700820c */ /* 0x080fe60003f46270 */
[----:B------:R-:W-:Y:S01]  /*2b60*/  MUFU.EX2 R185, R185 ;  /* 0x000000b900b97308 */ /* 0x000fe20000000800 */
[----:B------:R-:W-:Y:S01]  /*2b70*/  IADD3.X R245, R230, UR31, RZ, P1, !PT ;  /* 0x0000001fe6f57c10 */ /* 0x000fe20008ffe4ff */
[----:B------:R-:W-:Y:S01]  /*2b80*/  FFMA.FTZ R192, R12, UR27, -R198 ;  /* 0x0000001b0cc07c23 */ /* 0x000fe200080108c6 */
[-C--:B------:R-:W-:Y:S02]  /*2b90*/  @!P0 ISETP.GE.AND P1, PT, R191, R202.reuse, PT ;  /* 0x000000cabf00820c */ /* 0x080fe40003f26270 */
[----:B------:R-:W-:Y:S01]  /*2ba0*/  @!P0 FSEL R18, R18, -INF , !P2 ;  /* 0xff80000012128808 */ /* 0x000fe20005000000 */
[----:B------:R-:W2:Y:S01]  /*2bb0*/  LDG.E R191, desc[UR52][R244.64] ;  /* 0x00000034f4bf7981 */ /* 0x000ea2000c1e1900 */
[----:B------:R-:W-:Y:S03]  /*2bc0*/  @!P0 FSEL R14, R14, -INF , !P1 ;  /* 0xff8000000e0e8808 */ /* 0x000fe60004800000 */
[----:B------:R-:W3:Y:S01]  /*2bd0*/  MUFU.EX2 R188, R188 ;  /* 0x000000bc00bc7308 */ /* 0x000ee20000000800 */
[----:B------:R-:W-:Y:S01]  /*2be0*/  @!P0 ISETP.GE.AND P1, PT, R197, R202, PT ;  /* 0x000000cac500820c */ /* 0x000fe20003f26270 */
[----:B------:R4:W2:Y:S01]  /*2bf0*/  LDG.E R195, desc[UR52][R244.64+0x20] ;  /* 0x00002034f4c37981 */ /* 0x0008a2000c1e1900 */
[----:B-1----:R-:W-:Y:S01]  /*2c00*/  F2FP.F16.F32.PACK_AB R246, R184, R183 ;  /* 0x000000b7b8f6723e */ /* 0x002fe200000000ff */
[--C-:B------:R-:W-:Y:S01]  /*2c10*/  FFMA.FTZ R194, R14, UR27, -R200.reuse ;  /* 0x0000001b0ec27c23 */ /* 0x100fe200080108c8 */
[----:B------:R-:W-:Y:S02]  /*2c20*/  @!P0 FSEL R15, R15, -INF , !P1 ;  /* 0xff8000000f0f8808 */ /* 0x000fe40004800000 */
[-C--:B------:R-:W-:Y:S03]  /*2c30*/  @!P0 ISETP.GE.AND P1, PT, R199, R196.reuse, PT ;  /* 0x000000c4c700820c */ /* 0x080fe60003f26270 */
[----:B------:R-:W-:Y:S01]  /*2c40*/  MUFU.EX2 R189, R189 ;  /* 0x000000bd00bd7308 */ /* 0x000fe20000000800 */
[----:B------:R-:W-:Y:S01]  /*2c50*/  STS [R225+0x12000], R246 ;  /* 0x012000f6e1007388 */ /* 0x000fe20000000800 */
[----:B------:R-:W-:Y:S01]  /*2c60*/  FFMA.FTZ R197, R15, UR27, -R200 ;  /* 0x0000001b0fc57c23 */ /* 0x000fe200080108c8 */
[----:B------:R-:W-:Y:S02]  /*2c70*/  @!P0 FSEL R16, R16, -INF , !P1 ;  /* 0xff80000010108808 */ /* 0x000fe40004800000 */
[----:B------:R-:W-:Y:S05]  /*2c80*/  @!P0 ISETP.GE.AND P1, PT, R201, R196, PT ;  /* 0x000000c4c900820c */ /* 0x000fea0003f26270 */
[----:B------:R-:W1:Y:S01]  /*2c90*/  MUFU.EX2 R190, R190 ;  /* 0x000000be00be7308 */ /* 0x000e620000000800 */
[----:B------:R-:W-:Y:S01]  /*2ca0*/  @!P0 FSEL R17, R17, -INF , !P1 ;  /* 0xff80000011118808 */ /* 0x000fe20004800000 */
[----:B------:R-:W-:Y:S01]  /*2cb0*/  FFMA.FTZ R196, R16, UR27, -R198 ;  /* 0x0000001b10c47c23 */ /* 0x000fe200080108c6 */
[----:B------:R-:W-:Y:S01]  /*2cc0*/  @!P0 ISETP.GE.AND P1, PT, R201, R202, PT ;  /* 0x000000cac900820c */ /* 0x000fe20003f26270 */
[----:B------:R-:W-:Y:S01]  /*2cd0*/  FFMA.FTZ R202, R18, UR27, -R200 ;  /* 0x0000001b12ca7c23 */ /* 0x000fe200080108c8 */
[----:B---3--:R-:W-:Y:S01]  /*2ce0*/  F2FP.F16.F32.PACK_AB R247, R188, R187 ;  /* 0x000000bbbcf7723e */ /* 0x008fe200000000ff */
[----:B------:R-:W-:Y:S01]  /*2cf0*/  FFMA.FTZ R198, R17, UR27, -R198 ;  /* 0x0000001b11c67c23 */ /* 0x000fe200080108c6 */
[----:B------:R-:W-:Y:S03]  /*2d00*/  @!P0 FSEL R19, R19, -INF , !P1 ;  /* 0xff80000013138808 */ /* 0x000fe60004800000 */
[----:B------:R-:W-:Y:S01]  /*2d10*/  MUFU.EX2 R192, R192 ;  /* 0x000000c000c07308 */ /* 0x000fe20000000800 */
[----:B------:R-:W-:Y:S02]  /*2d20*/  PLOP3.LUT P1, PT, PT, PT, UP3, 0x80, 0x0 ;  /* 0x000000000000781c */ /* 0x000fe40003f2f038 */
[----:B----4-:R-:W-:Y:S01]  /*2d30*/  F2FP.F16.F32.PACK_AB R244, R186, R185 ;  /* 0x000000b9baf4723e */ /* 0x010fe200000000ff */
[----:B------:R-:W-:Y:S06]  /*2d40*/  FFMA.FTZ R200, R19, UR27, -R200 ;  /* 0x0000001b13c87c23 */ /* 0x000fec00080108c8 */
[----:B------:R-:W3:Y:S01]  /*2d50*/  MUFU.EX2 R193, R193 ;  /* 0x000000c100c17308 */ /* 0x000ee20000000800 */
[----:B-1----:R-:W-:Y:S01]  /*2d60*/  F2FP.F16.F32.PACK_AB R245, R190, R189 ;  /* 0x000000bdbef5723e */ /* 0x002fe200000000ff */
[----:B------:R-:W-:Y:S06]  /*2d70*/  STS [R225+0x12400], R244 ;  /* 0x012400f4e1007388 */ /* 0x000fec0000000800 */
[----:B------:R-:W-:Y:S02]  /*2d80*/  STS [R228+0x12000], R247 ;  /* 0x012000f7e4007388 */ /* 0x000fe40000000800 */
[----:B------:R-:W-:Y:S04]  /*2d90*/  MUFU.EX2 R194, R194 ;  /* 0x000000c200c27308 */ /* 0x000fe80000000800 */
[----:B------:R-:W-:Y:S06]  /*2da0*/  STS [R228+0x12400], R245 ;  /* 0x012400f5e4007388 */ /* 0x000fec0000000800 */
[----:B------:R-:W1:Y:S01]  /*2db0*/  MUFU.EX2 R197, R197 ;  /* 0x000000c500c57308 */ /* 0x000e620000000800 */
[----:B---3--:R-:W-:Y:S05]  /*2dc0*/  F2FP.F16.F32.PACK_AB R217, R193, R192 ;  /* 0x000000c0c1d9723e */ /* 0x008fea00000000ff */
[----:B------:R-:W-:Y:S04]  /*2dd0*/  STS [R226+0x12000], R217 ;  /* 0x012000d9e2007388 */ /* 0x000fe80000000800 */
[----:B------:R-:W-:Y:S10]  /*2de0*/  MUFU.EX2 R199, R198 ;  /* 0x000000c600c77308 */ /* 0x000ff40000000800 */
[----:B------:R-:W3:Y:S01]  /*2df0*/  MUFU.EX2 R196, R196 ;  /* 0x000000c400c47308 */ /* 0x000ee20000000800 */
[----:B-1----:R-:W-:Y:S05]  /*2e00*/  F2FP.F16.F32.PACK_AB R203, R197, R194 ;  /* 0x000000c2c5cb723e */ /* 0x002fea00000000ff */
[----:B------:R-:W-:Y:S04]  /*2e10*/  STS [R226+0x12400], R203 ;  /* 0x012400cbe2007388 */ /* 0x000fe80000000800 */
[----:B------:R3:W-:Y:S10]  /*2e20*/  MUFU.EX2 R198, R202 ;  /* 0x000000ca00c67308 */ /* 0x0007f40000000800 */
[----:B------:R-:W1:Y:S01]  /*2e30*/  MUFU.EX2 R201, R200 ;  /* 0x000000c800c97308 */ /* 0x000e620000000800 */
[----:B---3--:R-:W-:Y:S05]  /*2e40*/  F2FP.F16.F32.PACK_AB R202, R199, R196 ;  /* 0x000000c4c7ca723e */ /* 0x008fea00000000ff */
[----:B------:R-:W-:Y:S01]  /*2e50*/  STS [R229+0x12000], R202 ;  /* 0x012000cae5007388 */ /* 0x000fe20000000800 */
[----:B-1----:R-:W-:Y:S05]  /*2e60*/  F2FP.F16.F32.PACK_AB R200, R201, R198 ;  /* 0x000000c6c9c8723e */ /* 0x002fea00000000ff */
[----:B------:R-:W-:Y:S06]  /*2e70*/  STS [R229+0x12400], R200 ;  /* 0x012400c8e5007388 */ /* 0x000fec0000000800 */
[----:B------:R-:W1:Y:S06]  /*2e80*/  LDSM.16.M88.4 R52, [R67+0x8000] ;  /* 0x008000004334783b */ /* 0x000e6c0000000200 */
[----:B------:R-:W3:Y:S06]  /*2e90*/  LDSM.16.M88.4 R56, [R66+0x8000] ;  /* 0x008000004238783b */ /* 0x000eec0000000200 */
[----:B------:R-:W4:Y:S01]  /*2ea0*/  LDSM.16.M88.4 R60, [R65+0x8000] ;  /* 0x00800000413c783b */ /* 0x000f220000000200 */
[C---:B-1----:R-:W-:Y:S06]  /*2eb0*/  HMMA.16816.F32 R4, R52.reuse, R116, RZ ;  /* 0x000000743404723c */ /* 0x042fec00000018ff */
[C---:B------:R-:W-:Y:S06]  /*2ec0*/  HMMA.16816.F32 R8, R52.reuse, R118, RZ ;  /* 0x000000763408723c */ /* 0x040fec00000018ff */
[C---:B------:R-:W-:Y:S06]  /*2ed0*/  HMMA.16816.F32 R12, R52.reuse, R120, RZ ;  /* 0x00000078340c723c */ /* 0x040fec00000018ff */
[----:B------:R-:W-:Y:S01]  /*2ee0*/  HMMA.16816.F32 R16, R52, R122, RZ ;  /* 0x0000007a3410723c */ /* 0x000fe200000018ff */
[----:B------:R-:W1:Y:S05]  /*2ef0*/  LDSM.16.M88.4 R52, [R64+0x8000] ;  /* 0x008000004034783b */ /* 0x000e6a0000000200 */
[C---:B---3--:R-:W-:Y:S06]  /*2f00*/  HMMA.16816.F32 R4, R56.reuse, R124, R4 ;  /* 0x0000007c3804723c */ /* 0x048fec0000001804 */
[C---:B------:R-:W-:Y:S06]  /*2f10*/  HMMA.16816.F32 R8, R56.reuse, R126, R8 ;  /* 0x0000007e3808723c */ /* 0x040fec0000001808 */
[C---:B------:R-:W-:Y:S06]  /*2f20*/  HMMA.16816.F32 R12, R56.reuse, R128, R12 ;  /* 0x00000080380c723c */ /* 0x040fec000000180c */
[----:B------:R-:W-:Y:S01]  /*2f30*/  HMMA.16816.F32 R16, R56, R130, R16 ;  /* 0x000000823810723c */ /* 0x000fe20000001810 */
[----:B------:R-:W3:Y:S05]  /*2f40*/  LDSM.16.M88.4 R56, [R67+0xa000] ;  /* 0x00a000004338783b */ /* 0x000eea0000000200 */
[C---:B----4-:R-:W-:Y:S06]  /*2f50*/  HMMA.16816.F32 R4, R60.reuse, R132, R4 ;  /* 0x000000843c04723c */ /* 0x050fec0000001804 */
[C---:B------:R-:W-:Y:S06]  /*2f60*/  HMMA.16816.F32 R8, R60.reuse, R134, R8 ;  /* 0x000000863c08723c */ /* 0x040fec0000001808 */
[C---:B------:R-:W-:Y:S06]  /*2f70*/  HMMA.16816.F32 R12, R60.reuse, R136, R12 ;  /* 0x000000883c0c723c */ /* 0x040fec000000180c */
[----:B------:R-:W-:Y:S01]  /*2f80*/  HMMA.16816.F32 R16, R60, R138, R16 ;  /* 0x0000008a3c10723c */ /* 0x000fe20000001810 */
[----:B------:R-:W4:Y:S05]  /*2f90*/  LDSM.16.M88.4 R60, [R66+0xa000] ;  /* 0x00a00000423c783b */ /* 0x000f2a0000000200 */
[C---:B-1----:R-:W-:Y:S06]  /*2fa0*/  HMMA.16816.F32 R4, R52.reuse, R140, R4 ;  /* 0x0000008c3404723c */ /* 0x042fec0000001804 */
[C---:B------:R-:W-:Y:S06]  /*2fb0*/  HMMA.16816.F32 R8, R52.reuse, R142, R8 ;  /* 0x0000008e3408723c */ /* 0x040fec0000001808 */
[C---:B------:R-:W-:Y:S06]  /*2fc0*/  HMMA.16816.F32 R12, R52.reuse, R144, R12 ;  /* 0x00000090340c723c */ /* 0x040fec000000180c */
[----:B------:R-:W-:Y:S01]  /*2fd0*/  HMMA.16816.F32 R16, R52, R146, R16 ;  /* 0x000000923410723c */ /* 0x000fe20000001810 */
        /* <DEDUP_REMOVED lines=9> */
[----:B------:R-:W-:Y:S06]  /*3070*/  HMMA.16816.F32 R16, R60, R162, R16 ;  /* 0x000000a23c10723c */ /* 0x000fec0000001810 */
[C---:B-1----:R-:W-:Y:S06]  /*3080*/  HMMA.16816.F32 R4, R52.reuse, R164, R4 ;  /* 0x000000a43404723c */ /* 0x042fec0000001804 */
[C---:B------:R-:W-:Y:S06]  /*3090*/  HMMA.16816.F32 R8, R52.reuse, R166, R8 ;  /* 0x000000a63408723c */ /* 0x040fec0000001808 */
[C---:B------:R-:W-:Y:S06]  /*30a0*/  HMMA.16816.F32 R12, R52.reuse, R168, R12 ;  /* 0x000000a8340c723c */ /* 0x040fec000000180c */
[----:B------:R-:W-:Y:S06]  /*30b0*/  HMMA.16816.F32 R16, R52, R170, R16 ;  /* 0x000000aa3410723c */ /* 0x000fec0000001810 */
[C---:B---3--:R-:W-:Y:S06]  /*30c0*/  HMMA.16816.F32 R4, R56.reuse, R172, R4 ;  /* 0x000000ac3804723c */ /* 0x048fec0000001804 */
[C---:B------:R-:W-:Y:S06]  /*30d0*/  HMMA.16816.F32 R8, R56.reuse, R174, R8 ;  /* 0x000000ae3808723c */ /* 0x040fec0000001808 */
[C---:B------:R-:W-:Y:S06]  /*30e0*/  HMMA.16816.F32 R12, R56.reuse, R176, R12 ;  /* 0x000000b0380c723c */ /* 0x040fec000000180c */
[----:B------:R-:W-:Y:S06]  /*30f0*/  HMMA.16816.F32 R16, R56, R178, R16 ;  /* 0x000000b23810723c */ /* 0x000fec0000001810 */
[C---:B--2---:R-:W-:Y:S01]  /*3100*/  FADD.FTZ R200, -R191.reuse, R4 ;  /* 0x00000004bfc87221 */ /* 0x044fe20000010100 */
[----:B------:R-:W-:Y:S04]  /*3110*/  FADD.FTZ R203, -R191, R5 ;  /* 0x00000005bfcb7221 */ /* 0x000fe80000010100 */
[----:B------:R-:W-:Y:S01]  /*3120*/  FMUL.FTZ R200, R183, R200 ;  /* 0x000000c8b7c87220 */ /* 0x000fe20000410000 */
[----:B------:R-:W-:Y:S01]  /*3130*/  FMUL.FTZ R203, R184, R203 ;  /* 0x000000cbb8cb7220 */ /* 0x000fe20000410000 */
[C---:B------:R-:W-:Y:S01]  /*3140*/  FADD.FTZ R184, -R191.reuse, R8 ;  /* 0x00000008bfb87221 */ /* 0x040fe20000010100 */
[----:B------:R-:W-:Y:S03]  /*3150*/  FADD.FTZ R183, -R191, R9 ;  /* 0x00000009bfb77221 */ /* 0x000fe60000010100 */
[----:B------:R-:W-:Y:S01]  /*3160*/  F2FP.F16.F32.PACK_AB R200, R203, R200 ;  /* 0x000000c8cbc8723e */ /* 0x000fe200000000ff */
[----:B------:R-:W-:Y:S01]  /*3170*/  FMUL.FTZ R184, R187, R184 ;  /* 0x000000b8bbb87220 */ /* 0x000fe20000410000 */
[----:B------:R-:W-:Y:S01]  /*3180*/  FMUL.FTZ R183, R188, R183 ;  /* 0x000000b7bcb77220 */ /* 0x000fe20000410000 */
[C---:B------:R-:W-:Y:S01]  /*3190*/  FADD.FTZ R187, -R191.reuse, R12 ;  /* 0x0000000cbfbb7221 */ /* 0x040fe20000010100 */
[C---:B------:R-:W-:Y:S03]  /*31a0*/  FADD.FTZ R188, -R191.reuse, R13 ;  /* 0x0000000dbfbc7221 */ /* 0x040fe60000010100 */
[C---:B------:R-:W-:Y:S01]  /*31b0*/  FADD.FTZ R203, -R191.reuse, R16 ;  /* 0x00000010bfcb7221 */ /* 0x040fe20000010100 */
[----:B------:R-:W-:Y:S01]  /*31c0*/  FADD.FTZ R202, -R191, R17 ;  /* 0x00000011bfca7221 */ /* 0x000fe20000010100 */
[----:B------:R-:W-:Y:S01]  /*31d0*/  F2FP.F16.F32.PACK_AB R183, R183, R184 ;  /* 0x000000b8b7b7723e */ /* 0x000fe200000000ff */
[C---:B------:R-:W-:Y:S01]  /*31e0*/  FADD.FTZ R184, -R195.reuse, R6 ;  /* 0x00000006c3b87221 */ /* 0x040fe20000010100 */
[----:B------:R-:W-:Y:S01]  /*31f0*/  FADD.FTZ R191, -R195, R7 ;  /* 0x00000007c3bf7221 */ /* 0x000fe20000010100 */
[----:B------:R-:W-:Y:S01]  /*3200*/  FMUL.FTZ R187, R192, R187 ;  /* 0x000000bbc0bb7220 */ /* 0x000fe20000410000 */
[----:B------:R-:W-:Y:S01]  /*3210*/  FMUL.FTZ R188, R193, R188 ;  /* 0x000000bcc1bc7220 */ /* 0x000fe20000410000 */
[----:B------:R-:W-:Y:S01]  /*3220*/  FMUL.FTZ R184, R185, R184 ;  /* 0x000000b8b9b87220 */ /* 0x000fe20000410000 */
[----:B------:R-:W-:Y:S01]  /*3230*/  FMUL.FTZ R191, R186, R191 ;  /* 0x000000bfbabf7220 */ /* 0x000fe20000410000 */
[C---:B------:R-:W-:Y:S01]  /*3240*/  FADD.FTZ R186, -R195.reuse, R10 ;  /* 0x0000000ac3ba7221 */ /* 0x040fe20000010100 */
[----:B------:R-:W-:Y:S01]  /*3250*/  FADD.FTZ R185, -R195, R11 ;  /* 0x0000000bc3b97221 */ /* 0x000fe20000010100 */
[----:B------:R-:W-:Y:S01]  /*3260*/  FMUL.FTZ R203, R196, R203 ;  /* 0x000000cbc4cb7220 */ /* 0x000fe20000410000 */
[----:B------:R-:W-:Y:S01]  /*3270*/  FMUL.FTZ R202, R199, R202 ;  /* 0x000000cac7ca7220 */ /* 0x000fe20000410000 */
[----:B------:R-:W-:Y:S01]  /*3280*/  F2FP.F16.F32.PACK_AB R187, R188, R187 ;  /* 0x000000bbbcbb723e */ /* 0x000fe200000000ff */
[----:B------:R-:W-:Y:S01]  /*3290*/  FMUL.FTZ R186, R189, R186 ;  /* 0x000000babdba7220 */ /* 0x000fe20000410000 */
[----:B------:R-:W-:Y:S01]  /*32a0*/  FMUL.FTZ R185, R190, R185 ;  /* 0x000000b9beb97220 */ /* 0x000fe20000410000 */
[----:B------:R-:W-:Y:S01]  /*32b0*/  F2FP.F16.F32.PACK_AB R184, R191, R184 ;  /* 0x000000b8bfb8723e */ /* 0x000fe200000000ff */
[C---:B------:R-:W-:Y:S01]  /*32c0*/  FADD.FTZ R189, -R195.reuse, R14 ;  /* 0x0000000ec3bd7221 */ /* 0x040fe20000010100 */
[C---:B------:R-:W-:Y:S01]  /*32d0*/  FADD.FTZ R188, -R195.reuse, R15 ;  /* 0x0000000fc3bc7221 */ /* 0x040fe20000010100 */
[C---:B------:R-:W-:Y:S01]  /*32e0*/  FADD.FTZ R191, -R195.reuse, R18 ;  /* 0x00000012c3bf7221 */ /* 0x040fe20000010100 */
[----:B------:R-:W-:Y:S01]  /*32f0*/  FADD.FTZ R190, -R195, R19 ;  /* 0x00000013c3be7221 */ /* 0x000fe20000010100 */
[----:B------:R-:W-:Y:S01]  /*3300*/  F2FP.F16.F32.PACK_AB R202, R202, R203 ;  /* 0x000000cbcaca723e */ /* 0x000fe200000000ff */
[----:B------:R-:W-:Y:S01]  /*3310*/  FMUL.FTZ R189, R194, R189 ;  /* 0x000000bdc2bd7220 */ /* 0x000fe20000410000 */
[----:B------:R-:W-:Y:S01]  /*3320*/  FMUL.FTZ R188, R197, R188 ;  /* 0x000000bcc5bc7220 */ /* 0x000fe20000410000 */
[----:B------:R-:W-:Y:S01]  /*3330*/  FMUL.FTZ R191, R198, R191 ;  /* 0x000000bfc6bf7220 */ /* 0x000fe20000410000 */
[----:B------:R-:W-:Y:S01]  /*3340*/  FMUL.FTZ R190, R201, R190 ;  /* 0x000000bec9be7220 */ /* 0x000fe20000410000 */
[----:B------:R-:W-:Y:S06]  /*3350*/  @!P1 BRA `(.L_x_52) ;  /* 0x0000000000509947 */ /* 0x000fec0003800000 */
[----:B------:R-:W1:Y:S01]  /*3360*/  LDC R7, c[0x0][0x240] ;  /* 0x00009000ff077b82 */ /* 0x000e620000000800 */
[----:B------:R-:W-:Y:S04]  /*3370*/  ULOP3.LUT UR32, UR34, 0x1, URZ, 0xc0, !UPT ;  /* 0x0000000122207892 */ /* 0x000fe8000f8ec03f */
[----:B------:R-:W-:Y:S03]  /*3380*/  UISETP.NE.U32.AND UP0, UPT, UR32, 0x1, UPT ;  /* 0x000000012000788c */ /* 0x000fe6000bf05070 */
[----:B------:R-:W2:Y:S01]  /*3390*/  LDC R5, c[0x0][0x244] ;  /* 0x00009100ff057b82 */ /* 0x000ea20000000800 */
[----:B------:R-:W-:Y:S06]  /*33a0*/  USEL UR32, UR26, 0x4000, !UP0 ;  /* 0x000040001a207887 */ /* 0x000fec000c000000 */
[----:B------:R-:W-:Y:S02]  /*33b0*/  VIADD R237, R237, UR32 ;  /* 0x00000020eded7c36 */ /* 0x000fe40008000000 */
[----:B------:R-:W-:Y:S02]  /*33c0*/  VIADD R209, R209, UR32 ;  /* 0x00000020d1d17c36 */ /* 0x000fe40008000000 */
[----:B-1----:R-:W-:Y:S05]  /*33d0*/  IMAD.U32 R9, R7, -0x40, RZ ;  /* 0xffffffc007097824 */ /* 0x002fea00078e00ff */
[C---:B------:R-:W-:Y:S04]  /*33e0*/  LEA R240, P0, R9.reuse, R240, 0x1 ;  /* 0x000000f009f07211 */ /* 0x040fe800078008ff */
[----:B------:R-:W-:Y:S02]  /*33f0*/  LEA.HI.X.SX32 R241, R9, R241, 0x1, P0 ;  /* 0x000000f109f17211 */ /* 0x000fe400000f0eff */
[C---:B------:R-:W-:Y:S03]  /*3400*/  LEA R4, P0, R7.reuse, R240, 0x6 ;  /* 0x000000f007047211 */ /* 0x040fe600078030ff */
[----:B------:R-:W-:Y:S01]  /*3410*/  @!PT LDS RZ, [RZ] ;  /* 0x00000000fffff984 */ /* 0x000fe20000000800 */
[----:B------:R-:W-:Y:S01]  /*3420*/  @!PT LDS RZ, [RZ] ;  /* 0x00000000fffff984 */ /* 0x000fe20000000800 */
[----:B------:R-:W-:Y:S01]  /*3430*/  @!PT LDS RZ, [RZ] ;  /* 0x00000000fffff984 */ /* 0x000fe20000000800 */
[----:B------:R1:W-:Y:S01]  /*3440*/  LDGSTS.E.BYPASS.LTC128B.128 [R237], desc[UR52][R240.64] ;  /* 0x00000000f0ed7fae */ /* 0x0003e2000b901d74 */
[----:B--2---:R-:W-:Y:S03]  /*3450*/  LEA.HI.X R5, R7, R241, R5, 0x6, P0 ;  /* 0x000000f107057211 */ /* 0x004fe600000f3405 */
[----:B------:R1:W-:Y:S04]  /*3460*/  LDGSTS.E.BYPASS.LTC128B.128 [R237+0x2000], desc[UR52][R240.64+0x80] ;  /* 0x02000080f0ed7fae */ /* 0x0003e8000b901d74 */
[----:B------:R1:W-:Y:S04]  /*3470*/  LDGSTS.E.BYPASS.LTC128B.128 [R237+0x1000], desc[UR52][R4.64] ;  /* 0x0100000004ed7fae */ /* 0x0003e8000b901d74 */
[----:B------:R1:W-:Y:S04]  /*3480*/  LDGSTS.E.BYPASS.LTC128B.128 [R237+0x3000], desc[UR52][R4.64+0x80] ;  /* 0x0300008004ed7fae */ /* 0x0003e8000b901d74 */
[----:B------:R-:W0:Y:S02]  /*3490*/  LDGDEPBAR ;  /* 0x00000000000079af */ /* 0x000e240000000000 */
.L_x_52:
[----:B------:R-:W-:Y:S01]  /*34a0*/  F2FP.F16.F32.PACK_AB R185, R185, R186 ;  /* 0x000000bab9b9723e */ /* 0x000fe200000000ff */
[----:B------:R-:W-:Y:S01]  /*34b0*/  STS [R225+0x10000], R200 ;  /* 0x010000c8e1007388 */ /* 0x000fe20000000800 */
[----:B------:R-:W-:Y:S02]  /*34c0*/  F2FP.F16.F32.PACK_AB R189, R188, R189 ;  /* 0x000000bdbcbd723e */ /* 0x000fe400000000ff */
[----:B------:R-:W-:Y:S01]  /*34d0*/  F2FP.F16.F32.PACK_AB R190, R190, R191 ;  /* 0x000000bfbebe723e */ /* 0x000fe200000000ff */
[----:B------:R-:W-:Y:S01]  /*34e0*/  STS [R225+0x10400], R184 ;  /* 0x010400b8e1007388 */ /* 0x000fe20000000800 */
[----:B------:R-:W-:Y:S03]  /*34f0*/  LEA R217, R215, UR5, 0x1 ;  /* 0x00000005d7d97c11 */ /* 0x000fe6000f8e08ff */
[----:B------:R-:W-:Y:S04]  /*3500*/  STS [R228+0x10000], R183 ;  /* 0x010000b7e4007388 */ /* 0x000fe80000000800 */
[----:B------:R-:W-:Y:S04]  /*3510*/  STS [R228+0x10400], R185 ;  /* 0x010400b9e4007388 */ /* 0x000fe80000000800 */
[----:B------:R-:W-:Y:S04]  /*3520*/  STS [R226+0x10000], R187 ;  /* 0x010000bbe2007388 */ /* 0x000fe80000000800 */
[----:B------:R-:W-:Y:S04]  /*3530*/  STS [R226+0x10400], R189 ;  /* 0x010400bde2007388 */ /* 0x000fe80000000800 */
[----:B------:R-:W-:Y:S04]  /*3540*/  STS [R229+0x10000], R202 ;  /* 0x010000cae5007388 */ /* 0x000fe80000000800 */
[----:B------:R-:W-:Y:S01]  /*3550*/  STS [R229+0x10400], R190 ;  /* 0x010400bee5007388 */ /* 0x000fe20000000800 */
[----:B------:R-:W-:Y:S06]  /*3560*/  BAR.SYNC.DEFER_BLOCKING 0x0 ;  /* 0x0000000000007b1d */ /* 0x000fec0000010000 */
[----:B-1----:R-:W-:Y:S04]  /*3570*/  LDSM.16.MT88.4 R4, [R212+0x12000] ;  /* 0x01200000d404783b */ /* 0x002fe80000004200 */
        /* <DEDUP_REMOVED lines=40> */
[-C--:B---3--:R-:W-:Y:S05]  /*3800*/  HMMA.16816.F32 R20, R52, R56.reuse, R20 ;  /* 0x000000383414723c */ /* 0x088fea0000001814 */
[----:B------:R-:W-:Y:S01]  /*3810*/  IMAD R5, R234, UR21, RZ ;  /* 0x00000015ea057c24 */ /* 0x000fe2000f8e02ff */
[C---:B------:R-:W-:Y:S05]  /*3820*/  HMMA.16816.F32 R24, R60.reuse, R56, R24 ;  /* 0x000000383c18723c */ /* 0x040fea0000001818 */
[----:B------:R-:W-:Y:S01]  /*3830*/  IMAD.U32 R5, R5, -0x40, RZ ;  /* 0xffffffc005057824 */ /* 0x000fe200078e00ff */
[-C--:B------:R-:W-:Y:S05]  /*3840*/  HMMA.16816.F32 R28, R60, R58.reuse, R28 ;  /* 0x0000003a3c1c723c */ /* 0x080fea000000181c */
[C---:B------:R-:W-:Y:S01]  /*3850*/  LEA R242, P0, R5.reuse, R242, 0x2 ;  /* 0x000000f205f27211 */ /* 0x040fe200078010ff */
[C---:B------:R-:W-:Y:S05]  /*3860*/  HMMA.16816.F32 R32, R52.reuse, R58, R32 ;  /* 0x0000003a3420723c */ /* 0x040fea0000001820 */
[----:B------:R-:W-:Y:S01]  /*3870*/  LEA.HI.X.SX32 R243, R5, R243, 0x2, P0 ;  /* 0x000000f305f37211 */ /* 0x000fe200000f16ff */
[-C--:B----4-:R-:W-:Y:S06]  /*3880*/  HMMA.16816.F32 R36, R52, R64.reuse, R36 ;  /* 0x000000403424723c */ /* 0x090fec0000001824 */
[C---:B------:R-:W-:Y:S06]  /*3890*/  HMMA.16816.F32 R40, R60.reuse, R64, R40 ;  /* 0x000000403c28723c */ /* 0x040fec0000001828 */
[-C--:B------:R-:W-:Y:S06]  /*38a0*/  HMMA.16816.F32 R44, R60, R66.reuse, R44 ;  /* 0x000000423c2c723c */ /* 0x080fec000000182c */
[----:B------:R-:W-:Y:S01]  /*38b0*/  HMMA.16816.F32 R48, R52, R66, R48 ;  /* 0x000000423430723c */ /* 0x000fe20000001830 */
[----:B------:R-:W-:Y:S11]  /*38c0*/  @!UPT UIADD3 URZ, URZ, URZ, URZ ;  /* 0x0000003f3f3ff290 */ /* 0x000ff6000fffe03f */
[----:B------:R-:W-:Y:S01]  /*38d0*/  @!UPT UIADD3 URZ, URZ, URZ, URZ ;  /* 0x0000003f3f3ff290 */ /* 0x000fe2000fffe03f */
[----:B------:R-:W-:Y:S11]  /*38e0*/  @!P1 BRA `(.L_x_53) ;  /* 0x00000000003c9947 */ /* 0x000ff60003800000 */
[----:B------:R-:W1:Y:S08]  /*38f0*/  LDC R7, c[0x0][0x420] ;  /* 0x00010800ff077b82 */ /* 0x000e700000000800 */
[----:B------:R-:W2:Y:S01]  /*3900*/  LDC R5, c[0x0][0x424] ;  /* 0x00010900ff057b82 */ /* 0x000ea20000000800 */
[----:B-1----:R-:W-:Y:S05]  /*3910*/  IMAD.U32 R9, R7, -0x40, RZ ;  /* 0xffffffc007097824 */ /* 0x002fea00078e00ff */
[C---:B------:R-:W-:Y:S04]  /*3920*/  LEA R238, P0, R9.reuse, R238, 0x1 ;  /* 0x000000ee09ee7211 */ /* 0x040fe800078008ff */
[----:B------:R-:W-:Y:S02]  /*3930*/  LEA.HI.X.SX32 R239, R9, R239, 0x1, P0 ;  /* 0x000000ef09ef7211 */ /* 0x000fe400000f0eff */
[C---:B------:R-:W-:Y:S03]  /*3940*/  LEA R10, P0, R7.reuse, R238, 0x6 ;  /* 0x000000ee070a7211 */ /* 0x040fe600078030ff */
[----:B------:R-:W-:Y:S01]  /*3950*/  @!PT LDS RZ, [RZ] ;  /* 0x00000000fffff984 */ /* 0x000fe20000000800 */
[----:B------:R-:W-:Y:S01]  /*3960*/  @!PT LDS RZ, [RZ] ;  /* 0x00000000fffff984 */ /* 0x000fe20000000800 */
[----:B------:R-:W-:Y:S01]  /*3970*/  @!PT LDS RZ, [RZ] ;  /* 0x00000000fffff984 */ /* 0x000fe20000000800 */
[----:B------:R1:W-:Y:S01]  /*3980*/  LDGSTS.E.BYPASS.LTC128B.128 [R232+0x8000], desc[UR52][R238.64] ;  /* 0x08000000eee87fae */ /* 0x0003e2000b901d74 */
[----:B--2---:R-:W-:Y:S03]  /*3990*/  LEA.HI.X R11, R7, R239, R5, 0x6, P0 ;  /* 0x000000ef070b7211 */ /* 0x004fe600000f3405 */
[----:B------:R1:W-:Y:S04]  /*39a0*/  LDGSTS.E.BYPASS.LTC128B.128 [R232+0xa000], desc[UR52][R238.64+0x80] ;  /* 0x0a000080eee87fae */ /* 0x0003e8000b901d74 */
[----:B------:R1:W-:Y:S04]  /*39b0*/  LDGSTS.E.BYPASS.LTC128B.128 [R232+0x9000], desc[UR52][R10.64] ;  /* 0x090000000ae87fae */ /* 0x0003e8000b901d74 */
[----:B------:R1:W-:Y:S04]  /*39c0*/  LDGSTS.E.BYPASS.LTC128B.128 [R232+0xb000], desc[UR52][R10.64+0x80] ;  /* 0x0b0000800ae87fae */ /* 0x0003e8000b901d74 */
[----:B------:R-:W0:Y:S02]  /*39d0*/  LDGDEPBAR ;  /* 0x00000000000079af */ /* 0x000e240000000000 */
.L_x_53:
[----:B------:R-:W-:Y:S01]  /*39e0*/  LDSM.16.M88.4 R100, [R211] ;  /* 0x00000000d364783b */ /* 0x000fe20000000200 */
[----:B------:R-:W-:Y:S02]  /*39f0*/  ULOP3.LUT UR32, UR34, 0x1, URZ, 0xc0, !UPT ;  /* 0x0000000122207892 */ /* 0x000fe4000f8ec03f */
[----:B------:R-:W-:Y:S01]  /*3a00*/  UISETP.GT.AND UP2, UPT, UR34, UR25, UPT ;  /* 0x000000192200728c */ /* 0x000fe2000bf44270 */
[----:B------:R-:W2:Y:S01]  /*3a10*/  LDSM.16.MT88.4 R16, [R217+0xc000] ;  /* 0x00c00000d910783b */ /* 0x000ea20000004200 */
[----:B------:R-:W-:Y:S02]  /*3a20*/  UISETP.NE.U32.AND UP0, UPT, UR32, 0x1, UPT ;  /* 0x000000012000788c */ /* 0x000fe4000bf05070 */
[----:B------:R-:W-:Y:S01]  /*3a30*/  @UP3 UIADD3 UR33, UP1, UR28, -0x100, URZ ;  /* 0xffffff001c213890 */ /* 0x000fe2000ff3e03f */
[----:B------:R-:W1:Y:S01]  /*3a40*/  LDSM.16.M88.4 R60, [R211+0x1000] ;  /* 0x00100000d33c783b */ /* 0x000e620000000200 */
[----:B------:R-:W-:Y:S02]  /*3a50*/  UIADD3 UR34, UR34, -0x1, URZ ;  /* 0xffffffff22227890 */ /* 0x000fe4000fffe03f */
[----:B------:R-:W-:Y:S01]  /*3a60*/  @UP3 UIADD3.X UR32, UR29, -0x1, URZ, UP1, !UPT ;  /* 0xffffffff1d203890 */ /* 0x000fe20008ffe43f */
[----:B------:R-:W3:Y:S04]  /*3a70*/  LDSM.16.MT88.4 R64, [R217+0xe000] ;  /* 0x00e00000d940783b */ /* 0x000ee80000004200 */
[----:B------:R-:W-:Y:S04]  /*3a80*/  LDSM.16.M88.4 R104, [R206] ;  /* 0x00000000ce68783b */ /* 0x000fe80000000200 */
[----:B------:R-:W4:Y:S04]  /*3a90*/  LDSM.16.MT88.4 R108, [R217+0xc800] ;  /* 0x00c80000d96c783b */ /* 0x000f280000004200 */
[----:B------:R-:W4:Y:S04]  /*3aa0*/  LDSM.16.M88.4 R112, [R206+0x1000] ;  /* 0x00100000ce70783b */ /* 0x000f280000000200 */
[----:B------:R-:W4:Y:S04]  /*3ab0*/  LDSM.16.MT88.4 R180, [R217+0xe800] ;  /* 0x00e80000d9b4783b */ /* 0x000f280000004200 */
[----:B------:R-:W-:Y:S04]  /*3ac0*/  LDSM.16.M88.4 R184, [R204] ;  /* 0x00000000ccb8783b */ /* 0x000fe80000000200 */
[----:B------:R-:W4:Y:S04]  /*3ad0*/  LDSM.16.MT88.4 R188, [R217+0xd000] ;  /* 0x00d00000d9bc783b */ /* 0x000f280000004200 */
[----:B------:R-:W4:Y:S01]  /*3ae0*/  LDSM.16.M88.4 R192, [R204+0x1000] ;  /* 0x00100000ccc0783b */ /* 0x000f220000000200 */
[-C--:B--2---:R-:W-:Y:S03]  /*3af0*/  HMMA.16816.F32 R4, R100, R16.reuse, RZ ;  /* 0x000000106404723c */ /* 0x084fe600000018ff */
[----:B------:R-:W-:Y:S04]  /*3b00*/  LDSM.16.M88.4 R196, [R205] ;  /* 0x00000000cdc4783b */ /* 0x000fe80000000200 */
[----:B------:R-:W-:Y:S01]  /*3b10*/  LDSM.16.MT88.4 R200, [R217+0xd800] ;  /* 0x00d80000d9c8783b */ /* 0x000fe20000004200 */
[C---:B-1----:R-:W-:Y:S06]  /*3b20*/  HMMA.16816.F32 R8, R60.reuse, R16, RZ ;  /* 0x000000103c08723c */ /* 0x042fec00000018ff */
[-C--:B------:R-:W-:Y:S06]  /*3b30*/  HMMA.16816.F32 R12, R60, R18.reuse, RZ ;  /* 0x000000123c0c723c */ /* 0x080fec00000018ff */
[C---:B------:R-:W-:Y:S06]  /*3b40*/  HMMA.16816.F32 R16, R100.reuse, R18, RZ ;  /* 0x000000126410723c */ /* 0x040fec00000018ff */
[-C--:B---3--:R-:W-:Y:S06]  /*3b50*/  HMMA.16816.F32 R52, R100, R64.reuse, RZ ;  /* 0x000000406434723c */ /* 0x088fec00000018ff */
[C---:B------:R-:W-:Y:S06]  /*3b60*/  HMMA.16816.F32 R56, R60.reuse, R64, RZ ;  /* 0x000000403c38723c */ /* 0x040fec00000018ff */
[-C--:B------:R-:W-:Y:S06]  /*3b70*/  HMMA.16816.F32 R60, R60, R66.reuse, RZ ;  /* 0x000000423c3c723c */ /* 0x080fec00000018ff */
[----:B------:R-:W-:Y:S01]  /*3b80*/  HMMA.16816.F32 R64, R100, R66, RZ ;  /* 0x000000426440723c */ /* 0x000fe200000018ff */
[----:B------:R-:W1:Y:S05]  /*3b90*/  LDSM.16.MT88.4 R100, [R217+0xf000] ;  /* 0x00f00000d964783b */ /* 0x000e6a0000004200 */
[-C--:B----4-:R-:W-:Y:S06]  /*3ba0*/  HMMA.16816.F32 R4, R104, R108.reuse, R4 ;  /* 0x0000006c6804723c */ /* 0x090fec0000001804 */
[C---:B------:R-:W-:Y:S06]  /*3bb0*/  HMMA.16816.F32 R8, R112.reuse, R108, R8 ;  /* 0x0000006c7008723c */ /* 0x040fec0000001808 */
[-C--:B------:R-:W-:Y:S06]  /*3bc0*/  HMMA.16816.F32 R12, R112, R110.reuse, R12 ;  /* 0x0000006e700c723c */ /* 0x080fec000000180c */
[C---:B------:R-:W-:Y:S01]  /*3bd0*/  HMMA.16816.F32 R16, R104.reuse, R110, R16 ;  /* 0x0000006e6810723c */ /* 0x040fe20000001810 */
[----:B------:R-:W2:Y:S05]  /*3be0*/  LDSM.16.M88.4 R108, [R205+0x1000] ;  /* 0x00100000cd6c783b */ /* 0x000eaa0000000200 */
[-C--:B------:R-:W-:Y:S06]  /*3bf0*/  HMMA.16816.F32 R52, R104, R180.reuse, R52 ;  /* 0x000000b46834723c */ /* 0x080fec0000001834 */
[C---:B------:R-:W-:Y:S06]  /*3c00*/  HMMA.16816.F32 R56, R112.reuse, R180, R56 ;  /* 0x000000b47038723c */ /* 0x040fec0000001838 */
[-C--:B------:R-:W-:Y:S01]  /*3c10*/  HMMA.16816.F32 R60, R112, R182.reuse, R60 ;  /* 0x000000b6703c723c */ /* 0x080fe2000000183c */
[----:B------:R-:W-:Y:S05]  /*3c20*/  IMAD.U32 R181, RZ, RZ, UR50 ;  /* 0x00000032ffb57e24 */ /* 0x000fea000f8e00ff */
[----:B------:R-:W-:Y:S01]  /*3c30*/  HMMA.16816.F32 R64, R104, R182, R64 ;  /* 0x000000b66840723c */ /* 0x000fe20000001840 */
[----:B------:R-:W3:Y:S01]  /*3c40*/  LDSM.16.MT88.4 R104, [R217+0xf800] ;  /* 0x00f80000d968783b */ /* 0x000ee20000004200 */
[----:B------:R-:W-:Y:S03]  /*3c50*/  IMAD.U32 R113, RZ, RZ, UR50 ;  /* 0x00000032ff717e24 */ /* 0x000fe6000f8e00ff */
[----:B------:R-:W-:Y:S01]  /*3c60*/  @P1 IADD3 R114, P0, R231, UR28, RZ ;  /* 0x0000001ce7721c10 */ /* 0x000fe2000ff1e0ff */
[-C--:B------:R-:W-:Y:S01]  /*3c70*/  HMMA.16816.F32 R4, R184, R188.reuse, R4 ;  /* 0x000000bcb804723c */ /* 0x080fe20000001804 */
[----:B------:R-:W-:Y:S01]  /*3c80*/  IMAD.U32 R183, RZ, RZ, UR48 ;  /* 0x00000030ffb77e24 */ /* 0x000fe2000f8e00ff */
[----:B------:R-:W-:Y:S03]  /*3c90*/  @UP3 UMOV UR28, UR33 ;  /* 0x00000021001c3c82 */ /* 0x000fe60008000000 */
[----:B------:R-:W-:Y:S01]  /*3ca0*/  @P1 IADD3.X R115, R230, UR29, RZ, P0, !PT ;  /* 0x0000001de6731c10 */ /* 0x000fe200087fe4ff */
[C---:B------:R-:W-:Y:S01]  /*3cb0*/  HMMA.16816.F32 R8, R192.reuse, R188, R8 ;  /* 0x000000bcc008723c */ /* 0x040fe20000001808 */
[----:B------:R-:W-:Y:S03]  /*3cc0*/  @UP3 UMOV UR29, UR32 ;  /* 0x00000020001d3c82 */ /* 0x000fe60008000000 */
[----:B------:R-:W5:Y:S01]  /*3cd0*/  @P1 LDG.E R236, desc[UR52][R114.64+-0x100] ;  /* 0xffff003472ec1981 */ /* 0x000f62000c1e1900 */
[-C--:B------:R-:W-:Y:S01]  /*3ce0*/  LEA R112, P0, R113, R242.reuse, 0x2 ;  /* 0x000000f271707211 */ /* 0x080fe200078010ff */
[-C--:B------:R-:W-:Y:S02]  /*3cf0*/  HMMA.16816.F32 R12, R192, R190.reuse, R12 ;  /* 0x000000bec00c723c */ /* 0x080fe4000000180c */
[----:B------:R4:W5:Y:S03]  /*3d00*/  @P1 LDG.E R235, desc[UR52][R114.64+-0xe0] ;  /* 0xffff203472eb1981 */ /* 0x000966000c1e1900 */
[-C--:B------:R-:W-:Y:S01]  /*3d10*/  LEA.HI.X.SX32 R113, R181, R243.reuse, 0x2, P0 ;  /* 0x000000f3b5717211 */ /* 0x080fe200000f16ff */
[C---:B------:R-:W-:Y:S01]  /*3d20*/  HMMA.16816.F32 R16, R184.reuse, R190, R16 ;  /* 0x000000beb810723c */ /* 0x040fe20000001810 */
[----:B------:R-:W-:Y:S05]  /*3d30*/  IMAD.U32 R181, RZ, RZ, UR48 ;  /* 0x00000030ffb57e24 */ /* 0x000fea000f8e00ff */
[-C--:B-1----:R-:W-:Y:S06]  /*3d40*/  HMMA.16816.F32 R52, R184, R100.reuse, R52 ;  /* 0x00000064b834723c */ /* 0x082fec0000001834 */
[C---:B------:R-:W-:Y:S06]  /*3d50*/  HMMA.16816.F32 R56, R192.reuse, R100, R56 ;  /* 0x00000064c038723c */ /* 0x040fec0000001838 */
[-C--:B------:R-:W-:Y:S06]  /*3d60*/  HMMA.16816.F32 R60, R192, R102.reuse, R60 ;  /* 0x00000066c03c723c */ /* 0x080fec000000183c */
[----:B------:R-:W-:Y:S01]  /*3d70*/  HMMA.16816.F32 R64, R184, R102, R64 ;  /* 0x00000066b840723c */ /* 0x000fe20000001840 */
[----:B------:R-:W-:Y:S05]  /*3d80*/  LDSM.16.MT88.4 R100, [R210+0x2800] ;  /* 0x00280000d264783b */ /* 0x000fea0000004200 */
[-C--:B------:R-:W-:Y:S01]  /*3d90*/  HMMA.16816.F32 R4, R196, R200.reuse, R4 ;  /* 0x000000c8c404723c */ /* 0x080fe20000001804 */
[----:B------:R-:W-:Y:S05]  /*3da0*/  IMAD.U32 R185, RZ, RZ, UR49 ;  /* 0x00000031ffb97e24 */ /* 0x000fea000f8e00ff */
[C---:B--2---:R-:W-:Y:S06]  /*3db0*/  HMMA.16816.F32 R8, R108.reuse, R200, R8 ;  /* 0x000000c86c08723c */ /* 0x044fec0000001808 */
[-C--:B------:R-:W-:Y:S06]  /*3dc0*/  HMMA.16816.F32 R12, R108, R202.reuse, R12 ;  /* 0x000000ca6c0c723c */ /* 0x080fec000000180c */
[C---:B------:R-:W-:Y:S05]  /*3dd0*/  HMMA.16816.F32 R16, R196.reuse, R202, R16 ;  /* 0x000000cac410723c */ /* 0x040fea0000001810 */
[----:B------:R-:W-:Y:S01]  /*3de0*/  REDG.E.ADD.F32.FTZ.RN.STRONG.GPU desc[UR52][R242.64], R4 ;  /* 0x00000004f20079a6 */ /* 0x000fe2000c10f3b4 */
[-C--:B---3--:R-:W-:Y:S03]  /*3df0*/  HMMA.16816.F32 R52, R196, R104.reuse, R52 ;  /* 0x00000068c434723c */ /* 0x088fe60000001834 */
[----:B------:R1:W-:Y:S03]  /*3e00*/  REDG.E.ADD.F32.FTZ.RN.STRONG.GPU desc[UR52][R112.64], R5 ;  /* 0x00000005700079a6 */ /* 0x0003e6000c10f3b4 */
[C---:B------:R-:W-:Y:S06]  /*3e10*/  HMMA.16816.F32 R56, R108.reuse, R104, R56 ;  /* 0x000000686c38723c */ /* 0x040fec0000001838 */
[-C--:B------:R-:W-:Y:S01]  /*3e20*/  HMMA.16816.F32 R60, R108, R106.reuse, R60 ;  /* 0x0000006a6c3c723c */ /* 0x080fe2000000183c */
[----:B------:R-:W-:Y:S05]  /*3e30*/  IMAD.U32 R105, RZ, RZ, UR49 ;  /* 0x00000031ff697e24 */ /* 0x000fea000f8e00ff */
[----:B------:R-:W-:Y:S01]  /*3e40*/  HMMA.16816.F32 R64, R196, R106, R64 ;  /* 0x0000006ac440723c */ /* 0x000fe20000001840 */
[----:B------:R-:W-:Y:S04]  /*3e50*/  IMAD.U32 R111, RZ, RZ, UR47 ;  /* 0x0000002fff6f7e24 */ /* 0x000fe8000f8e00ff */
[-C--:B------:R-:W-:Y:S01]  /*3e60*/  LEA R110, P0, R105, R242.reuse, 0x2 ;  /* 0x000000f2696e7211 */ /* 0x080fe200078010ff */
[----:B------:R-:W-:Y:S01]  /*3e70*/  IMAD.U32 R109, RZ, RZ, UR46 ;  /* 0x0000002eff6d7e24 */ /* 0x000fe2000f8e00ff */
[-C--:B------:R-:W-:Y:S01]  /*3e80*/  LEA R104, P1, R111, R242.reuse, 0x2 ;  /* 0x000000f26f687211 */ /* 0x080fe200078210ff */
[----:B------:R-:W-:Y:S03]  /*3e90*/  IMAD.U32 R105, RZ, RZ, UR47 ;  /* 0x0000002fff697e24 */ /* 0x000fe6000f8e00ff */
[-C--:B------:R-:W-:Y:S01]  /*3ea0*/  LEA.HI.X.SX32 R111, R185, R243.reuse, 0x2, P0 ;  /* 0x000000f3b96f7211 */ /* 0x080fe200000f16ff */
[----:B-1----:R-:W-:Y:S01]  /*3eb0*/  IMAD.U32 R5, RZ, RZ, UR46 ;  /* 0x0000002eff057e24 */ /* 0x002fe2000f8e00ff */
[-C--:B------:R-:W-:Y:S01]  /*3ec0*/  LEA R108, P2, R183, R242.reuse, 0x2 ;  /* 0x000000f2b76c7211 */ /* 0x080fe200078410ff */
[----:B------:R-:W-:Y:S01]  /*3ed0*/  IMAD.U32 R107, RZ, RZ, UR44 ;  /* 0x0000002cff6b7e24 */ /* 0x000fe2000f8e00ff */
[-C--:B----4-:R-:W-:Y:S01]  /*3ee0*/  LEA R114, P0, R109, R242.reuse, 0x2 ;  /* 0x000000f26d727211 */ /* 0x090fe200078010ff */
[----:B------:R1:W-:Y:S01]  /*3ef0*/  REDG.E.ADD.F32.FTZ.RN.STRONG.GPU desc[UR52][R110.64], R6 ;  /* 0x000000066e0079a6 */ /* 0x0003e2000c10f3b4 */
[-C--:B------:R-:W-:Y:S01]  /*3f00*/  LEA.HI.X.SX32 R109, R181, R243.reuse, 0x2, P2 ;  /* 0x000000f3b56d7211 */ /* 0x080fe200010f16ff */
[----:B------:R-:W-:Y:S01]  /*3f10*/  IMAD.U32 R181, RZ, RZ, UR45 ;  /* 0x0000002dffb57e24 */ /* 0x000fe2000f8e00ff */
[-C--:B------:R-:W-:Y:S02]  /*3f20*/  LEA.HI.X.SX32 R105, R105, R243.reuse, 0x2, P1 ;  /* 0x000000f369697211 */ /* 0x080fe400008f16ff */
[-C--:B------:R-:W-:Y:S01]  /*3f30*/  LEA.HI.X.SX32 R115, R5, R243.reuse, 0x2, P0 ;  /* 0x000000f305737211 */ /* 0x080fe200000f16ff */
[----:B------:R2:W-:Y:S01]  /*3f40*/  REDG.E.ADD.F32.FTZ.RN.STRONG.GPU desc[UR52][R108.64], R7 ;  /* 0x000000076c0079a6 */ /* 0x0005e2000c10f3b4 */
[----:B------:R-:W-:Y:S01]  /*3f50*/  IMAD.U32 R5, RZ, RZ, UR45 ;  /* 0x0000002dff057e24 */ /* 0x000fe2000f8e00ff */
[-C--:B------:R-:W-:Y:S02]  /*3f60*/  LEA R106, P0, R107, R242.reuse, 0x2 ;  /* 0x000000f26b6a7211 */ /* 0x080fe400078010ff */
[----:B------:R3:W-:Y:S02]  /*3f70*/  REDG.E.ADD.F32.FTZ.RN.STRONG.GPU desc[UR52][R104.64], R8 ;  /* 0x00000008680079a6 */ /* 0x0007e4000c10f3b4 */
[-C--:B------:R-:W-:Y:S01]  /*3f80*/  LEA R182, P1, R5, R242.reuse, 0x2 ;  /* 0x000000f205b67211 */ /* 0x080fe200078210ff */
[----:B------:R-:W-:Y:S01]  /*3f90*/  IMAD.U32 R5, RZ, RZ, UR19 ;  /* 0x00000013ff057e24 */ /* 0x000fe2000f8e00ff */
[----:B------:R4:W-:Y:S02]  /*3fa0*/  REDG.E.ADD.F32.FTZ.RN.STRONG.GPU desc[UR52][R114.64], R9 ;  /* 0x00000009720079a6 */ /* 0x0009e4000c10f3b4 */
[-C--:B------:R-:W-:Y:S05]  /*3fb0*/  LEA.HI.X.SX32 R183, R181, R243.reuse, 0x2, P1 ;  /* 0x000000f3b5b77211 */ /* 0x080fea00008f16ff */
[----:B------:R4:W-:Y:S01]  /*3fc0*/  REDG.E.ADD.F32.FTZ.RN.STRONG.GPU desc[UR52][R182.64], R10 ;  /* 0x0000000ab60079a6 */ /* 0x0009e2000c10f3b4 */
[----:B-1----:R-:W-:Y:S01]  /*3fd0*/  IMAD.U32 R111, RZ, RZ, UR44 ;  /* 0x0000002cff6f7e24 */ /* 0x002fe2000f8e00ff */
[-C--:B------:R-:W-:Y:S01]  /*3fe0*/  LEA R6, P1, R5, R242.reuse, 0x2 ;  /* 0x000000f205067211 */ /* 0x080fe200078210ff */
[----:B------:R-:W-:Y:S03]  /*3ff0*/  IMAD.U32 R5, RZ, RZ, UR18 ;  /* 0x00000012ff057e24 */ /* 0x000fe6000f8e00ff */
[-C--:B------:R-:W-:Y:S01]  /*4000*/  LEA.HI.X.SX32 R107, R111, R243.reuse, 0x2, P0 ;  /* 0x000000f36f6b7211 */ /* 0x080fe200000f16ff */
[----:B--2---:R-:W-:Y:S02]  /*4010*/  IMAD.U32 R7, RZ, RZ, UR18 ;  /* 0x00000012ff077e24 */ /* 0x004fe4000f8e00ff */
[----:B------:R-:W-:Y:S02]  /*4020*/  IMAD.U32 R109, RZ, RZ, UR16 ;  /* 0x00000010ff6d7e24 */ /* 0x000fe4000f8e00ff */
[----:B------:R1:W-:Y:S01]  /*4030*/  REDG.E.ADD.F32.FTZ.RN.STRONG.GPU desc[UR52][R106.64], R11 ;  /* 0x0000000b6a0079a6 */ /* 0x0003e2000c10f3b4 */
[----:B---3--:R-:W-:Y:S02]  /*4040*/  IMAD.U32 R105, RZ, RZ, UR19 ;  /* 0x00000013ff697e24 */ /* 0x008fe4000f8e00ff */
[----:B------:R-:W-:Y:S01]  /*4050*/  IMAD.U32 R111, RZ, RZ, UR17 ;  /* 0x00000011ff6f7e24 */ /* 0x000fe2000f8e00ff */
[----:B------:R-:W-:Y:S01]  /*4060*/  REDG.E.ADD.F32.FTZ.RN.STRONG.GPU desc[UR52][R242.64+0x80], R16 ;  /* 0x00008010f20079a6 */ /* 0x000fe2000c10f3b4 */
[-C--:B----4-:R-:W-:Y:S01]  /*4070*/  LEA R114, P0, R7, R242.reuse, 0x2 ;  /* 0x000000f207727211 */ /* 0x090fe200078010ff */
[----:B------:R-:W-:Y:S01]  /*4080*/  IMAD.U32 R9, RZ, RZ, UR14 ;  /* 0x0000000eff097e24 */ /* 0x000fe2000f8e00ff */
[-C--:B------:R-:W-:Y:S01]  /*4090*/  LEA.HI.X.SX32 R7, R105, R243.reuse, 0x2, P1 ;  /* 0x000000f369077211 */ /* 0x080fe200008f16ff */
[----:B------:R2:W-:Y:S01]  /*40a0*/  REDG.E.ADD.F32.FTZ.RN.STRONG.GPU desc[UR52][R112.64+0x80], R17 ;  /* 0x00008011700079a6 */ /* 0x0005e2000c10f3b4 */
[-C--:B------:R-:W-:Y:S01]  /*40b0*/  LEA.HI.X.SX32 R115, R5, R243.reuse, 0x2, P0 ;  /* 0x000000f305737211 */ /* 0x080fe200000f16ff */
[----:B------:R-:W-:Y:S01]  /*40c0*/  IMAD.U32 R5, RZ, RZ, UR17 ;  /* 0x00000011ff057e24 */ /* 0x000fe2000f8e00ff */
[-C--:B------:R-:W-:Y:S01]  /*40d0*/  LEA R8, P2, R109, R242.reuse, 0x2 ;  /* 0x000000f26d087211 */ /* 0x080fe200078410ff */
[----:B------:R3:W-:Y:S01]  /*40e0*/  REDG.E.ADD.F32.FTZ.RN.STRONG.GPU desc[UR52][R6.64], R18 ;  /* 0x00000012060079a6 */ /* 0x0007e2000c10f3b4 */
[----:B------:R-:W-:Y:S02]  /*40f0*/  IMAD.U32 R105, RZ, RZ, UR15 ;  /* 0x0000000fff697e24 */ /* 0x000fe4000f8e00ff */
[-C--:B------:R-:W-:Y:S01]  /*4100*/  LEA R104, P0, R5, R242.reuse, 0x2 ;  /* 0x000000f205687211 */ /* 0x080fe200078010ff */
[----:B------:R4:W-:Y:S01]  /*4110*/  REDG.E.ADD.F32.FTZ.RN.STRONG.GPU desc[UR52][R114.64], R19 ;  /* 0x00000013720079a6 */ /* 0x0009e2000c10f3b4 */
[----:B------:R-:W-:Y:S01]  /*4120*/  IMAD.U32 R5, RZ, RZ, UR15 ;  /* 0x0000000fff057e24 */ /* 0x000fe2000f8e00ff */
[-C--:B------:R-:W-:Y:S01]  /*4130*/  LEA R4, P1, R105, R242.reuse, 0x2 ;  /* 0x000000f269047211 */ /* 0x080fe200078210ff */
[----:B------:R-:W-:Y:S01]  /*4140*/  IMAD.U32 R109, RZ, RZ, UR43 ;  /* 0x0000002bff6d7e24 */ /* 0x000fe2000f8e00ff */
[-C--:B------:R-:W-:Y:S02]  /*4150*/  LEA.HI.X.SX32 R105, R111, R243.reuse, 0x2, P0 ;  /* 0x000000f36f697211 */ /* 0x080fe400000f16ff */
[-C--:B------:R-:W-:Y:S02]  /*4160*/  LEA R10, P0, R9, R242.reuse, 0x2 ;  /* 0x000000f2090a7211 */ /* 0x080fe400078010ff */
[-C--:B------:R-:W-:Y:S01]  /*4170*/  LEA.HI.X.SX32 R5, R5, R243.reuse, 0x2, P1 ;  /* 0x000000f305057211 */ /* 0x080fe200008f16ff */
[----:B------:R4:W-:Y:S01]  /*4180*/  REDG.E.ADD.F32.FTZ.RN.STRONG.GPU desc[UR52][R104.64], R12 ;  /* 0x0000000c680079a6 */ /* 0x0009e2000c10f3b4 */
[----:B-1----:R-:W-:Y:S02]  /*4190*/  IMAD.U32 R11, RZ, RZ, UR16 ;  /* 0x00000010ff0b7e24 */ /* 0x002fe4000f8e00ff */
[----:B------:R-:W-:Y:S03]  /*41a0*/  IMAD.U32 R107, RZ, RZ, UR42 ;  /* 0x0000002aff6b7e24 */ /* 0x000fe6000f8e00ff */
[-C--:B------:R-:W-:Y:S01]  /*41b0*/  LEA.HI.X.SX32 R9, R11, R243.reuse, 0x2, P2 ;  /* 0x000000f30b097211 */ /* 0x080fe200010f16ff */
[----:B--2---:R-:W-:Y:S04]  /*41c0*/  IMAD.U32 R17, RZ, RZ, UR41 ;  /* 0x00000029ff117e24 */ /* 0x004fe8000f8e00ff */
[----:B------:R1:W-:Y:S01]  /*41d0*/  REDG.E.ADD.F32.FTZ.RN.STRONG.GPU desc[UR52][R8.64], R13 ;  /* 0x0000000d080079a6 */ /* 0x0003e2000c10f3b4 */
[----:B---3--:R-:W-:Y:S01]  /*41e0*/  IMAD.U32 R7, RZ, RZ, UR14 ;  /* 0x0000000eff077e24 */ /* 0x008fe2000f8e00ff */
[-C--:B------:R-:W-:Y:S02]  /*41f0*/  LEA R18, P1, R107, R242.reuse, 0x2 ;  /* 0x000000f26b127211 */ /* 0x080fe400078210ff */
[----:B------:R2:W-:Y:S01]  /*4200*/  REDG.E.ADD.F32.FTZ.RN.STRONG.GPU desc[UR52][R4.64], R14 ;  /* 0x0000000e040079a6 */ /* 0x0005e2000c10f3b4 */
[----:B----4-:R-:W-:Y:S01]  /*4210*/  IMAD.U32 R19, RZ, RZ, UR42 ;  /* 0x0000002aff137e24 */ /* 0x010fe2000f8e00ff */
[-C--:B------:R-:W-:Y:S01]  /*4220*/  LEA.HI.X.SX32 R11, R7, R243.reuse, 0x2, P0 ;  /* 0x000000f3070b7211 */ /* 0x080fe200000f16ff */
[----:B------:R-:W-:Y:S01]  /*4230*/  IMAD.U32 R7, RZ, RZ, UR43 ;  /* 0x0000002bff077e24 */ /* 0x000fe2000f8e00ff */
[-C--:B------:R-:W-:Y:S02]  /*4240*/  LEA R6, P0, R17, R242.reuse, 0x2 ;  /* 0x000000f211067211 */ /* 0x080fe400078010ff */
[-C--:B------:R-:W-:Y:S01]  /*4250*/  LEA.HI.X.SX32 R19, R19, R243.reuse, 0x2, P1 ;  /* 0x000000f313137211 */ /* 0x080fe200008f16ff */
[----:B------:R3:W-:Y:S01]  /*4260*/  REDG.E.ADD.F32.FTZ.RN.STRONG.GPU desc[UR52][R10.64], R15 ;  /* 0x0000000f0a0079a6 */ /* 0x0007e2000c10f3b4 */
[-C--:B------:R-:W-:Y:S01]  /*4270*/  LEA R16, P2, R7, R242.reuse, 0x2 ;  /* 0x000000f207107211 */ /* 0x080fe200078410ff */
[----:B------:R-:W-:Y:S02]  /*4280*/  IMAD.U32 R7, RZ, RZ, UR41 ;  /* 0x00000029ff077e24 */ /* 0x000fe4000f8e00ff */
[----:B------:R-:W-:Y:S01]  /*4290*/  REDG.E.ADD.F32.FTZ.RN.STRONG.GPU desc[UR52][R242.64+0x100], R52 ;  /* 0x00010034f20079a6 */ /* 0x000fe2000c10f3b4 */
[-C--:B------:R-:W-:Y:S01]  /*42a0*/  LEA.HI.X.SX32 R17, R109, R243.reuse, 0x2, P2 ;  /* 0x000000f36d117211 */ /* 0x080fe200010f16ff */
[----:B------:R-:W-:Y:S01]  /*42b0*/  IMAD.U32 R105, RZ, RZ, UR20 ;  /* 0x00000014ff697e24 */ /* 0x000fe2000f8e00ff */
[-C--:B------:R-:W-:Y:S01]  /*42c0*/  LEA.HI.X.SX32 R7, R7, R243.reuse, 0x2, P0 ;  /* 0x000000f307077211 */ /* 0x080fe200000f16ff */
[----:B------:R4:W-:Y:S04]  /*42d0*/  REDG.E.ADD.F32.FTZ.RN.STRONG.GPU desc[UR52][R112.64+0x100], R53 ;  /* 0x00010035700079a6 */ /* 0x0009e8000c10f3b4 */
[----:B------:R4:W-:Y:S01]  /*42e0*/  REDG.E.ADD.F32.FTZ.RN.STRONG.GPU desc[UR52][R16.64], R54 ;  /* 0x00000036100079a6 */ /* 0x0009e2000c10f3b4 */
[----:B-1----:R-:W-:Y:S03]  /*42f0*/  IMAD.U32 R13, RZ, RZ, UR13 ;  /* 0x0000000dff0d7e24 */ /* 0x002fe6000f8e00ff */
[----:B------:R1:W-:Y:S01]  /*4300*/  REDG.E.ADD.F32.FTZ.RN.STRONG.GPU desc[UR52][R18.64], R55 ;  /* 0x00000037120079a6 */ /* 0x0003e2000c10f3b4 */
[----:B------:R-:W-:Y:S02]  /*4310*/  IMAD.U32 R9, RZ, RZ, UR40 ;  /* 0x00000028ff097e24 */ /* 0x000fe4000f8e00ff */
[----:B--2---:R-:W-:Y:S01]  /*4320*/  IMAD.U32 R5, RZ, RZ, UR20 ;  /* 0x00000014ff057e24 */ /* 0x004fe2000f8e00ff */
[----:B------:R2:W-:Y:S01]  /*4330*/  REDG.E.ADD.F32.FTZ.RN.STRONG.GPU desc[UR52][R6.64], R56 ;  /* 0x00000038060079a6 */ /* 0x0005e2000c10f3b4 */
[----:B---3--:R-:W-:Y:S03]  /*4340*/  IMAD.U32 R11, RZ, RZ, UR4 ;  /* 0x00000004ff0b7e24 */ /* 0x008fe6000f8e00ff */
[-C--:B------:R-:W-:Y:S01]  /*4350*/  LEA R10, P2, R5, R242.reuse, 0x2 ;  /* 0x000000f2050a7211 */ /* 0x080fe200078410ff */
[----:B------:R-:W-:Y:S02]  /*4360*/  IMAD.U32 R15, RZ, RZ, UR13 ;  /* 0x0000000dff0f7e24 */ /* 0x000fe4000f8e00ff */
[----:B------:R-:W-:Y:S01]  /*4370*/  IMAD.U32 R5, RZ, RZ, UR4 ;  /* 0x00000004ff057e24 */ /* 0x000fe2000f8e00ff */
[-C--:B------:R-:W-:Y:S02]  /*4380*/  LEA R4, P0, R11, R242.reuse, 0x2 ;  /* 0x000000f20b047211 */ /* 0x080fe400078010ff */
[-C--:B------:R-:W-:Y:S01]  /*4390*/  LEA R12, P1, R15, R242.reuse, 0x2 ;  /* 0x000000f20f0c7211 */ /* 0x080fe200078210ff */
[----:B------:R-:W-:Y:S01]  /*43a0*/  IMAD.U32 R15, RZ, RZ, UR38 ;  /* 0x00000026ff0f7e24 */ /* 0x000fe2000f8e00ff */
[-C--:B------:R-:W-:Y:S01]  /*43b0*/  LEA.HI.X.SX32 R11, R105, R243.reuse, 0x2, P2 ;  /* 0x000000f3690b7211 */ /* 0x080fe200010f16ff */
[----:B----4-:R-:W-:Y:S01]  /*43c0*/  IMAD.U32 R53, RZ, RZ, UR39 ;  /* 0x00000027ff357e24 */ /* 0x010fe2000f8e00ff */
[-C--:B------:R-:W-:Y:S01]  /*43d0*/  LEA.HI.X.SX32 R13, R13, R243.reuse, 0x2, P1 ;  /* 0x000000f30d0d7211 */ /* 0x080fe200008f16ff */
[----:B------:R-:W-:Y:S01]  /*43e0*/  IMAD.U32 R17, RZ, RZ, UR36 ;  /* 0x00000024ff117e24 */ /* 0x000fe2000f8e00ff */
[-C--:B------:R-:W-:Y:S01]  /*43f0*/  LEA.HI.X.SX32 R5, R5, R243.reuse, 0x2, P0 ;  /* 0x000000f305057211 */ /* 0x080fe200000f16ff */
[----:B------:R3:W-:Y:S01]  /*4400*/  REDG.E.ADD.F32.FTZ.RN.STRONG.GPU desc[UR52][R10.64], R57 ;  /* 0x000000390a0079a6 */ /* 0x0007e2000c10f3b4 */
[-C--:B------:R-:W-:Y:S01]  /*4410*/  LEA R104, P3, R15, R242.reuse, 0x2 ;  /* 0x000000f20f687211 */ /* 0x080fe200078610ff */
[----:B-1----:R-:W-:Y:S02]  /*4420*/  IMAD.U32 R19, RZ, RZ, UR37 ;  /* 0x00000025ff137e24 */ /* 0x002fe4000f8e00ff */
[----:B------:R1:W-:Y:S01]  /*4430*/  REDG.E.ADD.F32.FTZ.RN.STRONG.GPU desc[UR52][R12.64], R58 ;  /* 0x0000003a0c0079a6 */ /* 0x0003e2000c10f3b4 */
[----:B------:R-:W-:Y:S01]  /*4440*/  IMAD.U32 R55, RZ, RZ, UR36 ;  /* 0x00000024ff377e24 */ /* 0x000fe2000f8e00ff */
[-C--:B--2---:R-:W-:Y:S01]  /*4450*/  LEA R6, P1, R9, R242.reuse, 0x2 ;  /* 0x000000f209067211 */ /* 0x084fe200078210ff */
[----:B------:R-:W-:Y:S01]  /*4460*/  IMAD.U32 R7, RZ, RZ, UR40 ;  /* 0x00000028ff077e24 */ /* 0x000fe2000f8e00ff */
[----:B------:R2:W-:Y:S01]  /*4470*/  REDG.E.ADD.F32.FTZ.RN.STRONG.GPU desc[UR52][R4.64], R59 ;  /* 0x0000003b040079a6 */ /* 0x0005e2000c10f3b4 */
[----:B------:R-:W-:Y:S01]  /*4480*/  IMAD.U32 R9, RZ, RZ, UR39 ;  /* 0x00000027ff097e24 */ /* 0x000fe2000f8e00ff */
[-C--:B------:R-:W-:Y:S02]  /*4490*/  LEA R106, P2, R19, R242.reuse, 0x2 ;  /* 0x000000f2136a7211 */ /* 0x080fe400078410ff */
[----:B------:R-:W-:Y:S01]  /*44a0*/  REDG.E.ADD.F32.FTZ.RN.STRONG.GPU desc[UR52][R242.64+0x180], R64 ;  /* 0x00018040f20079a6 */ /* 0x000fe2000c10f3b4 */
[-C--:B------:R-:W-:Y:S02]  /*44b0*/  LEA.HI.X.SX32 R7, R7, R243.reuse, 0x2, P1 ;  /* 0x000000f307077211 */ /* 0x080fe400008f16ff */
[-C--:B------:R-:W-:Y:S01]  /*44c0*/  LEA R52, P0, R9, R242.reuse, 0x2 ;  /* 0x000000f209347211 */ /* 0x080fe200078010ff */
[----:B------:R-:W-:Y:S01]  /*44d0*/  REDG.E.ADD.F32.FTZ.RN.STRONG.GPU desc[UR52][R112.64+0x180], R65 ;  /* 0x00018041700079a6 */ /* 0x000fe2000c10f3b4 */
[-C--:B------:R-:W-:Y:S01]  /*44e0*/  LEA R108, P1, R17, R242.reuse, 0x2 ;  /* 0x000000f2116c7211 */ /* 0x080fe200078210ff */
[----:B------:R-:W-:Y:S01]  /*44f0*/  IMAD.U32 R9, RZ, RZ, UR35 ;  /* 0x00000023ff097e24 */ /* 0x000fe2000f8e00ff */
[-C--:B------:R-:W-:Y:S01]  /*4500*/  LEA.HI.X.SX32 R53, R53, R243.reuse, 0x2, P0 ;  /* 0x000000f335357211 */ /* 0x080fe200000f16ff */
[----:B------:R-:W-:Y:S01]  /*4510*/  REDG.E.ADD.F32.FTZ.RN.STRONG.GPU desc[UR52][R6.64], R66 ;  /* 0x00000042060079a6 */ /* 0x000fe2000c10f3b4 */
[-C--:B------:R-:W-:Y:S02]  /*4520*/  LEA.HI.X.SX32 R109, R55, R243.reuse, 0x2, P1 ;  /* 0x000000f3376d7211 */ /* 0x080fe400008f16ff */
[----:B------:R-:W-:Y:S01]  /*4530*/  PLOP3.LUT P1, PT, PT, PT, UP0, 0x80, 0x0 ;  /* 0x000000000000781c */ /* 0x000fe20003f2f008 */
[----:B------:R-:W-:Y:S01]  /*4540*/  REDG.E.ADD.F32.FTZ.RN.STRONG.GPU desc[UR52][R52.64], R67 ;  /* 0x00000043340079a6 */ /* 0x000fe2000c10f3b4 */
[----:B------:R-:W-:Y:S01]  /*4550*/  @UP3 UIADD3 UR30, UP0, UR30, -0x100, URZ ;  /* 0xffffff001e1e3890 */ /* 0x000fe2000ff1e03f */
[----:B---3--:R-:W-:Y:S02]  /*4560*/  IMAD.U32 R11, RZ, RZ, UR35 ;  /* 0x00000023ff0b7e24 */ /* 0x008fe4000f8e00ff */
[----:B------:R-:W-:Y:S01]  /*4570*/  LDSM.16.MT88.4 R16, [R210+0x2000] ;  /* 0x00200000d210783b */ /* 0x000fe20000004200 */
[----:B------:R-:W-:Y:S01]  /*4580*/  @UP3 UIADD3.X UR31, UR31, -0x1, URZ, UP0, !UPT ;  /* 0xffffffff1f1f3890 */ /* 0x000fe200087fe43f */
[----:B-1----:R-:W-:Y:S01]  /*4590*/  IMAD.U32 R13, RZ, RZ, UR38 ;  /* 0x00000026ff0d7e24 */ /* 0x002fe2000f8e00ff */
[----:B------:R-:W-:Y:S01]  /*45a0*/  LEA R110, P0, R11, R242, 0x2 ;  /* 0x000000f20b6e7211 */ /* 0x000fe200078010ff */
[----:B------:R-:W-:Y:S01]  /*45b0*/  LDSM.16.MT88.4 R52, [R212+0x10800] ;  /* 0x01080000d434783b */ /* 0x000fe20000004200 */
[----:B--2---:R-:W-:Y:S02]  /*45c0*/  IMAD.U32 R5, RZ, RZ, UR37 ;  /* 0x00000025ff057e24 */ /* 0x004fe4000f8e00ff */
[-C--:B------:R-:W-:Y:S01]  /*45d0*/  LEA.HI.X.SX32 R105, R13, R243.reuse, 0x2, P3 ;  /* 0x000000f30d697211 */ /* 0x080fe200018f16ff */
[----:B------:R-:W-:Y:S01]  /*45e0*/  LDSM.16.MT88.4 R56, [R210+0x800] ;  /* 0x00080000d238783b */ /* 0x000fe20000004200 */
[-C--:B------:R-:W-:Y:S02]  /*45f0*/  LEA.HI.X.SX32 R111, R9, R243.reuse, 0x2, P0 ;  /* 0x000000f3096f7211 */ /* 0x080fe400000f16ff */
[----:B------:R-:W-:Y:S01]  /*4600*/  LEA.HI.X.SX32 R107, R5, R243, 0x2, P2 ;  /* 0x000000f3056b7211 */ /* 0x000fe200010f16ff */
[----:B------:R-:W-:Y:S01]  /*4610*/  REDG.E.ADD.F32.FTZ.RN.STRONG.GPU desc[UR52][R104.64], R60 ;  /* 0x0000003c680079a6 */ /* 0x000fe2000c10f3b4 */
[----:B------:R-:W-:Y:S03]  /*4620*/  PLOP3.LUT P0, PT, PT, PT, UP2, 0x80, 0x0 ;  /* 0x000000000000781c */ /* 0x000fe60003f0f028 */
[----:B------:R-:W-:Y:S04]  /*4630*/  REDG.E.ADD.F32.FTZ.RN.STRONG.GPU desc[UR52][R106.64], R61 ;  /* 0x0000003d6a0079a6 */ /* 0x000fe8000c10f3b4 */
[----:B------:R-:W-:Y:S04]  /*4640*/  REDG.E.ADD.F32.FTZ.RN.STRONG.GPU desc[UR52][R108.64], R62 ;  /* 0x0000003e6c0079a6 */ /* 0x000fe8000c10f3b4 */
[----:B------:R-:W-:Y:S04]  /*4650*/  REDG.E.ADD.F32.FTZ.RN.STRONG.GPU desc[UR52][R110.64], R63 ;  /* 0x0000003f6e0079a6 */ /* 0x000fe8000c10f3b4 */
[----:B------:R-:W-:Y:S04]  /*4660*/  LDSM.16.MT88.4 R4, [R212+0x10000] ;  /* 0x01000000d404783b */ /* 0x000fe80000004200 */
[----:B------:R-:W1:Y:S04]  /*4670*/  LDSM.16.MT88.4 R8, [R210] ;  /* 0x00000000d208783b */ /* 0x000e680000004200 */
[----:B------:R-:W2:Y:S04]  /*4680*/  LDSM.16.MT88.4 R12, [R0+0x10000] ;  /* 0x01000000000c783b */ /* 0x000ea80000004200 */
[----:B------:R-:W3:Y:S04]  /*4690*/  LDSM.16.MT88.4 R64, [R0+0x10800] ;  /* 0x010800000040783b */ /* 0x000ee80000004200 */
[----:B------:R-:W-:Y:S04]  /*46a0*/  LDSM.16.MT88.4 R60, [R210+0x1000] ;  /* 0x00100000d23c783b */ /* 0x000fe80000004200 */
[----:B------:R-:W-:Y:S01]  /*46b0*/  LDSM.16.MT88.4 R104, [R0+0x11000] ;  /* 0x011000000068783b */ /* 0x000fe20000004200 */
[-C--:B-1----:R-:W-:Y:S06]  /*46c0*/  HMMA.16816.F32 R68, R4, R8.reuse, R68 ;  /* 0x000000080444723c */ /* 0x082fec0000001844 */
[C---:B--2---:R-:W-:Y:S06]  /*46d0*/  HMMA.16816.F32 R72, R12.reuse, R8, R72 ;  /* 0x000000080c48723c */ /* 0x044fec0000001848 */
[-C--:B------:R-:W-:Y:S06]  /*46e0*/  HMMA.16816.F32 R76, R12, R10.reuse, R76 ;  /* 0x0000000a0c4c723c */ /* 0x080fec000000184c */
[C---:B------:R-:W-:Y:S01]  /*46f0*/  HMMA.16816.F32 R80, R4.reuse, R10, R80 ;  /* 0x0000000a0450723c */ /* 0x040fe20000001850 */
[----:B------:R-:W1:Y:S05]  /*4700*/  LDSM.16.MT88.4 R8, [R212+0x11000] ;  /* 0x01100000d408783b */ /* 0x000e6a0000004200 */
[-C--:B------:R-:W-:Y:S06]  /*4710*/  HMMA.16816.F32 R84, R4, R16.reuse, R84 ;  /* 0x000000100454723c */ /* 0x080fec0000001854 */
[C---:B------:R-:W-:Y:S06]  /*4720*/  HMMA.16816.F32 R88, R12.reuse, R16, R88 ;  /* 0x000000100c58723c */ /* 0x040fec0000001858 */
[-C--:B------:R-:W-:Y:S01]  /*4730*/  HMMA.16816.F32 R92, R12, R18.reuse, R92 ;  /* 0x000000120c5c723c */ /* 0x080fe2000000185c */
[----:B------:R-:W2:Y:S05]  /*4740*/  LDSM.16.MT88.4 R12, [R210+0x3000] ;  /* 0x00300000d20c783b */ /* 0x000eaa0000004200 */
[----:B------:R-:W-:Y:S01]  /*4750*/  HMMA.16816.F32 R96, R4, R18, R96 ;  /* 0x000000120460723c */ /* 0x000fe20000001860 */
[----:B------:R-:W-:Y:S04]  /*4760*/  LDSM.16.MT88.4 R4, [R212+0x11800] ;  /* 0x01180000d404783b */ /* 0x000fe80000004200 */
[----:B------:R-:W4:Y:S01]  /*4770*/  LDSM.16.MT88.4 R16, [R210+0x1800] ;  /* 0x00180000d210783b */ /* 0x000f220000004200 */
[-C--:B------:R-:W-:Y:S06]  /*4780*/  HMMA.16816.F32 R68, R52, R56.reuse, R68 ;  /* 0x000000383444723c */ /* 0x080fec0000001844 */
[C---:B---3--:R-:W-:Y:S06]  /*4790*/  HMMA.16816.F32 R72, R64.reuse, R56, R72 ;  /* 0x000000384048723c */ /* 0x048fec0000001848 */
[-C--:B------:R-:W-:Y:S06]  /*47a0*/  HMMA.16816.F32 R76, R64, R58.reuse, R76 ;  /* 0x0000003a404c723c */ /* 0x080fec000000184c */
[C---:B------:R-:W-:Y:S01]  /*47b0*/  HMMA.16816.F32 R80, R52.reuse, R58, R80 ;  /* 0x0000003a3450723c */ /* 0x040fe20000001850 */
[----:B------:R-:W3:Y:S05]  /*47c0*/  LDSM.16.MT88.4 R56, [R0+0x11800] ;  /* 0x011800000038783b */ /* 0x000eea0000004200 */
[-C--:B------:R-:W-:Y:S06]  /*47d0*/  HMMA.16816.F32 R84, R52, R100.reuse, R84 ;  /* 0x000000643454723c */ /* 0x080fec0000001854 */
[C---:B------:R-:W-:Y:S06]  /*47e0*/  HMMA.16816.F32 R88, R64.reuse, R100, R88 ;  /* 0x000000644058723c */ /* 0x040fec0000001858 */
[-C--:B------:R-:W-:Y:S01]  /*47f0*/  HMMA.16816.F32 R92, R64, R102.reuse, R92 ;  /* 0x00000066405c723c */ /* 0x080fe2000000185c */
[----:B------:R-:W3:Y:S05]  /*4800*/  LDSM.16.MT88.4 R64, [R210+0x3800] ;  /* 0x00380000d240783b */ /* 0x000eea0000004200 */
[----:B------:R-:W-:Y:S06]  /*4810*/  HMMA.16816.F32 R96, R52, R102, R96 ;  /* 0x000000663460723c */ /* 0x000fec0000001860 */
[-C--:B-1----:R-:W-:Y:S06]  /*4820*/  HMMA.16816.F32 R68, R8, R60.reuse, R68 ;  /* 0x0000003c0844723c */ /* 0x082fec0000001844 */
[C---:B------:R-:W-:Y:S06]  /*4830*/  HMMA.16816.F32 R72, R104.reuse, R60, R72 ;  /* 0x0000003c6848723c */ /* 0x040fec0000001848 */
[-C--:B------:R-:W-:Y:S06]  /*4840*/  HMMA.16816.F32 R76, R104, R62.reuse, R76 ;  /* 0x0000003e684c723c */ /* 0x080fec000000184c */
[C---:B------:R-:W-:Y:S06]  /*4850*/  HMMA.16816.F32 R80, R8.reuse, R62, R80 ;  /* 0x0000003e0850723c */ /* 0x040fec0000001850 */
[-C--:B--2---:R-:W-:Y:S06]  /*4860*/  HMMA.16816.F32 R84, R8, R12.reuse, R84 ;  /* 0x0000000c0854723c */ /* 0x084fec0000001854 */
[C---:B------:R-:W-:Y:S06]  /*4870*/  HMMA.16816.F32 R88, R104.reuse, R12, R88 ;  /* 0x0000000c6858723c */ /* 0x040fec0000001858 */
[-C--:B------:R-:W-:Y:S06]  /*4880*/  HMMA.16816.F32 R92, R104, R14.reuse, R92 ;  /* 0x0000000e685c723c */ /* 0x080fec000000185c */
[----:B------:R-:W-:Y:S06]  /*4890*/  HMMA.16816.F32 R96, R8, R14, R96 ;  /* 0x0000000e0860723c */ /* 0x000fec0000001860 */
[-C--:B----4-:R-:W-:Y:S06]  /*48a0*/  HMMA.16816.F32 R68, R4, R16.reuse, R68 ;  /* 0x000000100444723c */ /* 0x090fec0000001844 */
[C---:B---3--:R-:W-:Y:S06]  /*48b0*/  HMMA.16816.F32 R72, R56.reuse, R16, R72 ;  /* 0x000000103848723c */ /* 0x048fec0000001848 */
[-C--:B------:R-:W-:Y:S06]  /*48c0*/  HMMA.16816.F32 R76, R56, R18.reuse, R76 ;  /* 0x00000012384c723c */ /* 0x080fec000000184c */
[C---:B------:R-:W-:Y:S06]  /*48d0*/  HMMA.16816.F32 R80, R4.reuse, R18, R80 ;  /* 0x000000120450723c */ /* 0x040fec0000001850 */
[-C--:B------:R-:W-:Y:S06]  /*48e0*/  HMMA.16816.F32 R84, R4, R64.reuse, R84 ;  /* 0x000000400454723c */ /* 0x080fec0000001854 */
[C---:B------:R-:W-:Y:S06]  /*48f0*/  HMMA.16816.F32 R88, R56.reuse, R64, R88 ;  /* 0x000000403858723c */ /* 0x040fec0000001858 */
[-C--:B------:R-:W-:Y:S06]  /*4900*/  HMMA.16816.F32 R92, R56, R66.reuse, R92 ;  /* 0x00000042385c723c */ /* 0x080fec000000185c */
[----:B------:R-:W-:Y:S07]  /*4910*/  HMMA.16816.F32 R96, R4, R66, R96 ;  /* 0x000000420460723c */ /* 0x000fee0000001860 */
[C---:B------:R-:W-:Y:S04]  /*4920*/  VIADD R4, R210.reuse, 0xffffc000 ;  /* 0xffffc000d2047836 */ /* 0x040fe80000000000 */
[----:B------:R-:W-:Y:S04]  /*4930*/  @P1 VIADD R4, R210, 0x4000 ;  /* 0x00004000d2041836 */ /* 0x000fe80000000000 */
[----:B------:R-:W-:Y:S01]  /*4940*/  IMAD.MOV.U32 R210, RZ, RZ, R4 ;  /* 0x000000ffffd27224 */ /* 0x000fe200078e0004 */
[----:B------:R-:W-:Y:S08]  /*4950*/  @P0 BRA `(.L_x_54) ;  /* 0xffffffd8008c0947 */ /* 0x000ff0000383ffff */
.L_x_51:
[----:B------:R-:W-:Y:S01]  /*4960*/  BAR.SYNC.DEFER_BLOCKING 0x0 ;  /* 0x0000000000007b1d */ /* 0x000fe20000010000 */
[----:B------:R-:W-:Y:S02]  /*4970*/  F2FP.F16.F32.PACK_AB R21, R21, R20 ;  /* 0x000000141515723e */ /* 0x000fe400000000ff */
[----:B------:R-:W-:Y:S02]  /*4980*/  F2FP.F16.F32.PACK_AB R23, R23, R22 ;  /* 0x000000161717723e */ /* 0x000fe400000000ff */
[----:B------:R-:W-:Y:S01]  /*4990*/  F2FP.F16.F32.PACK_AB R32, R33, R32 ;  /* 0x000000202120723e */ /* 0x000fe200000000ff */
[----:B------:R-:W-:Y:S02]  /*49a0*/  ULDC UR4, c[0x0][0x390] ;  /* 0x0000e40000047ab9 */ /* 0x000fe40000000800 */
[----:B------:R-:W3:Y:S01]  /*49b0*/  LDC.64 R6, c[0x0][0x450] ;  /* 0x00011400ff067b82 */ /* 0x000ee20000000a00 */
        /* <DEDUP_REMOVED lines=25> */
[----:B------:R-:W-:Y:S01]  /*4b50*/  FMUL.FTZ R88, R88, UR4 ;  /* 0x0000000458587c20 */ /* 0x000fe20008410000 */
[----:B------:R-:W-:Y:S01]  /*4b60*/  F2FP.F16.F32.PACK_AB R71, R71, R70 ;  /* 0x000000464747723e */ /* 0x000fe200000000ff */
        /* <DEDUP_REMOVED lines=10> */
[----:B--2---:R-:W2:Y:S01]  /*4c10*/  LDC.64 R4, c[0x0][0x458] ;  /* 0x00011600ff047b82 */ /* 0x004ea20000000a00 */
[----:B------:R-:W-:Y:S01]  /*4c20*/  F2FP.F16.F32.PACK_AB R75, R75, R74 ;  /* 0x0000004a4b4b723e */ /* 0x000fe200000000ff */
[----:B------:R-:W-:Y:S01]  /*4c30*/  STS [R224], R69 ;  /* 0x00000045e0007388 */ /* 0x000fe20000000800 */
[----:B------:R-:W-:Y:S01]  /*4c40*/  F2FP.F16.F32.PACK_AB R76, R77, R76 ;  /* 0x0000004c4d4c723e */ /* 0x000fe200000000ff */
[----:B---3--:R-:W-:Y:S01]  /*4c50*/  IMAD R8, R6, UR23, RZ ;  /* 0x0000001706087c24 */ /* 0x008fe2000f8e02ff */
[----:B------:R-:W-:Y:S01]  /*4c60*/  F2FP.F16.F32.PACK_AB R78, R79, R78 ;  /* 0x0000004e4f4e723e */ /* 0x000fe200000000ff */
[----:B------:R-:W-:Y:S01]  /*4c70*/  STS [R224+0x400], R71 ;  /* 0x00040047e0007388 */ /* 0x000fe20000000800 */
[----:B------:R-:W-:Y:S01]  /*4c80*/  F2FP.F16.F32.PACK_AB R85, R85, R84 ;  /* 0x000000545555723e */ /* 0x000fe200000000ff */
[----:B------:R-:W3:Y:S01]  /*4c90*/  LDC.64 R10, c[0x0][0x438] ;  /* 0x00010e00ff0a7b82 */ /* 0x000ee20000000a00 */
[----:B------:R-:W-:Y:S01]  /*4ca0*/  F2FP.F16.F32.PACK_AB R87, R87, R86 ;  /* 0x000000565757723e */ /* 0x000fe200000000ff */
[----:B------:R-:W-:Y:S01]  /*4cb0*/  STS [R227], R80 ;  /* 0x00000050e3007388 */ /* 0x000fe20000000800 */
[----:B------:R-:W-:Y:S01]  /*4cc0*/  F2FP.F16.F32.PACK_AB R96, R97, R96 ;  /* 0x000000606160723e */ /* 0x000fe200000000ff */
[----:B------:R-:W-:Y:S01]  /*4cd0*/  IMAD R8, R7, UR24, R8 ;  /* 0x0000001807087c24 */ /* 0x000fe2000f8e0208 */
[----:B------:R-:W-:Y:S01]  /*4ce0*/  F2FP.F16.F32.PACK_AB R98, R99, R98 ;  /* 0x000000626362723e */ /* 0x000fe200000000ff */
[----:B------:R-:W-:Y:S01]  /*4cf0*/  STS [R227+0x400], R82 ;  /* 0x00040052e3007388 */ /* 0x000fe20000000800 */
[----:B------:R-:W-:Y:S01]  /*4d00*/  F2FP.F16.F32.PACK_AB R89, R89, R88 ;  /* 0x000000585959723e */ /* 0x000fe200000000ff */
[----:B------:R-:W4:Y:S01]  /*4d10*/  LDC.64 R14, c[0x0][0x440] ;  /* 0x00011000ff0e7b82 */ /* 0x000f220000000a00 */
[----:B------:R-:W-:Y:S01]  /*4d20*/  F2FP.F16.F32.PACK_AB R91, R91, R90 ;  /* 0x0000005a5b5b723e */ /* 0x000fe200000000ff */
[----:B------:R-:W-:Y:S01]  /*4d30*/  STS [R224+0x1000], R73 ;  /* 0x00100049e0007388 */ /* 0x000fe20000000800 */
[----:B------:R-:W-:Y:S01]  /*4d40*/  F2FP.F16.F32.PACK_AB R92, R93, R92 ;  /* 0x0000005c5d5c723e */ /* 0x000fe200000000ff */
[----:B------:R-:W-:Y:S01]  /*4d50*/  ULDC.64 UR14, c[0x0][0x3f0] ;  /* 0x0000fc00000e7ab9 */ /* 0x000fe20000000a00 */
[----:B------:R-:W-:Y:S01]  /*4d60*/  F2FP.F16.F32.PACK_AB R94, R95, R94 ;  /* 0x0000005e5f5e723e */ /* 0x000fe200000000ff */
[----:B------:R-:W-:Y:S01]  /*4d70*/  STS [R224+0x1400], R75 ;  /* 0x0014004be0007388 */ /* 0x000fe20000000800 */
[----:B------:R-:W-:Y:S01]  /*4d80*/  F2FP.F16.F32.PACK_AB R34, R35, R34 ;  /* 0x000000222322723e */ /* 0x000fe200000000ff */
[----:B------:R-:W1:Y:S01]  /*4d90*/  LDC.64 R12, c[0x0][0x468] ;  /* 0x00011a00ff0c7b82 */ /* 0x000e620000000a00 */
[----:B------:R-:W-:Y:S01]  /*4da0*/  F2FP.F16.F32.PACK_AB R25, R25, R24 ;  /* 0x000000181919723e */ /* 0x000fe200000000ff */
[----:B------:R-:W-:Y:S01]  /*4db0*/  STS [R227+0x1000], R76 ;  /* 0x0010004ce3007388 */ /* 0x000fe20000000800 */
[----:B------:R-:W-:Y:S01]  /*4dc0*/  F2FP.F16.F32.PACK_AB R27, R27, R26 ;  /* 0x0000001a1b1b723e */ /* 0x000fe200000000ff */
[----:B--2---:R-:W-:Y:S01]  /*4dd0*/  IMAD R18, R4, UR23, RZ ;  /* 0x0000001704127c24 */ /* 0x004fe2000f8e02ff */
[----:B------:R-:W-:Y:S01]  /*4de0*/  F2FP.F16.F32.PACK_AB R28, R29, R28 ;  /* 0x0000001c1d1c723e */ /* 0x000fe200000000ff */
[----:B------:R-:W-:Y:S01]  /*4df0*/  STS [R227+0x1400], R78 ;  /* 0x0014004ee3007388 */ /* 0x000fe20000000800 */
[----:B------:R-:W-:Y:S01]  /*4e00*/  F2FP.F16.F32.PACK_AB R30, R31, R30 ;  /* 0x0000001e1f1e723e */ /* 0x000fe200000000ff */
[----:B------:R-:W-:Y:S01]  /*4e10*/  IMAD R18, R5, UR24, R18 ;  /* 0x0000001805127c24 */ /* 0x000fe2000f8e0212 */
[----:B------:R-:W-:Y:S01]  /*4e20*/  F2FP.F16.F32.PACK_AB R37, R37, R36 ;  /* 0x000000242525723e */ /* 0x000fe200000000ff */
[----:B------:R-:W-:Y:S01]  /*4e30*/  STS [R224+0x2000], R85 ;  /* 0x00200055e0007388 */ /* 0x000fe20000000800 */
[----:B------:R-:W-:Y:S01]  /*4e40*/  F2FP.F16.F32.PACK_AB R39, R39, R38 ;  /* 0x000000262727723e */ /* 0x000fe200000000ff */
[----:B---3--:R-:W-:Y:S01]  /*4e50*/  IMAD R22, R10, UR11, RZ ;  /* 0x0000000b0a167c24 */ /* 0x008fe2000f8e02ff */
[----:B------:R-:W-:Y:S01]  /*4e60*/  F2FP.F16.F32.PACK_AB R48, R49, R48 ;  /* 0x000000303130723e */ /* 0x000fe200000000ff */
[----:B------:R-:W-:Y:S01]  /*4e70*/  STS [R224+0x2400], R87 ;  /* 0x00240057e0007388 */ /* 0x000fe20000000800 */
[----:B------:R-:W-:Y:S01]  /*4e80*/  F2FP.F16.F32.PACK_AB R50, R51, R50 ;  /* 0x000000323332723e */ /* 0x000fe200000000ff */
[----:B------:R-:W-:Y:S01]  /*4e90*/  IMAD R11, R11, UR7, R22 ;  /* 0x000000070b0b7c24 */ /* 0x000fe2000f8e0216 */
[----:B------:R-:W-:Y:S01]  /*4ea0*/  F2FP.F16.F32.PACK_AB R41, R41, R40 ;  /* 0x000000282929723e */ /* 0x000fe200000000ff */
[----:B------:R-:W-:Y:S01]  /*4eb0*/  STS [R227+0x2000], R96 ;  /* 0x00200060e3007388 */ /* 0x000fe20000000800 */
[----:B------:R-:W-:-:S02]  /*4ec0*/  F2FP.F16.F32.PACK_AB R43, R43, R42 ;  /* 0x0000002a2b2b723e */ /* 0x000fc400000000ff */
[----:B------:R-:W-:Y:S01]  /*4ed0*/  F2FP.F16.F32.PACK_AB R44, R45, R44 ;  /* 0x0000002c2d2c723e */ /* 0x000fe200000000ff */
[----:B------:R-:W-:Y:S01]  /*4ee0*/  STS [R227+0x2400], R98 ;  /* 0x00240062e3007388 */ /* 0x000fe20000000800 */
[----:B------:R-:W-:Y:S02]  /*4ef0*/  F2FP.F16.F32.PACK_AB R46, R47, R46 ;  /* 0x0000002e2f2e723e */ /* 0x000fe400000000ff */
[----:B------:R-:W-:Y:S01]  /*4f00*/  SHF.R.S32.HI R17, RZ, 0x1f, R222 ;  /* 0x0000001fff117819 */ /* 0x000fe200000114de */
[----:B------:R-:W-:Y:S01]  /*4f10*/  STS [R224+0x3000], R89 ;  /* 0x00300059e0007388 */ /* 0x000fe20000000800 */
[----:B------:R-:W-:-:S03]  /*4f20*/  MOV R16, R222 ;  /* 0x000000de00107202 */ /* 0x000fc60000000f00 */
[----:B------:R-:W-:Y:S04]  /*4f30*/  STS [R224+0x3400], R91 ;  /* 0x0034005be0007388 */ /* 0x000fe80000000800 */
[----:B------:R-:W-:Y:S04]  /*4f40*/  STS [R227+0x3000], R92 ;  /* 0x0030005ce3007388 */ /* 0x000fe80000000800 */
[----:B------:R-:W-:Y:S04]  /*4f50*/  STS [R227+0x3400], R94 ;  /* 0x0034005ee3007388 */ /* 0x000fe80000000800 */
[----:B------:R2:W-:Y:S04]  /*4f60*/  STS [R224+0x4000], R21 ;  /* 0x00400015e0007388 */ /* 0x0005e80000000800 */
[----:B------:R-:W-:Y:S04]  /*4f70*/  STS [R224+0x4400], R23 ;  /* 0x00440017e0007388 */ /* 0x000fe80000000800 */
[----:B------:R-:W-:Y:S04]  /*4f80*/  STS [R227+0x4000], R32 ;  /* 0x00400020e3007388 */ /* 0x000fe80000000800 */
[----:B------:R-:W-:Y:S04]  /*4f90*/  STS [R227+0x4400], R34 ;  /* 0x00440022e3007388 */ /* 0x000fe80000000800 */
[----:B------:R-:W-:Y:S04]  /*4fa0*/  STS [R224+0x5000], R25 ;  /* 0x00500019e0007388 */ /* 0x000fe80000000800 */
[----:B------:R-:W-:Y:S04]  /*4fb0*/  STS [R224+0x5400], R27 ;  /* 0x0054001be0007388 */ /* 0x000fe80000000800 */
[----:B------:R-:W-:Y:S01]  /*4fc0*/  STS [R227+0x5000], R28 ;  /* 0x0050001ce3007388 */ /* 0x000fe20000000800 */
[----:B--2---:R-:W-:-:S03]  /*4fd0*/  IMAD.WIDE.U32 R20, R6, UR24, R16 ;  /* 0x0000001806147c25 */ /* 0x004fc6000f8e0010 */
[----:B------:R-:W-:Y:S01]  /*4fe0*/  STS [R227+0x5400], R30 ;  /* 0x0054001ee3007388 */ /* 0x000fe20000000800 */
[----:B------:R-:W-:Y:S01]  /*4ff0*/  IMAD.WIDE.U32 R16, R4, UR24, R16 ;  /* 0x0000001804107c25 */ /* 0x000fe2000f8e0010 */
[----:B------:R-:W-:Y:S02]  /*5000*/  IADD3 R21, R21, R8, RZ ;  /* 0x0000000815157210 */ /* 0x000fe40007ffe0ff */
[----:B------:R-:W-:Y:S01]  /*5010*/  STS [R224+0x6000], R37 ;  /* 0x00600025e0007388 */ /* 0x000fe20000000800 */
[----:B------:R-:W2:Y:S01]  /*5020*/  LDC.64 R8, c[0x0][0x470] ;  /* 0x00011c00ff087b82 */ /* 0x000ea20000000a00 */
[----:B------:R-:W-:Y:S01]  /*5030*/  IADD3 R17, R17, R18, RZ ;  /* 0x0000001211117210 */ /* 0x000fe20007ffe0ff */
[----:B------:R-:W-:Y:S01]  /*5040*/  IMAD.WIDE.U32 R20, R10, UR7, R20 ;  /* 0x000000070a147c25 */ /* 0x000fe2000f8e0014 */
[----:B------:R-:W-:Y:S03]  /*5050*/  STS [R224+0x6400], R39 ;  /* 0x00640027e0007388 */ /* 0x000fe60000000800 */
[----:B----4-:R-:W-:Y:S01]  /*5060*/  IMAD R10, R14, UR11, RZ ;  /* 0x0000000b0e0a7c24 */ /* 0x010fe2000f8e02ff */
[----:B------:R3:W-:Y:S01]  /*5070*/  STS [R227+0x6000], R48 ;  /* 0x00600030e3007388 */ /* 0x0007e20000000800 */
[----:B------:R-:W-:-:S02]  /*5080*/  IADD3 R47, R21, R11, RZ ;  /* 0x0000000b152f7210 */ /* 0x000fc40007ffe0ff */
[----:B------:R-:W-:Y:S01]  /*5090*/  IMAD R15, R15, UR7, R10 ;  /* 0x000000070f0f7c24 */ /* 0x000fe2000f8e020a */
[----:B------:R-:W-:Y:S01]  /*50a0*/  STS [R227+0x6400], R50 ;  /* 0x00640032e3007388 */ /* 0x000fe20000000800 */
[----:B-1----:R-:W-:Y:S01]  /*50b0*/  IMAD R10, R12, UR12, RZ ;  /* 0x0000000c0c0a7c24 */ /* 0x002fe2000f8e02ff */
[----:B------:R-:W-:Y:S02]  /*50c0*/  SHF.R.S32.HI R11, RZ, 0x1f, R220 ;  /* 0x0000001fff0b7819 */ /* 0x000fe400000114dc */
[----:B------:R-:W-:Y:S01]  /*50d0*/  STS [R224+0x7000], R41 ;  /* 0x00700029e0007388 */ /* 0x000fe20000000800 */
[----:B------:R-:W-:-:S03]  /*50e0*/  IMAD R10, R13, UR8, R10 ;  /* 0x000000080d0a7c24 */ /* 0x000fc6000f8e020a */
[----:B------:R-:W-:Y:S04]  /*50f0*/  STS [R224+0x7400], R43 ;  /* 0x0074002be0007388 */ /* 0x000fe80000000800 */
[----:B------:R2:W-:Y:S04]  /*5100*/  STS [R227+0x7000], R44 ;  /* 0x0070002ce3007388 */ /* 0x0005e80000000800 */
[----:B------:R1:W-:Y:S01]  /*5110*/  STS [R227+0x7400], R46 ;  /* 0x0074002ee3007388 */ /* 0x0003e20000000800 */
[----:B------:R-:W-:Y:S01]  /*5120*/  BAR.SYNC.DEFER_BLOCKING 0x0 ;  /* 0x0000000000007b1d */ /* 0x000fe20000010000 */
[----:B---3--:R-:W-:-:S05]  /*5130*/  IMAD.WIDE.U32 R48, R14, UR7, R16 ;  /* 0x000000070e307c25 */ /* 0x008fca000f8e0010 */
[----:B------:R-:W-:Y:S01]  /*5140*/  IADD3 R49, R49, R15, RZ ;  /* 0x0000000f31317210 */ /* 0x000fe20007ffe0ff */
[----:B--2---:R-:W-:Y:S01]  /*5150*/  IMAD R44, R8, UR12, RZ ;  /* 0x0000000c082c7c24 */ /* 0x004fe2000f8e02ff */
[----:B-1----:R-:W-:-:S03]  /*5160*/  MOV R46, R20 ;  /* 0x00000014002e7202 */ /* 0x002fc60000000f00 */
[----:B------:R-:W-:Y:S01]  /*5170*/  IMAD R9, R9, UR8, R44 ;  /* 0x0000000809097c24 */ /* 0x000fe2000f8e022c */
[----:B------:R-:W1:Y:S01]  /*5180*/  LDS.128 R36, [R232+0xc000] ;  /* 0x00c00000e8247984 */ /* 0x000e620000000c00 */
[----:B------:R-:W-:-:S03]  /*5190*/  IMAD.WIDE.U32 R44, R8, UR8, R48 ;  /* 0x00000008082c7c25 */ /* 0x000fc6000f8e0030 */
[----:B------:R-:W2:Y:S01]  /*51a0*/  LDS.128 R28, [R232+0xe000] ;  /* 0x00e00000e81c7984 */ /* 0x000ea20000000c00 */
[----:B------:R-:W-:Y:S01]  /*51b0*/  IMAD.WIDE.U32 R46, R12, UR8, R46 ;  /* 0x000000080c2e7c25 */ /* 0x000fe2000f8e002e */
[----:B------:R-:W-:Y:S02]  /*51c0*/  IADD3 R45, R45, R9, RZ ;  /* 0x000000092d2d7210 */ /* 0x000fe40007ffe0ff */
[----:B------:R-:W3:Y:S01]  /*51d0*/  LDS.128 R32, [R232+0xd000] ;  /* 0x00d00000e8207984 */ /* 0x000ee20000000c00 */
[----:B------:R-:W-:Y:S01]  /*51e0*/  IMAD R8, R11, R6, RZ ;  /* 0x000000060b087224 */ /* 0x000fe200078e02ff */
[----:B------:R-:W-:Y:S01]  /*51f0*/  IADD3 R47, R47, R10, RZ ;  /* 0x0000000a2f2f7210 */ /* 0x000fe20007ffe0ff */
[----:B------:R-:W-:Y:S01]  /*5200*/  IMAD R11, R11, R4, RZ ;  /* 0x000000040b0b7224 */ /* 0x000fe200078e02ff */
[----:B------:R-:W4:Y:S01]  /*5210*/  LDS.128 R24, [R232+0xf000] ;  /* 0x00f00000e8187984 */ /* 0x000f220000000c00 */
[C---:B------:R-:W-:Y:S02]  /*5220*/  IMAD R8, R220.reuse, R7, R8 ;  /* 0x00000007dc087224 */ /* 0x040fe400078e0208 */
[C---:B------:R-:W-:Y:S01]  /*5230*/  IMAD.WIDE.U32 R46, R220.reuse, R6, R46 ;  /* 0x00000006dc2e7225 */ /* 0x040fe200078e002e */
[----:B------:R-:W4:Y:S03]  /*5240*/  LDS.128 R20, [R232+0x10000] ;  /* 0x01000000e8147984 */ /* 0x000f260000000c00 */
[C---:B------:R-:W-:Y:S01]  /*5250*/  IMAD R11, R220.reuse, R5, R11 ;  /* 0x00000005dc0b7224 */ /* 0x040fe200078e020b */
[----:B------:R-:W4:Y:S01]  /*5260*/  LDS.128 R12, [R232+0x12000] ;  /* 0x01200000e80c7984 */ /* 0x000f220000000c00 */
[----:B------:R-:W-:Y:S01]  /*5270*/  IADD3 R8, R47, R8, RZ ;  /* 0x000000082f087210 */ /* 0x000fe20007ffe0ff */
[----:B------:R-:W-:Y:S01]  /*5280*/  IMAD.WIDE.U32 R44, R220, R4, R44 ;  /* 0x00000004dc2c7225 */ /* 0x000fe200078e002c */
[C---:B------:R-:W-:Y:S01]  /*5290*/  LEA R48, P0, R46.reuse, UR14, 0x1 ;  /* 0x0000000e2e307c11 */ /* 0x040fe2000f8008ff */
[----:B------:R-:W4:Y:S03]  /*52a0*/  LDS.128 R16, [R232+0x11000] ;  /* 0x01100000e8107984 */ /* 0x000f260000000c00 */
[----:B------:R-:W-:Y:S01]  /*52b0*/  LEA.HI.X R49, R46, UR15, R8, 0x1, P0 ;  /* 0x0000000f2e317c11 */ /* 0x000fe200080f0c08 */
[----:B------:R-:W4:Y:S01]  /*52c0*/  LDS.128 R40, [R232+0x13000] ;  /* 0x01300000e8287984 */ /* 0x000f220000000c00 */
[----:B------:R-:W-:Y:S01]  /*52d0*/  ULDC.64 UR14, c[0x0][0x3f8] ;  /* 0x0000fe00000e7ab9 */ /* 0x000fe20000000a00 */
[----:B------:R-:W-:-:S02]  /*52e0*/  LEA R8, P1, R6, R48, 0x6 ;  /* 0x0000003006087211 */ /* 0x000fc400078230ff */
[----:B------:R-:W-:Y:S02]  /*52f0*/  IADD3 R11, R45, R11, RZ ;  /* 0x0000000b2d0b7210 */ /* 0x000fe40007ffe0ff */
[----:B------:R-:W-:Y:S02]  /*5300*/  LEA R10, P0, R44, UR14, 0x1 ;  /* 0x0000000e2c0a7c11 */ /* 0x000fe4000f8008ff */
[----:B------:R-:W-:Y:S02]  /*5310*/  LEA.HI.X R9, R6, R49, R7, 0x6, P1 ;  /* 0x0000003106097211 */ /* 0x000fe400008f3407 */
[----:B------:R-:W-:Y:S02]  /*5320*/  LEA.HI.X R11, R44, UR15, R11, 0x1, P0 ;  /* 0x0000000f2c0b7c11 */ /* 0x000fe400080f0c0b */
[C---:B------:R-:W-:Y:S01]  /*5330*/  LEA R6, P0, R4.reuse, R10, 0x6 ;  /* 0x0000000a04067211 */ /* 0x040fe200078030ff */
[----:B-1----:R1:W-:Y:S03]  /*5340*/  STG.E.128 desc[UR52][R48.64], R36 ;  /* 0x0000002430007986 */ /* 0x0023e6000c101d34 */
[----:B------:R-:W-:Y:S01]  /*5350*/  LEA.HI.X R7, R4, R11, R5, 0x6, P0 ;  /* 0x0000000b04077211 */ /* 0x000fe200000f3405 */
[----:B--2---:R1:W-:Y:S04]  /*5360*/  STG.E.128 desc[UR52][R48.64+0x80], R28 ;  /* 0x0000801c30007986 */ /* 0x0043e8000c101d34 */
[----:B---3--:R1:W-:Y:S04]  /*5370*/  STG.E.128 desc[UR52][R8.64], R32 ;  /* 0x0000002008007986 */ /* 0x0083e8000c101d34 */
[----:B----4-:R1:W-:Y:S04]  /*5380*/  STG.E.128 desc[UR52][R8.64+0x80], R24 ;  /* 0x0000801808007986 */ /* 0x0103e8000c101d34 */
[----:B------:R1:W-:Y:S04]  /*5390*/  STG.E.128 desc[UR52][R10.64], R20 ;  /* 0x000000140a007986 */ /* 0x0003e8000c101d34 */
[----:B------:R1:W-:Y:S04]  /*53a0*/  STG.E.128 desc[UR52][R10.64+0x80], R12 ;  /* 0x0000800c0a007986 */ /* 0x0003e8000c101d34 */
[----:B------:R1:W-:Y:S04]  /*53b0*/  STG.E.128 desc[UR52][R6.64], R16 ;  /* 0x0000001006007986 */ /* 0x0003e8000c101d34 */
[----:B------:R1:W-:Y:S02]  /*53c0*/  STG.E.128 desc[UR52][R6.64+0x80], R40 ;  /* 0x0000802806007986 */ /* 0x0003e4000c101d34 */
.L_x_48:
[----:B------:R-:W-:Y:S02]  /*53d0*/  ULDC UR13, c[0x0][0x2c8] ;  /* 0x0000b200000d7ab9 */ /* 0x000fe40000000800 */
[----:B------:R-:W-:-:S04]  /*53e0*/  UIADD3 UR13, UR13, 0x3f, URZ ;  /* 0x0000003f0d0d7890 */ /* 0x000fc8000fffe03f */
[----:B------:R-:W-:-:S04]  /*53f0*/  USHF.R.S32.HI UR4, URZ, 0x1f, UR13 ;  /* 0x0000001f3f047899 */ /* 0x000fc8000801140d */
[----:B------:R-:W-:-:S03]  /*5400*/  ULEA.HI UR4, UR4, UR13, URZ, 0x6 ;  /* 0x0000000d04047291 */ /* 0x000fc6000f8f303f */
[----:B------:R-:W-:Y:S01]  /*5410*/  ULDC UR13, c[0x0][0xc] ;  /* 0x00000300000d7ab9 */ /* 0x000fe20000000800 */
[----:B------:R-:W-:Y:S02]  /*5420*/  USHF.R.S32.HI UR4, URZ, 0x6, UR4 ;  /* 0x000000063f047899 */ /* 0x000fe40008011404 */
[----:B------:R-:W-:-:S04]  /*5430*/  UIADD3 UR9, UR13, UR9, URZ ;  /* 0x000000090d097290 */ /* 0x000fc8000fffe03f */
[----:B------:R-:W-:-:S06]  /*5440*/  UISETP.GE.AND UP0, UPT, UR9, UR4, UPT ;  /* 0x000000040900728c */ /* 0x000fcc000bf06270 */
[----:B------:R-:W-:-:S13]  /*5450*/  PLOP3.LUT P0, PT, PT, PT, UP0, 0x80, 0x0 ;  /* 0x000000000000781c */ /* 0x000fda0003f0f008 */
[----:B------:R-:W-:Y:S05]  /*5460*/  @P0 BRA `(.L_x_55) ;  /* 0x0000000000040947 */ /* 0x000fea0003800000 */
[----:B------:R-:W-:Y:S05]  /*5470*/  BRA `(.L_x_56) ;  /* 0xffffffb400307947 */ /* 0x000fea000383ffff */
.L_x_55:
[----:B------:R-:W-:Y:S05]  /*5480*/  EXIT ;  /* 0x000000000000794d */ /* 0x000fea0003800000 */
.L_x_57:
        /* <DEDUP_REMOVED lines=15> */
.L_x_1067:


//--------------------- .text._ZN5flash44flash_bwd_dq_dk_dv_loop_seqk_parallel_kernelI23Flash_bwd_kernel_traitsILi128ELi64ELi64ELi8ELi4ELi2ELi2ELb1ELb0EN7cutlass6half_tE19Flash_kernel_traitsILi128ELi64ELi64ELi8ES3_EELb0ELb1ELb0ELb0ELb0ELb1ELb0EEEvNS_16Flash_bwd_paramsE --------------------------
	.section	.text._ZN5flash44flash_bwd_dq_dk_dv_loop_seqk_parallel_kernelI23Flash_bwd_kernel_traitsILi128ELi64ELi64ELi8ELi4ELi2ELi2ELb1ELb0EN7cutlass6half_tE19Flash_kernel_traitsILi128ELi64ELi64ELi8ES3_EELb0ELb1ELb0ELb0ELb0ELb1ELb0EEEvNS_16Flash_bwd_paramsE,"ax",@progbits
	.align	128
        .global         _ZN5flash44flash_bwd_dq_dk_dv_loop_seqk_parallel_kernelI23Flash_bwd_kernel_traitsILi128ELi64ELi64ELi8ELi4ELi2ELi2ELb1ELb0EN7cutlass6half_tE19Flash_kernel_traitsILi128ELi64ELi64ELi8ES3_EELb0ELb1ELb0ELb0ELb0ELb1ELb0EEEvNS_16Flash_bwd_paramsE
        .type           _ZN5flash44flash_bwd_dq_dk_dv_loop_seqk_parallel_kernelI23Flash_bwd_kernel_traitsILi128ELi64ELi64ELi8ELi4ELi2ELi2ELb1ELb0EN7cutlass6half_tE19Flash_kernel_traitsILi128ELi64ELi64ELi8ES3_EELb0ELb1ELb0ELb0ELb0ELb1ELb0EEEvNS_16Flash_bwd_paramsE,@function
        .size           _ZN5flash44flash_bwd_dq_dk_dv_loop_seqk_parallel_kernelI23Flash_bwd_kernel_traitsILi128ELi64ELi64ELi8ELi4ELi2ELi2ELb1ELb0EN7cutlass6half_tE19Flash_kernel_traitsILi128ELi64ELi64ELi8ES3_EELb0ELb1ELb0ELb0ELb0ELb1ELb0EEEvNS_16Flash_bwd_paramsE,(.L_x_1068 - _ZN5flash44flash_bwd_dq_dk_dv_loop_seqk_parallel_kernelI23Flash_bwd_kernel_traitsILi128ELi64ELi64ELi8ELi4ELi2ELi2ELb1ELb0EN7cutlass6half_tE19Flash_kernel_traitsILi128ELi64ELi64ELi8ES3_EELb0ELb1ELb0ELb0ELb0ELb1ELb0EEEvNS_16Flash_bwd_paramsE)
        .other          _ZN5flash44flash_bwd_dq_dk_dv_loop_seqk_parallel_kernelI23Flash_bwd_kernel_traitsILi128ELi64ELi64ELi8ELi4ELi2ELi2ELb1ELb0EN7cutlass6half_tE19Flash_kernel_traitsILi128ELi64ELi64ELi8ES3_EELb0ELb1ELb0ELb0ELb0ELb1ELb0EEEvNS_16Flash_bwd_paramsE,@"STO_CUDA_ENTRY STV_DEFAULT"
_ZN5flash44flash_bwd_dq_dk_dv_loop_seqk_parallel_kernelI23Flash_bwd_kernel_traitsILi128ELi64ELi64ELi8ELi4ELi2ELi2ELb1ELb0EN7cutlass6half_tE19Flash_kernel_traitsILi128ELi64ELi64ELi8ES3_EELb0ELb1ELb0ELb0ELb0ELb1ELb0EEEvNS_16Flash_bwd_paramsE:
.text._ZN5flash44flash_bwd_dq_dk_dv_loop_seqk_parallel_kernelI23Flash_bwd_kernel_traitsILi128ELi64ELi64ELi8ELi4ELi2ELi2ELb1ELb0EN7cutlass6half_tE19Flash_kernel_traitsILi128ELi64ELi64ELi8ES3_EELb0ELb1ELb0ELb0ELb0ELb1ELb0EEEvNS_16Flash_bwd_paramsE:
[----:B------:R-:W-:Y:S08]  /*0000*/  LDC R1, c[0x0][0x28] ;  /* 0x00000a00ff017b82 */ /* 0x000ff00000000800 */
[----:B------:R-:W1:Y:S01]  /*0010*/  S2UR UR45, SR_CTAID.X ;  /* 0x00000000002d79c3 */ /* 0x000e620000002500 */
[----:B------:R-:W-:Y:S02]  /*0020*/  ULDC UR4, c[0x0][0x2c8] ;  /* 0x0000b20000047ab9 */ /* 0x000fe40000000800 */
[----:B------:R-:W-:-:S04]  /*0030*/  UIADD3 UR5, UR4, 0x3f, URZ ;  /* 0x0000003f04057890 */ /* 0x000fc8000fffe03f */
[----:B------:R-:W-:-:S04]  /*0040*/  USHF.R.S32.HI UR4, URZ, 0x1f, UR5 ;  /* 0x0000001f3f047899 */ /* 0x000fc80008011405 */
[----:B------:R-:W-:-:S04]  /*0050*/  ULEA.HI UR4, UR4, UR5, URZ, 0x6 ;  /* 0x0000000504047291 */ /* 0x000fc8000f8f303f */
[----:B------:R-:W-:-:S06]  /*0060*/  USHF.R.S32.HI UR6, URZ, 0x6, UR4 ;  /* 0x000000063f067899 */ /* 0x000fcc0008011404 */
[----:B------:R-:W-:Y:S01]  /*0070*/  MOV R219, UR6 ;  /* 0x0000000600db7c02 */ /* 0x000fe20008000f00 */
[----:B-1----:R-:W-:-:S06]  /*0080*/  UISETP.GE.AND UP0, UPT, UR45, UR6, UPT ;  /* 0x000000062d00728c */ /* 0x002fcc000bf06270 */
[----:B------:R-:W-:-:S13]  /*0090*/  PLOP3.LUT P0, PT, PT, PT, UP0, 0x80, 0x0 ;  /* 0x000000000000781c */ /* 0x000fda0003f0f008 */
[----:B------:R-:W-:Y:S05]  /*00a0*/  @P0 EXIT ;  /* 0x000000000000094d */ /* 0x000fea0003800000 */
[----:B------:R-:W1:Y:S01]  /*00b0*/  S2R R6, SR_TID.X ;  /* 0x0000000000067919 */ /* 0x000e620000002100 */
[----:B------:R-:W2:Y:S01]  /*00c0*/  S2UR UR4, SR_CgaCtaId ;  /* 0x00000000000479c3 */ /* 0x000ea20000008800 */
[----:B------:R-:W-:-:S07]  /*00d0*/  UMOV UR5, 0x400 ;  /* 0x0000040000057882 */ /* 0x000fce0000000000 */
[----:B------:R-:W3:Y:S08]  /*00e0*/  S2UR UR59, SR_CTAID.Z ;  /* 0x00000000003b79c3 */ /* 0x000ef00000002700 */
[----:B------:R-:W4:Y:S01]  /*00f0*/  S2UR UR49, SR_CTAID.Y ;  /* 0x00000000003179c3 */ /* 0x000f220000002600 */
[----:B--2---:R-:W-:Y:S01]  /*0100*/  ULEA UR4, UR4, UR5, 0x18 ;  /* 0x0000000504047291 */ /* 0x004fe2000f8ec03f */
[----:B-1----:R-:W-:Y:S01]  /*0110*/  SHF.R.S32.HI R15, RZ, 0x1f, R6 ;  /* 0x0000001fff0f7819 */ /* 0x002fe20000011406 */
[----:B------:R-:W-:Y:S01]  /*0120*/  IMAD.SHL.U32 R222, R6, 0x2, RZ ;  /* 0x0000000206de7824 */ /* 0x000fe200078e00ff */
[----:B---3--:R-:W-:-:S02]  /*0130*/  USHF.R.S32.HI UR5, URZ, 0x1f, UR59 ;  /* 0x0000001f3f057899 */ /* 0x008fc4000801143b */
[CC--:B------:R-:W-:Y:S01]  /*0140*/  LEA.HI R2, R15.reuse, R6.reuse, RZ, 0x5 ;  /* 0x000000060f027211 */ /* 0x0c0fe200078f28ff */
[----:B------:R-:W-:Y:S01]  /*0150*/  USHF.R.S32.HI UR7, URZ, 0x1f, UR59 ;  /* 0x0000001f3f077899 */ /* 0x000fe2000801143b */
[-C--:B------:R-:W-:Y:S02]  /*0160*/  LEA.HI R5, R15, R6.reuse, RZ, 0x4 ;  /* 0x000000060f057211 */ /* 0x080fe400078f20ff */
[--C-:B------:R-:W-:Y:S01]  /*0170*/  SHF.R.S32.HI R11, RZ, 0x5, R2.reuse ;  /* 0x00000005ff0b7819 */ /* 0x100fe20000011402 */
[----:B------:R-:W-:Y:S01]  /*0180*/  IMAD.U32 R228, RZ, RZ, UR5 ;  /* 0x00000005ffe47e24 */ /* 0x000fe2000f8e00ff */
[----:B------:R-:W-:Y:S01]  /*0190*/  SHF.R.S32.HI R216, RZ, 0x1f, R2 ;  /* 0x0000001fffd87819 */ /* 0x000fe20000011402 */
[----:B----4-:R-:W-:Y:S01]  /*01a0*/  USHF.L.U32 UR5, UR49, 0x7, URZ ;  /* 0x0000000731057899 */ /* 0x010fe2000800063f */
[-C--:B------:R-:W-:Y:S01]  /*01b0*/  LEA.HI R2, R2, R11.reuse, RZ, 0x1 ;  /* 0x0000000b02027211 */ /* 0x080fe200078f08ff */
[----:B------:R-:W-:Y:S01]  /*01c0*/  USHF.R.S32.HI UR6, URZ, 0x1f, UR49 ;  /* 0x0000001f3f067899 */ /* 0x000fe20008011431 */
[----:B------:R-:W-:Y:S01]  /*01d0*/  LEA.HI R216, R216, R11, RZ, 0x2 ;  /* 0x0000000bd8d87211 */ /* 0x000fe200078f10ff */
[----:B------:R-:W-:Y:S01]  /*01e0*/  IMAD.U32 R225, RZ, RZ, UR7 ;  /* 0x00000007ffe17e24 */ /* 0x000fe2000f8e00ff */
[----:B------:R-:W-:Y:S01]  /*01f0*/  SHF.R.S32.HI R3, RZ, 0x4, R5 ;  /* 0x00000004ff037819 */ /* 0x000fe20000011405 */
[----:B------:R-:W-:Y:S01]  /*0200*/  IMAD.U32 R227, RZ, RZ, UR5 ;  /* 0x00000005ffe37e24 */ /* 0x000fe2000f8e00ff */
[----:B------:R-:W-:Y:S01]  /*0210*/  LOP3.LUT R216, R216, 0xfffffffc, RZ, 0xc0, !PT ;  /* 0xfffffffcd8d87812 */ /* 0x000fe200078ec0ff */
[----:B------:R-:W-:Y:S01]  /*0220*/  UIADD3 UR5, UR4, 0x10000, URZ ;  /* 0x0001000004057890 */ /* 0x000fe2000fffe03f */
[----:B------:R-:W-:Y:S01]  /*0230*/  LOP3.LUT R2, R2, 0xfffffffe, RZ, 0xc0, !PT ;  /* 0xfffffffe02027812 */ /* 0x000fe200078ec0ff */
[----:B------:R-:W-:Y:S01]  /*0240*/  IMAD.U32 R226, RZ, RZ, UR6 ;  /* 0x00000006ffe27e24 */ /* 0x000fe2000f8e00ff */
[----:B------:R-:W-:Y:S01]  /*0250*/  LEA.HI R4, R5, R3, RZ, 0x1 ;  /* 0x0000000305047211 */ /* 0x000fe200078f08ff */
[----:B------:R-:W-:Y:S01]  /*0260*/  IMAD.IADD R216, R11, 0x1, -R216 ;  /* 0x000000010bd87824 */ /* 0x000fe200078e0ad8 */
[-C--:B------:R-:W-:Y:S01]  /*0270*/  LEA.HI R17, R15, R6.reuse, RZ, 0x3 ;  /* 0x000000060f117211 */ /* 0x080fe200078f18ff */
[----:B------:R-:W-:Y:S01]  /*0280*/  IMAD.IADD R2, R11, 0x1, -R2 ;  /* 0x000000010b027824 */ /* 0x000fe200078e0a02 */
[----:B------:R-:W-:Y:S01]  /*0290*/  LEA.HI R9, R15, R6, RZ, 0x2 ;  /* 0x000000060f097211 */ /* 0x000fe200078f10ff */
[----:B------:R-:W-:Y:S01]  /*02a0*/  UIADD3 UR6, UR4, 0xc000, URZ ;  /* 0x0000c00004067890 */ /* 0x000fe2000fffe03f */
[----:B------:R-:W-:-:S02]  /*02b0*/  LOP3.LUT R4, R4, 0xfffffffe, RZ, 0xc0, !PT ;  /* 0xfffffffe04047812 */ /* 0x000fc400078ec0ff */
[--C-:B------:R-:W-:Y:S02]  /*02c0*/  SHF.R.S32.HI R0, RZ, 0x2, R9.reuse ;  /* 0x00000002ff007819 */ /* 0x100fe40000011409 */
[----:B------:R-:W-:Y:S01]  /*02d0*/  SHF.R.S32.HI R7, RZ, 0x1f, R9 ;  /* 0x0000001fff077819 */ /* 0x000fe20000011409 */
[----:B------:R-:W-:Y:S01]  /*02e0*/  IMAD.IADD R4, R3, 0x1, -R4 ;  /* 0x0000000103047824 */ /* 0x000fe200078e0a04 */
[----:B------:R-:W-:Y:S02]  /*02f0*/  SHF.R.S32.HI R218, RZ, 0x3, R17 ;  /* 0x00000003ffda7819 */ /* 0x000fe40000011411 */
[----:B------:R-:W-:Y:S01]  /*0300*/  LOP3.LUT R11, R17, 0xfffffff8, RZ, 0xc0, !PT ;  /* 0xfffffff8110b7812 */ /* 0x000fe200078ec0ff */
[----:B------:R-:W-:Y:S01]  /*0310*/  IMAD.SHL.U32 R13, R4, 0x200, RZ ;  /* 0x00000200040d7824 */ /* 0x000fe200078e00ff */
[----:B------:R-:W-:Y:S01]  /*0320*/  LEA.HI R7, R7, R0, RZ, 0x3 ;  /* 0x0000000007077211 */ /* 0x000fe200078f18ff */
[----:B------:R-:W-:Y:S01]  /*0330*/  IMAD.SHL.U32 R3, R218, 0x40, RZ ;  /* 0x00000040da037824 */ /* 0x000fe200078e00ff */
[----:B------:R-:W-:Y:S01]  /*0340*/  LOP3.LUT R5, R5, 0xfffffff0, RZ, 0xc0, !PT ;  /* 0xfffffff005057812 */ /* 0x000fe200078ec0ff */
[----:B------:R-:W-:Y:S01]  /*0350*/  IMAD.IADD R12, R6, 0x1, -R11 ;  /* 0x00000001060c7824 */ /* 0x000fe200078e0a0b */
[----:B------:R-:W-:Y:S01]  /*0360*/  LOP3.LUT R7, R7, 0xfffffff8, RZ, 0xc0, !PT ;  /* 0xfffffff807077812 */ /* 0x000fe200078ec0ff */
[----:B------:R-:W-:Y:S01]  /*0370*/  IMAD.SHL.U32 R11, R2, 0x10, RZ ;  /* 0x00000010020b7824 */ /* 0x000fe200078e00ff */
[----:B------:R-:W-:Y:S01]  /*0380*/  LOP3.LUT R3, R3, 0x1c0, RZ, 0xc0, !PT ;  /* 0x000001c003037812 */ /* 0x000fe200078ec0ff */
[C---:B------:R-:W-:Y:S01]  /*0390*/  IMAD.SHL.U32 R220, R12.reuse, 0x8, RZ ;  /* 0x000000080cdc7824 */ /* 0x040fe200078e00ff */
[----:B------:R-:W-:Y:S01]  /*03a0*/  LOP3.LUT P4, RZ, R12, 0x2, RZ, 0xc0, !PT ;  /* 0x000000020cff7812 */ /* 0x000fe2000788c0ff */
[----:B------:R-:W-:Y:S01]  /*03b0*/  IMAD.IADD R10, R6, 0x1, -R5 ;  /* 0x00000001060a7824 */ /* 0x000fe200078e0a05 */
[----:B------:R-:W-:Y:S01]  /*03c0*/  SHF.R.U32.HI R223, RZ, 0x3, R3 ;  /* 0x00000003ffdf7819 */ /* 0x000fe20000011603 */
[----:B------:R-:W-:Y:S01]  /*03d0*/  IMAD.IADD R7, R0, 0x1, -R7 ;  /* 0x0000000100077824 */ /* 0x000fe200078e0a07 */
[----:B------:R-:W-:-:S02]  /*03e0*/  LOP3.LUT R0, R3, 0x38, R220, 0xf8, !PT ;  /* 0x0000003803007812 */ /* 0x000fc400078ef8dc */
[----:B------:R-:W-:Y:S02]  /*03f0*/  SHF.R.S32.HI R3, RZ, 0x1f, R10 ;  /* 0x0000001fff037819 */ /* 0x000fe4000001140a */
[C---:B------:R-:W-:Y:S01]  /*0400*/  LOP3.LUT P3, RZ, R12.reuse, 0x4, RZ, 0xc0, !PT ;  /* 0x000000040cff7812 */ /* 0x040fe2000786c0ff */
[----:B------:R-:W-:Y:S01]  /*0410*/  IMAD.SHL.U32 R12, R12, 0x40, RZ ;  /* 0x000000400c0c7824 */ /* 0x000fe200078e00ff */
[----:B------:R-:W-:Y:S02]  /*0420*/  LEA.HI R3, R3, R10, RZ, 0x3 ;  /* 0x0000000a03037211 */ /* 0x000fe400078f18ff */
[----:B------:R-:W-:Y:S02]  /*0430*/  LEA.HI R8, R15, R6, RZ, 0x7 ;  /* 0x000000060f087211 */ /* 0x000fe400078f38ff */
[C---:B------:R-:W-:Y:S01]  /*0440*/  LOP3.LUT R5, R3.reuse, 0xfffffff8, RZ, 0xc0, !PT ;  /* 0xfffffff803057812 */ /* 0x040fe200078ec0ff */
[----:B------:R-:W-:Y:S01]  /*0450*/  IMAD.SHL.U32 R3, R3, 0x40, RZ ;  /* 0x0000004003037824 */ /* 0x000fe200078e00ff */
[----:B------:R-:W-:-:S02]  /*0460*/  LOP3.LUT R12, R12, 0x1c0, RZ, 0xc0, !PT ;  /* 0x000001c00c0c7812 */ /* 0x000fc400078ec0ff */
[----:B------:R-:W-:Y:S01]  /*0470*/  LOP3.LUT R223, R0, R223, RZ, 0x3c, !PT ;  /* 0x000000df00df7212 */ /* 0x000fe200078e3cff */
[----:B------:R-:W-:Y:S01]  /*0480*/  IMAD.IADD R5, R10, 0x1, -R5 ;  /* 0x000000010a057824 */ /* 0x000fe200078e0a05 */
[----:B------:R-:W-:Y:S02]  /*0490*/  LOP3.LUT R10, R7, 0x1, RZ, 0xc0, !PT ;  /* 0x00000001070a7812 */ /* 0x000fe400078ec0ff */
[C---:B------:R-:W-:Y:S01]  /*04a0*/  LOP3.LUT R210, R12.reuse, 0x10, R11, 0xf8, !PT ;  /* 0x000000100cd27812 */ /* 0x040fe200078ef80b */
[----:B------:R-:W-:Y:S01]  /*04b0*/  IMAD.SHL.U32 R5, R5, 0x40, RZ ;  /* 0x0000004005057824 */ /* 0x000fe200078e00ff */
[----:B------:R-:W-:Y:S02]  /*04c0*/  SHF.R.S32.HI R8, RZ, 0x7, R8 ;  /* 0x00000007ff087819 */ /* 0x000fe40000011408 */
[----:B------:R-:W-:Y:S02]  /*04d0*/  LOP3.LUT R0, R12, 0x8, R17, 0xf8, !PT ;  /* 0x000000080c007812 */ /* 0x000fe400078ef811 */
[----:B------:R-:W-:-:S02]  /*04e0*/  SHF.R.U32.HI R11, RZ, 0x3, R12 ;  /* 0x00000003ff0b7819 */ /* 0x000fc4000001160c */
[----:B------:R-:W-:Y:S02]  /*04f0*/  ISETP.NE.U32.AND P0, PT, R10, 0x1, PT ;  /* 0x000000010a00780c */ /* 0x000fe40003f05070 */
[----:B------:R-:W-:Y:S02]  /*0500*/  LEA.HI R10, R15, R6, RZ, 0x6 ;  /* 0x000000060f0a7211 */ /* 0x000fe400078f30ff */
[----:B------:R-:W-:Y:S01]  /*0510*/  LOP3.LUT R215, R0, R11, RZ, 0x3c, !PT ;  /* 0x0000000b00d77212 */ /* 0x000fe200078e3cff */
[----:B------:R-:W-:Y:S01]  /*0520*/  IMAD R0, R8, 0x800, R13 ;  /* 0x0000080008007824 */ /* 0x000fe200078e020d */
[----:B------:R-:W-:Y:S02]  /*0530*/  SHF.R.S32.HI R10, RZ, 0x6, R10 ;  /* 0x00000006ff0a7819 */ /* 0x000fe4000001140a */
[----:B------:R-:W-:Y:S01]  /*0540*/  LOP3.LUT R210, R210, 0x8, R17, 0xf8, !PT ;  /* 0x00000008d2d27812 */ /* 0x000fe200078ef811 */
[----:B------:R-:W-:Y:S01]  /*0550*/  IMAD.IADD R215, R0, 0x1, R215 ;  /* 0x0000000100d77824 */ /* 0x000fe200078e02d7 */
[----:B------:R-:W-:Y:S01]  /*0560*/  LOP3.LUT R9, R9, 0x7ffffffc, RZ, 0xc0, !PT ;  /* 0x7ffffffc09097812 */ /* 0x000fe200078ec0ff */
[C---:B------:R-:W-:Y:S01]  /*0570*/  IMAD R223, R10.reuse, 0x200, R223 ;  /* 0x000002000adf7824 */ /* 0x040fe200078e02df */
[----:B------:R-:W-:Y:S01]  /*0580*/  R2P PR, R7, 0x6 ;  /* 0x0000000607007804 */ /* 0x000fe20000000000 */
[----:B------:R-:W-:Y:S01]  /*0590*/  IMAD.SHL.U32 R0, R10, 0x8, RZ ;  /* 0x000000080a007824 */ /* 0x000fe200078e00ff */
[----:B------:R-:W-:Y:S01]  /*05a0*/  LOP3.LUT R210, R13, R210, R11, 0xf6, !PT ;  /* 0x000000d20dd27212 */ /* 0x000fe200078ef60b */
[----:B------:R-:W-:Y:S01]  /*05b0*/  IMAD.SHL.U32 R10, R7, 0x40, RZ ;  /* 0x00000040070a7824 */ /* 0x000fe200078e00ff */
[----:B------:R-:W-:Y:S01]  /*05c0*/  LOP3.LUT R5, R5, 0x1c0, RZ, 0xc0, !PT ;  /* 0x000001c005057812 */ /* 0x000fe200078ec0ff */
[----:B------:R-:W-:Y:S01]  /*05d0*/  IMAD.SHL.U32 R7, R8, 0x20, RZ ;  /* 0x0000002008077824 */ /* 0x000fe200078e00ff */
[----:B------:R-:W-:Y:S01]  /*05e0*/  LOP3.LUT R0, R0, 0x18, RZ, 0xc0, !PT ;  /* 0x0000001800007812 */ /* 0x000fe200078ec0ff */
[----:B------:R-:W-:Y:S01]  /*05f0*/  IMAD.IADD R9, R6, 0x1, -R9 ;  /* 0x0000000106097824 */ /* 0x000fe200078e0a09 */
[----:B------:R-:W-:Y:S01]  /*0600*/  LOP3.LUT R8, R10, 0x1c0, RZ, 0xc0, !PT ;  /* 0x000001c00a087812 */ /* 0x000fe200078ec0ff */
[C---:B------:R-:W-:Y:S01]  /*0610*/  IMAD.SHL.U32 R11, R4.reuse, 0x20, RZ ;  /* 0x00000020040b7824 */ /* 0x040fe200078e00ff */
[----:B------:R-:W-:Y:S01]  /*0620*/  LOP3.LUT R222, R7, 0x6, R222, 0xf8, !PT ;  /* 0x0000000607de7812 */ /* 0x000fe200078ef8de */
[----:B------:R-:W-:Y:S01]  /*0630*/  IMAD.SHL.U32 R4, R4, 0x8, RZ ;  /* 0x0000000804047824 */ /* 0x000fe200078e00ff */
[----:B------:R-:W-:Y:S01]  /*0640*/  LOP3.LUT R6, R8, 0x20, R7, 0xf8, !PT ;  /* 0x0000002008067812 */ /* 0x000fe200078ef807 */
[----:B------:R-:W-:Y:S01]  /*0650*/  IMAD.SHL.U32 R9, R9, 0x2, RZ ;  /* 0x0000000209097824 */ /* 0x000fe200078e00ff */
[----:B------:R-:W-:-:S02]  /*0660*/  SHF.R.U32.HI R7, RZ, 0x3, R8 ;  /* 0x00000003ff077819 */ /* 0x000fc40000011608 */
[----:B------:R-:W-:Y:S01]  /*0670*/  LOP3.LUT R214, R0, 0x20, R11, 0xf8, !PT ;  /* 0x0000002000d67812 */ /* 0x000fe200078ef80b */
[----:B------:R-:W-:Y:S01]  /*0680*/  IMAD R229, R216, 0x400, R9 ;  /* 0x00000400d8e57824 */ /* 0x000fe200078e0209 */
[----:B------:R-:W-:Y:S01]  /*0690*/  SHF.R.U32.HI R209, RZ, 0x3, R5 ;  /* 0x00000003ffd17819 */ /* 0x000fe20000011605 */
[----:B------:R-:W-:Y:S01]  /*06a0*/  IMAD R9, R2, 0x400, R9 ;  /* 0x0000040002097824 */ /* 0x000fe200078e0209 */
[----:B------:R-:W-:Y:S02]  /*06b0*/  LOP3.LUT R4, R5, 0x8, R4, 0xf8, !PT ;  /* 0x0000000805047812 */ /* 0x000fe400078ef804 */
[----:B------:R-:W-:Y:S02]  /*06c0*/  LOP3.LUT R3, R3, 0xfffffe00, RZ, 0xc0, !PT ;  /* 0xfffffe0003037812 */ /* 0x000fe400078ec0ff */
[----:B------:R-:W-:Y:S02]  /*06d0*/  LOP3.LUT R6, R6, R7, RZ, 0x3c, !PT ;  /* 0x0000000706067212 */ /* 0x000fe400078e3cff */
[----:B------:R-:W-:Y:S01]  /*06e0*/  LOP3.LUT R214, R209, R214, R5, 0x1e, !PT ;  /* 0x000000d6d1d67212 */ /* 0x000fe200078e1e05 */
[--C-:B------:R-:W-:Y:S01]  /*06f0*/  IMAD R216, R216, 0x400, R3.reuse ;  /* 0x00000400d8d87824 */ /* 0x100fe200078e0203 */
[----:B------:R-:W-:Y:S01]  /*0700*/  LOP3.LUT R209, R4, R209, RZ, 0x3c, !PT ;  /* 0x000000d104d17212 */ /* 0x000fe200078e3cff */
[----:B------:R-:W-:Y:S01]  /*0710*/  IMAD.IADD R229, R229, 0x1, R6 ;  /* 0x00000001e5e57824 */ /* 0x000fe200078e0206 */
[----:B------:R-:W-:Y:S01]  /*0720*/  LOP3.LUT R230, R7, R8, R0, 0x1e, !PT ;  /* 0x0000000807e67212 */ /* 0x000fe200078e1e00 */
[----:B------:R-:W-:Y:S01]  /*0730*/  IMAD R2, R2, 0x400, R3 ;  /* 0x0000040002027824 */ /* 0x000fe200078e0203 */
[----:B------:R-:W-:Y:S01]  /*0740*/  LOP3.LUT R214, R214, R3, RZ, 0xfc, !PT ;  /* 0x00000003d6d67212 */ /* 0x000fe200078efcff */
[----:B------:R-:W-:Y:S01]  /*0750*/  IMAD.MOV.U32 R5, RZ, RZ, 0x20 ;  /* 0x00000020ff057424 */ /* 0x000fe200078e00ff */
[----:B------:R-:W-:Y:S01]  /*0760*/  LEA R212, R215, UR5, 0x1 ;  /* 0x00000005d7d47c11 */ /* 0x000fe2000f8e08ff */
[----:B------:R-:W-:Y:S01]  /*0770*/  IMAD.IADD R216, R216, 0x1, R209 ;  /* 0x00000001d8d87824 */ /* 0x000fe200078e02d1 */
[----:B------:R-:W-:Y:S01]  /*0780*/  LEA R229, R229, UR4, 0x1 ;  /* 0x00000004e5e57c11 */ /* 0x000fe2000f8e08ff */
[----:B------:R-:W-:Y:S01]  /*0790*/  IMAD.IADD R230, R9, 0x1, R230 ;  /* 0x0000000109e67824 */ /* 0x000fe200078e02e6 */
[----:B------:R-:W-:Y:S01]  /*07a0*/  SEL R5, R5, 0xffffffe0, !P4 ;  /* 0xffffffe005057807 */ /* 0x000fe20006000000 */
[----:B------:R-:W-:Y:S01]  /*07b0*/  IMAD.IADD R209, R209, 0x1, R2 ;  /* 0x00000001d1d17824 */ /* 0x000fe200078e0202 */
[----:B------:R-:W-:Y:S01]  /*07c0*/  LEA R210, R210, UR4, 0x1 ;  /* 0x00000004d2d27c11 */ /* 0x000fe2000f8e08ff */
[----:B------:R-:W-:Y:S01]  /*07d0*/  IMAD.MOV.U32 R3, RZ, RZ, 0x40 ;  /* 0x00000040ff037424 */ /* 0x000fe200078e00ff */
[----:B------:R-:W-:Y:S01]  /*07e0*/  IADD3 R0, R5, -0x4000, R212 ;  /* 0xffffc00005007810 */ /* 0x000fe20007ffe0d4 */
[----:B------:R-:W-:Y:S01]  /*07f0*/  IMAD.MOV.U32 R2, RZ, RZ, -0x10 ;  /* 0xfffffff0ff027424 */ /* 0x000fe200078e00ff */
[----:B------:R-:W-:Y:S01]  /*0800*/  LEA R230, R230, UR6, 0x1 ;  /* 0x00000006e6e67c11 */ /* 0x000fe2000f8e08ff */
[----:B------:R-:W-:Y:S01]  /*0810*/  VIADD R231, R229, 0x20 ;  /* 0x00000020e5e77836 */ /* 0x000fe20000000000 */
[----:B------:R-:W-:Y:S01]  /*0820*/  SEL R3, R3, 0xffffffc0, !P3 ;  /* 0xffffffc003037807 */ /* 0x000fe20005800000 */
[----:B------:R-:W-:Y:S01]  /*0830*/  @P1 VIADD R231, R229, 0xffffffe0 ;  /* 0xffffffe0e5e71836 */ /* 0x000fe20000000000 */
[----:B------:R-:W-:Y:S01]  /*0840*/  SEL R2, R2, 0x10, !P0 ;  /* 0x0000001002027807 */ /* 0x000fe20004000000 */
[----:B------:R-:W-:Y:S01]  /*0850*/  IMAD.IADD R213, R212, 0x1, R5 ;  /* 0x00000001d4d57824 */ /* 0x000fe200078e0205 */
[----:B------:R-:W-:Y:S01]  /*0860*/  LEA R224, R223, UR4, 0x1 ;  /* 0x00000004dfe07c11 */ /* 0x000fe2000f8e08ff */
[----:B------:R-:W-:Y:S01]  /*0870*/  IMAD.IADD R211, R3, 0x1, R0 ;  /* 0x0000000103d37824 */ /* 0x000fe200078e0200 */
[----:B------:R-:W-:Y:S01]  /*0880*/  LEA R209, R209, UR5, 0x1 ;  /* 0x00000005d1d17c11 */ /* 0x000fe2000f8e08ff */
[----:B------:R-:W-:Y:S01]  /*0890*/  VIADD R232, R230, 0x40 ;  /* 0x00000040e6e87836 */ /* 0x000fe20000000000 */
[----:B------:R-:W-:Y:S01]  /*08a0*/  ULDC.64 UR6, c[0x0][0x208] ;  /* 0x0000820000067ab9 */ /* 0x000fe20000000a00 */
[----:B------:R-:W-:-:S02]  /*08b0*/  IMAD.IADD R212, R212, 0x1, R3 ;  /* 0x00000001d4d47824 */ /* 0x000fc400078e0203 */
[----:B------:R-:W-:Y:S02]  /*08c0*/  IMAD.IADD R0, R3, 0x1, R210 ;  /* 0x0000000103007824 */ /* 0x000fe400078e02d2 */
[----:B------:R-:W-:Y:S02]  /*08d0*/  IMAD.IADD R233, R229, 0x1, R2 ;  /* 0x00000001e5e97824 */ /* 0x000fe400078e0202 */
[----:B------:R-:W-:Y:S02]  /*08e0*/  @P2 VIADD R232, R230, 0xffffffc0 ;  /* 0xffffffc0e6e82836 */ /* 0x000fe40000000000 */
[----:B------:R-:W-:-:S07]  /*08f0*/  IMAD.IADD R237, R2, 0x1, R231 ;  /* 0x0000000102ed7824 */ /* 0x000fce00078e02e7 */
.L_x_86:
[----:B------:R-:W-:Y:S01]  /*0900*/  ULDC.64 UR8, c[0x0][0x308] ;  /* 0x0000c20000087ab9 */ /* 0x000fe20000000a00 */
[----:B------:R-:W-:Y:S01]  /*0910*/  ULDC.64 UR10, c[0x0][0x300] ;  /* 0x0000c000000a7ab9 */ /* 0x000fe20000000a00 */
[----:B------:R-:W-:Y:S02]  /*0920*/  UISETP.NE.U32.AND UP3, UPT, UR8, URZ, UPT ;  /* 0x0000003f0800728c */ /* 0x000fe4000bf65070 */
[----:B------:R-:W-:Y:S02]  /*0930*/  UISETP.NE.U32.AND UP4, UPT, UR10, URZ, UPT ;  /* 0x0000003f0a00728c */ /* 0x000fe4000bf85070 */
[----:B------:R-:W-:Y:S02]  /*0940*/  UISETP.NE.AND.EX UP3, UPT, UR9, URZ, UPT, UP3 ;  /* 0x0000003f0900728c */ /* 0x000fe4000bf65330 */
[----:B------:R-:W-:Y:S02]  /*0950*/  UISETP.NE.AND.EX UP4, UPT, UR11, URZ, UPT, UP4 ;  /* 0x0000003f0b00728c */ /* 0x000fe4000bf85340 */
[----:B------:R-:W-:-:S02]  /*0960*/  USHF.R.S32.HI UR60, URZ, 0x1f, UR49 ;  /* 0x0000001f3f3c7899 */ /* 0x000fc40008011431 */
[----:B------:R-:W-:Y:S01]  /*0970*/  USHF.L.U32 UR16, UR49, 0x2, URZ ;  /* 0x0000000231107899 */ /* 0x000fe2000800063f */
[----:B------:R-:W-:Y:S01]  /*0980*/  PLOP3.LUT P0, PT, PT, PT, UP3, 0x80, 0x0 ;  /* 0x000000000000781c */ /* 0x000fe20003f0f038 */
[----:B------:R-:W-:Y:S01]  /*0990*/  USHF.L.U64.HI UR5, UR49, 0x2, UR60 ;  /* 0x0000000231057899 */ /* 0x000fe2000801023c */
[----:B------:R-:W-:Y:S01]  /*09a0*/  PLOP3.LUT P1, PT, PT, PT, UP4, 0x80, 0x0 ;  /* 0x000000000000781c */ /* 0x000fe20003f2f048 */
[----:B------:R-:W-:Y:S01]  /*09b0*/  ULDC.64 UR12, c[0x0][0x2f0] ;  /* 0x0000bc00000c7ab9 */ /* 0x000fe20000000a00 */
[----:B------:R-:W-:Y:S02]  /*09c0*/  @UP3 UIADD3 UR8, UP0, UR16, UR8, URZ ;  /* 0x0000000810083290 */ /* 0x000fe4000ff1e03f */
[----:B------:R-:W-:Y:S02]  /*09d0*/  UIADD3 UR15, UP2, UR16, UR12, URZ ;  /* 0x0000000c100f7290 */ /* 0x000fe4000ff5e03f */
[----:B------:R-:W-:Y:S02]  /*09e0*/  @UP3 UIADD3.X UR9, UR5, UR9, URZ, UP0, !UPT ;  /* 0x0000000905093290 */ /* 0x000fe400087fe43f */
[----:B------:R-:W-:Y:S01]  /*09f0*/  UISETP.NE.U32.AND UP0, UPT, UR12, URZ, UPT ;  /* 0x0000003f0c00728c */ /* 0x000fe2000bf05070 */
[----:B-1----:R-:W-:Y:S01]  /*0a00*/  IMAD.U32 R12, RZ, RZ, UR8 ;  /* 0x00000008ff0c7e24 */ /* 0x002fe2000f8e00ff */
[----:B------:R-:W-:-:S02]  /*0a10*/  @UP4 UIADD3 UR10, UP1, UR16, UR10, URZ ;  /* 0x0000000a100a4290 */ /* 0x000fc4000ff3e03f */
[----:B------:R-:W-:Y:S01]  /*0a20*/  UIADD3.X UR14, UR5, UR13, URZ, UP2, !UPT ;  /* 0x0000000d050e7290 */ /* 0x000fe200097fe43f */
[----:B------:R-:W-:Y:S01]  /*0a30*/  IMAD.U32 R13, RZ, RZ, UR9 ;  /* 0x00000009ff0d7e24 */ /* 0x000fe2000f8e00ff */
[----:B------:R-:W-:Y:S01]  /*0a40*/  UISETP.NE.AND.EX UP2, UPT, UR13, URZ, UPT, UP0 ;  /* 0x0000003f0d00728c */ /* 0x000fe2000bf45300 */
[----:B------:R-:W-:Y:S02]  /*0a50*/  ULDC.U8 UR17, c[0x0][0x3c2] ;  /* 0x0000f08000117ab9 */ /* 0x000fe40000000000 */
[----:B------:R-:W-:Y:S01]  /*0a60*/  ULDC.64 UR12, c[0x0][0x2f8] ;  /* 0x0000be00000c7ab9 */ /* 0x000fe20000000a00 */
[----:B------:R-:W-:Y:S01]  /*0a70*/  @UP4 UIADD3.X UR11, UR5, UR11, URZ, UP1, !UPT ;  /* 0x0000000b050b4290 */ /* 0x000fe20008ffe43f */
[----:B---3--:R-:W-:Y:S01]  /*0a80*/  IMAD.U32 R4, RZ, RZ, UR10 ;  /* 0x0000000aff047e24 */ /* 0x008fe2000f8e00ff */
[----:B------:R-:W-:Y:S01]  /*0a90*/  UISETP.NE.AND UP1, UPT, UR17, URZ, UPT ;  /* 0x0000003f1100728c */ /* 0x000fe2000bf25270 */
[----:B--2---:R-:W2:Y:S01]  /*0aa0*/  @P0 LDG.E R2, desc[UR6][R12.64] ;  /* 0x000000060c020981 */ /* 0x004ea2000c1e1900 */
[----:B------:R-:W-:Y:S01]  /*0ab0*/  UISETP.EQ.U32.AND UP4, UPT, UR12, URZ, UPT ;  /* 0x0000003f0c00728c */ /* 0x000fe2000bf82070 */
[----:B------:R-:W-:Y:S01]  /*0ac0*/  PLOP3.LUT P3, PT, PT, PT, UP2, 0x80, 0x0 ;  /* 0x000000000000781c */ /* 0x000fe20003f6f028 */
[----:B------:R-:W-:-:S02]  /*0ad0*/  IMAD.U32 R5, RZ, RZ, UR11 ;  /* 0x0000000bff057e24 */ /* 0x000fc4000f8e00ff */
[----:B------:R-:W-:Y:S02]  /*0ae0*/  UISETP.EQ.OR.EX UP4, UPT, UR13, URZ, !UP1, UP4 ;  /* 0x0000003f0d00728c */ /* 0x000fe4000cf82740 */
[----:B------:R-:W-:Y:S01]  /*0af0*/  UIADD3 UR8, UP0, UR16, UR12, URZ ;  /* 0x0000000c10087290 */ /* 0x000fe2000ff1e03f */
[----:B------:R-:W3:Y:S03]  /*0b00*/  @P1 LDG.E R4, desc[UR6][R4.64] ;  /* 0x0000000604041981 */ /* 0x000ee6000c1e1900 */
[----:B------:R-:W-:Y:S01]  /*0b10*/  PLOP3.LUT P2, PT, PT, PT, UP4, 0x80, 0x0 ;  /* 0x000000000000781c */ /* 0x000fe20003f4f048 */
[----:B------:R-:W-:Y:S01]  /*0b20*/  UIADD3.X UR5, UR5, UR13, URZ, UP0, !UPT ;  /* 0x0000000d05057290 */ /* 0x000fe200087fe43f */
[----:B------:R-:W-:Y:S02]  /*0b30*/  IMAD.U32 R10, RZ, RZ, UR15 ;  /* 0x0000000fff0a7e24 */ /* 0x000fe4000f8e00ff */
[----:B------:R-:W-:-:S02]  /*0b40*/  IMAD.U32 R11, RZ, RZ, UR14 ;  /* 0x0000000eff0b7e24 */ /* 0x000fc4000f8e00ff */
[----:B------:R-:W-:Y:S01]  /*0b50*/  IMAD.U32 R8, RZ, RZ, UR8 ;  /* 0x00000008ff087e24 */ /* 0x000fe2000f8e00ff */
[----:B------:R-:W-:Y:S01]  /*0b60*/  UMOV UR44, URZ ;  /* 0x0000003f002c7c82 */ /* 0x000fe20008000000 */
[----:B------:R-:W-:Y:S01]  /*0b70*/  IMAD.U32 R9, RZ, RZ, UR5 ;  /* 0x00000005ff097e24 */ /* 0x000fe2000f8e00ff */
[----:B----4-:R-:W4:Y:S01]  /*0b80*/  @P3 LDG.E R6, desc[UR6][R10.64] ;  /* 0x000000060a063981 */ /* 0x010f22000c1e1900 */
[----:B------:R-:W-:Y:S01]  /*0b90*/  @!UP3 ULDC.64 UR8, c[0x0][0x318] ;  /* 0x0000c6000008bab9 */ /* 0x000fe20000000a00 */
[----:B------:R-:W-:Y:S02]  /*0ba0*/  @!UP3 ULDC UR5, c[0x0][0x2cc] ;  /* 0x0000b3000005bab9 */ /* 0x000fe40000000800 */
[----:B-----5:R-:W5:Y:S04]  /*0bb0*/  @P3 LDG.E R3, desc[UR6][R10.64+0x4] ;  /* 0x000004060a033981 */ /* 0x020f68000c1e1900 */
[----:B------:R-:W5:Y:S01]  /*0bc0*/  @!P2 LDG.E R5, desc[UR6][R8.64] ;  /* 0x000000060805a981 */ /* 0x000f62000c1e1900 */
[----:B------:R-:W-:-:S04]  /*0bd0*/  @!UP3 UISETP.NE.U32.AND UP0, UPT, UR8, URZ, UPT ;  /* 0x0000003f0800b28c */ /* 0x000fc8000bf05070 */
[----:B------:R-:W-:Y:S01]  /*0be0*/  @!UP3 UISETP.NE.AND.EX UP0, UPT, UR9, URZ, UPT, UP0 ;  /* 0x0000003f0900b28c */ /* 0x000fe2000bf05300 */
[----:B------:R-:W-:Y:S01]  /*0bf0*/  UMOV UR16, 0xffffffff ;  /* 0xffffffff00107882 */ /* 0x000fe20000000000 */
[----:B------:R-:W-:Y:S02]  /*0c00*/  UMOV UR47, 0xffffffff ;  /* 0xffffffff002f7882 */ /* 0x000fe40000000000 */
[----:B------:R-:W-:Y:S02]  /*0c10*/  @!UP3 USEL UR8, UR5, URZ, UP0 ;  /* 0x0000003f0508b287 */ /* 0x000fe40008000000 */
[----:B------:R-:W-:Y:S01]  /*0c20*/  USHF.L.U32 UR46, UR45, 0x6, URZ ;  /* 0x000000062d2e7899 */ /* 0x000fe2000800063f */
[----:B------:R-:W-:Y:S01]  /*0c30*/  ULDC UR5, c[0x0][0x2c8] ;  /* 0x0000b20000057ab9 */ /* 0x000fe20000000800 */
[----:B--2---:R-:W-:Y:S02]  /*0c40*/  @P0 R2UR UR41, R2 ;  /* 0x00000000022902ca */ /* 0x004fe400000e0000 */
[----:B------:R-:W-:-:S04]  /*0c50*/  ISETP.NE.U32.AND P0, PT, RZ, UR12, PT ;  /* 0x0000000cff007c0c */ /* 0x000fc8000bf05070 */
[----:B------:R-:W-:Y:S02]  /*0c60*/  ISETP.NE.AND.EX P0, PT, RZ, UR13, PT, P0 ;  /* 0x0000000dff007c0c */ /* 0x000fe4000bf05300 */
[----:B---3--:R-:W-:Y:S02]  /*0c70*/  @P1 R2UR UR44, R4 ;  /* 0x00000000042c12ca */ /* 0x008fe400000e0000 */
[----:B----4-:R-:W-:-:S11]  /*0c80*/  @P3 R2UR UR16, R6 ;  /* 0x00000000061032ca */ /* 0x010fd600000e0000 */
[----:B------:R-:W-:Y:S01]  /*0c90*/  @UP3 UIADD3 UR41, UR41, -UR44, URZ ;  /* 0x8000002c29293290 */ /* 0x000fe2000fffe03f */
[----:B-----5:R-:W-:Y:S02]  /*0ca0*/  @P3 R2UR UR9, R3 ;  /* 0x00000000030932ca */ /* 0x020fe400000e0000 */
[----:B------:R-:W-:Y:S01]  /*0cb0*/  @!P2 R2UR UR47, R5 ;  /* 0x00000000052fa2ca */ /* 0x000fe200000e0000 */
[----:B------:R-:W-:-:S14]  /*0cc0*/  @!P0 BRA `(.L_x_58) ;  /* 0x0000000000188947 */ /* 0x000fdc0003800000 */
[----:B------:R-:W-:-:S13]  /*0cd0*/  PLOP3.LUT P0, PT, PT, PT, UP1, 0x80, 0x0 ;  /* 0x000000000000781c */ /* 0x000fda0003f0f018 */
[----:B------:R-:W2:Y:S04]  /*0ce0*/  @P0 LDG.E R2, desc[UR6][R8.64+0x4] ;  /* 0x0000040608020981 */ /* 0x000ea8000c1e1900 */
[----:B------:R-:W3:Y:S01]  /*0cf0*/  @!P0 LDG.E R3, desc[UR6][R8.64] ;  /* 0x0000000608038981 */ /* 0x000ee2000c1e1900 */
[----:B--2---:R-:W-:-:S13]  /*0d00*/  @P0 R2UR UR5, R2 ;  /* 0x00000000020502ca */ /* 0x004fda00000e0000 */
[----:B------:R-:W-:-:S07]  /*0d10*/  @UP1 UIADD3 UR5, UR5, -UR47, URZ ;  /* 0x8000002f05051290 */ /* 0x000fce000fffe03f */
[----:B---3--:R-:W-:-:S15]  /*0d20*/  @!P0 R2UR UR5, R3 ;  /* 0x00000000030582ca */ /* 0x008fde00000e0000 */
.L_x_58:
[----:B------:R-:W-:Y:S02]  /*0d30*/  @!UP3 UIADD3 UR41, UR8, UR5, -UR44 ;  /* 0x000000050829b290 */ /* 0x000fe4000fffe82c */
[----:B------:R-:W-:Y:S02]  /*0d40*/  @UP2 UIADD3 UR43, UR9, -UR16, URZ ;  /* 0x80000010092b2290 */ /* 0x000fe4000fffe03f */
[----:B------:R-:W-:-:S05]  /*0d50*/  UISETP.GT.AND UP0, UPT, UR41, UR46, UPT ;  /* 0x0000002e2900728c */ /* 0x000fca000bf04270 */
[----:B------:R-:W-:Y:S01]  /*0d60*/  @!UP2 ULDC UR43, c[0x0][0x2c4] ;  /* 0x0000b100002baab9 */ /* 0x000fe20000000800 */
[----:B------:R-:W-:-:S13]  /*0d70*/  PLOP3.LUT P0, PT, PT, PT, UP0, 0x80, 0x0 ;  /* 0x000000000000781c */ /* 0x000fda0003f0f008 */
[----:B------:R-:W-:Y:S05]  /*0d80*/  @!P0 BRA `(.L_x_59) ;  /* 0x0000005c00588947 */ /* 0x000fea0003800000 */
[----:B------:R-:W1:Y:S01]  /*0d90*/  LDC R2, c[0x0][0x278] ;  /* 0x00009e00ff027b82 */ /* 0x000e620000000800 */
[----:B------:R-:W-:Y:S01]  /*0da0*/  UISETP.NE.AND UP0, UPT, UR16, -0x1, UPT ;  /* 0xffffffff1000788c */ /* 0x000fe2000bf05270 */
[----:B------:R-:W-:Y:S01]  /*0db0*/  IABS R3, UR59 ;  /* 0x0000003b00037c13 */ /* 0x000fe20008000000 */
[----:B------:R-:W-:Y:S01]  /*0dc0*/  ULDC.64 UR8, c[0x0][0x228] ;  /* 0x00008a0000087ab9 */ /* 0x000fe20000000a00 */
[----:B------:R-:W-:Y:S01]  /*0dd0*/  ULDC.64 UR10, c[0x0][0x488] ;  /* 0x00012200000a7ab9 */ /* 0x000fe20000000a00 */
[----:B------:R-:W-:Y:S02]  /*0de0*/  UIMAD.WIDE.U32 UR14, UR49, UR8, URZ ;  /* 0x00000008310e72a5 */ /* 0x000fe4000f8e003f */
[----:B------:R-:W-:Y:S01]  /*0df0*/  UIMAD UR8, UR60, UR8, URZ ;  /* 0x000000083c0872a4 */ /* 0x000fe2000f8e023f */
[----:B------:R-:W2:Y:S01]  /*0e00*/  S2UR UR5, SR_CTAID.X ;  /* 0x00000000000579c3 */ /* 0x000ea20000002500 */
[----:B------:R-:W-:Y:S01]  /*0e10*/  ULDC UR61, c[0x0][0x2d4] ;  /* 0x0000b500003d7ab9 */ /* 0x000fe20000000800 */
[----:B------:R-:W-:-:S02]  /*0e20*/  USHF.L.U32 UR12, UR49, 0x7, URZ ;  /* 0x00000007310c7899 */ /* 0x000fc4000800063f */
[----:B------:R-:W-:Y:S02]  /*0e30*/  UIMAD UR28, UR49, UR9, UR8 ;  /* 0x00000009311c72a4 */ /* 0x000fe4000f8e0208 */
[----:B------:R-:W-:Y:S01]  /*0e40*/  USHF.R.S32.HI UR36, URZ, 0x1f, UR61 ;  /* 0x0000001f3f247899 */ /* 0x000fe2000801143d */
[----:B------:R-:W-:Y:S01]  /*0e50*/  @!UP0 ULDC.64 UR8, c[0x0][0x418] ;  /* 0x0001060000088ab9 */ /* 0x000fe20000000a00 */
[----:B------:R-:W-:Y:S01]  /*0e60*/  ULDC.64 UR34, c[0x0][0x240] ;  /* 0x0000900000227ab9 */ /* 0x000fe20000000a00 */
[----:B------:R-:W-:Y:S01]  /*0e70*/  ULDC UR22, c[0x0][0x2dc] ;  /* 0x0000b70000167ab9 */ /* 0x000fe20000000800 */
[----:B------:R-:W-:Y:S01]  /*0e80*/  ULDC UR38, c[0x0][0x270] ;  /* 0x00009c0000267ab9 */ /* 0x000fe20000000800 */
[----:B------:R-:W-:Y:S02]  /*0e90*/  @!UP0 UIMAD.WIDE.U32 UR30, UR49, UR8, URZ ;  /* 0x00000008311e82a5 */ /* 0x000fe4000f8e003f */
[----:B------:R-:W-:Y:S01]  /*0ea0*/  UIMAD UR24, UR16, UR35, URZ ;  /* 0x00000023101872a4 */ /* 0x000fe2000f8e023f */
[----:B-1----:R-:W-:Y:S01]  /*0eb0*/  IABS R5, R2 ;  /* 0x0000000200057213 */ /* 0x002fe20000000000 */
[----:B------:R-:W-:Y:S01]  /*0ec0*/  UIADD3 UR48, UR15, UR28, URZ ;  /* 0x0000001c0f307290 */ /* 0x000fe2000fffe03f */
[----:B------:R-:W-:Y:S01]  /*0ed0*/  ISETP.NE.AND P3, PT, R2, RZ, PT ;  /* 0x000000ff0200720c */ /* 0x000fe20003f65270 */
[----:B------:R-:W-:Y:S01]  /*0ee0*/  ULDC.U8 UR20, c[0x0][0x3d8] ;  /* 0x0000f60000147ab9 */ /* 0x000fe20000000000 */
[----:B------:R-:W1:Y:S01]  /*0ef0*/  I2F.RP R6, R5 ;  /* 0x0000000500067306 */ /* 0x000e620000209400 */
[----:B------:R-:W-:-:S02]  /*0f00*/  UISETP.NE.AND UP3, UPT, UR20, URZ, UPT ;  /* 0x0000003f1400728c */ /* 0x000fc4000bf65270 */
[----:B------:R-:W-:Y:S02]  /*0f10*/  USHF.L.U64.HI UR17, UR49, 0x7, UR60 ;  /* 0x0000000731117899 */ /* 0x000fe4000801023c */
[----:B--2---:R-:W-:Y:S02]  /*0f20*/  UIMAD.WIDE.U32 UR26, UR5, UR10, URZ ;  /* 0x0000000a051a72a5 */ /* 0x004fe4000f8e003f */
[----:B------:R-:W-:Y:S02]  /*0f30*/  UISETP.NE.AND UP1, UPT, UR47, -0x1, UPT ;  /* 0xffffffff2f00788c */ /* 0x000fe4000bf25270 */
[----:B------:R-:W-:Y:S02]  /*0f40*/  UIMAD UR39, UR5, UR11, UR27 ;  /* 0x0000000b052772a4 */ /* 0x000fe4000f8e021b */
[----:B------:R-:W-:Y:S01]  /*0f50*/  @!UP0 UIMAD UR5, UR60, UR8, URZ ;  /* 0x000000083c0582a4 */ /* 0x000fe2000f8e023f */
[----:B------:R-:W-:Y:S01]  /*0f60*/  @UP0 ULDC.64 UR10, c[0x0][0x420] ;  /* 0x00010800000a0ab9 */ /* 0x000fe20000000a00 */
[----:B------:R-:W-:Y:S01]  /*0f70*/  USEL UR27, UR12, URZ, UP2 ;  /* 0x0000003f0c1b7287 */ /* 0x000fe20009000000 */
[----:B-1----:R-:W1:Y:S01]  /*0f80*/  MUFU.RCP R6, R6 ;  /* 0x0000000600067308 */ /* 0x002e620000001000 */
[----:B------:R-:W-:-:S02]  /*0f90*/  @!UP0 UIMAD UR29, UR49, UR9, UR5 ;  /* 0x00000009311d82a4 */ /* 0x000fc4000f8e0205 */
[----:B------:R-:W-:Y:S02]  /*0fa0*/  UIADD3 UR5, UR43, 0x3f, URZ ;  /* 0x0000003f2b057890 */ /* 0x000fe4000fffe03f */
[----:B------:R-:W-:Y:S02]  /*0fb0*/  @UP0 UIMAD.WIDE.U32 UR32, UR16, UR10, URZ ;  /* 0x0000000a102002a5 */ /* 0x000fe4000f8e003f */
[----:B------:R-:W-:Y:S02]  /*0fc0*/  USHF.R.S32.HI UR18, URZ, 0x1f, UR5 ;  /* 0x0000001f3f127899 */ /* 0x000fe40008011405 */
[----:B------:R-:W-:Y:S02]  /*0fd0*/  @UP0 UIMAD UR51, UR16, UR11, UR33 ;  /* 0x0000000b103302a4 */ /* 0x000fe4000f8e0221 */
[----:B------:R-:W-:Y:S02]  /*0fe0*/  ULEA.HI UR18, UR18, UR5, URZ, 0x6 ;  /* 0x0000000512127291 */ /* 0x000fe4000f8f303f */
[----:B------:R-:W-:-:S02]  /*0ff0*/  UIMAD UR5, UR36, UR49, URZ ;  /* 0x00000031240572a4 */ /* 0x000fc4000f8e023f */
[----:B------:R-:W-:Y:S01]  /*1000*/  UIMAD.WIDE.U32 UR12, UR16, UR34, URZ ;  /* 0x00000022100c72a5 */ /* 0x000fe2000f8e003f */
[----:B-1----:R-:W-:Y:S01]  /*1010*/  VIADD R6, R6, 0xffffffe ;  /* 0x0ffffffe06067836 */ /* 0x002fe20000000000 */
[----:B------:R-:W-:Y:S02]  /*1020*/  UIMAD.WIDE UR8, UR22, UR38, URZ ;  /* 0x00000026160872a5 */ /* 0x000fe4000f8e023f */
[----:B------:R-:W-:Y:S01]  /*1030*/  UIMAD.WIDE.U32 UR10, UR49, UR61, URZ ;  /* 0x0000003d310a72a5 */ /* 0x000fe2000f8e003f */
[----:B------:R-:W1:Y:S01]  /*1040*/  F2I.FTZ.U32.TRUNC.NTZ R7, R6 ;  /* 0x0000000600077305 */ /* 0x000e62000021f000 */
[----:B------:R-:W-:Y:S02]  /*1050*/  UIMAD UR5, UR60, UR61, UR5 ;  /* 0x0000003d3c0572a4 */ /* 0x000fe4000f8e0205 */
[----:B------:R-:W-:Y:S02]  /*1060*/  USEL UR57, UR14, UR12, !UP0 ;  /* 0x0000000c0e397287 */ /* 0x000fe4000c000000 */
[----:B------:R-:W-:-:S02]  /*1070*/  UIMAD.WIDE.U32 UR14, UR8, UR10, URZ ;  /* 0x0000000a080e72a5 */ /* 0x000fc4000f8e003f */
[----:B------:R-:W-:Y:S02]  /*1080*/  UIMAD UR12, UR9, UR10, URZ ;  /* 0x0000000a090c72a4 */ /* 0x000fe4000f8e023f */
[----:B------:R-:W-:Y:S02]  /*1090*/  UIADD3 UR5, UR11, UR5, URZ ;  /* 0x000000050b057290 */ /* 0x000fe4000fffe03f */
[----:B------:R-:W-:Y:S02]  /*10a0*/  @UP0 UIADD3 UR48, UR13, UR24, URZ ;  /* 0x000000180d300290 */ /* 0x000fe4000fffe03f */
[----:B------:R-:W-:Y:S01]  /*10b0*/  UIMAD.WIDE.U32 UR10, UR8, UR16, URZ ;  /* 0x00000010080a72a5 */ /* 0x000fe2000f8e003f */
[----:B-1----:R-:W-:Y:S01]  /*10c0*/  IMAD.MOV R4, RZ, RZ, -R7 ;  /* 0x000000ffff047224 */ /* 0x002fe200078e0a07 */
[----:B------:R-:W-:Y:S01]  /*10d0*/  ULOP3.LUT UR13, UR18, 0xffffffc0, URZ, 0xc0, !UPT ;  /* 0xffffffc0120d7892 */ /* 0x000fe2000f8ec03f */
[----:B------:R-:W-:Y:S01]  /*10e0*/  IMAD.MOV.U32 R6, RZ, RZ, RZ ;  /* 0x000000ffff067224 */ /* 0x000fe200078e00ff */
[----:B------:R-:W-:Y:S01]  /*10f0*/  UIMAD UR5, UR8, UR5, UR12 ;  /* 0x00000005080572a4 */ /* 0x000fe2000f8e020c */
[----:B------:R-:W-:Y:S01]  /*1100*/  IMAD R4, R4, R5, RZ ;  /* 0x0000000504047224 */ /* 0x000fe200078e02ff */
[----:B------:R-:W-:-:S02]  /*1110*/  USEL UR58, UR14, UR10, !UP0 ;  /* 0x0000000a0e3a7287 */ /* 0x000fc4000c000000 */
[----:B------:R-:W-:Y:S01]  /*1120*/  UIADD3 UR14, UR13, -0x40, URZ ;  /* 0xffffffc00d0e7890 */ /* 0x000fe2000fffe03f */
[----:B------:R-:W-:Y:S01]  /*1130*/  IMAD.HI.U32 R4, R7, R4, R6 ;  /* 0x0000000407047227 */ /* 0x000fe200078e0006 */
[----:B------:R-:W-:Y:S02]  /*1140*/  USEL UR17, UR17, URZ, UP2 ;  /* 0x0000003f11117287 */ /* 0x000fe40009000000 */
[----:B------:R-:W-:Y:S02]  /*1150*/  UIADD3 UR50, UR15, UR5, URZ ;  /* 0x000000050f327290 */ /* 0x000fe4000fffe03f */
[----:B------:R-:W-:Y:S01]  /*1160*/  UIADD3 UR5, UP2, UR14, UR27, URZ ;  /* 0x0000001b0e057290 */ /* 0x000fe2000ff5e03f */
[----:B------:R-:W-:Y:S01]  /*1170*/  IMAD.HI.U32 R20, R4, R3, RZ ;  /* 0x0000000304147227 */ /* 0x000fe200078e00ff */
[----:B------:R-:W-:Y:S01]  /*1180*/  USHF.R.S32.HI UR24, URZ, 0x1f, UR14 ;  /* 0x0000001f3f187899 */ /* 0x000fe2000801140e */
[----:B------:R-:W-:Y:S02]  /*1190*/  ULDC UR40, c[0x0][0x2c4] ;  /* 0x0000b10000287ab9 */ /* 0x000fe40000000800 */
[----:B------:R-:W-:Y:S01]  /*11a0*/  IMAD.MOV R4, RZ, RZ, -R20 ;  /* 0x000000ffff047224 */ /* 0x000fe200078e0a14 */
[----:B------:R-:W-:-:S02]  /*11b0*/  UIMAD UR12, UR9, UR16, URZ ;  /* 0x00000010090c72a4 */ /* 0x000fc4000f8e023f */
[----:B------:R-:W-:Y:S01]  /*11c0*/  @!UP0 UIADD3 UR51, UR31, UR29, URZ ;  /* 0x0000001d1f338290 */ /* 0x000fe2000fffe03f */
[C---:B------:R-:W-:Y:S01]  /*11d0*/  IMAD R4, R5.reuse, R4, R3 ;  /* 0x0000000405047224 */ /* 0x040fe200078e0203 */
[----:B------:R-:W-:Y:S01]  /*11e0*/  UIMAD UR9, UR9, UR5, URZ ;  /* 0x00000005090972a4 */ /* 0x000fe2000f8e023f */
[----:B------:R-:W-:Y:S01]  /*11f0*/  LOP3.LUT R3, R2, UR59, RZ, 0x3c, !PT ;  /* 0x0000003b02037c12 */ /* 0x000fe2000f8e3cff */
[----:B------:R-:W-:Y:S02]  /*1200*/  UIMAD.WIDE.U32 UR28, UR8, UR5, URZ ;  /* 0x00000005081c72a5 */ /* 0x000fe4000f8e003f */
[----:B------:R-:W-:Y:S01]  /*1210*/  ISETP.GT.U32.AND P1, PT, R5, R4, PT ;  /* 0x000000040500720c */ /* 0x000fe20003f24070 */
[----:B------:R-:W-:Y:S01]  /*1220*/  UIADD3.X UR10, UR24, UR17, URZ, UP2, !UPT ;  /* 0x00000011180a7290 */ /* 0x000fe200097fe43f */
[----:B------:R-:W-:Y:S01]  /*1230*/  ISETP.GE.AND P2, PT, R3, RZ, PT ;  /* 0x000000ff0300720c */ /* 0x000fe20003f46270 */
[----:B------:R-:W-:Y:S01]  /*1240*/  @UP3 UIMAD UR5, UR49, UR40, URZ ;  /* 0x00000028310532a4 */ /* 0x000fe2000f8e023f */
[----:B------:R-:W-:Y:S01]  /*1250*/  ULDC.U8 UR21, c[0x0][0x480] ;  /* 0x0001200000157ab9 */ /* 0x000fe20000000000 */
[----:B------:R-:W-:-:S02]  /*1260*/  @UP1 UIADD3 UR19, UR44, UR47, URZ ;  /* 0x0000002f2c131290 */ /* 0x000fc4000fffe03f */
[----:B------:R-:W-:Y:S02]  /*1270*/  @UP1 UIADD3 UR25, UR44, UR47, URZ ;  /* 0x0000002f2c191290 */ /* 0x000fe4000fffe03f */
[----:B------:R-:W-:Y:S02]  /*1280*/  UIMAD UR15, UR8, UR10, UR9 ;  /* 0x0000000a080f72a4 */ /* 0x000fe4000f8e0209 */
[----:B------:R-:W-:Y:S02]  /*1290*/  UIMAD UR52, UR59, UR22, URZ ;  /* 0x000000163b3472a4 */ /* 0x000fe4000f8e023f */
[-C--:B------:R-:W-:Y:S01]  /*12a0*/  @!P1 IADD3 R4, R4, -R5.reuse, RZ ;  /* 0x8000000504049210 */ /* 0x080fe20007ffe0ff */
[----:B------:R-:W-:Y:S01]  /*12b0*/  @!P1 VIADD R20, R20, 0x1 ;  /* 0x0000000114149836 */ /* 0x000fe20000000000 */
[----:B------:R-:W-:Y:S01]  /*12c0*/  UISETP.NE.AND UP4, UPT, UR21, URZ, UPT ;  /* 0x0000003f1500728c */ /* 0x000fe2000bf85270 */
[----:B------:R-:W-:Y:S01]  /*12d0*/  PLOP3.LUT P1, PT, PT, PT, UP3, 0x80, 0x0 ;  /* 0x000000000000781c */ /* 0x000fe20003f2f038 */
[----:B------:R-:W-:Y:S01]  /*12e0*/  @UP3 USEL UR8, UR5, UR16, !UP0 ;  /* 0x0000001005083287 */ /* 0x000fe2000c000000 */
[----:B------:R-:W-:Y:S01]  /*12f0*/  ISETP.GE.U32.AND P0, PT, R4, R5, PT ;  /* 0x000000050400720c */ /* 0x000fe20003f06070 */
[----:B------:R-:W-:Y:S01]  /*1300*/  @UP1 ULDC.64 UR22, c[0x0][0x248] ;  /* 0x0000920000161ab9 */ /* 0x000fe20000000a00 */
[----:B------:R-:W-:Y:S01]  /*1310*/  @UP1 ULDC.64 UR20, c[0x0][0x250] ;  /* 0x0000940000141ab9 */ /* 0x000fe20000000a00 */
[----:B------:R-:W-:Y:S01]  /*1320*/  @UP0 UIADD3 UR50, UR11, UR12, URZ ;  /* 0x0000000c0b320290 */ /* 0x000fe2000fffe03f */
[----:B------:R-:W-:Y:S01]  /*1330*/  @UP3 ULDC UR5, c[0x0][0x2e4] ;  /* 0x0000b90000053ab9 */ /* 0x000fe20000000800 */
[----:B------:R-:W-:-:S02]  /*1340*/  @UP1 UIMAD.WIDE.U32 UR12, UR19, UR22, URZ ;  /* 0x00000016130c12a5 */ /* 0x000fc4000f8e003f */
[----:B------:R-:W-:Y:S02]  /*1350*/  @UP1 UIMAD.WIDE.U32 UR10, UR25, UR20, URZ ;  /* 0x00000014190a12a5 */ /* 0x000fe4000f8e003f */
[----:B------:R-:W-:Y:S02]  /*1360*/  @UP3 UIMAD UR17, UR59, UR5, UR8 ;  /* 0x000000053b1132a4 */ /* 0x000fe4000f8e0208 */
[----:B------:R-:W-:Y:S02]  /*1370*/  @!UP3 UIMAD UR5, UR49, UR38, UR59 ;  /* 0x000000263105b2a4 */ /* 0x000fe4000f8e023b */
[----:B------:R-:W-:Y:S01]  /*1380*/  @P0 VIADD R20, R20, 0x1 ;  /* 0x0000000114140836 */ /* 0x000fe20000000000 */
[----:B------:R-:W-:Y:S01]  /*1390*/  PLOP3.LUT P0, PT, PT, PT, UP1, 0x80, 0x0 ;  /* 0x000000000000781c */ /* 0x000fe20003f0f018 */
[----:B------:R-:W-:Y:S02]  /*13a0*/  @UP1 UIMAD UR19, UR19, UR23, URZ ;  /* 0x00000017131312a4 */ /* 0x000fe4000f8e023f */
[----:B------:R-:W-:Y:S01]  /*13b0*/  @UP1 UIMAD UR9, UR25, UR21, URZ ;  /* 0x00000015190912a4 */ /* 0x000fe2000f8e023f */
[----:B------:R-:W-:Y:S01]  /*13c0*/  @!P2 IADD3 R20, -R20, RZ, RZ ;  /* 0x000000ff1414a210 */ /* 0x000fe20007ffe1ff */
[----:B------:R-:W-:Y:S01]  /*13d0*/  USEL UR54, UR39, URZ, UP4 ;  /* 0x0000003f27367287 */ /* 0x000fe2000a000000 */
[----:B------:R-:W-:Y:S01]  /*13e0*/  @!P3 LOP3.LUT R20, RZ, R2, RZ, 0x33, !PT ;  /* 0x00000002ff14b212 */ /* 0x000fe200078e33ff */
[----:B------:R-:W-:-:S02]  /*13f0*/  @!UP3 UIMAD UR17, UR5, UR40, URZ ;  /* 0x000000280511b2a4 */ /* 0x000fc4000f8e023f */
[----:B------:R-:W-:Y:S02]  /*1400*/  USHF.R.S32.HI UR37, URZ, 0x1f, UR46 ;  /* 0x0000001f3f257899 */ /* 0x000fe4000801142e */
[----:B------:R-:W-:Y:S02]  /*1410*/  USHF.R.S32.HI UR56, URZ, 0x1f, UR52 ;  /* 0x0000001f3f387899 */ /* 0x000fe40008011434 */
[----:B------:R-:W-:Y:S02]  /*1420*/  USEL UR55, UR26, URZ, UP4 ;  /* 0x0000003f1a377287 */ /* 0x000fe4000a000000 */
[----:B------:R-:W-:Y:S02]  /*1430*/  USHF.R.S32.HI UR38, URZ, 0x6, UR18 ;  /* 0x000000063f267899 */ /* 0x000fe40008011412 */
[----:B------:R-:W-:Y:S02]  /*1440*/  @UP1 UIADD3 UR42, UR11, UR9, URZ ;  /* 0x000000090b2a1290 */ /* 0x000fe4000fffe03f */
[----:B------:R-:W-:-:S02]  /*1450*/  UIADD3 UR53, UR29, UR15, URZ ;  /* 0x0000000f1d357290 */ /* 0x000fc4000fffe03f */
[----:B------:R-:W-:Y:S01]  /*1460*/  @UP1 UIADD3 UR40, UR13, UR19, URZ ;  /* 0x000000130d281290 */ /* 0x000fe2000fffe03f */
[----:B------:R-:W-:Y:S01]  /*1470*/  @UP1 UMOV UR39, UR12 ;  /* 0x0000000c00271c82 */ /* 0x000fe20008000000 */
[----:B------:R-:W-:Y:S01]  /*1480*/  @UP1 UMOV UR25, UR10 ;  /* 0x0000000a00191c82 */ /* 0x000fe20008000000 */
[----:B------:R-:W-:Y:S09]  /*1490*/  @P0 BRA `(.L_x_60) ;  /* 0x0000000000300947 */ /* 0x000ff20003800000 */
[----:B------:R-:W-:Y:S01]  /*14a0*/  USHF.R.S32.HI UR5, URZ, 0x1f, UR44 ;  /* 0x0000001f3f057899 */ /* 0x000fe2000801142c */
[----:B------:R-:W-:Y:S01]  /*14b0*/  ULDC.64 UR22, c[0x0][0x248] ;  /* 0x0000920000167ab9 */ /* 0x000fe20000000a00 */
[----:B------:R-:W-:Y:S02]  /*14c0*/  ULDC.64 UR10, c[0x0][0x230] ;  /* 0x00008c00000a7ab9 */ /* 0x000fe40000000a00 */
[----:B------:R-:W-:Y:S02]  /*14d0*/  UIMAD UR5, UR5, UR22, URZ ;  /* 0x00000016050572a4 */ /* 0x000fe4000f8e023f */
[----:B------:R-:W-:Y:S02]  /*14e0*/  UIMAD.WIDE.U32 UR8, UR44, UR22, URZ ;  /* 0x000000162c0872a5 */ /* 0x000fe4000f8e003f */
[----:B------:R-:W-:-:S04]  /*14f0*/  UIMAD UR5, UR44, UR23, UR5 ;  /* 0x000000172c0572a4 */ /* 0x000fc8000f8e0205 */
[----:B------:R-:W-:Y:S02]  /*1500*/  UIADD3 UR9, UR9, UR5, URZ ;  /* 0x0000000509097290 */ /* 0x000fe4000fffe03f */
[----:B------:R-:W-:Y:S02]  /*1510*/  UIMAD UR5, UR60, UR10, URZ ;  /* 0x0000000a3c0572a4 */ /* 0x000fe4000f8e023f */
[----:B------:R-:W-:Y:S02]  /*1520*/  UIMAD.WIDE.U32 UR8, UR49, UR10, UR8 ;  /* 0x0000000a310872a5 */ /* 0x000fe4000f8e0008 */
[----:B------:R-:W-:-:S04]  /*1530*/  UIMAD UR5, UR49, UR11, UR5 ;  /* 0x0000000b310572a4 */ /* 0x000fc8000f8e0205 */
[----:B------:R-:W-:Y:S01]  /*1540*/  UIADD3 UR40, UR9, UR5, URZ ;  /* 0x0000000509287290 */ /* 0x000fe2000fffe03f */
[----:B------:R-:W-:-:S11]  /*1550*/  UMOV UR39, UR8 ;  /* 0x0000000800277c82 */ /* 0x000fd60008000000 */
.L_x_60:
[----:B------:R-:W-:Y:S05]  /*1560*/  @P0 BRA `(.L_x_61) ;  /* 0x0000000000300947 */ /* 0x000fea0003800000 */
        /* <DEDUP_REMOVED lines=12> */
.L_x_61:
[----:B------:R-:W-:Y:S01]  /*1630*/  @UP0 UMOV UR8, UR32 ;  /* 0x0000002000080c82 */ /* 0x000fe20008000000 */
[----:B------:R-:W-:Y:S01]  /*1640*/  @!UP0 UMOV UR8, UR30 ;  /* 0x0000001e00088c82 */ /* 0x000fe20008000000 */
[----:B------:R-:W-:Y:S01]  /*1650*/  SHF.R.S32.HI R4, RZ, 0x1f, R20 ;  /* 0x0000001fff047819 */ /* 0x000fe20000011414 */
[----:B------:R-:W-:Y:S06]  /*1660*/  @!P1 BRA `(.L_x_62) ;  /* 0x00000000001c9947 */ /* 0x000fec0003800000 */
[----:B------:R-:W-:Y:S01]  /*1670*/  @!UP0 UIMAD UR16, UR49, UR61, URZ ;  /* 0x0000003d311082a4 */ /* 0x000fe2000f8e023f */
[----:B------:R-:W-:Y:S01]  /*1680*/  ULDC UR5, c[0x0][0x2c0] ;  /* 0x0000b00000057ab9 */ /* 0x000fe20000000800 */
[----:B------:R-:W-:Y:S02]  /*1690*/  ULDC UR9, c[0x0][0x2e4] ;  /* 0x0000b90000097ab9 */ /* 0x000fe40000000800 */
[----:B------:R-:W-:Y:S02]  /*16a0*/  ULEA UR9, UR5, UR9, 0x7 ;  /* 0x0000000905097291 */ /* 0x000fe4000f8e383f */
[----:B------:R-:W-:-:S04]  /*16b0*/  ULEA UR5, UR49, UR16, 0x7 ;  /* 0x0000001031057291 */ /* 0x000fc8000f8e383f */
[----:B------:R-:W-:Y:S01]  /*16c0*/  UIMAD UR5, UR9, UR59, UR5 ;  /* 0x0000003b090572a4 */ /* 0x000fe2000f8e0205 */
[----:B------:R-:W-:Y:S11]  /*16d0*/  BRA `(.L_x_63) ;  /* 0x00000000000c7947 */ /* 0x000ff60003800000 */
.L_x_62:
[----:B------:R-:W-:Y:S02]  /*16e0*/  ULDC UR5, c[0x0][0x270] ;  /* 0x00009c0000057ab9 */ /* 0x000fe40000000800 */
[----:B------:R-:W-:-:S04]  /*16f0*/  UIMAD UR5, UR49, UR5, UR59 ;  /* 0x00000005310572a4 */ /* 0x000fc8000f8e023b */
[----:B------:R-:W-:-:S12]  /*1700*/  UIMAD UR5, UR5, UR61, URZ ;  /* 0x0000003d050572a4 */ /* 0x000fd8000f8e023f */
.L_x_63:
[----:B------:R-:W-:Y:S01]  /*1710*/  SHF.R.S32.HI R9, RZ, 0x1f, R218 ;  /* 0x0000001fff097819 */ /* 0x000fe200000114da */
[----:B------:R-:W1:Y:S01]  /*1720*/  LDC.64 R2, c[0x0][0x420] ;  /* 0x00010800ff027b82 */ /* 0x000e620000000a00 */
[----:B------:R-:W-:Y:S01]  /*1730*/  IADD3 R6, P1, R218, UR14, RZ ;  /* 0x0000000eda067c10 */ /* 0x000fe2000ff3e0ff */
[----:B------:R-:W2:Y:S01]  /*1740*/  S2R R7, SR_TID.X ;  /* 0x0000000000077919 */ /* 0x000ea20000002100 */
[--C-:B------:R-:W-:Y:S01]  /*1750*/  SHF.R.S32.HI R221, RZ, 0x1f, R220.reuse ;  /* 0x0000001fffdd7819 */ /* 0x100fe200000114dc */
[----:B------:R-:W-:Y:S01]  /*1760*/  UIADD3 UR16, UR14, UR5, URZ ;  /* 0x000000050e107290 */ /* 0x000fe2000fffe03f */
[----:B------:R-:W-:Y:S01]  /*1770*/  IADD3.X R5, R9, UR24, RZ, P1, !PT ;  /* 0x0000001809057c10 */ /* 0x000fe20008ffe4ff */
[----:B------:R-:W-:Y:S01]  /*1780*/  ULDC UR9, c[0x0][0x2dc] ;  /* 0x0000b70000097ab9 */ /* 0x000fe20000000800 */
[----:B------:R-:W-:Y:S01]  /*1790*/  ULDC UR10, c[0x0][0x270] ;  /* 0x00009c00000a7ab9 */ /* 0x000fe20000000800 */
[----:B------:R-:W-:Y:S01]  /*17a0*/  IMAD.WIDE.U32 R10, R6, UR34, R220 ;  /* 0x00000022060a7c25 */ /* 0x000fe2000f8e00dc */
[----:B------:R-:W-:Y:S01]  /*17b0*/  UIADD3 UR15, UR14, UR17, URZ ;  /* 0x000000110e0f7290 */ /* 0x000fe2000fffe03f */
[----:B------:R-:W-:Y:S01]  /*17c0*/  BSSY B1, `(.L_x_59) ;  /* 0x0000532000017945 */ /* 0x000fe20003800000 */
[----:B------:R-:W-:Y:S01]  /*17d0*/  UIADD3 UR5, -UR41, UR43, UR46 ;  /* 0x0000002b29057290 */ /* 0x000fe2000fffe12e */
[----:B------:R-:W-:Y:S01]  /*17e0*/  IMAD R5, R5, UR34, RZ ;  /* 0x0000002205057c24 */ /* 0x000fe2000f8e02ff */
[----:B------:R-:W-:Y:S01]  /*17f0*/  IADD3 R14, P1, R10, UR57, RZ ;  /* 0x000000390a0e7c10 */ /* 0x000fe2000ff3e0ff */
[----:B------:R-:W-:-:S02]  /*1800*/  UIMAD UR36, UR9, UR10, URZ ;  /* 0x0000000a092472a4 */ /* 0x000fc4000f8e023f */
[----:B------:R-:W-:Y:S01]  /*1810*/  IMAD R5, R6, UR35, R5 ;  /* 0x0000002306057c24 */ /* 0x000fe2000f8e0205 */
[----:B------:R-:W-:Y:S01]  /*1820*/  USHF.R.S32.HI UR17, URZ, 0x1f, UR59 ;  /* 0x0000001f3f117899 */ /* 0x000fe2000801143b */
[----:B------:R-:W-:Y:S01]  /*1830*/  ULDC UR9, c[0x0][0x398] ;  /* 0x0000e60000097ab9 */ /* 0x000fe20000000800 */
[----:B------:R-:W-:Y:S02]  /*1840*/  ULDC.64 UR10, c[0x0][0x428] ;  /* 0x00010a00000a7ab9 */ /* 0x000fe40000000a00 */
[----:B------:R-:W-:Y:S01]  /*1850*/  IADD3.X R15, R11, UR48, R5, P1, !PT ;  /* 0x000000300b0f7c10 */ /* 0x000fe20008ffe405 */
[----:B------:R-:W-:Y:S01]  /*1860*/  UIADD3 UR5, UR5, -UR9, URZ ;  /* 0x8000000905057290 */ /* 0x000fe2000fffe03f */
[----:B------:R-:W-:Y:S01]  /*1870*/  IADD3 R10, P1, R220, UR8, RZ ;  /* 0x00000008dc0a7c10 */ /* 0x000fe2000ff3e0ff */
[C---:B-1----:R-:W-:Y:S01]  /*1880*/  IMAD R6, R2.reuse, UR24, RZ ;  /* 0x0000001802067c24 */ /* 0x042fe2000f8e02ff */
[----:B------:R-:W-:Y:S01]  /*1890*/  UIMAD UR9, UR17, UR10, URZ ;  /* 0x0000000a110972a4 */ /* 0x000fe2000f8e023f */
[----:B------:R-:W-:Y:S01]  /*18a0*/  IMAD.U32 R16, RZ, RZ, UR10 ;  /* 0x0000000aff107e24 */ /* 0x000fe2000f8e00ff */
[----:B------:R-:W-:Y:S01]  /*18b0*/  IADD3.X R11, R221, UR51, RZ, P1, !PT ;  /* 0x00000033dd0b7c10 */ /* 0x000fe20008ffe4ff */
[----:B------:R-:W-:Y:S01]  /*18c0*/  IMAD R5, R3, UR14, R6 ;  /* 0x0000000e03057c24 */ /* 0x000fe2000f8e0206 */
[----:B------:R-:W-:Y:S01]  /*18d0*/  ULDC.64 UR12, c[0x0][0x258] ;  /* 0x00009600000c7ab9 */ /* 0x000fe20000000a00 */
[----:B------:R-:W-:Y:S01]  /*18e0*/  UIMAD UR11, UR59, UR11, UR9 ;  /* 0x0000000b3b0b72a4 */ /* 0x000fe2000f8e0209 */
[----:B------:R-:W-:Y:S01]  /*18f0*/  IMAD.U32 R18, RZ, RZ, UR12 ;  /* 0x0000000cff127e24 */ /* 0x000fe2000f8e00ff */
[----:B------:R-:W-:Y:S01]  /*1900*/  UIMAD UR9, UR17, UR12, URZ ;  /* 0x0000000c110972a4 */ /* 0x000fe2000f8e023f */
[----:B------:R-:W-:Y:S01]  /*1910*/  IMAD.WIDE.U32 R10, R2, UR14, R10 ;  /* 0x0000000e020a7c25 */ /* 0x000fe2000f8e000a */
[----:B--2---:R-:W-:Y:S01]  /*1920*/  SHF.R.S32.HI R6, RZ, 0x1f, R7 ;  /* 0x0000001fff067819 */ /* 0x004fe20000011407 */
[----:B------:R-:W-:-:S02]  /*1930*/  USHF.L.U32 UR8, UR36, 0x6, URZ ;  /* 0x0000000624087899 */ /* 0x000fc4000800063f */
[----:B------:R-:W-:Y:S01]  /*1940*/  IMAD.IADD R11, R11, 0x1, R5 ;  /* 0x000000010b0b7824 */ /* 0x000fe200078e0205 */
[----:B------:R-:W-:Y:S01]  /*1950*/  USHF.R.S32.HI UR17, URZ, 0x1f, UR5 ;  /* 0x0000001f3f117899 */ /* 0x000fe20008011405 */
[----:B------:R-:W-:Y:S01]  /*1960*/  IMAD.WIDE.U32 R18, R18, UR59, R14 ;  /* 0x0000003b12127c25 */ /* 0x000fe2000f8e000e */
[----:B------:R-:W-:Y:S02]  /*1970*/  UIADD3 UR14, UP2, UP0, UR28, UR8, UR52 ;  /* 0x000000081c0e7290 */ /* 0x000fe4000f85e034 */
[----:B------:R-:W-:Y:S01]  /*1980*/  ULEA.HI UR17, UR17, UR5, URZ, 0x6 ;  /* 0x0000000511117291 */ /* 0x000fe2000f8f303f */
[----:B------:R-:W-:Y:S01]  /*1990*/  IMAD.WIDE.U32 R16, R16, UR59, R10 ;  /* 0x0000003b10107c25 */ /* 0x000fe2000f8e000a */
[----:B------:R-:W-:Y:S01]  /*19a0*/  LEA.HI R10, R6, R7, RZ, 0x5 ;  /* 0x00000007060a7211 */ /* 0x000fe200078f28ff */
[----:B------:R-:W-:Y:S02]  /*19b0*/  USHF.R.S32.HI UR8, URZ, 0x1f, UR8 ;  /* 0x0000001f3f087899 */ /* 0x000fe40008011408 */
[----:B------:R-:W-:Y:S01]  /*19c0*/  USHF.R.S32.HI UR17, URZ, 0x6, UR17 ;  /* 0x000000063f117899 */ /* 0x000fe20008011411 */
[----:B------:R-:W-:Y:S01]  /*19d0*/  LOP3.LUT R12, R10, 0xffffffe0, RZ, 0xc0, !PT ;  /* 0xffffffe00a0c7812 */ /* 0x000fe200078ec0ff */
[----:B------:R-:W-:Y:S01]  /*19e0*/  UIADD3.X UR8, UR53, UR8, UR56, UP2, UP0 ;  /* 0x0000000835087290 */ /* 0x000fe200097e0438 */
[----:B------:R-:W-:Y:S01]  /*19f0*/  SHF.R.S32.HI R8, RZ, 0x5, R10 ;  /* 0x00000005ff087819 */ /* 0x000fe2000001140a */
[----:B------:R-:W-:Y:S01]  /*1a00*/  UIADD3 UR10, UP3, UP2, UR55, UR14, UR58 ;  /* 0x0000000e370a7290 */ /* 0x000fe2000fa7e03a */
[----:B------:R-:W-:Y:S01]  /*1a10*/  VIADD R17, R17, UR11 ;  /* 0x0000000b11117c36 */ /* 0x000fe20008000000 */
[----:B------:R-:W-:Y:S01]  /*1a20*/  UISETP.LT.AND UP0, UPT, URZ, UR17, UPT ;  /* 0x000000113f00728c */ /* 0x000fe2000bf01270 */
[----:B------:R-:W-:Y:S01]  /*1a30*/  IMAD.IADD R5, R7, 0x1, -R12 ;  /* 0x0000000107057824 */ /* 0x000fe200078e0a0c */
[----:B------:R-:W-:Y:S01]  /*1a40*/  UIADD3.X UR5, UR54, UR8, UR50, UP3, UP2 ;  /* 0x0000000836057290 */ /* 0x000fe20009fe4432 */
[-C--:B------:R-:W-:Y:S01]  /*1a50*/  IMAD R12, R9, R2.reuse, RZ ;  /* 0x00000002090c7224 */ /* 0x080fe200078e02ff */
[----:B------:R-:W-:Y:S01]  /*1a60*/  USEL UR17, URZ, UR17, !UP0 ;  /* 0x000000113f117287 */ /* 0x000fe2000c000000 */
[----:B------:R-:W-:Y:S01]  /*1a70*/  IMAD R13, R8, UR36, R5 ;  /* 0x00000024080d7c24 */ /* 0x000fe2000f8e0205 */
[----:B------:R-:W-:Y:S01]  /*1a80*/  ULDC.64 UR18, c[0x0][0x400] ;  /* 0x0001000000127ab9 */ /* 0x000fe20000000a00 */
[----:B------:R-:W-:Y:S01]  /*1a90*/  UIMAD UR13, UR59, UR13, UR9 ;  /* 0x0000000d3b0d72a4 */ /* 0x000fe2000f8e0209 */
[C---:B------:R-:W-:Y:S01]  /*1aa0*/  IMAD R12, R218.reuse, R3, R12 ;  /* 0x00000003da0c7224 */ /* 0x040fe200078e020c */
[----:B------:R-:W-:Y:S01]  /*1ab0*/  UISETP.GT.AND UP0, UPT, UR38, UR17, UPT ;  /* 0x000000112600728c */ /* 0x000fe2000bf04270 */
[C---:B------:R-:W-:Y:S01]  /*1ac0*/  IADD3 R14, P1, R13.reuse, UR10, RZ ;  /* 0x0000000a0d0e7c10 */ /* 0x040fe2000ff3e0ff */
[----:B------:R-:W-:Y:S01]  /*1ad0*/  ULDC.64 UR32, c[0x0][0x2b0] ;  /* 0x0000ac0000207ab9 */ /* 0x000fe20000000a00 */
[----:B------:R-:W-:Y:S01]  /*1ae0*/  IMAD.WIDE.U32 R16, R218, R2, R16 ;  /* 0x00000002da107225 */ /* 0x000fe200078e0010 */
[----:B------:R-:W-:Y:S01]  /*1af0*/  ULDC.64 UR28, c[0x0][0x478] ;  /* 0x00011e00001c7ab9 */ /* 0x000fe20000000a00 */
[----:B------:R-:W-:Y:S01]  /*1b00*/  LEA.HI.X.SX32 R13, R13, UR5, 0x1, P1 ;  /* 0x000000050d0d7c11 */ /* 0x000fe200088f0eff */
[----:B------:R-:W-:Y:S01]  /*1b10*/  UIMAD.WIDE UR8, UR15, 0x4, UR32 ;  /* 0x000000040f0878a5 */ /* 0x000fe2000f8e0220 */
[C---:B------:R-:W-:Y:S01]  /*1b20*/  LEA R244, P1, R14.reuse, UR18, 0x2 ;  /* 0x000000120ef47c11 */ /* 0x040fe2000f8210ff */
[----:B------:R-:W-:Y:S01]  /*1b30*/  VIADD R11, R19, UR13 ;  /* 0x0000000d130b7c36 */ /* 0x000fe20008000000 */
[----:B------:R-:W-:Y:S01]  /*1b40*/  UIMAD.WIDE UR12, UR16, 0x4, UR28 ;  /* 0x00000004100c78a5 */ /* 0x000fe2000f8e021c */
[----:B------:R-:W-:Y:S01]  /*1b50*/  IMAD.IADD R12, R17, 0x1, R12 ;  /* 0x00000001110c7824 */ /* 0x000fe200078e020c */
[----:B------:R-:W-:Y:S01]  /*1b60*/  LEA.HI.X R245, R14, UR19, R13, 0x2, P1 ;  /* 0x000000130ef57c11 */ /* 0x000fe200088f140d */
[----:B------:R-:W-:Y:S01]  /*1b70*/  ULDC.64 UR30, c[0x0][0x210] ;  /* 0x00008400001e7ab9 */ /* 0x000fe20000000a00 */
[----:B------:R-:W-:Y:S01]  /*1b80*/  PLOP3.LUT P1, PT, PT, PT, UP0, 0x80, 0x0 ;  /* 0x000000000000781c */ /* 0x000fe20003f2f008 */
[----:B------:R-:W-:Y:S01]  /*1b90*/  ULDC.64 UR26, c[0x0][0x3e0] ;  /* 0x0000f800001a7ab9 */ /* 0x000fe20000000a00 */
[----:B------:R-:W-:Y:S01]  /*1ba0*/  LEA R248, P3, R18, UR30, 0x1 ;  /* 0x0000001e12f87c11 */ /* 0x000fe2000f8608ff */
[----:B------:R-:W-:Y:S01]  /*1bb0*/  UIADD3 UR5, UR38, -0x1, URZ ;  /* 0xffffffff26057890 */ /* 0x000fe2000fffe03f */
[----:B------:R-:W-:Y:S01]  /*1bc0*/  LEA R246, P2, R16, UR26, 0x1 ;  /* 0x0000001a10f67c11 */ /* 0x000fe2000f8408ff */
[----:B------:R-:W-:Y:S01]  /*1bd0*/  UMOV UR10, UR8 ;  /* 0x00000008000a7c82 */ /* 0x000fe20008000000 */
[----:B------:R-:W-:Y:S01]  /*1be0*/  LEA.HI.X R249, R18, UR31, R11, 0x1, P3 ;  /* 0x0000001f12f97c11 */ /* 0x000fe200098f0c0b */
[----:B------:R-:W-:Y:S01]  /*1bf0*/  UMOV UR11, UR13 ;  /* 0x0000000d000b7c82 */ /* 0x000fe20008000000 */
[----:B------:R-:W-:-:S05]  /*1c00*/  LEA.HI.X R247, R16, UR27, R12, 0x1, P2 ;  /* 0x0000001b10f77c11 */ /* 0x000fca00090f0c0c */
[----:B------:R-:W-:Y:S05]  /*1c10*/  @P1 BRA `(.L_x_64) ;  /* 0x0000000400f81947 */ /* 0x000fea0003800000 */
[----:B------:R-:W-:Y:S01]  /*1c20*/  @UP1 UIADD3 UR5, UR44, UR47, URZ ;  /* 0x0000002f2c051290 */ /* 0x000fe2000fffe03f */
[----:B------:R-:W-:-:S03]  /*1c30*/  @UP1 ULDC.64 UR8, c[0x0][0x450] ;  /* 0x0001140000081ab9 */ /* 0x000fc60000000a00 */
[----:B------:R-:W-:Y:S02]  /*1c40*/  @UP1 UIMAD.WIDE.U32 UR10, UR5, UR8, URZ ;  /* 0x00000008050a12a5 */ /* 0x000fe4000f8e003f */
[----:B------:R-:W-:-:S04]  /*1c50*/  @UP1 UIMAD UR5, UR5, UR9, URZ ;  /* 0x00000009050512a4 */ /* 0x000fc8000f8e023f */
[----:B------:R-:W-:Y:S01]  /*1c60*/  @UP1 UIADD3 UR17, UR11, UR5, URZ ;  /* 0x000000050b111290 */ /* 0x000fe2000fffe03f */
[----:B------:R-:W-:Y:S01]  /*1c70*/  @UP1 UMOV UR16, UR10 ;  /* 0x0000000a00101c82 */ /* 0x000fe20008000000 */
[----:B------:R-:W-:Y:S10]  /*1c80*/  @P0 BRA `(.L_x_65) ;  /* 0x0000000000300947 */ /* 0x000ff40003800000 */
        /* <DEDUP_REMOVED lines=12> */
.L_x_65:
        /* <DEDUP_REMOVED lines=19> */
.L_x_66:
[----:B------:R-:W-:Y:S01]  /*1e80*/  UIMAD UR5, UR37, UR8, URZ ;  /* 0x00000008250572a4 */ /* 0x000fe2000f8e023f */
[----:B------:R-:W-:Y:S01]  /*1e90*/  IMAD.U32 R5, RZ, RZ, UR8 ;  /* 0x00000008ff057e24 */ /* 0x000fe2000f8e00ff */
[----:B------:R-:W-:Y:S01]  /*1ea0*/  UIMAD UR41, UR45, -0x40, UR41 ;  /* 0xffffffc02d2978a4 */ /* 0x000fe2000f8e0229 */
[C---:B------:R-:W-:Y:S01]  /*1eb0*/  VIADD R2, R218.reuse, 0x20 ;  /* 0x00000020da027836 */ /* 0x040fe20000000000 */
[----:B------:R-:W-:Y:S01]  /*1ec0*/  UIMAD UR5, UR46, UR9, UR5 ;  /* 0x000000092e0572a4 */ /* 0x000fe2000f8e0205 */
[----:B------:R-:W-:Y:S01]  /*1ed0*/  IMAD.WIDE.U32 R4, R5, UR46, R220 ;  /* 0x0000002e05047c25 */ /* 0x000fe2000f8e00dc */
[----:B------:R-:W-:Y:S01]  /*1ee0*/  USHF.R.S32.HI UR18, URZ, 0x1f, UR59 ;  /* 0x0000001f3f127899 */ /* 0x000fe2000801143b */
[----:B------:R-:W-:Y:S01]  /*1ef0*/  BSSY B0, `(.L_x_67) ;  /* 0x0000017000007945 */ /* 0x000fe20003800000 */
[----:B------:R-:W-:Y:S01]  /*1f00*/  ULDC.64 UR12, c[0x0][0x468] ;  /* 0x00011a00000c7ab9 */ /* 0x000fe20000000a00 */
[----:B------:R-:W-:Y:S02]  /*1f10*/  ISETP.GE.AND P1, PT, R218, UR41, PT ;  /* 0x00000029da007c0c */ /* 0x000fe4000bf26270 */
[----:B------:R-:W-:Y:S01]  /*1f20*/  MOV R3, UR5 ;  /* 0x0000000500037c02 */ /* 0x000fe20008000f00 */
[----:B------:R-:W-:Y:S01]  /*1f30*/  UIMAD UR5, UR18, UR12, URZ ;  /* 0x0000000c120572a4 */ /* 0x000fe2000f8e023f */
[----:B------:R-:W-:-:S02]  /*1f40*/  IADD3 R4, P0, R4, UR16, RZ ;  /* 0x0000001004047c10 */ /* 0x000fc4000ff1e0ff */
[----:B------:R-:W-:Y:S01]  /*1f50*/  MOV R6, UR12 ;  /* 0x0000000c00067c02 */ /* 0x000fe20008000f00 */
[----:B------:R-:W-:Y:S01]  /*1f60*/  UIMAD UR13, UR59, UR13, UR5 ;  /* 0x0000000d3b0d72a4 */ /* 0x000fe2000f8e0205 */
[----:B------:R-:W-:Y:S02]  /*1f70*/  IADD3.X R5, R5, UR17, R3, P0, !PT ;  /* 0x0000001105057c10 */ /* 0x000fe400087fe403 */
[----:B------:R-:W-:Y:S01]  /*1f80*/  ISETP.GE.AND P0, PT, R2, UR41, PT ;  /* 0x0000002902007c0c */ /* 0x000fe2000bf06270 */
[----:B------:R-:W-:-:S04]  /*1f90*/  IMAD.WIDE.U32 R6, R6, UR59, R4 ;  /* 0x0000003b06067c25 */ /* 0x000fc8000f8e0004 */
[----:B------:R-:W-:Y:S01]  /*1fa0*/  VIADD R3, R7, UR13 ;  /* 0x0000000d07037c36 */ /* 0x000fe20008000000 */
[----:B------:R-:W-:Y:S07]  /*1fb0*/  @P1 BRA `(.L_x_68) ;  /* 0x0000000000281947 */ /* 0x000fee0003800000 */
[----:B------:R-:W-:Y:S01]  /*1fc0*/  MOV R2, R6 ;  /* 0x0000000600027202 */ /* 0x000fe20000000f00 */
[----:B------:R-:W-:Y:S01]  /*1fd0*/  IMAD R5, R9, UR8, RZ ;  /* 0x0000000809057c24 */ /* 0x000fe2000f8e02ff */
[----:B------:R-:W-:-:S03]  /*1fe0*/  ULDC.64 UR12, c[0x0][0x3f0] ;  /* 0x0000fc00000c7ab9 */ /* 0x000fc60000000a00 */
[----:B------:R-:W-:-:S04]  /*1ff0*/  IMAD.WIDE.U32 R10, R218, UR8, R2 ;  /* 0x00000008da0a7c25 */ /* 0x000fc8000f8e0002 */
[----:B------:R-:W-:Y:S01]  /*2000*/  IMAD R2, R218, UR9, R5 ;  /* 0x00000009da027c24 */ /* 0x000fe2000f8e0205 */
[----:B------:R-:W-:-:S04]  /*2010*/  LEA R4, P2, R10, UR12, 0x1 ;  /* 0x0000000c0a047c11 */ /* 0x000fc8000f8408ff */
[----:B------:R-:W-:-:S04]  /*2020*/  IADD3 R2, R11, R2, RZ ;  /* 0x000000020b027210 */ /* 0x000fc80007ffe0ff */
[----:B------:R-:W-:-:S05]  /*2030*/  LEA.HI.X R5, R10, UR13, R2, 0x1, P2 ;  /* 0x0000000d0a057c11 */ /* 0x000fca00090f0c02 */
[----:B------:R1:W-:Y:S04]  /*2040*/  STG.E.128 desc[UR6][R4.64], RZ ;  /* 0x000000ff04007986 */ /* 0x0003e8000c101d06 */
[----:B------:R1:W-:Y:S02]  /*2050*/  STG.E.128 desc[UR6][R4.64+0x80], RZ ;  /* 0x000080ff04007986 */ /* 0x0003e4000c101d06 */
.L_x_68:
[----:B------:R-:W-:Y:S05]  /*2060*/  BSYNC B0 ;  /* 0x0000000000007941 */ /* 0x000fea0003800000 */
.L_x_67:
[----:B------:R-:W-:Y:S04]  /*2070*/  BSSY B0, `(.L_x_69) ;  /* 0x000000e000007945 */ /* 0x000fe80003800000 */
[----:B------:R-:W-:Y:S05]  /*2080*/  @P0 BRA `(.L_x_70) ;  /* 0x0000000000300947 */ /* 0x000fea0003800000 */
[----:B-1----:R-:W-:Y:S01]  /*2090*/  IADD3 R5, P2, R218, 0x20, RZ ;  /* 0x00000020da057810 */ /* 0x002fe20007f5e0ff */
[----:B------:R-:W-:Y:S01]  /*20a0*/  ULDC.64 UR12, c[0x0][0x3f0] ;  /* 0x0000fc00000c7ab9 */ /* 0x000fe20000000a00 */
[----:B------:R-:W-:Y:S02]  /*20b0*/  MOV R7, R3 ;  /* 0x0000000300077202 */ /* 0x000fe40000000f00 */
[----:B------:R-:W-:Y:S01]  /*20c0*/  IADD3.X R2, RZ, R9, RZ, P2, !PT ;  /* 0x00000009ff027210 */ /* 0x000fe200017fe4ff */
[----:B------:R-:W-:-:S04]  /*20d0*/  IMAD.WIDE.U32 R6, R5, UR8, R6 ;  /* 0x0000000805067c25 */ /* 0x000fc8000f8e0006 */
[----:B------:R-:W-:Y:S01]  /*20e0*/  IMAD R2, R2, UR8, RZ ;  /* 0x0000000802027c24 */ /* 0x000fe2000f8e02ff */
[----:B------:R-:W-:-:S03]  /*20f0*/  LEA R4, P2, R6, UR12, 0x1 ;  /* 0x0000000c06047c11 */ /* 0x000fc6000f8408ff */
[----:B------:R-:W-:-:S05]  /*2100*/  IMAD R2, R5, UR9, R2 ;  /* 0x0000000905027c24 */ /* 0x000fca000f8e0202 */
[----:B------:R-:W-:-:S04]  /*2110*/  IADD3 R3, R7, R2, RZ ;  /* 0x0000000207037210 */ /* 0x000fc80007ffe0ff */
[----:B------:R-:W-:-:S05]  /*2120*/  LEA.HI.X R5, R6, UR13, R3, 0x1, P2 ;  /* 0x0000000d06057c11 */ /* 0x000fca00090f0c03 */
[----:B------:R2:W-:Y:S04]  /*2130*/  STG.E.128 desc[UR6][R4.64], RZ ;  /* 0x000000ff04007986 */ /* 0x0005e8000c101d06 */
[----:B------:R2:W-:Y:S02]  /*2140*/  STG.E.128 desc[UR6][R4.64+0x80], RZ ;  /* 0x000080ff04007986 */ /* 0x0005e4000c101d06 */
.L_x_70:
[----:B------:R-:W-:Y:S05]  /*2150*/  BSYNC B0 ;  /* 0x0000000000007941 */ /* 0x000fea0003800000 */
.L_x_69:
[----:B------:R-:W-:Y:S01]  /*2160*/  IMAD.U32 R3, RZ, RZ, UR10 ;  /* 0x0000000aff037e24 */ /* 0x000fe2000f8e00ff */
[----:B------:R-:W-:Y:S01]  /*2170*/  UIMAD UR5, UR37, UR10, URZ ;  /* 0x0000000a250572a4 */ /* 0x000fe2000f8e023f */
[----:B------:R-:W-:Y:S01]  /*2180*/  BSSY B0, `(.L_x_71) ;  /* 0x0000018000007945 */ /* 0x000fe20003800000 */
[----:B------:R-:W-:Y:S01]  /*2190*/  USHF.R.S32.HI UR12, URZ, 0x1f, UR59 ;  /* 0x0000001f3f0c7899 */ /* 0x000fe2000801143b */
[----:B------:R-:W-:Y:S01]  /*21a0*/  IMAD.WIDE.U32 R2, R3, UR46, R220 ;  /* 0x0000002e03027c25 */ /* 0x000fe2000f8e00dc */
[----:B------:R-:W-:Y:S01]  /*21b0*/  UIMAD UR5, UR46, UR11, UR5 ;  /* 0x0000000b2e0572a4 */ /* 0x000fe2000f8e0205 */
[----:B------:R-:W-:Y:S01]  /*21c0*/  ULDC.64 UR8, c[0x0][0x470] ;  /* 0x00011c0000087ab9 */ /* 0x000fe20000000a00 */
[----:B-12---:R-:W-:-:S04]  /*21d0*/  IADD3 R4, P2, R2, UR14, RZ ;  /* 0x0000000e02047c10 */ /* 0x006fc8000ff5e0ff */
[----:B------:R-:W-:Y:S01]  /*21e0*/  IMAD.U32 R2, RZ, RZ, UR5 ;  /* 0x00000005ff027e24 */ /* 0x000fe2000f8e00ff */
[----:B------:R-:W-:Y:S01]  /*21f0*/  UIMAD UR5, UR12, UR8, URZ ;  /* 0x000000080c0572a4 */ /* 0x000fe2000f8e023f */
[----:B------:R-:W-:-:S03]  /*2200*/  MOV R6, UR8 ;  /* 0x0000000800067c02 */ /* 0x000fc60008000f00 */
[----:B------:R-:W-:Y:S01]  /*2210*/  IADD3.X R5, R3, UR15, R2, P2, !PT ;  /* 0x0000000f03057c10 */ /* 0x000fe200097fe402 */
[----:B------:R-:W-:Y:S02]  /*2220*/  UIMAD UR9, UR59, UR9, UR5 ;  /* 0x000000093b0972a4 */ /* 0x000fe4000f8e0205 */
[----:B------:R-:W-:-:S05]  /*2230*/  IMAD.WIDE.U32 R6, R6, UR59, R4 ;  /* 0x0000003b06067c25 */ /* 0x000fca000f8e0004 */
[----:B------:R-:W-:Y:S01]  /*2240*/  IADD3 R3, R7, UR9, RZ ;  /* 0x0000000907037c10 */ /* 0x000fe2000fffe0ff */
[----:B------:R-:W-:Y:S06]  /*2250*/  @P1 BRA `(.L_x_72) ;  /* 0x0000000000281947 */ /* 0x000fec0003800000 */
        /* <DEDUP_REMOVED lines=10> */
.L_x_72:
[----:B------:R-:W-:Y:S05]  /*2300*/  BSYNC B0 ;  /* 0x0000000000007941 */ /* 0x000fea0003800000 */
.L_x_71:
[----:B------:R-:W-:Y:S05]  /*2310*/  @P0 BRA `(.L_x_73) ;  /* 0x0000004400f00947 */ /* 0x000fea0003800000 */
[----:B------:R-:W-:Y:S01]  /*2320*/  IADD3 R2, P0, R218, 0x20, RZ ;  /* 0x00000020da027810 */ /* 0x000fe20007f1e0ff */
[----:B-1----:R-:W-:Y:S01]  /*2330*/  IMAD.MOV.U32 R4, RZ, RZ, R6 ;  /* 0x000000ffff047224 */ /* 0x002fe200078e0006 */
[----:B------:R-:W-:Y:S01]  /*2340*/  MOV R5, R3 ;  /* 0x0000000300057202 */ /* 0x000fe20000000f00 */
[----:B------:R-:W-:Y:S02]  /*2350*/  ULDC.64 UR8, c[0x0][0x3f8] ;  /* 0x0000fe0000087ab9 */ /* 0x000fe40000000a00 */
[----:B------:R-:W-:Y:S02]  /*2360*/  IMAD.X R9, RZ, RZ, R9, P0 ;  /* 0x000000ffff097224 */ /* 0x000fe400000e0609 */
[----:B------:R-:W-:-:S04]  /*2370*/  IMAD.WIDE.U32 R4, R2, UR10, R4 ;  /* 0x0000000a02047c25 */ /* 0x000fc8000f8e0004 */
[----:B------:R-:W-:-:S04]  /*2380*/  IMAD R9, R9, UR10, RZ ;  /* 0x0000000a09097c24 */ /* 0x000fc8000f8e02ff */
[----:B------:R-:W-:Y:S01]  /*2390*/  IMAD R9, R2, UR11, R9 ;  /* 0x0000000b02097c24 */ /* 0x000fe2000f8e0209 */
[----:B------:R-:W-:-:S04]  /*23a0*/  LEA R2, P0, R4, UR8, 0x1 ;  /* 0x0000000804027c11 */ /* 0x000fc8000f8008ff */
[----:B------:R-:W-:-:S04]  /*23b0*/  IADD3 R9, R5, R9, RZ ;  /* 0x0000000905097210 */ /* 0x000fc80007ffe0ff */
[----:B------:R-:W-:-:S05]  /*23c0*/  LEA.HI.X R3, R4, UR9, R9, 0x1, P0 ;  /* 0x0000000904037c11 */ /* 0x000fca00080f0c09 */
[----:B------:R1:W-:Y:S04]  /*23d0*/  STG.E.128 desc[UR6][R2.64], RZ ;  /* 0x000000ff02007986 */ /* 0x0003e8000c101d06 */
[----:B------:R1:W-:Y:S01]  /*23e0*/  STG.E.128 desc[UR6][R2.64+0x80], RZ ;  /* 0x000080ff02007986 */ /* 0x0003e2000c101d06 */
[----:B------:R-:W-:Y:S05]  /*23f0*/  BRA `(.L_x_73) ;  /* 0x0000004400b87947 */ /* 0x000fea0003800000 */
.L_x_64:
[----:B------:R-:W-:Y:S01]  /*2400*/  SHF.R.S32.HI R12, RZ, 0x1f, R5 ;  /* 0x0000001fff0c7819 */ /* 0x000fe20000011405 */
[----:B------:R-:W-:Y:S01]  /*2410*/  UIMAD UR8, UR5, -0x40, UR43 ;  /* 0xffffffc0050878a4 */ /* 0x000fe2000f8e022b */
[----:B------:R-:W-:Y:S01]  /*2420*/  IMAD.U32 R11, RZ, RZ, UR20 ;  /* 0x00000014ff0b7e24 */ /* 0x000fe2000f8e00ff */
[----:B------:R-:W-:Y:S01]  /*2430*/  UIMAD UR14, UR37, UR20, URZ ;  /* 0x00000014250e72a4 */ /* 0x000fe2000f8e023f */
[----:B------:R-:W-:Y:S01]  /*2440*/  LEA.HI R5, R12, R5, RZ, 0x2 ;  /* 0x000000050c057211 */ /* 0x000fe200078f10ff */
[----:B------:R-:W-:Y:S01]  /*2450*/  VIADD R12, R218, 0x20 ;  /* 0x00000020da0c7836 */ /* 0x000fe20000000000 */
[----:B------:R-:W-:Y:S01]  /*2460*/  UIMAD UR13, UR45, -0x40, UR41 ;  /* 0xffffffc02d0d78a4 */ /* 0x000fe2000f8e0229 */
[----:B------:R-:W-:Y:S01]  /*2470*/  IMAD.WIDE.U32 R14, R11, UR46, R220 ;  /* 0x0000002e0b0e7c25 */ /* 0x000fe2000f8e00dc */
[----:B------:R-:W-:Y:S01]  /*2480*/  UIMAD UR15, UR46, UR21, UR14 ;  /* 0x000000152e0f72a4 */ /* 0x000fe2000f8e020e */
[----:B------:R-:W1:Y:S01]  /*2490*/  LDC R235, c[0x0][0x270] ;  /* 0x00009c00ffeb7b82 */ /* 0x000e620000000800 */
[----:B------:R-:W-:Y:S01]  /*24a0*/  ISETP.GE.AND P1, PT, R12, UR8, PT ;  /* 0x000000080c007c0c */ /* 0x000fe2000bf26270 */
[----:B------:R-:W-:Y:S01]  /*24b0*/  IMAD.SHL.U32 R11, R3, 0x40, RZ ;  /* 0x00000040030b7824 */ /* 0x000fe200078e00ff */
[----:B------:R-:W-:Y:S01]  /*24c0*/  SHF.R.S32.HI R3, RZ, 0x1f, R10 ;  /* 0x0000001fff037819 */ /* 0x000fe2000001140a */
[----:B------:R-:W-:Y:S01]  /*24d0*/  UIMAD UR14, UR37, UR22, URZ ;  /* 0x00000016250e72a4 */ /* 0x000fe2000f8e023f */
[----:B------:R-:W-:Y:S01]  /*24e0*/  IMAD.WIDE.U32 R16, R2, 0x40, RZ ;  /* 0x0000004002107825 */ /* 0x000fe200078e00ff */
[----:B------:R-:W-:Y:S01]  /*24f0*/  ISETP.GE.AND P3, PT, R12, UR13, PT ;  /* 0x0000000d0c007c0c */ /* 0x000fe2000bf66270 */
[----:B------:R-:W-:Y:S01]  /*2500*/  ULDC.64 UR18, c[0x0][0x268] ;  /* 0x00009a0000127ab9 */ /* 0x000fe20000000a00 */
[----:B------:R-:W-:Y:S01]  /*2510*/  LEA.HI R3, R3, R8, RZ, 0x2 ;  /* 0x0000000803037211 */ /* 0x000fe200078f10ff */
[----:B------:R-:W-:Y:S01]  /*2520*/  IMAD.U32 R13, RZ, RZ, UR22 ;  /* 0x00000016ff0d7e24 */ /* 0x000fe2000f8e00ff */
[----:B------:R-:W-:Y:S01]  /*2530*/  UIMAD UR14, UR46, UR23, UR14 ;  /* 0x000000172e0e72a4 */ /* 0x000fe2000f8e020e */
[----:B------:R-:W-:Y:S01]  /*2540*/  IMAD.U32 R2, RZ, RZ, UR15 ;  /* 0x0000000fff027e24 */ /* 0x000fe2000f8e00ff */
[----:B------:R-:W-:Y:S01]  /*2550*/  LOP3.LUT R3, R3, 0xfffffffc, RZ, 0xc0, !PT ;  /* 0xfffffffc03037812 */ /* 0x000fe200078ec0ff */
[----:B------:R-:W-:Y:S01]  /*2560*/  IMAD.WIDE.U32 R12, R13, UR46, R220 ;  /* 0x0000002e0d0c7c25 */ /* 0x000fe2000f8e00dc */
[----:B------:R-:W-:Y:S01]  /*2570*/  IADD3 R24, P2, R14, UR25, RZ ;  /* 0x000000190e187c10 */ /* 0x000fe2000ff5e0ff */
[----:B------:R-:W-:Y:S01]  /*2580*/  USHF.L.U32 UR16, UR35, 0x6, URZ ;  /* 0x0000000623107899 */ /* 0x000fe2000800063f */
[----:B------:R-:W-:Y:S01]  /*2590*/  @!P1 IADD3 R18, P0, R246, R16, RZ ;  /* 0x00000010f6129210 */ /* 0x000fe20007f1e0ff */
[----:B------:R-:W-:Y:S01]  /*25a0*/  IMAD.IADD R8, R8, 0x1, -R3 ;  /* 0x0000000108087824 */ /* 0x000fe200078e0a03 */
[----:B------:R-:W-:Y:S01]  /*25b0*/  IADD3.X R25, R15, UR42, R2, P2, !PT ;  /* 0x0000002a0f197c10 */ /* 0x000fe200097fe402 */
[----:B------:R-:W-:Y:S01]  /*25c0*/  IMAD.U32 R2, RZ, RZ, UR14 ;  /* 0x0000000eff027e24 */ /* 0x000fe2000f8e00ff */
[----:B------:R-:W-:Y:S01]  /*25d0*/  ISETP.GE.AND P4, PT, R218, UR13, PT ;  /* 0x0000000dda007c0c */ /* 0x000fe2000bf86270 */
[----:B------:R-:W-:Y:S01]  /*25e0*/  ULDC.64 UR14, c[0x0][0x260] ;  /* 0x00009800000e7ab9 */ /* 0x000fe20000000a00 */
[----:B------:R-:W-:Y:S01]  /*25f0*/  @!P1 IADD3.X R19, R247, R17, R11, P0, !PT ;  /* 0x00000011f7139210 */ /* 0x000fe200007fe40b */
[----:B------:R-:W-:Y:S01]  /*2600*/  IMAD.WIDE.U32 R24, R20, UR18, R24 ;  /* 0x0000001214187c25 */ /* 0x000fe2000f8e0018 */
[----:B------:R-:W-:Y:S01]  /*2610*/  SHF.R.S32.HI R3, RZ, 0x2, R5 ;  /* 0x00000002ff037819 */ /* 0x000fe20000011405 */
[----:B------:R-:W-:Y:S01]  /*2620*/  ULEA.HI UR13, UR5, UR5, URZ, 0x1 ;  /* 0x00000005050d7291 */ /* 0x000fe2000f8f083f */
[----:B------:R-:W-:Y:S01]  /*2630*/  IADD3 R14, P0, R12, UR39, RZ ;  /* 0x000000270c0e7c10 */ /* 0x000fe2000ff1e0ff */
[----:B------:R-:W-:-:S02]  /*2640*/  IMAD R5, R4, UR18, RZ ;  /* 0x0000001204057c24 */ /* 0x000fc4000f8e02ff */
[----:B------:R-:W-:Y:S01]  /*2650*/  IMAD.MOV.U32 R240, RZ, RZ, 0x7f800000 ;  /* 0x7f800000fff07424 */ /* 0x000fe200078e00ff */
[----:B------:R-:W-:Y:S01]  /*2660*/  IADD3.X R15, R13, UR40, R2, P0, !PT ;  /* 0x000000280d0f7c10 */ /* 0x000fe200087fe402 */
[----:B------:R-:W-:Y:S01]  /*2670*/  IMAD R8, R8, 0x10, R3 ;  /* 0x0000001008087824 */ /* 0x000fe200078e0203 */
[----:B------:R-:W-:Y:S01]  /*2680*/  @!P3 IADD3 R11, P0, R218, 0x20, RZ ;  /* 0x00000020da0bb810 */ /* 0x000fe20007f1e0ff */
[----:B------:R-:W-:Y:S01]  /*2690*/  IMAD R22, R20, UR19, R5 ;  /* 0x0000001314167c24 */ /* 0x000fe2000f8e0205 */
[----:B------:R-:W-:Y:S01]  /*26a0*/  ULOP3.LUT UR13, UR13, 0xfffffffe, URZ, 0xc0, !UPT ;  /* 0xfffffffe0d0d7892 */ /* 0x000fe2000f8ec03f */
[----:B------:R-:W-:Y:S02]  /*26b0*/  VIADD R10, R8, 0x8 ;  /* 0x00000008080a7836 */ /* 0x000fe40000000000 */
[----:B------:R-:W-:Y:S01]  /*26c0*/  IMAD.MOV.U32 R241, RZ, RZ, 0x7f800000 ;  /* 0x7f800000fff17424 */ /* 0x000fe200078e00ff */
[----:B------:R-:W-:Y:S01]  /*26d0*/  UIADD3 UR13, UR5, -UR13, URZ ;  /* 0x8000000d050d7290 */ /* 0x000fe2000fffe03f */
[----:B------:R-:W-:Y:S01]  /*26e0*/  IMAD R3, R4, UR14, RZ ;  /* 0x0000000e04037c24 */ /* 0x000fe2000f8e02ff */
[----:B------:R-:W-:Y:S01]  /*26f0*/  ISETP.GE.AND P6, PT, R10, UR8, PT ;  /* 0x000000080a007c0c */ /* 0x000fe2000bfc6270 */
[----:B------:R-:W-:Y:S01]  /*2700*/  IMAD.IADD R23, R25, 0x1, R22 ;  /* 0x0000000119177824 */ /* 0x000fe200078e0216 */
[----:B------:R-:W2:Y:S01]  /*2710*/  @!P4 LDC.64 R4, c[0x0][0x220] ;  /* 0x00008800ff04cb82 */ /* 0x000ea20000000a00 */
[----:B------:R-:W-:Y:S01]  /*2720*/  @!P3 IMAD.X R16, RZ, RZ, R9, P0 ;  /* 0x000000ffff10b224 */ /* 0x000fe200000e0609 */
[----:B------:R-:W-:Y:S01]  /*2730*/  @!P3 IADD3 R10, P0, R218, 0x20, RZ ;  /* 0x00000020da0ab810 */ /* 0x000fe20007f1e0ff */
[----:B------:R-:W-:Y:S01]  /*2740*/  @!P4 IMAD R13, R9, UR20, RZ ;  /* 0x00000014090dcc24 */ /* 0x000fe2000f8e02ff */
[----:B------:R-:W-:Y:S01]  /*2750*/  UISETP.NE.AND UP0, UPT, UR13, 0x1, UPT ;  /* 0x000000010d00788c */ /* 0x000fe2000bf05270 */
[----:B------:R-:W-:-:S02]  /*2760*/  @!P3 IMAD.MOV.U32 R25, RZ, RZ, R23 ;  /* 0x000000ffff19b224 */ /* 0x000fc400078e0017 */
[----:B------:R-:W-:Y:S02]  /*2770*/  IMAD.U32 R236, RZ, RZ, UR43 ;  /* 0x0000002bffec7e24 */ /* 0x000fe4000f8e00ff */
[----:B------:R-:W-:Y:S02]  /*2780*/  IMAD.MOV.U32 R206, RZ, RZ, 0x20 ;  /* 0x00000020ffce7424 */ /* 0x000fe400078e00ff */
[----:B------:R-:W-:Y:S02]  /*2790*/  IMAD.MOV.U32 R205, RZ, RZ, 0x40 ;  /* 0x00000040ffcd7424 */ /* 0x000fe400078e00ff */
[----:B------:R-:W-:Y:S01]  /*27a0*/  VIADD R207, R214, 0x2000 ;  /* 0x00002000d6cf7836 */ /* 0x000fe20000000000 */
[----:B------:R-:W-:Y:S01]  /*27b0*/  CS2R R94, SRZ ;  /* 0x00000000005e7805 */ /* 0x000fe2000001ff00 */
[----:B------:R-:W-:Y:S01]  /*27c0*/  @!P3 IMAD R16, R16, UR20, RZ ;  /* 0x000000141010bc24 */ /* 0x000fe2000f8e02ff */
[----:B------:R-:W-:Y:S01]  /*27d0*/  CS2R R92, SRZ ;  /* 0x00000000005c7805 */ /* 0x000fe2000001ff00 */
[C---:B------:R-:W-:Y:S01]  /*27e0*/  IMAD R12, R20.reuse, UR15, R3 ;  /* 0x0000000f140c7c24 */ /* 0x040fe2000f8e0203 */
[----:B------:R-:W-:Y:S01]  /*27f0*/  CS2R R98, SRZ ;  /* 0x0000000000627805 */ /* 0x000fe2000001ff00 */
[----:B------:R-:W3:Y:S01]  /*2800*/  @!P3 LDC.64 R2, c[0x0][0x220] ;  /* 0x00008800ff02bb82 */ /* 0x000ee20000000a00 */
[----:B------:R-:W-:Y:S01]  /*2810*/  IMAD.WIDE.U32 R20, R20, UR14, R14 ;  /* 0x0000000e14147c25 */ /* 0x000fe2000f8e000e */
[----:B------:R-:W-:Y:S01]  /*2820*/  UIMAD.WIDE.U32 UR14, UR34, 0x40, URZ ;  /* 0x00000040220e78a5 */ /* 0x000fe2000f8e003f */
[----:B------:R-:W-:-:S02]  /*2830*/  CS2R R96, SRZ ;  /* 0x0000000000607805 */ /* 0x000fc4000001ff00 */
[----:B------:R-:W-:Y:S01]  /*2840*/  CS2R R90, SRZ ;  /* 0x00000000005a7805 */ /* 0x000fe2000001ff00 */
[----:B------:R-:W-:Y:S01]  /*2850*/  @!P4 IMAD.MOV.U32 R22, RZ, RZ, R24 ;  /* 0x000000ffff16c224 */ /* 0x000fe200078e0018 */
[----:B------:R-:W-:Y:S01]  /*2860*/  CS2R R88, SRZ ;  /* 0x0000000000587805 */ /* 0x000fe2000001ff00 */
[----:B------:R-:W-:Y:S01]  /*2870*/  @!P4 IMAD R14, R218, UR21, R13 ;  /* 0x00000015da0ecc24 */ /* 0x000fe2000f8e020d */
[----:B------:R-:W-:Y:S01]  /*2880*/  CS2R R86, SRZ ;  /* 0x0000000000567805 */ /* 0x000fe2000001ff00 */
[C---:B------:R-:W-:Y:S01]  /*2890*/  @!P3 IMAD R13, R11.reuse, UR21, R16 ;  /* 0x000000150b0dbc24 */ /* 0x040fe2000f8e0210 */
[----:B------:R-:W-:Y:S01]  /*28a0*/  CS2R R84, SRZ ;  /* 0x0000000000547805 */ /* 0x000fe2000001ff00 */
[----:B------:R-:W-:Y:S01]  /*28b0*/  @!P3 IMAD.WIDE.U32 R24, R11, UR20, R24 ;  /* 0x000000140b18bc25 */ /* 0x000fe2000f8e0018 */
[----:B------:R-:W-:Y:S02]  /*28c0*/  CS2R R78, SRZ ;  /* 0x00000000004e7805 */ /* 0x000fe4000001ff00 */
[----:B------:R-:W-:-:S02]  /*28d0*/  CS2R R76, SRZ ;  /* 0x00000000004c7805 */ /* 0x000fc4000001ff00 */
[----:B------:R-:W-:Y:S01]  /*28e0*/  CS2R R82, SRZ ;  /* 0x0000000000527805 */ /* 0x000fe2000001ff00 */
[----:B------:R-:W-:Y:S01]  /*28f0*/  @!P3 IMAD.X R11, RZ, RZ, R9, P0 ;  /* 0x000000ffff0bb224 */ /* 0x000fe200000e0609 */
[----:B------:R-:W-:Y:S01]  /*2900*/  PLOP3.LUT P0, PT, PT, PT, UP4, 0x80, 0x0 ;  /* 0x000000000000781c */ /* 0x000fe20003f0f048 */
[----:B------:R-:W-:Y:S01]  /*2910*/  @!P4 IMAD.WIDE.U32 R22, R218, UR20, R22 ;  /* 0x00000014da16cc25 */ /* 0x000fe2000f8e0016 */
[----:B------:R-:W-:Y:S02]  /*2920*/  CS2R R80, SRZ ;  /* 0x0000000000507805 */ /* 0x000fe4000001ff00 */
[----:B------:R-:W-:Y:S02]  /*2930*/  CS2R R74, SRZ ;  /* 0x00000000004a7805 */ /* 0x000fe4000001ff00 */
[----:B------:R-:W-:Y:S01]  /*2940*/  CS2R R72, SRZ ;  /* 0x0000000000487805 */ /* 0x000fe2000001ff00 */
[----:B------:R-:W-:Y:S01]  /*2950*/  @!P4 IMAD.IADD R14, R23, 0x1, R14 ;  /* 0x00000001170ec824 */ /* 0x000fe200078e020e */
[C---:B--2---:R-:W-:Y:S01]  /*2960*/  @!P4 LEA R16, P2, R22.reuse, R4, 0x1 ;  /* 0x000000041610c211 */ /* 0x044fe200078408ff */
[----:B------:R-:W-:Y:S01]  /*2970*/  @!P3 IMAD.IADD R13, R25, 0x1, R13 ;  /* 0x00000001190db824 */ /* 0x000fe200078e020d */
[----:B------:R-:W-:Y:S01]  /*2980*/  CS2R R70, SRZ ;  /* 0x0000000000467805 */ /* 0x000fe2000001ff00 */
[----:B------:R-:W-:Y:S01]  /*2990*/  IMAD.IADD R21, R21, 0x1, R12 ;  /* 0x0000000115157824 */ /* 0x000fe200078e020c */
[----:B------:R-:W-:Y:S01]  /*29a0*/  @!P4 LEA.HI.X R17, R22, R5, R14, 0x1, P2 ;  /* 0x000000051611c211 */ /* 0x000fe200010f0c0e */
[----:B------:R-:W-:Y:S01]  /*29b0*/  @!P4 IMAD R9, R9, UR22, RZ ;  /* 0x000000160909cc24 */ /* 0x000fe2000f8e02ff */
[C---:B---3--:R-:W-:Y:S01]  /*29c0*/  @!P3 LEA R14, P2, R24.reuse, R2, 0x1 ;  /* 0x00000002180eb211 */ /* 0x048fe200078408ff */
[----:B------:R-:W-:Y:S01]  /*29d0*/  @P0 BAR.SYNC.DEFER_BLOCKING 0x0 ;  /* 0x0000000000000b1d */ /* 0x000fe20000010000 */
[----:B------:R-:W-:Y:S01]  /*29e0*/  VIADD R2, R223, 0x2000 ;  /* 0x00002000df027836 */ /* 0x000fe20000000000 */
[----:B------:R-:W-:Y:S01]  /*29f0*/  PLOP3.LUT P0, PT, PT, PT, UP0, 0x80, 0x0 ;  /* 0x000000000000781c */ /* 0x000fe20003f0f008 */
[----:B------:R-:W-:Y:S01]  /*2a00*/  @!P3 IMAD.MOV.U32 R26, RZ, RZ, R20 ;  /* 0x000000ffff1ab224 */ /* 0x000fe200078e0014 */
[----:B------:R-:W-:Y:S01]  /*2a10*/  @!P3 LEA.HI.X R15, R24, R3, R13, 0x1, P2 ;  /* 0x00000003180fb211 */ /* 0x000fe200010f0c0d */
[----:B------:R-:W-:Y:S01]  /*2a20*/  IMAD.U32 R3, RZ, RZ, UR16 ;  /* 0x00000010ff037e24 */ /* 0x000fe2000f8e00ff */
[----:B------:R-:W-:-:S02]  /*2a30*/  SEL R2, R2, R223, !P0 ;  /* 0x000000df02027207 */ /* 0x000fc40004000000 */
[----:B------:R-:W2:Y:S01]  /*2a40*/  @!P4 LDC.64 R4, c[0x0][0x218] ;  /* 0x00008600ff04cb82 */ /* 0x000ea20000000a00 */
[----:B------:R-:W-:Y:S01]  /*2a50*/  @!P1 IADD3 R12, P5, R248, UR14, RZ ;  /* 0x0000000ef80c9c10 */ /* 0x000fe2000ffbe0ff */
[----:B------:R-:W-:Y:S01]  /*2a60*/  @!P3 IMAD.MOV.U32 R27, RZ, RZ, R21 ;  /* 0x000000ffff1bb224 */ /* 0x000fe200078e0015 */
[C---:B------:R-:W-:Y:S01]  /*2a70*/  ISETP.GE.AND P2, PT, R218.reuse, UR8, PT ;  /* 0x00000008da007c0c */ /* 0x040fe2000bf46270 */
[----:B------:R-:W-:Y:S01]  /*2a80*/  @!P3 IMAD R11, R11, UR22, RZ ;  /* 0x000000160b0bbc24 */ /* 0x000fe2000f8e02ff */
[----:B------:R-:W-:Y:S01]  /*2a90*/  @!P1 IADD3.X R13, R249, UR15, R3, P5, !PT ;  /* 0x0000000ff90d9c10 */ /* 0x000fe2000affe403 */
[----:B------:R-:W-:Y:S01]  /*2aa0*/  @!P4 IMAD R9, R218, UR23, R9 ;  /* 0x00000017da09cc24 */ /* 0x000fe2000f8e0209 */
[----:B------:R-:W-:Y:S01]  /*2ab0*/  LEA R242, R2, UR4, 0x1 ;  /* 0x0000000402f27c11 */ /* 0x000fe2000f8e08ff */
[----:B------:R-:W-:Y:S01]  /*2ac0*/  @!P4 IMAD.WIDE.U32 R20, R218, UR22, R20 ;  /* 0x00000016da14cc25 */ /* 0x000fe2000f8e0014 */
[----:B------:R-:W3:Y:S01]  /*2ad0*/  @!P3 LDC.64 R2, c[0x0][0x218] ;  /* 0x00008600ff02bb82 */ /* 0x000ee20000000a00 */
[----:B------:R-:W-:-:S02]  /*2ae0*/  CS2R R68, SRZ ;  /* 0x0000000000447805 */ /* 0x000fc4000001ff00 */
[----:B------:R-:W-:Y:S01]  /*2af0*/  CS2R R46, SRZ ;  /* 0x00000000002e7805 */ /* 0x000fe2000001ff00 */
[C---:B------:R-:W-:Y:S01]  /*2b00*/  @!P3 IMAD R11, R10.reuse, UR23, R11 ;  /* 0x000000170a0bbc24 */ /* 0x040fe2000f8e020b */
[----:B------:R-:W-:Y:S01]  /*2b10*/  CS2R R44, SRZ ;  /* 0x00000000002c7805 */ /* 0x000fe2000001ff00 */
[----:B------:R-:W-:Y:S01]  /*2b20*/  @!P3 IMAD.WIDE.U32 R26, R10, UR22, R26 ;  /* 0x000000160a1abc25 */ /* 0x000fe2000f8e001a */
[----:B------:R-:W-:Y:S02]  /*2b30*/  CS2R R50, SRZ ;  /* 0x0000000000327805 */ /* 0x000fe4000001ff00 */
[----:B------:R-:W-:Y:S01]  /*2b40*/  CS2R R48, SRZ ;  /* 0x0000000000307805 */ /* 0x000fe2000001ff00 */
[----:B------:R-:W-:Y:S01]  /*2b50*/  @P4 STS.128 [R224+0x10000], RZ ;  /* 0x010000ffe0004388 */ /* 0x000fe20000000c00 */
[----:B------:R-:W-:Y:S01]  /*2b60*/  @!P4 IMAD.IADD R10, R21, 0x1, R9 ;  /* 0x00000001150ac824 */ /* 0x000fe200078e0209 */
[----:B------:R-:W-:Y:S01]  /*2b70*/  SHF.R.S32.HI R9, RZ, 0x1f, R8 ;  /* 0x0000001fff097819 */ /* 0x000fe20000011408 */
[----:B------:R-:W-:Y:S01]  /*2b80*/  @!P3 IMAD.IADD R11, R27, 0x1, R11 ;  /* 0x000000011b0bb824 */ /* 0x000fe200078e020b */
[----:B------:R-:W-:Y:S01]  /*2b90*/  @P4 STS.128 [R224+0x12000], RZ ;  /* 0x012000ffe0004388 */ /* 0x000fe20000000c00 */
[C---:B------:R-:W-:Y:S01]  /*2ba0*/  IMAD.SHL.U32 R239, R8.reuse, 0x4, RZ ;  /* 0x0000000408ef7824 */ /* 0x040fe200078e00ff */
[----:B------:R-:W-:Y:S01]  /*2bb0*/  SHF.L.U64.HI R238, R8, 0x2, R9 ;  /* 0x0000000208ee7819 */ /* 0x000fe20000010209 */
[----:B------:R-:W-:Y:S01]  /*2bc0*/  USHF.L.U32 UR16, UR36, 0x4, URZ ;  /* 0x0000000424107899 */ /* 0x000fe2000800063f */
[----:B------:R-:W-:Y:S01]  /*2bd0*/  @!PT LDS RZ, [RZ] ;  /* 0x00000000fffff984 */ /* 0x000fe20000000800 */
[----:B------:R-:W-:Y:S01]  /*2be0*/  @!PT LDS RZ, [RZ] ;  /* 0x00000000fffff984 */ /* 0x000fe20000000800 */
[----:B------:R-:W-:Y:S01]  /*2bf0*/  @!PT LDS RZ, [RZ] ;  /* 0x00000000fffff984 */ /* 0x000fe20000000800 */
[----:B------:R-:W-:Y:S01]  /*2c00*/  @!P4 LDGSTS.E.BYPASS.LTC128B.128 [R224+0x10000], desc[UR6][R16.64] ;  /* 0x1000000010e0cfae */ /* 0x000fe2000b901d46 */
[----:B--2---:R-:W-:Y:S01]  /*2c10*/  @!P4 LEA R4, P5, R20, R4, 0x1 ;  /* 0x000000041404c211 */ /* 0x004fe200078a08ff */
[----:B------:R-:W-:-:S02]  /*2c20*/  USHF.L.U32 UR13, UR36, 0x3, URZ ;  /* 0x00000003240d7899 */ /* 0x000fc4000800063f */
[----:B------:R-:W-:Y:S01]  /*2c30*/  @!P4 LDGSTS.E.BYPASS.LTC128B.128 [R224+0x12000], desc[UR6][R16.64+0x80] ;  /* 0x1200008010e0cfae */ /* 0x000fe2000b901d46 */
[----:B------:R-:W-:Y:S01]  /*2c40*/  @!P4 LEA.HI.X R5, R20, R5, R10, 0x1, P5 ;  /* 0x000000051405c211 */ /* 0x000fe200028f0c0a */
[----:B------:R-:W-:Y:S01]  /*2c50*/  IMAD.MOV.U32 R234, RZ, RZ, 0x8 ;  /* 0x00000008ffea7424 */ /* 0x000fe200078e00ff */
[----:B------:R-:W-:Y:S01]  /*2c60*/  SEL R207, R207, R214, !P0 ;  /* 0x000000d6cfcf7207 */ /* 0x000fe20004000000 */
[----:B------:R-:W-:Y:S01]  /*2c70*/  @P3 STS.128 [R224+0x11000], RZ ;  /* 0x011000ffe0003388 */ /* 0x000fe20000000c00 */
[----:B------:R-:W-:Y:S01]  /*2c80*/  UIADD3 UR43, UR43, 0x40, UR46 ;  /* 0x000000402b2b7890 */ /* 0x000fe2000fffe02e */
[----:B------:R-:W-:Y:S02]  /*2c90*/  CS2R R42, SRZ ;  /* 0x00000000002a7805 */ /* 0x000fe4000001ff00 */
[----:B------:R-:W-:Y:S01]  /*2ca0*/  CS2R R40, SRZ ;  /* 0x0000000000287805 */ /* 0x000fe2000001ff00 */
[----:B------:R-:W-:Y:S01]  /*2cb0*/  @P3 STS.128 [R224+0x13000], RZ ;  /* 0x013000ffe0003388 */ /* 0x000fe20000000c00 */
[----:B------:R-:W-:-:S02]  /*2cc0*/  CS2R R38, SRZ ;  /* 0x0000000000267805 */ /* 0x000fc4000001ff00 */
[----:B------:R-:W-:Y:S02]  /*2cd0*/  CS2R R36, SRZ ;  /* 0x0000000000247805 */ /* 0x000fe4000001ff00 */
[----:B------:R-:W-:Y:S01]  /*2ce0*/  CS2R R30, SRZ ;  /* 0x00000000001e7805 */ /* 0x000fe2000001ff00 */
[----:B------:R-:W-:Y:S01]  /*2cf0*/  @!PT LDS RZ, [RZ] ;  /* 0x00000000fffff984 */ /* 0x000fe20000000800 */
[----:B------:R-:W-:Y:S01]  /*2d00*/  @!PT LDS RZ, [RZ] ;  /* 0x00000000fffff984 */ /* 0x000fe20000000800 */
[----:B------:R-:W-:Y:S01]  /*2d10*/  @!PT LDS RZ, [RZ] ;  /* 0x00000000fffff984 */ /* 0x000fe20000000800 */
[----:B------:R-:W-:Y:S01]  /*2d20*/  @!P3 LDGSTS.E.BYPASS.LTC128B.128 [R224+0x11000], desc[UR6][R14.64] ;  /* 0x110000000ee0bfae */ /* 0x000fe2000b901d46 */
[----:B------:R-:W-:Y:S02]  /*2d30*/  CS2R R28, SRZ ;  /* 0x00000000001c7805 */ /* 0x000fe4000001ff00 */
[----:B------:R-:W-:Y:S02]  /*2d40*/  CS2R R34, SRZ ;  /* 0x0000000000227805 */ /* 0x000fe4000001ff00 */
[----:B------:R-:W-:Y:S01]  /*2d50*/  CS2R R32, SRZ ;  /* 0x0000000000207805 */ /* 0x000fe2000001ff00 */
[----:B------:R2:W-:Y:S01]  /*2d60*/  @!P3 LDGSTS.E.BYPASS.LTC128B.128 [R224+0x13000], desc[UR6][R14.64+0x80] ;  /* 0x130000800ee0bfae */ /* 0x0005e2000b901d46 */
[----:B------:R-:W-:-:S02]  /*2d70*/  CS2R R24, SRZ ;  /* 0x0000000000187805 */ /* 0x000fc4000001ff00 */
[----:B------:R-:W-:Y:S01]  /*2d80*/  CS2R R22, SRZ ;  /* 0x0000000000167805 */ /* 0x000fe2000001ff00 */
[----:B------:R-:W-:Y:S01]  /*2d90*/  UIMAD UR40, UR36, 0x18, URZ ;  /* 0x00000018242878a4 */ /* 0x000fe2000f8e023f */
[----:B------:R-:W0:Y:S01]  /*2da0*/  LDGDEPBAR ;  /* 0x00000000000079af */ /* 0x000e220000000000 */
[----:B------:R-:W-:Y:S02]  /*2db0*/  USHF.L.U32 UR39, UR36, 0x5, URZ ;  /* 0x0000000524277899 */ /* 0x000fe4000800063f */
[----:B------:R-:W-:Y:S01]  /*2dc0*/  UIMAD UR38, UR36, 0x28, URZ ;  /* 0x00000028242678a4 */ /* 0x000fe2000f8e023f */
[----:B------:R-:W-:Y:S01]  /*2dd0*/  @P2 STS.128 [R224+0x8000], RZ ;  /* 0x008000ffe0002388 */ /* 0x000fe20000000c00 */
[----:B------:R-:W-:Y:S02]  /*2de0*/  UIMAD UR37, UR36, 0x30, URZ ;  /* 0x00000030242578a4 */ /* 0x000fe4000f8e023f */
[----:B------:R-:W-:Y:S01]  /*2df0*/  UIADD3 UR42, UR46, 0x40, URZ ;  /* 0x000000402e2a7890 */ /* 0x000fe2000fffe03f */
[----:B------:R-:W-:Y:S01]  /*2e00*/  @P2 STS.128 [R224+0xa000], RZ ;  /* 0x00a000ffe0002388 */ /* 0x000fe20000000c00 */
[----:B------:R-:W-:Y:S01]  /*2e10*/  ULDC UR48, c[0x0][0x2dc] ;  /* 0x0000b70000307ab9 */ /* 0x000fe20000000800 */
[----:B------:R-:W-:-:S02]  /*2e20*/  ULDC UR14, c[0x0][0x2ec] ;  /* 0x0000bb00000e7ab9 */ /* 0x000fc40000000800 */
[----:B------:R-:W-:Y:S01]  /*2e30*/  @!PT LDS RZ, [RZ] ;  /* 0x00000000fffff984 */ /* 0x000fe20000000800 */
[----:B------:R-:W-:Y:S01]  /*2e40*/  @!PT LDS RZ, [RZ] ;  /* 0x00000000fffff984 */ /* 0x000fe20000000800 */
[----:B------:R-:W-:Y:S01]  /*2e50*/  @!PT LDS RZ, [RZ] ;  /* 0x00000000fffff984 */ /* 0x000fe20000000800 */
[----:B------:R-:W-:Y:S04]  /*2e60*/  @!P2 LDGSTS.E.BYPASS.LTC128B.128 [R224+0x8000], desc[UR6][R246.64] ;  /* 0x08000000f6e0afae */ /* 0x000fe8000b901d46 */
[----:B------:R-:W-:Y:S04]  /*2e70*/  @!P2 LDGSTS.E.BYPASS.LTC128B.128 [R224+0xa000], desc[UR6][R246.64+0x80] ;  /* 0x0a000080f6e0afae */ /* 0x000fe8000b901d46 */
[----:B------:R-:W-:Y:S04]  /*2e80*/  @P1 STS.128 [R224+0x9000], RZ ;  /* 0x009000ffe0001388 */ /* 0x000fe80000000c00 */
[----:B------:R-:W-:Y:S04]  /*2e90*/  @P1 STS.128 [R224+0xb000], RZ ;  /* 0x00b000ffe0001388 */ /* 0x000fe80000000c00 */
[----:B------:R-:W-:Y:S01]  /*2ea0*/  @!PT LDS RZ, [RZ] ;  /* 0x00000000fffff984 */ /* 0x000fe20000000800 */
[----:B------:R-:W-:Y:S01]  /*2eb0*/  @!PT LDS RZ, [RZ] ;  /* 0x00000000fffff984 */ /* 0x000fe20000000800 */
[----:B------:R-:W-:Y:S01]  /*2ec0*/  @!PT LDS RZ, [RZ] ;  /* 0x00000000fffff984 */ /* 0x000fe20000000800 */
[----:B------:R-:W-:Y:S04]  /*2ed0*/  @!P1 LDGSTS.E.BYPASS.LTC128B.128 [R224+0x9000], desc[UR6][R18.64] ;  /* 0x0900000012e09fae */ /* 0x000fe8000b901d46 */
[----:B------:R-:W-:Y:S04]  /*2ee0*/  @!P1 LDGSTS.E.BYPASS.LTC128B.128 [R224+0xb000], desc[UR6][R18.64+0x80] ;  /* 0x0b00008012e09fae */ /* 0x000fe8000b901d46 */
[----:B------:R-:W-:Y:S04]  /*2ef0*/  @P2 STS [R242], RZ ;  /* 0x000000fff2002388 */ /* 0x000fe80000000800 */
[----:B------:R-:W-:Y:S04]  /*2f00*/  @P2 STS [R242+0x4], RZ ;  /* 0x000004fff2002388 */ /* 0x000fe80000000800 */
[----:B------:R-:W-:Y:S04]  /*2f10*/  @P2 STS [R242+0x8], RZ ;  /* 0x000008fff2002388 */ /* 0x000fe80000000800 */
[----:B------:R-:W-:Y:S04]  /*2f20*/  @P2 STS [R242+0xc], RZ ;  /* 0x00000cfff2002388 */ /* 0x000fe80000000800 */
[----:B------:R-:W-:Y:S04]  /*2f30*/  @P2 STS [R242+0x2000], RZ ;  /* 0x002000fff2002388 */ /* 0x000fe80000000800 */
[----:B------:R-:W-:Y:S04]  /*2f40*/  @P2 STS [R242+0x2004], RZ ;  /* 0x002004fff2002388 */ /* 0x000fe80000000800 */
[----:B------:R-:W-:Y:S04]  /*2f50*/  @P2 STS [R242+0x2008], RZ ;  /* 0x002008fff2002388 */ /* 0x000fe80000000800 */
[----:B------:R-:W-:Y:S04]  /*2f60*/  @P2 STS [R242+0x200c], RZ ;  /* 0x00200cfff2002388 */ /* 0x000fe80000000800 */
[----:B------:R-:W-:Y:S01]  /*2f70*/  @!PT LDS RZ, [RZ] ;  /* 0x00000000fffff984 */ /* 0x000fe20000000800 */
[----:B------:R-:W-:Y:S01]  /*2f80*/  @!PT LDS RZ, [RZ] ;  /* 0x00000000fffff984 */ /* 0x000fe20000000800 */
[----:B------:R-:W-:Y:S01]  /*2f90*/  @!PT LDS RZ, [RZ] ;  /* 0x00000000fffff984 */ /* 0x000fe20000000800 */
[----:B------:R-:W-:Y:S04]  /*2fa0*/  @!P2 LDGSTS.E.BYPASS.LTC128B.128 [R242], desc[UR6][R248.64] ;  /* 0x00000000f8f2afae */ /* 0x000fe8000b901d46 */
[----:B------:R-:W-:Y:S01]  /*2fb0*/  @!P2 LDGSTS.E.BYPASS.LTC128B.128 [R242+0x2000], desc[UR6][R248.64+0x80] ;  /* 0x02000080f8f2afae */ /* 0x000fe2000b901d46 */
[----:B------:R-:W-:-:S03]  /*2fc0*/  ISETP.GE.AND P2, PT, R8, UR8, PT ;  /* 0x0000000808007c0c */ /* 0x000fc6000bf46270 */
[----:B------:R-:W-:Y:S04]  /*2fd0*/  @P1 STS [R242+0x1000], RZ ;  /* 0x001000fff2001388 */ /* 0x000fe80000000800 */
        /* <DEDUP_REMOVED lines=10> */
[----:B------:R-:W-:Y:S04]  /*3080*/  @!P1 LDGSTS.E.BYPASS.LTC128B.128 [R242+0x1000], desc[UR6][R12.64] ;  /* 0x010000000cf29fae */ /* 0x000fe8000b901d46 */
[----:B------:R-:W-:Y:S01]  /*3090*/  @!P1 LDGSTS.E.BYPASS.LTC128B.128 [R242+0x3000], desc[UR6][R12.64+0x80] ;  /* 0x030000800cf29fae */ /* 0x000fe2000b901d46 */
[----:B---3--:R-:W-:-:S03]  /*30a0*/  @!P3 LEA R2, P1, R26, R2, 0x1 ;  /* 0x000000021a02b211 */ /* 0x008fc600078208ff */
[----:B------:R-:W-:Y:S01]  /*30b0*/  @P4 STS.128 [R224+0xc000], RZ ;  /* 0x00c000ffe0004388 */ /* 0x000fe20000000c00 */
[----:B------:R-:W-:Y:S02]  /*30c0*/  @!P3 LEA.HI.X R3, R26, R3, R11, 0x1, P1 ;  /* 0x000000031a03b211 */ /* 0x000fe400008f0c0b */
[----:B--2---:R-:W-:Y:S01]  /*30d0*/  IADD3 R14, P1, R239, UR10, RZ ;  /* 0x0000000aef0e7c10 */ /* 0x004fe2000ff3e0ff */
[----:B------:R-:W-:Y:S03]  /*30e0*/  @P4 STS.128 [R224+0xe000], RZ ;  /* 0x00e000ffe0004388 */ /* 0x000fe60000000c00 */
[----:B------:R-:W-:Y:S01]  /*30f0*/  IADD3.X R15, R238, UR9, RZ, P1, !PT ;  /* 0x00000009ee0f7c10 */ /* 0x000fe20008ffe4ff */
[----:B------:R-:W-:Y:S01]  /*3100*/  @!PT LDS RZ, [RZ] ;  /* 0x00000000fffff984 */ /* 0x000fe20000000800 */
[----:B------:R-:W-:Y:S01]  /*3110*/  @!PT LDS RZ, [RZ] ;  /* 0x00000000fffff984 */ /* 0x000fe20000000800 */
[----:B------:R-:W-:Y:S01]  /*3120*/  @!PT LDS RZ, [RZ] ;  /* 0x00000000fffff984 */ /* 0x000fe20000000800 */
[----:B------:R-:W-:Y:S04]  /*3130*/  @!P4 LDGSTS.E.BYPASS.LTC128B.128 [R224+0xc000], desc[UR6][R4.64] ;  /* 0x0c00000004e0cfae */ /* 0x000fe8000b901d46 */
[----:B------:R2:W-:Y:S04]  /*3140*/  @!P4 LDGSTS.E.BYPASS.LTC128B.128 [R224+0xe000], desc[UR6][R4.64+0x80] ;  /* 0x0e00008004e0cfae */ /* 0x0005e8000b901d46 */
[----:B------:R-:W-:Y:S04]  /*3150*/  @P3 STS.128 [R224+0xd000], RZ ;  /* 0x00d000ffe0003388 */ /* 0x000fe80000000c00 */
[----:B------:R-:W-:Y:S04]  /*3160*/  @P3 STS.128 [R224+0xf000], RZ ;  /* 0x00f000ffe0003388 */ /* 0x000fe80000000c00 */
[----:B------:R-:W-:Y:S01]  /*3170*/  @!PT LDS RZ, [RZ] ;  /* 0x00000000fffff984 */ /* 0x000fe20000000800 */
[----:B------:R-:W-:Y:S01]  /*3180*/  @!PT LDS RZ, [RZ] ;  /* 0x00000000fffff984 */ /* 0x000fe20000000800 */
[----:B------:R-:W-:Y:S01]  /*3190*/  @!PT LDS RZ, [RZ] ;  /* 0x00000000fffff984 */ /* 0x000fe20000000800 */
[----:B------:R-:W-:Y:S04]  /*31a0*/  @!P3 LDGSTS.E.BYPASS.LTC128B.128 [R224+0xd000], desc[UR6][R2.64] ;  /* 0x0d00000002e0bfae */ /* 0x000fe8000b901d46 */
[----:B------:R3:W-:Y:S04]  /*31b0*/  @!P3 LDGSTS.E.BYPASS.LTC128B.128 [R224+0xf000], desc[UR6][R2.64+0x80] ;  /* 0x0f00008002e0bfae */ /* 0x0007e8000b901d46 */
[----:B------:R-:W0:Y:S04]  /*31c0*/  LDGDEPBAR ;  /* 0x00000000000079af */ /* 0x000e280000000000 */
[----:B------:R4:W5:Y:S04]  /*31d0*/  @!P2 LDG.E R240, desc[UR6][R14.64] ;  /* 0x000000060ef0a981 */ /* 0x000968000c1e1900 */
[----:B------:R4:W5:Y:S01]  /*31e0*/  @!P6 LDG.E R241, desc[UR6][R14.64+0x20] ;  /* 0x000020060ef1e981 */ /* 0x000962000c1e1900 */
[CC--:B------:R-:W-:Y:S01]  /*31f0*/  LEA.HI R10, R6.reuse, R7.reuse, RZ, 0x4 ;  /* 0x00000007060a7211 */ /* 0x0c0fe200078f20ff */
[----:B------:R-:W-:Y:S01]  /*3200*/  UIADD3 UR32, UR16, 0x40, URZ ;  /* 0x0000004010207890 */ /* 0x000fe2000fffe03f */
[----:B--2---:R-:W-:Y:S01]  /*3210*/  LEA.HI R4, R6, R7, RZ, 0x3 ;  /* 0x0000000706047211 */ /* 0x004fe200078f18ff */
[----:B------:R-:W-:Y:S01]  /*3220*/  UIADD3 UR29, UR16, 0x60, URZ ;  /* 0x00000060101d7890 */ /* 0x000fe2000fffe03f */
[----:B------:R-:W-:Y:S01]  /*3230*/  LOP3.LUT R10, R10, 0xfffffff0, RZ, 0xc0, !PT ;  /* 0xfffffff00a0a7812 */ /* 0x000fe200078ec0ff */
[----:B------:R-:W-:Y:S01]  /*3240*/  UIADD3 UR24, UR16, 0x20, URZ ;  /* 0x0000002010187890 */ /* 0x000fe2000fffe03f */
[----:B------:R-:W-:Y:S01]  /*3250*/  LOP3.LUT R4, R4, 0xfffffff8, RZ, 0xc0, !PT ;  /* 0xfffffff804047812 */ /* 0x000fe200078ec0ff */
[----:B------:R-:W-:Y:S01]  /*3260*/  UIADD3 UR31, UR13, UR32, URZ ;  /* 0x000000200d1f7290 */ /* 0x000fe2000fffe03f */
[----:B------:R-:W-:Y:S01]  /*3270*/  CS2R R26, SRZ ;  /* 0x00000000001a7805 */ /* 0x000fe2000001ff00 */
[C---:B------:R-:W-:Y:S01]  /*3280*/  IMAD.IADD R6, R7.reuse, 0x1, -R10 ;  /* 0x0000000107067824 */ /* 0x040fe200078e0a0a */
[----:B------:R-:W-:Y:S01]  /*3290*/  UIADD3 UR28, UR13, UR29, URZ ;  /* 0x0000001d0d1c7290 */ /* 0x000fe2000fffe03f */
[----:B------:R-:W-:Y:S01]  /*32a0*/  IMAD.IADD R4, R7, 0x1, -R4 ;  /* 0x0000000107047824 */ /* 0x000fe200078e0a04 */
[----:B------:R-:W-:Y:S01]  /*32b0*/  UIADD3 UR23, UR13, UR24, URZ ;  /* 0x000000180d177290 */ /* 0x000fe2000fffe03f */
[----:B------:R-:W-:Y:S01]  /*32c0*/  IMAD.MOV.U32 R7, RZ, RZ, 0x20 ;  /* 0x00000020ff077424 */ /* 0x000fe200078e00ff */
[----:B------:R-:W-:Y:S01]  /*32d0*/  SHF.R.S32.HI R5, RZ, 0x1f, R6 ;  /* 0x0000001fff057819 */ /* 0x000fe20000011406 */
[----:B------:R-:W-:-:S04]  /*32e0*/  DEPBAR.LE SB0, 0x1 ;  /* 0x000080400000791a */ /* 0x000fc80000000000 */
[----:B------:R-:W-:Y:S01]  /*32f0*/  BAR.SYNC.DEFER_BLOCKING 0x0 ;  /* 0x0000000000007b1d */ /* 0x000fe20000010000 */
[----:B---3--:R-:W-:Y:S01]  /*3300*/  LEA.HI R3, R5, R6, RZ, 0x3 ;  /* 0x0000000605037211 */ /* 0x008fe200078f18ff */
[----:B------:R-:W-:Y:S01]  /*3310*/  VIADD R5, R8, 0x1 ;  /* 0x0000000108057836 */ /* 0x000fe20000000000 */
[----:B------:R-:W-:Y:S01]  /*3320*/  LOP3.LUT P3, RZ, R4, 0x2, RZ, 0xc0, !PT ;  /* 0x0000000204ff7812 */ /* 0x000fe2000786c0ff */
[----:B------:R-:W-:Y:S01]  /*3330*/  UIADD3 UR30, UR13, UR31, URZ ;  /* 0x0000001f0d1e7290 */ /* 0x000fe2000fffe03f */
[----:B------:R-:W-:Y:S01]  /*3340*/  LOP3.LUT R3, R3, 0xfffffff8, RZ, 0xc0, !PT ;  /* 0xfffffff803037812 */ /* 0x000fe200078ec0ff */
[----:B------:R-:W-:Y:S01]  /*3350*/  UIADD3 UR27, UR13, UR28, URZ ;  /* 0x0000001c0d1b7290 */ /* 0x000fe2000fffe03f */
[----:B------:R-:W-:Y:S01]  /*3360*/  SEL R7, R7, 0xffffffe0, !P3 ;  /* 0xffffffe007077807 */ /* 0x000fe20005800000 */
[----:B------:R-:W-:Y:S01]  /*3370*/  UIADD3 UR22, UR13, UR23, URZ ;  /* 0x000000170d167290 */ /* 0x000fe2000fffe03f */
[----:B------:R-:W-:Y:S01]  /*3380*/  IADD3 R236, R5, UR41, -R236 ;  /* 0x0000002905ec7c10 */ /* 0x000fe2000fffe8ec */
[----:B------:R-:W-:Y:S01]  /*3390*/  IMAD.IADD R3, R6, 0x1, -R3 ;  /* 0x0000000106037824 */ /* 0x000fe200078e0a03 */
[----:B------:R-:W-:Y:S01]  /*33a0*/  UIADD3 UR26, UR13, UR27, URZ ;  /* 0x0000001b0d1a7290 */ /* 0x000fe2000fffe03f */
[----:B------:R-:W-:Y:S01]  /*33b0*/  VIADD R5, R216, 0x2000 ;  /* 0x00002000d8057836 */ /* 0x000fe20000000000 */
[----:B------:R-:W-:Y:S01]  /*33c0*/  UIADD3 UR21, UR13, UR22, URZ ;  /* 0x000000160d157290 */ /* 0x000fe2000fffe03f */
[----:B------:R-:W-:Y:S01]  /*33d0*/  IMAD.IADD R2, R7, 0x1, R212 ;  /* 0x0000000107027824 */ /* 0x000fe200078e02d4 */
[----:B------:R-:W-:Y:S01]  /*33e0*/  R2P PR, R3, 0x6 ;  /* 0x0000000603007804 */ /* 0x000fe20000000000 */
[----:B------:R-:W-:Y:S01]  /*33f0*/  UIADD3 UR19, UR13, UR30, URZ ;  /* 0x0000001e0d137290 */ /* 0x000fe2000fffe03f */
[----:B------:R-:W-:Y:S01]  /*3400*/  LEA R3, R215, UR4, 0x1 ;  /* 0x00000004d7037c11 */ /* 0x000fe2000f8e08ff */
[----:B------:R-:W-:Y:S01]  /*3410*/  UIADD3 UR25, UR13, UR26, URZ ;  /* 0x0000001a0d197290 */ /* 0x000fe2000fffe03f */
[----:B------:R-:W-:Y:S01]  /*3420*/  SEL R208, R5, R216, !P0 ;  /* 0x000000d805d07207 */ /* 0x000fe20004000000 */
[----:B------:R-:W-:Y:S01]  /*3430*/  UIADD3 UR20, UR13, UR21, URZ ;  /* 0x000000150d147290 */ /* 0x000fe2000fffe03f */
[----:B------:R-:W-:Y:S01]  /*3440*/  SEL R206, R206, 0xffffffe0, !P1 ;  /* 0xffffffe0cece7807 */ /* 0x000fe20004800000 */
[----:B------:R-:W-:Y:S01]  /*3450*/  UIADD3 UR18, UR13, UR19, URZ ;  /* 0x000000130d127290 */ /* 0x000fe2000fffe03f */
[----:B------:R-:W-:Y:S01]  /*3460*/  SEL R205, R205, 0xffffffc0, !P2 ;  /* 0xffffffc0cdcd7807 */ /* 0x000fe20005000000 */
[----:B------:R-:W2:Y:S01]  /*3470*/  LDSM.16.M88.4 R124, [R213] ;  /* 0x00000000d57c783b */ /* 0x000ea20000000200 */
[----:B------:R-:W-:Y:S01]  /*3480*/  CS2R R20, SRZ ;  /* 0x0000000000147805 */ /* 0x000fe2000001ff00 */
[----:B------:R-:W-:Y:S01]  /*3490*/  IMAD.IADD R204, R209, 0x1, R206 ;  /* 0x00000001d1cc7824 */ /* 0x000fe200078e02ce */
[----:B------:R-:W-:Y:S01]  /*34a0*/  LEA R208, R208, UR4, 0x1 ;  /* 0x00000004d0d07c11 */ /* 0x000fe2000f8e08ff */
[----:B------:R-:W3:Y:S01]  /*34b0*/  LDSM.16.M88.4 R128, [R213+0x800] ;  /* 0x00080000d580783b */ /* 0x000ee20000000200 */
[----:B------:R-:W-:Y:S01]  /*34c0*/  LEA R207, R207, UR4, 0x1 ;  /* 0x00000004cfcf7c11 */ /* 0x000fe2000f8e08ff */
[----:B------:R-:W-:-:S02]  /*34d0*/  UIMAD UR36, UR36, 0x38, URZ ;  /* 0x00000038242478a4 */ /* 0x000fc4000f8e023f */
[----:B------:R-:W1:Y:S01]  /*34e0*/  LDSM.16.M88.4 R132, [R212] ;  /* 0x00000000d484783b */ /* 0x000e620000000200 */
[----:B------:R-:W-:Y:S02]  /*34f0*/  UIADD3 UR43, UR43, -UR41, URZ ;  /* 0x800000292b2b7290 */ /* 0x000fe4000fffe03f */
[----:B------:R-:W-:Y:S01]  /*3500*/  UIADD3 UR35, UR13, UR25, URZ ;  /* 0x000000190d237290 */ /* 0x000fe2000fffe03f */
[----:B------:R-:W1:Y:S01]  /*3510*/  LDSM.16.M88.4 R136, [R212+0x800] ;  /* 0x00080000d488783b */ /* 0x000e620000000200 */
[----:B------:R-:W-:Y:S02]  /*3520*/  UIADD3 UR34, UR13, UR20, URZ ;  /* 0x000000140d227290 */ /* 0x000fe4000fffe03f */
[----:B------:R-:W-:Y:S01]  /*3530*/  UIADD3 UR33, UR13, UR18, URZ ;  /* 0x000000120d217290 */ /* 0x000fe2000fffe03f */
[----:B------:R-:W1:Y:S04]  /*3540*/  LDSM.16.M88.4 R156, [R213+0x2000] ;  /* 0x00200000d59c783b */ /* 0x000e680000000200 */
[----:B------:R-:W1:Y:S04]  /*3550*/  LDSM.16.M88.4 R160, [R213+0x2800] ;  /* 0x00280000d5a0783b */ /* 0x000e680000000200 */
[----:B------:R-:W1:Y:S04]  /*3560*/  LDSM.16.M88.4 R164, [R212+0x2000] ;  /* 0x00200000d4a4783b */ /* 0x000e680000000200 */
[----:B------:R-:W1:Y:S04]  /*3570*/  LDSM.16.M88.4 R168, [R212+0x2800] ;  /* 0x00280000d4a8783b */ /* 0x000e680000000200 */
[----:B------:R-:W1:Y:S04]  /*3580*/  LDSM.16.M88.4 R116, [R3+0x10000] ;  /* 0x010000000374783b */ /* 0x000e680000000200 */
[----:B------:R-:W1:Y:S04]  /*3590*/  LDSM.16.M88.4 R120, [R3+0x10800] ;  /* 0x010800000378783b */ /* 0x000e680000000200 */
[----:B------:R-:W1:Y:S04]  /*35a0*/  LDSM.16.M88.4 R148, [R3+0x12000] ;  /* 0x012000000394783b */ /* 0x000e680000000200 */
[----:B------:R4:W1:Y:S04]  /*35b0*/  LDSM.16.M88.4 R152, [R3+0x12800] ;  /* 0x012800000398783b */ /* 0x0008680000000200 */
[----:B------:R-:W1:Y:S04]  /*35c0*/  LDSM.16.M88.4 R140, [R2] ;  /* 0x00000000028c783b */ /* 0x000e680000000200 */
[----:B------:R-:W1:Y:S04]  /*35d0*/  LDSM.16.M88.4 R144, [R2+0x800] ;  /* 0x000800000290783b */ /* 0x000e680000000200 */
[----:B------:R-:W1:Y:S04]  /*35e0*/  LDSM.16.M88.4 R172, [R2+0x2000] ;  /* 0x0020000002ac783b */ /* 0x000e680000000200 */
[----:B------:R2:W1:Y:S01]  /*35f0*/  LDSM.16.M88.4 R176, [R2+0x2800] ;  /* 0x0028000002b0783b */ /* 0x0004620000000200 */
[----:B----4-:R-:W-:-:S02]  /*3600*/  IMAD.IADD R3, R205, 0x1, R204 ;  /* 0x00000001cd037824 */ /* 0x010fc400078e02cc */
[----:B--23--:R-:W-:-:S07]  /*3610*/  IMAD.IADD R2, R209, 0x1, R205 ;  /* 0x00000001d1027824 */ /* 0x00cfce00078e02cd */
.L_x_76:
[----:B------:R-:W0:Y:S01]  /*3620*/  LDGDEPBAR ;  /* 0x00000000000079af */ /* 0x000e220000000000 */
[----:B------:R-:W-:Y:S01]  /*3630*/  LEA R183, R215, UR4, 0x1 ;  /* 0x00000004d7b77c11 */ /* 0x000fe2000f8e08ff */
[C---:B------:R-:W-:Y:S01]  /*3640*/  IMAD.IADD R182, R208.reuse, 0x1, R206 ;  /* 0x00000001d0b67824 */ /* 0x040fe200078e02ce */
[----:B------:R-:W-:Y:S01]  /*3650*/  USHF.L.U32 UR8, UR5, 0x6, URZ ;  /* 0x0000000605087899 */ /* 0x000fe2000800063f */
[----:B------:R-:W-:Y:S02]  /*3660*/  IMAD.IADD R181, R208, 0x1, R205 ;  /* 0x00000001d0b57824 */ /* 0x000fe400078e02cd */
[----:B-----5:R-:W-:Y:S01]  /*3670*/  FMUL.FTZ R199, R240, 1.4426950216293334961 ;  /* 0x3fb8aa3bf0c77820 */ /* 0x020fe20000410000 */
[----:B------:R-:W-:Y:S01]  /*3680*/  IMAD.U32 R185, RZ, RZ, UR45 ;  /* 0x0000002dffb97e24 */ /* 0x000fe2000f8e00ff */
[----:B------:R-:W-:Y:S01]  /*3690*/  IADD3 R180, R182, R205, RZ ;  /* 0x000000cdb6b47210 */ /* 0x000fe20007ffe0ff */
[----:B------:R-:W-:Y:S01]  /*36a0*/  UISETP.GE.AND UP0, UPT, UR8, UR43, UPT ;  /* 0x0000002b0800728c */ /* 0x000fe2000bf06270 */
[----:B------:R-:W-:Y:S01]  /*36b0*/  FSETP.NEU.FTZ.AND P1, PT, R240, -INF , PT ;  /* 0xff800000f000780b */ /* 0x000fe20003f3d000 */
[----:B------:R-:W-:Y:S01]  /*36c0*/  FMUL.FTZ R201, R241, 1.4426950216293334961 ;  /* 0x3fb8aa3bf1c97820 */ /* 0x000fe20000410000 */
[----:B------:R-:W-:Y:S02]  /*36d0*/  UISETP.GT.AND UP3, UPT, UR5, UR17, UPT ;  /* 0x000000110500728c */ /* 0x000fe4000bf64270 */
[----:B------:R-:W-:Y:S01]  /*36e0*/  UISETP.LT.AND UP0, UPT, UR42, UR41, UP0 ;  /* 0x000000292a00728c */ /* 0x000fe20008701270 */
[----:B------:R-:W-:Y:S05]  /*36f0*/  FSEL R199, R199, RZ, P1 ;  /* 0x000000ffc7c77208 */ /* 0x000fea0000800000 */
[----:B------:R-:W-:Y:S01]  /*3700*/  PLOP3.LUT P0, PT, PT, PT, UP0, 0x80, 0x0 ;  /* 0x000000000000781c */ /* 0x000fe20003f0f008 */
[----:B------:R-:W-:Y:S04]  /*3710*/  DEPBAR.LE SB0, 0x0 ;  /* 0x000080000000791a */ /* 0x000fe80000000000 */
[----:B------:R-:W-:Y:S08]  /*3720*/  BAR.SYNC.DEFER_BLOCKING 0x0 ;  /* 0x0000000000007b1d */ /* 0x000ff00000010000 */
[----:B------:R-:W-:Y:S01]  /*3730*/  @!P0 LEA R196, R185, R222, 0x6 ;  /* 0x000000deb9c48211 */ /* 0x000fe200078e30ff */
[----:B------:R-:W-:Y:S03]  /*3740*/  @!P0 VIADD R203, R236, UR8 ;  /* 0x00000008eccb8c36 */ /* 0x000fe60008000000 */
        /* <DEDUP_REMOVED lines=10> */
[----:B------:R-:W-:Y:S08]  /*37f0*/  LDSM.16.M88.4 R52, [R208] ;  /* 0x00000000d034783b */ /* 0x000ff00000000200 */
[----:B------:R-:W2:Y:S08]  /*3800*/  LDSM.16.M88.4 R56, [R183+0xc000] ;  /* 0x00c00000b738783b */ /* 0x000eb00000000200 */
[----:B------:R-:W3:Y:S08]  /*3810*/  LDSM.16.M88.4 R60, [R183+0xc800] ;  /* 0x00c80000b73c783b */ /* 0x000ef00000000200 */
[----:B------:R-:W-:Y:S08]  /*3820*/  LDSM.16.M88.4 R64, [R182] ;  /* 0x00000000b640783b */ /* 0x000ff00000000200 */
[----:B------:R-:W4:Y:S08]  /*3830*/  LDSM.16.M88.4 R100, [R213+-0x4000] ;  /* 0xffc00000d564783b */ /* 0x000f300000000200 */
[----:B------:R-:W1:Y:S01]  /*3840*/  LDSM.16.M88.4 R104, [R213+-0x3800] ;  /* 0xffc80000d568783b */ /* 0x000e620000000200 */
[C---:B--2---:R-:W-:Y:S07]  /*3850*/  HMMA.16816.F32 R4, R52.reuse, R56, RZ ;  /* 0x000000383404723c */ /* 0x044fee00000018ff */
[----:B------:R-:W-:Y:S01]  /*3860*/  LDSM.16.M88.4 R108, [R181] ;  /* 0x00000000b56c783b */ /* 0x000fe20000000200 */
[C---:B------:R-:W-:Y:S07]  /*3870*/  HMMA.16816.F32 R8, R52.reuse, R58, RZ ;  /* 0x0000003a3408723c */ /* 0x040fee00000018ff */
[----:B------:R-:W2:Y:S01]  /*3880*/  LDSM.16.M88.4 R112, [R212+-0x4000] ;  /* 0xffc00000d470783b */ /* 0x000ea20000000200 */
[C---:B---3--:R-:W-:Y:S07]  /*3890*/  HMMA.16816.F32 R12, R52.reuse, R60, RZ ;  /* 0x0000003c340c723c */ /* 0x048fee00000018ff */
[----:B------:R-:W-:Y:S01]  /*38a0*/  LDSM.16.M88.4 R56, [R180] ;  /* 0x00000000b438783b */ /* 0x000fe20000000200 */
[----:B------:R-:W-:Y:S06]  /*38b0*/  HMMA.16816.F32 R16, R52, R62, RZ ;  /* 0x0000003e3410723c */ /* 0x000fec00000018ff */
[C---:B----4-:R-:W-:Y:S01]  /*38c0*/  HMMA.16816.F32 R4, R64.reuse, R100, R4 ;  /* 0x000000644004723c */ /* 0x050fe20000001804 */
[----:B------:R-:W3:Y:S05]  /*38d0*/  LDSM.16.M88.4 R52, [R212+-0x3800] ;  /* 0xffc80000d434783b */ /* 0x000eea0000000200 */
[C---:B------:R-:W-:Y:S03]  /*38e0*/  HMMA.16816.F32 R8, R64.reuse, R102, R8 ;  /* 0x000000664008723c */ /* 0x040fe60000001808 */
[----:B------:R-:W4:Y:S03]  /*38f0*/  LDSM.16.M88.4 R60, [R211] ;  /* 0x00000000d33c783b */ /* 0x000f260000000200 */
[C---:B-1----:R-:W-:Y:S05]  /*3900*/  HMMA.16816.F32 R12, R64.reuse, R104, R12 ;  /* 0x00000068400c723c */ /* 0x042fea000000180c */
[----:B------:R-:W-:Y:S01]  /*3910*/  LDSM.16.M88.4 R100, [R208+0x2000] ;  /* 0x00200000d064783b */ /* 0x000fe20000000200 */
[----:B------:R-:W-:Y:S06]  /*3920*/  HMMA.16816.F32 R16, R64, R106, R16 ;  /* 0x0000006a4010723c */ /* 0x000fec0000001810 */
[C---:B--2---:R-:W-:Y:S01]  /*3930*/  HMMA.16816.F32 R4, R108.reuse, R112, R4 ;  /* 0x000000706c04723c */ /* 0x044fe20000001804 */
[----:B------:R-:W1:Y:S05]  /*3940*/  LDSM.16.M88.4 R64, [R211+0x800] ;  /* 0x00080000d340783b */ /* 0x000e6a0000000200 */
[C---:B------:R-:W-:Y:S03]  /*3950*/  HMMA.16816.F32 R8, R108.reuse, R114, R8 ;  /* 0x000000726c08723c */ /* 0x040fe60000001808 */
[----:B------:R-:W2:Y:S03]  /*3960*/  LDSM.16.M88.4 R104, [R183+0xe000] ;  /* 0x00e00000b768783b */ /* 0x000ea60000000200 */
[C---:B---3--:R-:W-:Y:S05]  /*3970*/  HMMA.16816.F32 R12, R108.reuse, R52, R12 ;  /* 0x000000346c0c723c */ /* 0x048fea000000180c */
[----:B------:R-:W-:Y:S01]  /*3980*/  LDSM.16.M88.4 R112, [R213+-0x2000] ;  /* 0xffe00000d570783b */ /* 0x000fe20000000200 */
[----:B------:R-:W-:Y:S07]  /*3990*/  HMMA.16816.F32 R16, R108, R54, R16 ;  /* 0x000000366c10723c */ /* 0x000fee0000001810 */
[----:B------:R-:W3:Y:S01]  /*39a0*/  LDSM.16.M88.4 R52, [R183+0xe800] ;  /* 0x00e80000b734783b */ /* 0x000ee20000000200 */
[C---:B----4-:R-:W-:Y:S07]  /*39b0*/  HMMA.16816.F32 R4, R56.reuse, R60, R4 ;  /* 0x0000003c3804723c */ /* 0x050fee0000001804 */
[----:B------:R-:W4:Y:S01]  /*39c0*/  LDSM.16.M88.4 R108, [R182+0x2000] ;  /* 0x00200000b66c783b */ /* 0x000f220000000200 */
[C---:B------:R-:W-:Y:S06]  /*39d0*/  HMMA.16816.F32 R8, R56.reuse, R62, R8 ;  /* 0x0000003e3808723c */ /* 0x040fec0000001808 */
[C---:B-1----:R-:W-:Y:S01]  /*39e0*/  HMMA.16816.F32 R12, R56.reuse, R64, R12 ;  /* 0x00000040380c723c */ /* 0x042fe2000000180c */
[----:B------:R-:W-:Y:S05]  /*39f0*/  LDSM.16.M88.4 R60, [R181+0x2000] ;  /* 0x00200000b53c783b */ /* 0x000fea0000000200 */
[----:B------:R-:W-:Y:S03]  /*3a00*/  HMMA.16816.F32 R16, R56, R66, R16 ;  /* 0x000000423810723c */ /* 0x000fe60000001810 */
[----:B------:R-:W1:Y:S03]  /*3a10*/  LDSM.16.M88.4 R56, [R213+-0x1800] ;  /* 0xffe80000d538783b */ /* 0x000e660000000200 */
[C---:B--2---:R-:W-:Y:S05]  /*3a20*/  HMMA.16816.F32 R4, R100.reuse, R104, R4 ;  /* 0x000000686404723c */ /* 0x044fea0000001804 */
[----:B------:R-:W2:Y:S01]  /*3a30*/  LDSM.16.M88.4 R64, [R212+-0x2000] ;  /* 0xffe00000d440783b */ /* 0x000ea20000000200 */
[C---:B------:R-:W-:Y:S06]  /*3a40*/  HMMA.16816.F32 R8, R100.reuse, R106, R8 ;  /* 0x0000006a6408723c */ /* 0x040fec0000001808 */
[C---:B---3--:R-:W-:Y:S01]  /*3a50*/  HMMA.16816.F32 R12, R100.reuse, R52, R12 ;  /* 0x00000034640c723c */ /* 0x048fe2000000180c */
[----:B------:R-:W-:Y:S05]  /*3a60*/  LDSM.16.M88.4 R104, [R211+0x2000] ;  /* 0x00200000d368783b */ /* 0x000fea0000000200 */
[----:B------:R-:W-:Y:S03]  /*3a70*/  HMMA.16816.F32 R16, R100, R54, R16 ;  /* 0x000000366410723c */ /* 0x000fe60000001810 */
[----:B------:R-:W3:Y:S03]  /*3a80*/  LDSM.16.M88.4 R52, [R212+-0x1800] ;  /* 0xffe80000d434783b */ /* 0x000ee60000000200 */
[C---:B----4-:R-:W-:Y:S05]  /*3a90*/  HMMA.16816.F32 R4, R108.reuse, R112, R4 ;  /* 0x000000706c04723c */ /* 0x050fea0000001804 */
[----:B------:R-:W4:Y:S01]  /*3aa0*/  LDSM.16.M88.4 R100, [R180+0x2000] ;  /* 0x00200000b464783b */ /* 0x000f220000000200 */
[C---:B------:R-:W-:Y:S06]  /*3ab0*/  HMMA.16816.F32 R8, R108.reuse, R114, R8 ;  /* 0x000000726c08723c */ /* 0x040fec0000001808 */
[C---:B-1----:R-:W-:Y:S06]  /*3ac0*/  HMMA.16816.F32 R12, R108.reuse, R56, R12 ;  /* 0x000000386c0c723c */ /* 0x042fec000000180c */
[----:B------:R-:W-:Y:S06]  /*3ad0*/  HMMA.16816.F32 R16, R108, R58, R16 ;  /* 0x0000003a6c10723c */ /* 0x000fec0000001810 */
[C---:B--2---:R-:W-:Y:S06]  /*3ae0*/  HMMA.16816.F32 R4, R60.reuse, R64, R4 ;  /* 0x000000403c04723c */ /* 0x044fec0000001804 */
[C---:B------:R-:W-:Y:S06]  /*3af0*/  HMMA.16816.F32 R8, R60.reuse, R66, R8 ;  /* 0x000000423c08723c */ /* 0x040fec0000001808 */
[C---:B---3--:R-:W-:Y:S05]  /*3b00*/  HMMA.16816.F32 R12, R60.reuse, R52, R12 ;  /* 0x000000343c0c723c */ /* 0x048fea000000180c */
[----:B------:R-:W-:Y:S01]  /*3b10*/  LEA R67, R216, UR4, 0x1 ;  /* 0x00000004d8437c11 */ /* 0x000fe2000f8e08ff */
[----:B------:R-:W-:Y:S01]  /*3b20*/  HMMA.16816.F32 R16, R60, R54, R16 ;  /* 0x000000363c10723c */ /* 0x000fe20000001810 */
[----:B------:R-:W1:Y:S04]  /*3b30*/  LDSM.16.M88.4 R52, [R211+0x2800] ;  /* 0x00280000d334783b */ /* 0x000e680000000200 */
[C---:B------:R-:W-:Y:S01]  /*3b40*/  IMAD.IADD R65, R205.reuse, 0x1, R67 ;  /* 0x00000001cd417824 */ /* 0x040fe200078e0243 */
[C---:B----4-:R-:W-:Y:S05]  /*3b50*/  HMMA.16816.F32 R4, R100.reuse, R104, R4 ;  /* 0x000000686404723c */ /* 0x050fea0000001804 */
        /* <DEDUP_REMOVED lines=17> */
[----:B------:R-:W-:Y:S01]  /*3c70*/  MUFU.EX2 R184, R184 ;  /* 0x000000b800b87308 */ /* 0x000fe20000000800 */
        /* <DEDUP_REMOVED lines=24> */
[----:B------:R-:W1:Y:S01]  /*3e00*/  MUFU.EX2 R186, R186 ;  /* 0x000000ba00ba7308 */ /* 0x000e620000000800 */
        /* <DEDUP_REMOVED lines=9> */
[--C-:B------:R-:W-:Y:S02]  /*3ea0*/  FFMA.FTZ R195, R14, UR14, -R201.reuse ;  /* 0x0000000e0ec37c23 */ /* 0x100fe400080108c9 */
[----:B------:R-:W-:Y:S02]  /*3eb0*/  @!P0 FSEL R15, R15, -INF , !P1 ;  /* 0xff8000000f0f8808 */ /* 0x000fe40004800000 */
[-C--:B------:R-:W-:Y:S03]  /*3ec0*/  @!P0 ISETP.GE.AND P1, PT, R200, R197.reuse, PT ;  /* 0x000000c5c800820c */ /* 0x080fe60003f26270 */
[----:B------:R-:W-:Y:S01]  /*3ed0*/  MUFU.EX2 R190, R190 ;  /* 0x000000be00be7308 */ /* 0x000fe20000000800 */
[----:B-1----:R-:W-:Y:S01]  /*3ee0*/  F2FP.F16.F32.PACK_AB R180, R187, R186 ;  /* 0x000000babbb4723e */ /* 0x002fe200000000ff */
[----:B------:R-:W-:Y:S01]  /*3ef0*/  FFMA.FTZ R198, R15, UR14, -R201 ;  /* 0x0000000e0fc67c23 */ /* 0x000fe200080108c9 */
[----:B------:R-:W-:Y:S02]  /*3f00*/  @!P0 FSEL R16, R16, -INF , !P1 ;  /* 0xff80000010108808 */ /* 0x000fe40004800000 */
[----:B------:R-:W-:Y:S01]  /*3f10*/  @!P0 ISETP.GE.AND P1, PT, R202, R197, PT ;  /* 0x000000c5ca00820c */ /* 0x000fe20003f26270 */
[----:B------:R-:W-:Y:S02]  /*3f20*/  STS [R229+0x12400], R180 ;  /* 0x012400b4e5007388 */ /* 0x000fe40000000800 */
[----:B------:R-:W-:Y:S01]  /*3f30*/  FFMA.FTZ R197, R16, UR14, -R199 ;  /* 0x0000000e10c57c23 */ /* 0x000fe200080108c7 */
[----:B------:R-:W-:Y:S01]  /*3f40*/  @!P0 FSEL R17, R17, -INF , !P1 ;  /* 0xff80000011118808 */ /* 0x000fe20004800000 */
[----:B------:R-:W1:Y:S01]  /*3f50*/  MUFU.EX2 R191, R191 ;  /* 0x000000bf00bf7308 */ /* 0x000e620000000800 */
[----:B------:R-:W-:Y:S01]  /*3f60*/  @!P0 ISETP.GE.AND P1, PT, R202, R203, PT ;  /* 0x000000cbca00820c */ /* 0x000fe20003f26270 */
[----:B------:R-:W-:Y:S02]  /*3f70*/  FFMA.FTZ R203, R18, UR14, -R201 ;  /* 0x0000000e12cb7c23 */ /* 0x000fe400080108c9 */
[----:B------:R-:W-:Y:S01]  /*3f80*/  FFMA.FTZ R199, R17, UR14, -R199 ;  /* 0x0000000e11c77c23 */ /* 0x000fe200080108c7 */
[----:B------:R-:W-:Y:S02]  /*3f90*/  @!P0 FSEL R19, R19, -INF , !P1 ;  /* 0xff80000013138808 */ /* 0x000fe40004800000 */
[----:B------:R-:W-:Y:S03]  /*3fa0*/  PLOP3.LUT P1, PT, PT, PT, UP3, 0x80, 0x0 ;  /* 0x000000000000781c */ /* 0x000fe60003f2f038 */
[----:B------:R-:W-:Y:S01]  /*3fb0*/  MUFU.EX2 R200, R199 ;  /* 0x000000c700c87308 */ /* 0x000fe20000000800 */
[----:B----4-:R-:W-:Y:S01]  /*3fc0*/  F2FP.F16.F32.PACK_AB R250, R185, R184 ;  /* 0x000000b8b9fa723e */ /* 0x010fe200000000ff */
[----:B------:R-:W-:Y:S01]  /*3fd0*/  FFMA.FTZ R201, R19, UR14, -R201 ;  /* 0x0000000e13c97c23 */ /* 0x000fe200080108c9 */
[----:B---3--:R-:W-:Y:S03]  /*3fe0*/  F2FP.F16.F32.PACK_AB R251, R189, R188 ;  /* 0x000000bcbdfb723e */ /* 0x008fe600000000ff */
[----:B------:R3:W-:Y:S04]  /*3ff0*/  STS [R229+0x12000], R250 ;  /* 0x012000fae5007388 */ /* 0x0007e80000000800 */
[----:B------:R-:W-:Y:S01]  /*4000*/  MUFU.EX2 R193, R193 ;  /* 0x000000c100c17308 */ /* 0x000fe20000000800 */
[----:B-1----:R-:W-:Y:S01]  /*4010*/  F2FP.F16.F32.PACK_AB R243, R191, R190 ;  /* 0x000000bebff3723e */ /* 0x002fe200000000ff */
[----:B------:R-:W-:Y:S04]  /*4020*/  STS [R233+0x12000], R251 ;  /* 0x012000fbe9007388 */ /* 0x000fe80000000800 */
[----:B------:R-:W-:Y:S04]  /*4030*/  STS [R233+0x12400], R243 ;  /* 0x012400f3e9007388 */ /* 0x000fe80000000800 */
[----:B------:R-:W1:Y:S10]  /*4040*/  MUFU.EX2 R194, R194 ;  /* 0x000000c200c27308 */ /* 0x000e740000000800 */
[----:B------:R-:W-:Y:S10]  /*4050*/  MUFU.EX2 R195, R195 ;  /* 0x000000c300c37308 */ /* 0x000ff40000000800 */
[----:B------:R-:W4:Y:S01]  /*4060*/  MUFU.EX2 R198, R198 ;  /* 0x000000c600c67308 */ /* 0x000f220000000800 */
[----:B-1----:R-:W-:Y:S05]  /*4070*/  F2FP.F16.F32.PACK_AB R217, R194, R193 ;  /* 0x000000c1c2d9723e */ /* 0x002fea00000000ff */
[----:B------:R-:W-:Y:S04]  /*4080*/  STS [R231+0x12000], R217 ;  /* 0x012000d9e7007388 */ /* 0x000fe80000000800 */
[----:B------:R4:W-:Y:S10]  /*4090*/  MUFU.EX2 R199, R203 ;  /* 0x000000cb00c77308 */ /* 0x0009f40000000800 */
[----:B------:R-:W1:Y:S10]  /*40a0*/  MUFU.EX2 R197, R197 ;  /* 0x000000c500c57308 */ /* 0x000e740000000800 */
[----:B------:R-:W3:Y:S01]  /*40b0*/  MUFU.EX2 R202, R201 ;  /* 0x000000c900ca7308 */ /* 0x000ee20000000800 */
[----:B----4-:R-:W-:Y:S05]  /*40c0*/  F2FP.F16.F32.PACK_AB R203, R198, R195 ;  /* 0x000000c3c6cb723e */ /* 0x010fea00000000ff */
[----:B------:R-:W-:Y:S01]  /*40d0*/  STS [R231+0x12400], R203 ;  /* 0x012400cbe7007388 */ /* 0x000fe20000000800 */
[----:B-1----:R-:W-:Y:S05]  /*40e0*/  F2FP.F16.F32.PACK_AB R252, R200, R197 ;  /* 0x000000c5c8fc723e */ /* 0x002fea00000000ff */
[----:B------:R-:W-:Y:S01]  /*40f0*/  STS [R237+0x12000], R252 ;  /* 0x012000fced007388 */ /* 0x000fe20000000800 */
[----:B---3--:R-:W-:Y:S05]  /*4100*/  F2FP.F16.F32.PACK_AB R250, R202, R199 ;  /* 0x000000c7cafa723e */ /* 0x008fea00000000ff */
[----:B------:R-:W-:Y:S04]  /*4110*/  STS [R237+0x12400], R250 ;  /* 0x012400faed007388 */ /* 0x000fe80000000800 */
[----:B------:R-:W1:Y:S08]  /*4120*/  LDSM.16.M88.4 R52, [R67+0x8000] ;  /* 0x008000004334783b */ /* 0x000e700000000200 */
[----:B------:R-:W3:Y:S08]  /*4130*/  LDSM.16.M88.4 R56, [R66+0x8000] ;  /* 0x008000004238783b */ /* 0x000ef00000000200 */
        /* <DEDUP_REMOVED lines=58> */
[----:B------:R-:W-:Y:S01]  /*44e0*/  FADD.FTZ R187, -R196, R10 ;  /* 0x0000000ac4bb7221 */ /* 0x000fe20000010100 */
[----:B------:R-:W-:Y:S01]  /*44f0*/  FMUL.FTZ R252, R197, R252 ;  /* 0x000000fcc5fc7220 */ /* 0x000fe20000410000 */
[----:B------:R-:W-:Y:S01]  /*4500*/  FMUL.FTZ R201, R200, R201 ;  /* 0x000000c9c8c97220 */ /* 0x000fe20000410000 */
[----:B------:R-:W-:Y:S01]  /*4510*/  F2FP.F16.F32.PACK_AB R188, R189, R188 ;  /* 0x000000bcbdbc723e */ /* 0x000fe200000000ff */
[----:B------:R-:W-:Y:S01]  /*4520*/  FMUL.FTZ R187, R190, R187 ;  /* 0x000000bbbebb7220 */ /* 0x000fe20000410000 */
[----:B------:R-:W-:Y:S01]  /*4530*/  F2FP.F16.F32.PACK_AB R192, R192, R185 ;  /* 0x000000b9c0c0723e */ /* 0x000fe200000000ff */
[C---:B------:R-:W-:Y:S01]  /*4540*/  FADD.FTZ R186, -R196.reuse, R11 ;  /* 0x0000000bc4ba7221 */ /* 0x040fe20000010100 */
        /* <DEDUP_REMOVED lines=9> */
[----:B------:R-:W-:Y:S01]  /*45e0*/  FMUL.FTZ R189, R202, R189 ;  /* 0x000000bdcabd7220 */ /* 0x000fe20000410000 */
[----:B------:R-:W-:Y:S06]  /*45f0*/  @!P1 BRA `(.L_x_74) ;  /* 0x0000000000549947 */ /* 0x000fec0003800000 */
[----:B------:R-:W1:Y:S01]  /*4600*/  LDC R7, c[0x0][0x240] ;  /* 0x00009000ff077b82 */ /* 0x000e620000000800 */
[----:B------:R-:W-:Y:S01]  /*4610*/  ULOP3.LUT UR8, UR5, 0x1, URZ, 0xc0, !UPT ;  /* 0x0000000105087892 */ /* 0x000fe2000f8ec03f */
[----:B------:R-:W-:Y:S03]  /*4620*/  UMOV UR15, 0xffffc000 ;  /* 0xffffc000000f7882 */ /* 0x000fe60000000000 */
        /* <DEDUP_REMOVED lines=18> */
.L_x_74:
        /* <DEDUP_REMOVED lines=84> */
.L_x_75:
        /* <DEDUP_REMOVED lines=248> */
[----:B------:R-:W-:Y:S01]  /*5c10*/  BAR.SYNC.DEFER_BLOCKING 0x0 ;  /* 0x0000000000007b1d */ /* 0x000fe20000010000 */
[----:B------:R-:W-:Y:S01]  /*5c20*/  F2FP.F16.F32.PACK_AB R21, R21, R20 ;  /* 0x000000141515723e */ /* 0x000fe200000000ff */
[----:B------:R-:W-:Y:S01]  /*5c30*/  UISETP.NE.AND UP0, UPT, UR47, -0x1, UPT ;  /* 0xffffffff2f00788c */ /* 0x000fe2000bf05270 */
[----:B------:R-:W-:Y:S02]  /*5c40*/  F2FP.F16.F32.PACK_AB R23, R23, R22 ;  /* 0x000000161717723e */ /* 0x000fe400000000ff */
[----:B------:R-:W-:Y:S01]  /*5c50*/  F2FP.F16.F32.PACK_AB R33, R33, R32 ;  /* 0x000000202121723e */ /* 0x000fe200000000ff */
[----:B------:R-:W-:Y:S01]  /*5c60*/  ULDC UR5, c[0x0][0x390] ;  /* 0x0000e40000057ab9 */ /* 0x000fe20000000800 */
[----:B------:R-:W-:Y:S01]  /*5c70*/  F2FP.F16.F32.PACK_AB R35, R35, R34 ;  /* 0x000000222323723e */ /* 0x000fe200000000ff */
        /* <DEDUP_REMOVED lines=37> */
[----:B------:R1:W-:Y:S01]  /*5ed0*/  STS [R230], R69 ;  /* 0x00000045e6007388 */ /* 0x0003e20000000800 */
[----:B------:R-:W-:Y:S01]  /*5ee0*/  F2FP.F16.F32.PACK_AB R75, R75, R74 ;  /* 0x0000004a4b4b723e */ /* 0x000fe200000000ff */
[----:B------:R-:W-:Y:S01]  /*5ef0*/  @UP0 UIADD3 UR5, UR44, UR47, URZ ;  /* 0x0000002f2c050290 */ /* 0x000fe2000fffe03f */
[----:B------:R-:W-:Y:S01]  /*5f00*/  F2FP.F16.F32.PACK_AB R77, R77, R76 ;  /* 0x0000004c4d4d723e */ /* 0x000fe200000000ff */
[----:B------:R1:W-:Y:S01]  /*5f10*/  STS [R230+0x400], R71 ;  /* 0x00040047e6007388 */ /* 0x0003e20000000800 */
[----:B------:R-:W-:Y:S01]  /*5f20*/  F2FP.F16.F32.PACK_AB R79, R79, R78 ;  /* 0x0000004e4f4f723e */ /* 0x000fe200000000ff */
[----:B------:R-:W-:Y:S01]  /*5f30*/  @UP0 ULDC.64 UR8, c[0x0][0x450] ;  /* 0x0001140000080ab9 */ /* 0x000fe20000000a00 */
[----:B------:R-:W-:Y:S01]  /*5f40*/  F2FP.F16.F32.PACK_AB R85, R85, R84 ;  /* 0x000000545555723e */ /* 0x000fe200000000ff */
[----:B------:R1:W-:Y:S01]  /*5f50*/  STS [R232], R81 ;  /* 0x00000051e8007388 */ /* 0x0003e20000000800 */
[----:B------:R-:W-:Y:S01]  /*5f60*/  F2FP.F16.F32.PACK_AB R87, R87, R86 ;  /* 0x000000565757723e */ /* 0x000fe200000000ff */
[----:B------:R-:W-:Y:S01]  /*5f70*/  @UP0 UIMAD.WIDE.U32 UR10, UR5, UR8, URZ ;  /* 0x00000008050a02a5 */ /* 0x000fe2000f8e003f */
[----:B------:R-:W-:Y:S01]  /*5f80*/  F2FP.F16.F32.PACK_AB R97, R97, R96 ;  /* 0x000000606161723e */ /* 0x000fe200000000ff */
[----:B------:R1:W-:Y:S01]  /*5f90*/  STS [R232+0x400], R83 ;  /* 0x00040053e8007388 */ /* 0x0003e20000000800 */
[----:B------:R-:W-:Y:S01]  /*5fa0*/  F2FP.F16.F32.PACK_AB R99, R99, R98 ;  /* 0x000000626363723e */ /* 0x000fe200000000ff */
[----:B------:R-:W-:Y:S01]  /*5fb0*/  @UP0 UIMAD UR5, UR5, UR9, URZ ;  /* 0x00000009050502a4 */ /* 0x000fe2000f8e023f */
[----:B------:R-:W-:Y:S01]  /*5fc0*/  F2FP.F16.F32.PACK_AB R89, R89, R88 ;  /* 0x000000585959723e */ /* 0x000fe200000000ff */
[----:B------:R1:W-:Y:S01]  /*5fd0*/  STS [R230+0x1000], R73 ;  /* 0x00100049e6007388 */ /* 0x0003e20000000800 */
[----:B------:R-:W-:Y:S01]  /*5fe0*/  F2FP.F16.F32.PACK_AB R91, R91, R90 ;  /* 0x0000005a5b5b723e */ /* 0x000fe200000000ff */
[----:B------:R-:W-:Y:S01]  /*5ff0*/  @UP0 UIADD3 UR18, UR11, UR5, URZ ;  /* 0x000000050b120290 */ /* 0x000fe2000fffe03f */
[----:B------:R-:W-:Y:S01]  /*6000*/  F2FP.F16.F32.PACK_AB R93, R93, R92 ;  /* 0x0000005c5d5d723e */ /* 0x000fe200000000ff */
[----:B------:R1:W-:Y:S01]  /*6010*/  STS [R230+0x1400], R75 ;  /* 0x0014004be6007388 */ /* 0x0003e20000000800 */
[----:B------:R-:W-:Y:S01]  /*6020*/  F2FP.F16.F32.PACK_AB R95, R95, R94 ;  /* 0x0000005e5f5f723e */ /* 0x000fe200000000ff */
[----:B------:R-:W-:Y:S01]  /*6030*/  @UP0 UMOV UR17, UR10 ;  /* 0x0000000a00110c82 */ /* 0x000fe20008000000 */
[----:B------:R-:W-:Y:S01]  /*6040*/  F2FP.F16.F32.PACK_AB R25, R25, R24 ;  /* 0x000000181919723e */ /* 0x000fe200000000ff */
[----:B------:R1:W-:Y:S01]  /*6050*/  STS [R232+0x1000], R77 ;  /* 0x0010004de8007388 */ /* 0x0003e20000000800 */
[----:B------:R-:W-:-:S02]  /*6060*/  F2FP.F16.F32.PACK_AB R27, R27, R26 ;  /* 0x0000001a1b1b723e */ /* 0x000fc400000000ff */
[----:B------:R-:W-:Y:S01]  /*6070*/  F2FP.F16.F32.PACK_AB R29, R29, R28 ;  /* 0x0000001c1d1d723e */ /* 0x000fe200000000ff */
[----:B------:R1:W-:Y:S01]  /*6080*/  STS [R232+0x1400], R79 ;  /* 0x0014004fe8007388 */ /* 0x0003e20000000800 */
[----:B------:R-:W-:Y:S02]  /*6090*/  F2FP.F16.F32.PACK_AB R31, R31, R30 ;  /* 0x0000001e1f1f723e */ /* 0x000fe400000000ff */
[----:B------:R-:W-:Y:S01]  /*60a0*/  F2FP.F16.F32.PACK_AB R37, R37, R36 ;  /* 0x000000242525723e */ /* 0x000fe200000000ff */
[----:B------:R1:W-:Y:S01]  /*60b0*/  STS [R230+0x2000], R85 ;  /* 0x00200055e6007388 */ /* 0x0003e20000000800 */
[----:B------:R-:W-:Y:S02]  /*60c0*/  F2FP.F16.F32.PACK_AB R39, R39, R38 ;  /* 0x000000262727723e */ /* 0x000fe400000000ff */
[----:B------:R-:W-:Y:S01]  /*60d0*/  F2FP.F16.F32.PACK_AB R49, R49, R48 ;  /* 0x000000303131723e */ /* 0x000fe200000000ff */
[----:B------:R1:W-:Y:S01]  /*60e0*/  STS [R230+0x2400], R87 ;  /* 0x00240057e6007388 */ /* 0x0003e20000000800 */
[----:B------:R-:W-:-:S02]  /*60f0*/  F2FP.F16.F32.PACK_AB R51, R51, R50 ;  /* 0x000000323333723e */ /* 0x000fc400000000ff */
[----:B------:R-:W-:Y:S01]  /*6100*/  F2FP.F16.F32.PACK_AB R41, R41, R40 ;  /* 0x000000282929723e */ /* 0x000fe200000000ff */
[----:B------:R1:W-:Y:S01]  /*6110*/  STS [R232+0x2000], R97 ;  /* 0x00200061e8007388 */ /* 0x0003e20000000800 */
[----:B------:R-:W-:Y:S02]  /*6120*/  F2FP.F16.F32.PACK_AB R43, R43, R42 ;  /* 0x0000002a2b2b723e */ /* 0x000fe400000000ff */
[----:B------:R-:W-:Y:S01]  /*6130*/  PLOP3.LUT P0, PT, PT, PT, UP0, 0x80, 0x0 ;  /* 0x000000000000781c */ /* 0x000fe20003f0f008 */
[----:B------:R1:W-:Y:S04]  /*6140*/  STS [R232+0x2400], R99 ;  /* 0x00240063e8007388 */ /* 0x0003e80000000800 */
        /* <DEDUP_REMOVED lines=17> */
[----:B------:R1:W-:Y:S01]  /*6260*/  STS [R230+0x7400], R43 ;  /* 0x0074002be6007388 */ /* 0x0003e20000000800 */
[----:B------:R-:W-:Y:S05]  /*6270*/  @P0 BRA `(.L_x_77) ;  /* 0x0000000000340947 */ /* 0x000fea0003800000 */
[----:B------:R-:W-:Y:S01]  /*6280*/  USHF.R.S32.HI UR5, URZ, 0x1f, UR44 ;  /* 0x0000001f3f057899 */ /* 0x000fe2000801142c */
[----:B------:R-:W-:Y:S01]  /*6290*/  ULDC.64 UR8, c[0x0][0x450] ;  /* 0x0001140000087ab9 */ /* 0x000fe20000000a00 */
[----:B------:R-:W-:Y:S02]  /*62a0*/  USHF.R.S32.HI UR14, URZ, 0x1f, UR49 ;  /* 0x0000001f3f0e7899 */ /* 0x000fe40008011431 */
[----:B------:R-:W-:Y:S02]  /*62b0*/  UIMAD UR5, UR5, UR8, URZ ;  /* 0x00000008050572a4 */ /* 0x000fe4000f8e023f */
[----:B------:R-:W-:Y:S02]  /*62c0*/  UIMAD.WIDE.U32 UR10, UR44, UR8, URZ ;  /* 0x000000082c0a72a5 */ /* 0x000fe4000f8e003f */
[----:B------:R-:W-:Y:S01]  /*62d0*/  UIMAD UR5, UR44, UR9, UR5 ;  /* 0x000000092c0572a4 */ /* 0x000fe2000f8e0205 */
[----:B------:R-:W-:-:S03]  /*62e0*/  ULDC.64 UR12, c[0x0][0x438] ;  /* 0x00010e00000c7ab9 */ /* 0x000fc60000000a00 */
[----:B------:R-:W-:Y:S02]  /*62f0*/  UIADD3 UR11, UR11, UR5, URZ ;  /* 0x000000050b0b7290 */ /* 0x000fe4000fffe03f */
[----:B------:R-:W-:Y:S02]  /*6300*/  UIMAD UR5, UR14, UR12, URZ ;  /* 0x0000000c0e0572a4 */ /* 0x000fe4000f8e023f */
[----:B------:R-:W-:Y:S02]  /*6310*/  UIMAD.WIDE.U32 UR10, UR49, UR12, UR10 ;  /* 0x0000000c310a72a5 */ /* 0x000fe4000f8e000a */
[----:B------:R-:W-:-:S04]  /*6320*/  UIMAD UR5, UR49, UR13, UR5 ;  /* 0x0000000d310572a4 */ /* 0x000fc8000f8e0205 */
[----:B------:R-:W-:Y:S01]  /*6330*/  UIADD3 UR18, UR11, UR5, URZ ;  /* 0x000000050b127290 */ /* 0x000fe2000fffe03f */
[----:B------:R-:W-:-:S11]  /*6340*/  UMOV UR17, UR10 ;  /* 0x0000000a00117c82 */ /* 0x000fd60008000000 */
.L_x_77:
[----:B------:R-:W-:Y:S01]  /*6350*/  @UP0 UIADD3 UR5, UR44, UR47, URZ ;  /* 0x0000002f2c050290 */ /* 0x000fe2000fffe03f */
[----:B------:R-:W-:Y:S01]  /*6360*/  F2FP.F16.F32.PACK_AB R45, R45, R44 ;  /* 0x0000002c2d2d723e */ /* 0x000fe200000000ff */
[----:B------:R-:W-:Y:S01]  /*6370*/  @UP0 ULDC.64 UR10, c[0x0][0x458] ;  /* 0x00011600000a0ab9 */ /* 0x000fe20000000a00 */
[----:B------:R-:W-:Y:S01]  /*6380*/  F2FP.F16.F32.PACK_AB R47, R47, R46 ;  /* 0x0000002e2f2f723e */ /* 0x000fe200000000ff */
[----:B------:R-:W-:Y:S02]  /*6390*/  @UP0 UIMAD.WIDE.U32 UR12, UR5, UR10, URZ ;  /* 0x0000000a050c02a5 */ /* 0x000fe4000f8e003f */
[----:B------:R-:W-:-:S04]  /*63a0*/  @UP0 UIMAD UR5, UR5, UR11, URZ ;  /* 0x0000000b050502a4 */ /* 0x000fc8000f8e023f */
[----:B------:R-:W-:Y:S01]  /*63b0*/  @UP0 UIADD3 UR16, UR13, UR5, URZ ;  /* 0x000000050d100290 */ /* 0x000fe2000fffe03f */
[----:B------:R-:W-:Y:S11]  /*63c0*/  @P0 BRA `(.L_x_78) ;  /* 0x0000000000300947 */ /* 0x000ff60003800000 */
        /* <DEDUP_REMOVED lines=11> */
[----:B------:R-:W-:-:S12]  /*6480*/  UIADD3 UR16, UR13, UR5, URZ ;  /* 0x000000050d107290 */ /* 0x000fd8000fffe03f */
.L_x_78:
[----:B------:R2:W-:Y:S01]  /*6490*/  STS [R232+0x7000], R45 ;  /* 0x0070002de8007388 */ /* 0x0005e20000000800 */
[----:B------:R-:W-:Y:S01]  /*64a0*/  USHF.R.S32.HI UR5, URZ, 0x1f, UR46 ;  /* 0x0000001f3f057899 */ /* 0x000fe2000801142e */
[--C-:B-1----:R-:W-:Y:S01]  /*64b0*/  SHF.R.S32.HI R31, RZ, 0x1f, R220.reuse ;  /* 0x0000001fff1f7819 */ /* 0x102fe200000114dc */
[----:B------:R-:W-:Y:S01]  /*64c0*/  IMAD.U32 R3, RZ, RZ, UR8 ;  /* 0x00000008ff037e24 */ /* 0x000fe2000f8e00ff */
[----:B------:R2:W-:Y:S01]  /*64d0*/  STS [R232+0x7400], R47 ;  /* 0x0074002fe8007388 */ /* 0x0005e20000000800 */
[----:B------:R-:W-:Y:S01]  /*64e0*/  UIMAD UR13, UR5, UR8, URZ ;  /* 0x00000008050d72a4 */ /* 0x000fe2000f8e023f */
[----:B------:R-:W-:Y:S01]  /*64f0*/  IMAD.MOV.U32 R30, RZ, RZ, R220 ;  /* 0x000000ffff1e7224 */ /* 0x000fe200078e00dc */
[----:B------:R-:W-:Y:S01]  /*6500*/  UIMAD UR41, UR45, -0x40, UR41 ;  /* 0xffffffc02d2978a4 */ /* 0x000fe2000f8e0229 */
[----:B------:R-:W-:Y:S01]  /*6510*/  BAR.SYNC.DEFER_BLOCKING 0x0 ;  /* 0x0000000000007b1d */ /* 0x000fe20000010000 */
[----:B------:R-:W-:Y:S01]  /*6520*/  UIMAD UR13, UR46, UR9, UR13 ;  /* 0x000000092e0d72a4 */ /* 0x000fe2000f8e020d */
[----:B------:R-:W-:Y:S01]  /*6530*/  IMAD.WIDE.U32 R4, R3, UR46, R30 ;  /* 0x0000002e03047c25 */ /* 0x000fe2000f8e001e */
[----:B------:R-:W-:Y:S01]  /*6540*/  USHF.R.S32.HI UR19, URZ, 0x1f, UR59 ;  /* 0x0000001f3f137899 */ /* 0x000fe2000801143b */
[----:B------:R-:W-:-:S02]  /*6550*/  IADD3 R2, R218, 0x20, RZ ;  /* 0x00000020da027810 */ /* 0x000fc40007ffe0ff */
[----:B------:R-:W-:Y:S01]  /*6560*/  ULDC.64 UR14, c[0x0][0x468] ;  /* 0x00011a00000e7ab9 */ /* 0x000fe20000000a00 */
[----:B------:R-:W-:Y:S01]  /*6570*/  IMAD.U32 R3, RZ, RZ, UR13 ;  /* 0x0000000dff037e24 */ /* 0x000fe2000f8e00ff */
[----:B------:R-:W-:Y:S01]  /*6580*/  IADD3 R4, P0, R4, UR17, RZ ;  /* 0x0000001104047c10 */ /* 0x000fe2000ff1e0ff */
[----:B------:R-:W-:Y:S01]  /*6590*/  UIMAD UR13, UR19, UR14, URZ ;  /* 0x0000000e130d72a4 */ /* 0x000fe2000f8e023f */
[----:B------:R-:W-:Y:S01]  /*65a0*/  ISETP.GE.AND P2, PT, R218, UR41, PT ;  /* 0x00000029da007c0c */ /* 0x000fe2000bf46270 */
[----:B------:R-:W-:Y:S01]  /*65b0*/  IMAD.U32 R32, RZ, RZ, UR14 ;  /* 0x0000000eff207e24 */ /* 0x000fe2000f8e00ff */
[----:B------:R-:W-:Y:S01]  /*65c0*/  IADD3.X R5, R5, UR18, R3, P0, !PT ;  /* 0x0000001205057c10 */ /* 0x000fe200087fe403 */
[----:B------:R-:W-:Y:S01]  /*65d0*/  UIMAD UR15, UR59, UR15, UR13 ;  /* 0x0000000f3b0f72a4 */ /* 0x000fe2000f8e020d */
[----:B------:R-:W-:Y:S01]  /*65e0*/  BSSY B0, `(.L_x_79) ;  /* 0x0000016000007945 */ /* 0x000fe20003800000 */
[----:B------:R-:W-:Y:S01]  /*65f0*/  ISETP.GE.AND P1, PT, R2, UR41, PT ;  /* 0x0000002902007c0c */ /* 0x000fe2000bf26270 */
[----:B------:R-:W-:Y:S01]  /*6600*/  IMAD.WIDE.U32 R32, R32, UR59, R4 ;  /* 0x0000003b20207c25 */ /* 0x000fe2000f8e0004 */
[----:B------:R-:W-:-:S04]  /*6610*/  SHF.R.S32.HI R2, RZ, 0x1f, R218 ;  /* 0x0000001fff027819 */ /* 0x000fc800000114da */
[----:B------:R-:W-:Y:S01]  /*6620*/  IADD3 R29, R33, UR15, RZ ;  /* 0x0000000f211d7c10 */ /* 0x000fe2000fffe0ff */
[----:B------:R2:W1:Y:S04]  /*6630*/  LDS.128 R24, [R224+0xd000] ;  /* 0x00d00000e0187984 */ /* 0x0004680000000c00 */
[----:B------:R2:W3:Y:S04]  /*6640*/  LDS.128 R20, [R224+0xf000] ;  /* 0x00f00000e0147984 */ /* 0x0004e80000000c00 */
[----:B------:R2:W4:Y:S04]  /*6650*/  LDS.128 R16, [R224+0x11000] ;  /* 0x01100000e0107984 */ /* 0x0005280000000c00 */
[----:B------:R2:W1:Y:S01]  /*6660*/  LDS.128 R12, [R224+0x13000] ;  /* 0x01300000e00c7984 */ /* 0x0004620000000c00 */
[----:B------:R-:W-:Y:S05]  /*6670*/  @P2 BRA `(.L_x_80) ;  /* 0x0000000000302947 */ /* 0x000fea0003800000 */
[----:B------:R-:W2:Y:S01]  /*6680*/  LDS.128 R4, [R224+0xc000] ;  /* 0x00c00000e0047984 */ /* 0x000ea20000000c00 */
[----:B------:R-:W-:Y:S01]  /*6690*/  MOV R28, R32 ;  /* 0x00000020001c7202 */ /* 0x000fe20000000f00 */
[----:B------:R-:W-:Y:S01]  /*66a0*/  IMAD R3, R2, UR8, RZ ;  /* 0x0000000802037c24 */ /* 0x000fe2000f8e02ff */
[----:B------:R-:W-:Y:S01]  /*66b0*/  ULDC.64 UR14, c[0x0][0x3f0] ;  /* 0x0000fc00000e7ab9 */ /* 0x000fe20000000a00 */
[----:B------:R-:W3:Y:S02]  /*66c0*/  LDS.128 R8, [R224+0xe000] ;  /* 0x00e00000e0087984 */ /* 0x000ee40000000c00 */
[----:B------:R-:W-:-:S04]  /*66d0*/  IMAD.WIDE.U32 R34, R218, UR8, R28 ;  /* 0x00000008da227c25 */ /* 0x000fc8000f8e001c */
[----:B------:R-:W-:Y:S01]  /*66e0*/  IMAD R3, R218, UR9, R3 ;  /* 0x00000009da037c24 */ /* 0x000fe2000f8e0203 */
[----:B------:R-:W-:-:S04]  /*66f0*/  LEA R36, P0, R34, UR14, 0x1 ;  /* 0x0000000e22247c11 */ /* 0x000fc8000f8008ff */
[----:B------:R-:W-:-:S04]  /*6700*/  IADD3 R3, R3, R35, RZ ;  /* 0x0000002303037210 */ /* 0x000fc80007ffe0ff */
[----:B------:R-:W-:-:S05]  /*6710*/  LEA.HI.X R37, R34, UR15, R3, 0x1, P0 ;  /* 0x0000000f22257c11 */ /* 0x000fca00080f0c03 */
[----:B--2---:R2:W-:Y:S04]  /*6720*/  STG.E.128 desc[UR6][R36.64], R4 ;  /* 0x0000000424007986 */ /* 0x0045e8000c101d06 */
[----:B---3--:R2:W-:Y:S02]  /*6730*/  STG.E.128 desc[UR6][R36.64+0x80], R8 ;  /* 0x0000800824007986 */ /* 0x0085e4000c101d06 */
.L_x_80:
[----:B------:R-:W-:Y:S05]  /*6740*/  BSYNC B0 ;  /* 0x0000000000007941 */ /* 0x000fea0003800000 */
.L_x_79:
[----:B------:R-:W-:Y:S04]  /*6750*/  BSSY B0, `(.L_x_81) ;  /* 0x000000e000007945 */ /* 0x000fe80003800000 */
[----:B------:R-:W-:Y:S05]  /*6760*/  @P1 BRA `(.L_x_82) ;  /* 0x0000000000301947 */ /* 0x000fea0003800000 */
[----:B--2---:R-:W-:Y:S01]  /*6770*/  IADD3 R4, P0, R218, 0x20, RZ ;  /* 0x00000020da047810 */ /* 0x004fe20007f1e0ff */
[----:B------:R-:W-:Y:S01]  /*6780*/  ULDC.64 UR14, c[0x0][0x3f0] ;  /* 0x0000fc00000e7ab9 */ /* 0x000fe20000000a00 */
[----:B------:R-:W-:Y:S02]  /*6790*/  MOV R28, R32 ;  /* 0x00000020001c7202 */ /* 0x000fe40000000f00 */
[----:B------:R-:W-:-:S03]  /*67a0*/  IADD3.X R3, RZ, R2, RZ, P0, !PT ;  /* 0x00000002ff037210 */ /* 0x000fc600007fe4ff */
[----:B------:R-:W-:-:S04]  /*67b0*/  IMAD.WIDE.U32 R6, R4, UR8, R28 ;  /* 0x0000000804067c25 */ /* 0x000fc8000f8e001c */
[----:B------:R-:W-:-:S04]  /*67c0*/  IMAD R3, R3, UR8, RZ ;  /* 0x0000000803037c24 */ /* 0x000fc8000f8e02ff */
[----:B------:R-:W-:Y:S01]  /*67d0*/  IMAD R3, R4, UR9, R3 ;  /* 0x0000000904037c24 */ /* 0x000fe2000f8e0203 */
[----:B------:R-:W-:-:S04]  /*67e0*/  LEA R4, P0, R6, UR14, 0x1 ;  /* 0x0000000e06047c11 */ /* 0x000fc8000f8008ff */
[----:B------:R-:W-:-:S04]  /*67f0*/  IADD3 R3, R3, R7, RZ ;  /* 0x0000000703037210 */ /* 0x000fc80007ffe0ff */
[----:B------:R-:W-:-:S05]  /*6800*/  LEA.HI.X R5, R6, UR15, R3, 0x1, P0 ;  /* 0x0000000f06057c11 */ /* 0x000fca00080f0c03 */
[----:B-1----:R1:W-:Y:S04]  /*6810*/  STG.E.128 desc[UR6][R4.64], R24 ;  /* 0x0000001804007986 */ /* 0x0023e8000c101d06 */
[----:B---3--:R1:W-:Y:S02]  /*6820*/  STG.E.128 desc[UR6][R4.64+0x80], R20 ;  /* 0x0000801404007986 */ /* 0x0083e4000c101d06 */
.L_x_82:
[----:B------:R-:W-:Y:S05]  /*6830*/  BSYNC B0 ;  /* 0x0000000000007941 */ /* 0x000fea0003800000 */
.L_x_81:
[----:B--2---:R2:W2:Y:S01]  /*6840*/  LDS.128 R8, [R224+0x10000] ;  /* 0x01000000e0087984 */ /* 0x0044a20000000c00 */
[----:B------:R-:W-:Y:S01]  /*6850*/  UIMAD UR5, UR5, UR10, URZ ;  /* 0x0000000a050572a4 */ /* 0x000fe2000f8e023f */
[----:B------:R-:W-:Y:S01]  /*6860*/  IMAD.U32 R3, RZ, RZ, UR10 ;  /* 0x0000000aff037e24 */ /* 0x000fe2000f8e00ff */
[----:B------:R-:W-:Y:S01]  /*6870*/  USHF.R.S32.HI UR13, URZ, 0x1f, UR59 ;  /* 0x0000001f3f0d7899 */ /* 0x000fe2000801143b */
[----:B-1----:R1:W1:Y:S01]  /*6880*/  LDS.128 R4, [R224+0x12000] ;  /* 0x01200000e0047984 */ /* 0x0022620000000c00 */
[----:B------:R-:W-:Y:S01]  /*6890*/  UIMAD UR5, UR46, UR11, UR5 ;  /* 0x0000000b2e0572a4 */ /* 0x000fe2000f8e0205 */
[----:B------:R-:W-:Y:S01]  /*68a0*/  IMAD.WIDE.U32 R30, R3, UR46, R30 ;  /* 0x0000002e031e7c25 */ /* 0x000fe2000f8e001e */
[----:B------:R-:W-:Y:S01]  /*68b0*/  ULDC.64 UR8, c[0x0][0x470] ;  /* 0x00011c0000087ab9 */ /* 0x000fe20000000a00 */
[----:B------:R-:W-:Y:S03]  /*68c0*/  BSSY B0, `(.L_x_83) ;  /* 0x0000014000007945 */ /* 0x000fe60003800000 */
[----:B------:R-:W-:Y:S01]  /*68d0*/  IMAD.U32 R3, RZ, RZ, UR5 ;  /* 0x00000005ff037e24 */ /* 0x000fe2000f8e00ff */
[----:B---3--:R-:W-:Y:S01]  /*68e0*/  IADD3 R22, P0, R30, UR12, RZ ;  /* 0x0000000c1e167c10 */ /* 0x008fe2000ff1e0ff */
[----:B------:R-:W-:-:S03]  /*68f0*/  UIMAD UR5, UR13, UR8, URZ ;  /* 0x000000080d0572a4 */ /* 0x000fc6000f8e023f */
[----:B------:R-:W-:Y:S01]  /*6900*/  IADD3.X R23, R31, UR16, R3, P0, !PT ;  /* 0x000000101f177c10 */ /* 0x000fe200087fe403 */
[----:B------:R-:W-:Y:S01]  /*6910*/  UIMAD UR9, UR59, UR9, UR5 ;  /* 0x000000093b0972a4 */ /* 0x000fe2000f8e0205 */
[----:B------:R-:W-:-:S05]  /*6920*/  MOV R3, UR8 ;  /* 0x0000000800037c02 */ /* 0x000fca0008000f00 */
        /* <DEDUP_REMOVED lines=11> */
[----:B--2---:R3:W-:Y:S04]  /*69e0*/  STG.E.128 desc[UR6][R26.64], R8 ;  /* 0x000000081a007986 */ /* 0x0047e8000c101d06 */
[----:B-1----:R3:W-:Y:S02]  /*69f0*/  STG.E.128 desc[UR6][R26.64+0x80], R4 ;  /* 0x000080041a007986 */ /* 0x0027e4000c101d06 */
.L_x_84:
[----:B------:R-:W-:Y:S05]  /*6a00*/  BSYNC B0 ;  /* 0x0000000000007941 */ /* 0x000fea0003800000 */
.L_x_83:
[----:B------:R-:W-:Y:S05]  /*6a10*/  @P1 BRA `(.L_x_73) ;  /* 0x0000000000301947 */ /* 0x000fea0003800000 */
[----:B------:R-:W-:Y:S01]  /*6a20*/  IADD3 R3, P0, R218, 0x20, RZ ;  /* 0x00000020da037810 */ /* 0x000fe20007f1e0ff */
[----:B------:R-:W-:Y:S01]  /*6a30*/  ULDC.64 UR8, c[0x0][0x3f8] ;  /* 0x0000fe0000087ab9 */ /* 0x000fe20000000a00 */
[----:B------:R-:W-:Y:S02]  /*6a40*/  MOV R20, R22 ;  /* 0x0000001600147202 */ /* 0x000fe40000000f00 */
[----:B------:R-:W-:-:S03]  /*6a50*/  IADD3.X R2, RZ, R2, RZ, P0, !PT ;  /* 0x00000002ff027210 */ /* 0x000fc600007fe4ff */
[----:B-1-3--:R-:W-:-:S04]  /*6a60*/  IMAD.WIDE.U32 R4, R3, UR10, R20 ;  /* 0x0000000a03047c25 */ /* 0x00afc8000f8e0014 */
[----:B------:R-:W-:Y:S01]  /*6a70*/  IMAD R2, R2, UR10, RZ ;  /* 0x0000000a02027c24 */ /* 0x000fe2000f8e02ff */
[----:B------:R-:W-:-:S03]  /*6a80*/  LEA R6, P0, R4, UR8, 0x1 ;  /* 0x0000000804067c11 */ /* 0x000fc6000f8008ff */
[----:B------:R-:W-:-:S05]  /*6a90*/  IMAD R2, R3, UR11, R2 ;  /* 0x0000000b03027c24 */ /* 0x000fca000f8e0202 */
[----:B------:R-:W-:-:S04]  /*6aa0*/  IADD3 R2, R2, R5, RZ ;  /* 0x0000000502027210 */ /* 0x000fc80007ffe0ff */
[----:B------:R-:W-:-:S05]  /*6ab0*/  LEA.HI.X R7, R4, UR9, R2, 0x1, P0 ;  /* 0x0000000904077c11 */ /* 0x000fca00080f0c02 */
[----:B----4-:R1:W-:Y:S04]  /*6ac0*/  STG.E.128 desc[UR6][R6.64], R16 ;  /* 0x0000001006007986 */ /* 0x0103e8000c101d06 */
[----:B------:R1:W-:Y:S02]  /*6ad0*/  STG.E.128 desc[UR6][R6.64+0x80], R12 ;  /* 0x0000800c06007986 */ /* 0x0003e4000c101d06 */
.L_x_73:
[----:B------:R-:W-:Y:S05]  /*6ae0*/  BSYNC B1 ;  /* 0x0000000000017941 */ /* 0x000fea0003800000 */
.L_x_59:
[----:B------:R-:W-:Y:S01]  /*6af0*/  R2UR UR8, R219 ;  /* 0x00000000db0872ca */ /* 0x000fe200000e0000 */
[----:B------:R-:W-:Y:S02]  /*6b00*/  ULDC UR5, c[0x0][0xc] ;  /* 0x0000030000057ab9 */ /* 0x000fe40000000800 */
[----:B------:R-:W-:-:S10]  /*6b10*/  UIADD3 UR45, UR5, UR45, URZ ;  /* 0x0000002d052d7290 */ /* 0x000fd4000fffe03f */
[----:B------:R-:W-:-:S06]  /*6b20*/  UISETP.GE.AND UP0, UPT, UR45, UR8, UPT ;  /* 0x000000082d00728c */ /* 0x000fcc000bf06270 */
[----:B------:R-:W-:-:S13]  /*6b30*/  PLOP3.LUT P0, PT, PT, PT, UP0, 0x80, 0x0 ;  /* 0x000000000000781c */ /* 0x000fda0003f0f008 */
[----:B------:R-:W-:Y:S05]  /*6b40*/  @P0 BRA `(.L_x_85) ;  /* 0x0000000000040947 */ /* 0x000fea0003800000 */
[----:B------:R-:W-:Y:S05]  /*6b50*/  BRA `(.L_x_86) ;  /* 0xffffff9c00687947 */ /* 0x000fea000383ffff */
.L_x_85:
[----:B------:R-:W-:Y:S05]  /*6b60*/  EXIT ;  /* 0x000000000000794d */ /* 0x000fea0003800000 */
.L_x_87:
        /* <DEDUP_REMOVED lines=9> */
.L_x_1068:


//--------------------- .text._ZN5flash44flash_bwd_dq_dk_dv_loop_seqk_parallel_kernelI23Flash_bwd_kernel_traitsILi128ELi64ELi64ELi8ELi4ELi2ELi2ELb1ELb0EN7cutlass6half_tE19Flash_kernel_traitsILi128ELi64ELi64ELi8ES3_EELb0ELb1ELb0ELb1ELb0ELb0ELb0EEEvNS_16Flash_bwd_paramsE --------------------------
	.section	.text._ZN5flash44flash_bwd_dq_dk_dv_loop_seqk_parallel_kernelI23Flash_bwd_kernel_traitsILi128ELi64ELi64ELi8ELi4ELi2ELi2ELb1ELb0EN7cutlass6half_tE19Flash_kernel_traitsILi128ELi64ELi64ELi8ES3_EELb0ELb1ELb0ELb1ELb0ELb0ELb0EEEvNS_16Flash_bwd_paramsE,"ax",@progbits
	.align	128
        .global         _ZN5flash44flash_bwd_dq_dk_dv_loop_seqk_parallel_kernelI23Flash_bwd_kernel_traitsILi128ELi64ELi64ELi8ELi4ELi2ELi2ELb1ELb0EN7cutlass6half_tE19Flash_kernel_traitsILi128ELi64ELi64ELi8ES3_EELb0ELb1ELb0ELb1ELb0ELb0ELb0EEEvNS_16Flash_bwd_paramsE
        .type           _ZN5flash44flash_bwd_dq_dk_dv_loop_seqk_parallel_kernelI23Flash_bwd_kernel_traitsILi128ELi64ELi64ELi8ELi4ELi2ELi2ELb1ELb0EN7cutlass6half_tE19Flash_kernel_traitsILi128ELi64ELi64ELi8ES3_EELb0ELb1ELb0ELb1ELb0ELb0ELb0EEEvNS_16Flash_bwd_paramsE,@function
        .size           _ZN5flash44flash_bwd_dq_dk_dv_loop_seqk_parallel_kernelI23Flash_bwd_kernel_traitsILi128ELi64ELi64ELi8ELi4ELi2ELi2ELb1ELb0EN7cutlass6half_tE19Flash_kernel_traitsILi128ELi64ELi64ELi8ES3_EELb0ELb1ELb0ELb1ELb0ELb0ELb0EEEvNS_16Flash_bwd_paramsE,(.L_x_1069 - _ZN5flash44flash_bwd_dq_dk_dv_loop_seqk_parallel_kernelI23Flash_bwd_kernel_traitsILi128ELi64ELi64ELi8ELi4ELi2ELi2ELb1ELb0EN7cutlass6half_tE19Flash_kernel_traitsILi128ELi64ELi64ELi8ES3_EELb0ELb1ELb0ELb1ELb0ELb0ELb0EEEvNS_16Flash_bwd_paramsE)
        .other          _ZN5flash44flash_bwd_dq_dk_dv_loop_seqk_parallel_kernelI23Flash_bwd_kernel_traitsILi128ELi64ELi64ELi8ELi4ELi2ELi2ELb1ELb0EN7cutlass6half_tE19Flash_kernel_traitsILi128ELi64ELi64ELi8ES3_EELb0ELb1ELb0ELb1ELb0ELb0ELb0EEEvNS_16Flash_bwd_paramsE,@"STO_CUDA_ENTRY STV_DEFAULT"
_ZN5flash44flash_bwd_dq_dk_dv_loop_seqk_parallel_kernelI23Flash_bwd_kernel_traitsILi128ELi64ELi64ELi8ELi4ELi2ELi2ELb1ELb0EN7cutlass6half_tE19Flash_kernel_traitsILi128ELi64ELi64ELi8ES3_EELb0ELb1ELb0ELb1ELb0ELb0ELb0EEEvNS_16Flash_bwd_paramsE:
.text._ZN5flash44flash_bwd_dq_dk_dv_loop_seqk_parallel_kernelI23Flash_bwd_kernel_traitsILi128ELi64ELi64ELi8ELi4ELi2ELi2ELb1ELb0EN7cutlass6half_tE19Flash_kernel_traitsILi128ELi64ELi64ELi8ES3_EELb0ELb1ELb0ELb1ELb0ELb0ELb0EEEvNS_16Flash_bwd_paramsE:
        /* <DEDUP_REMOVED lines=13> */
[----:B------:R-:W-:Y:S01]  /*00d0*/  UMOV UR5, 0x400 ;  /* 0x0000040000057882 */ /* 0x000fe20000000000 */
[----:B------:R-:W-:Y:S01]  /*00e0*/  IMAD.MOV.U32 R201, RZ, RZ, 0x40 ;  /* 0x00000040ffc97424 */ /* 0x000fe200078e00ff */
[----:B------:R-:W-:Y:S01]  /*00f0*/  UMOV UR61, 0xffffc000 ;  /* 0xffffc000003d7882 */ /* 0x000fe20000000000 */
[----:B------:R-:W-:-:S04]  /*0100*/  IMAD.MOV.U32 R230, RZ, RZ, -0x10 ;  /* 0xfffffff0ffe67424 */ /* 0x000fc800078e00ff */
        /* <DEDUP_REMOVED lines=8> */
[----:B------:R-:W-:Y:S02]  /*0190*/  LEA.HI R20, R18, R17, RZ, 0x3 ;  /* 0x0000001112147211 */ /* 0x000fe400078f18ff */
[--C-:B------:R-:W-:Y:S01]  /*01a0*/  SHF.R.S32.HI R4, RZ, 0x5, R16.reuse ;  /* 0x00000005ff047819 */ /* 0x100fe20000011410 */
[----:B----4-:R-:W-:Y:S01]  /*01b0*/  USHF.R.S32.HI UR6, URZ, 0x1f, UR49 ;  /* 0x0000001f3f067899 */ /* 0x010fe20008011431 */
[----:B------:R-:W-:Y:S02]  /*01c0*/  SHF.R.S32.HI R0, RZ, 0x1f, R16 ;  /* 0x0000001fff007819 */ /* 0x000fe40000011410 */
[-C--:B------:R-:W-:Y:S02]  /*01d0*/  LEA.HI R3, R16, R4.reuse, RZ, 0x1 ;  /* 0x0000000410037211 */ /* 0x080fe400078f08ff */
[----:B------:R-:W-:-:S02]  /*01e0*/  LEA.HI R0, R0, R4, RZ, 0x2 ;  /* 0x0000000400007211 */ /* 0x000fc400078f10ff */
[-C--:B------:R-:W-:Y:S02]  /*01f0*/  LEA.HI R19, R18, R17.reuse, RZ, 0x2 ;  /* 0x0000001112137211 */ /* 0x080fe400078f10ff */
[----:B------:R-:W-:Y:S02]  /*0200*/  LOP3.LUT R2, R0, 0xfffffffc, RZ, 0xc0, !PT ;  /* 0xfffffffc00027812 */ /* 0x000fe400078ec0ff */
[----:B------:R-:W-:Y:S02]  /*0210*/  LOP3.LUT R0, R3, 0xfffffffe, RZ, 0xc0, !PT ;  /* 0xfffffffe03007812 */ /* 0x000fe400078ec0ff */
[----:B------:R-:W-:Y:S01]  /*0220*/  LEA.HI R3, R18, R17, RZ, 0x4 ;  /* 0x0000001112037211 */ /* 0x000fe200078f20ff */
[C---:B------:R-:W-:Y:S01]  /*0230*/  IMAD.IADD R15, R4.reuse, 0x1, -R2 ;  /* 0x00000001040f7824 */ /* 0x040fe200078e0a02 */
[----:B------:R-:W-:Y:S01]  /*0240*/  SHF.R.S32.HI R9, RZ, 0x2, R19 ;  /* 0x00000002ff097819 */ /* 0x000fe20000011413 */
[----:B------:R-:W-:Y:S01]  /*0250*/  IMAD.IADD R210, R4, 0x1, -R0 ;  /* 0x0000000104d27824 */ /* 0x000fe200078e0a00 */
[----:B------:R-:W-:-:S02]  /*0260*/  SHF.R.S32.HI R5, RZ, 0x4, R3 ;  /* 0x00000004ff057819 */ /* 0x000fc40000011403 */
[----:B------:R-:W-:Y:S02]  /*0270*/  LOP3.LUT R0, R20, 0xfffffff8, RZ, 0xc0, !PT ;  /* 0xfffffff814007812 */ /* 0x000fe400078ec0ff */
[----:B------:R-:W-:Y:S02]  /*0280*/  SHF.R.S32.HI R2, RZ, 0x1f, R19 ;  /* 0x0000001fff027819 */ /* 0x000fe40000011413 */
[----:B------:R-:W-:Y:S01]  /*0290*/  SHF.R.S32.HI R243, RZ, 0x3, R20 ;  /* 0x00000003fff37819 */ /* 0x000fe20000011414 */
[----:B------:R-:W-:Y:S01]  /*02a0*/  IMAD.IADD R0, R17, 0x1, -R0 ;  /* 0x0000000111007824 */ /* 0x000fe200078e0a00 */
[C---:B------:R-:W-:Y:S02]  /*02b0*/  LOP3.LUT R7, R3.reuse, 0xfffffff0, RZ, 0xc0, !PT ;  /* 0xfffffff003077812 */ /* 0x040fe400078ec0ff */
[----:B------:R-:W-:Y:S01]  /*02c0*/  LEA.HI R3, R3, R5, RZ, 0x1 ;  /* 0x0000000503037211 */ /* 0x000fe200078f08ff */
[----:B------:R-:W-:Y:S01]  /*02d0*/  IMAD.SHL.U32 R4, R243, 0x40, RZ ;  /* 0x00000040f3047824 */ /* 0x000fe200078e00ff */
[----:B------:R-:W-:Y:S01]  /*02e0*/  LEA.HI R2, R2, R9, RZ, 0x3 ;  /* 0x0000000902027211 */ /* 0x000fe200078f18ff */
[----:B------:R-:W-:Y:S01]  /*02f0*/  IMAD.SHL.U32 R226, R0, 0x8, RZ ;  /* 0x0000000800e27824 */ /* 0x000fe200078e00ff */
[----:B------:R-:W-:-:S02]  /*0300*/  LOP3.LUT R6, R3, 0xfffffffe, RZ, 0xc0, !PT ;  /* 0xfffffffe03067812 */ /* 0x000fc400078ec0ff */
[----:B------:R-:W-:Y:S01]  /*0310*/  LOP3.LUT R3, R2, 0xfffffff8, RZ, 0xc0, !PT ;  /* 0xfffffff802037812 */ /* 0x000fe200078ec0ff */
[----:B------:R-:W-:Y:S01]  /*0320*/  VIADD R233, R226, 0x40 ;  /* 0x00000040e2e97836 */ /* 0x000fe20000000000 */
[----:B------:R-:W-:Y:S01]  /*0330*/  LOP3.LUT R2, R4, 0x1c0, RZ, 0xc0, !PT ;  /* 0x000001c004027812 */ /* 0x000fe200078ec0ff */
[----:B------:R-:W-:Y:S01]  /*0340*/  IMAD.IADD R4, R17, 0x1, -R7 ;  /* 0x0000000111047824 */ /* 0x000fe200078e0a07 */
[----:B------:R-:W-:Y:S01]  /*0350*/  LOP3.LUT P4, RZ, R0, 0x2, RZ, 0xc0, !PT ;  /* 0x0000000200ff7812 */ /* 0x000fe2000788c0ff */
[----:B------:R-:W-:Y:S01]  /*0360*/  IMAD.IADD R9, R9, 0x1, -R3 ;  /* 0x0000000109097824 */ /* 0x000fe200078e0a03 */
[----:B------:R-:W-:Y:S01]  /*0370*/  LOP3.LUT R3, R2, 0x38, R226, 0xf8, !PT ;  /* 0x0000003802037812 */ /* 0x000fe200078ef8e2 */
[----:B------:R-:W-:Y:S01]  /*0380*/  IMAD.IADD R11, R5, 0x1, -R6 ;  /* 0x00000001050b7824 */ /* 0x000fe200078e0a06 */
[C---:B------:R-:W-:Y:S01]  /*0390*/  LOP3.LUT P3, RZ, R0.reuse, 0x4, RZ, 0xc0, !PT ;  /* 0x0000000400ff7812 */ /* 0x040fe2000786c0ff */
[----:B------:R-:W-:Y:S01]  /*03a0*/  IMAD.SHL.U32 R0, R0, 0x40, RZ ;  /* 0x0000004000007824 */ /* 0x000fe200078e00ff */
[----:B------:R-:W-:-:S02]  /*03b0*/  SHF.R.U32.HI R2, RZ, 0x3, R2 ;  /* 0x00000003ff027819 */ /* 0x000fc40000011602 */
[----:B------:R-:W-:Y:S02]  /*03c0*/  LEA.HI R10, R18, R17, RZ, 0x7 ;  /* 0x00000011120a7211 */ /* 0x000fe400078f38ff */
[----:B------:R-:W-:Y:S01]  /*03d0*/  LOP3.LUT R12, R3, R2, RZ, 0x3c, !PT ;  /* 0x00000002030c7212 */ /* 0x000fe200078e3cff */
[----:B------:R-:W-:Y:S01]  /*03e0*/  IMAD.SHL.U32 R2, R210, 0x10, RZ ;  /* 0x00000010d2027824 */ /* 0x000fe200078e00ff */
[----:B------:R-:W-:Y:S02]  /*03f0*/  SHF.R.S32.HI R3, RZ, 0x1f, R4 ;  /* 0x0000001fff037819 */ /* 0x000fe40000011404 */
[----:B------:R-:W-:Y:S02]  /*0400*/  LOP3.LUT R0, R0, 0x1c0, RZ, 0xc0, !PT ;  /* 0x000001c000007812 */ /* 0x000fe400078ec0ff */
[----:B------:R-:W-:Y:S02]  /*0410*/  SHF.R.S32.HI R10, RZ, 0x7, R10 ;  /* 0x00000007ff0a7819 */ /* 0x000fe4000001140a */
[----:B------:R-:W-:Y:S01]  /*0420*/  LEA.HI R13, R3, R4, RZ, 0x3 ;  /* 0x00000004030d7211 */ /* 0x000fe200078f18ff */
[----:B------:R-:W-:Y:S01]  /*0430*/  IMAD.SHL.U32 R3, R11, 0x200, RZ ;  /* 0x000002000b037824 */ /* 0x000fe200078e00ff */
[----:B------:R-:W-:-:S02]  /*0440*/  LOP3.LUT R5, R0, 0x8, R20, 0xf8, !PT ;  /* 0x0000000800057812 */ /* 0x000fc400078ef814 */
[----:B------:R-:W-:Y:S02]  /*0450*/  SHF.R.U32.HI R202, RZ, 0x3, R0 ;  /* 0x00000003ffca7819 */ /* 0x000fe40000011600 */
[----:B------:R-:W-:Y:S01]  /*0460*/  LOP3.LUT R7, R0, 0x10, R2, 0xf8, !PT ;  /* 0x0000001000077812 */ /* 0x000fe200078ef802 */
[----:B------:R-:W-:Y:S01]  /*0470*/  IMAD R2, R10, 0x800, R3 ;  /* 0x000008000a027824 */ /* 0x000fe200078e0203 */
[----:B------:R-:W-:Y:S02]  /*0480*/  LOP3.LUT R0, R5, R202, RZ, 0x3c, !PT ;  /* 0x000000ca05007212 */ /* 0x000fe400078e3cff */
[----:B------:R-:W-:Y:S02]  /*0490*/  LOP3.LUT R6, R13, 0xfffffff8, RZ, 0xc0, !PT ;  /* 0xfffffff80d067812 */ /* 0x000fe400078ec0ff */
[----:B------:R-:W-:Y:S01]  /*04a0*/  LOP3.LUT R8, R9, 0x1, RZ, 0xc0, !PT ;  /* 0x0000000109087812 */ /* 0x000fe200078ec0ff */
[----:B------:R-:W-:Y:S01]  /*04b0*/  IMAD.IADD R215, R2, 0x1, R0 ;  /* 0x0000000102d77824 */ /* 0x000fe200078e0200 */
[----:B------:R-:W-:Y:S01]  /*04c0*/  LEA.HI R0, R18, R17, RZ, 0x6 ;  /* 0x0000001112007211 */ /* 0x000fe200078f30ff */
[----:B------:R-:W-:Y:S01]  /*04d0*/  IMAD.IADD R14, R4, 0x1, -R6 ;  /* 0x00000001040e7824 */ /* 0x000fe200078e0a06 */
[----:B------:R-:W-:Y:S01]  /*04e0*/  LOP3.LUT R4, R7, 0x8, R20, 0xf8, !PT ;  /* 0x0000000807047812 */ /* 0x000fe200078ef814 */
[----:B------:R-:W-:Y:S01]  /*04f0*/  IMAD.SHL.U32 R6, R11, 0x20, RZ ;  /* 0x000000200b067824 */ /* 0x000fe200078e00ff */
[----:B------:R-:W-:Y:S01]  /*0500*/  SHF.R.S32.HI R0, RZ, 0x6, R0 ;  /* 0x00000006ff007819 */ /* 0x000fe20000011400 */
[----:B------:R-:W-:Y:S01]  /*0510*/  IMAD.SHL.U32 R7, R14, 0x40, RZ ;  /* 0x000000400e077824 */ /* 0x000fe200078e00ff */
[----:B------:R-:W-:-:S02]  /*0520*/  LOP3.LUT R202, R3, R4, R202, 0xf6, !PT ;  /* 0x0000000403ca7212 */ /* 0x000fc400078ef6ca */
[----:B------:R-:W-:Y:S01]  /*0530*/  LOP3.LUT R2, R16, 0xffffffe0, RZ, 0xc0, !PT ;  /* 0xffffffe010027812 */ /* 0x000fe200078ec0ff */
[C---:B------:R-:W-:Y:S01]  /*0540*/  IMAD R249, R0.reuse, 0x200, R12 ;  /* 0x0000020000f97824 */ /* 0x040fe200078e020c */
[----:B------:R-:W-:Y:S01]  /*0550*/  LOP3.LUT R4, R19, 0x7ffffffc, RZ, 0xc0, !PT ;  /* 0x7ffffffc13047812 */ /* 0x000fe200078ec0ff */
[----:B------:R-:W-:Y:S01]  /*0560*/  IMAD.SHL.U32 R3, R0, 0x8, RZ ;  /* 0x0000000800037824 */ /* 0x000fe200078e00ff */
[----:B------:R-:W-:Y:S01]  /*0570*/  ISETP.NE.U32.AND P0, PT, R8, 0x1, PT ;  /* 0x000000010800780c */ /* 0x000fe20003f05070 */
[----:B------:R-:W-:Y:S01]  /*0580*/  IMAD.SHL.U32 R0, R9, 0x40, RZ ;  /* 0x0000004009007824 */ /* 0x000fe200078e00ff */
[----:B------:R-:W-:Y:S01]  /*0590*/  SEL R201, R201, 0xffffffc0, !P3 ;  /* 0xffffffc0c9c97807 */ /* 0x000fe20005800000 */
[----:B------:R-:W-:Y:S01]  /*05a0*/  IMAD.IADD R251, R17, 0x1, -R2 ;  /* 0x0000000111fb7824 */ /* 0x000fe200078e0a02 */
[----:B------:R-:W-:Y:S01]  /*05b0*/  LOP3.LUT R3, R3, 0x18, RZ, 0xc0, !PT ;  /* 0x0000001803037812 */ /* 0x000fe200078ec0ff */
[----:B------:R-:W-:Y:S01]  /*05c0*/  IMAD.SHL.U32 R2, R10, 0x20, RZ ;  /* 0x000000200a027824 */ /* 0x000fe200078e00ff */
[----:B------:R-:W-:Y:S01]  /*05d0*/  LOP3.LUT R0, R0, 0x1c0, RZ, 0xc0, !PT ;  /* 0x000001c000007812 */ /* 0x000fe200078ec0ff */
[----:B------:R-:W-:Y:S01]  /*05e0*/  IMAD.IADD R4, R17, 0x1, -R4 ;  /* 0x0000000111047824 */ /* 0x000fe200078e0a04 */
[----:B------:R-:W-:-:S02]  /*05f0*/  R2P PR, R9, 0x6 ;  /* 0x0000000609007804 */ /* 0x000fc40000000000 */
[----:B------:R-:W-:Y:S01]  /*0600*/  LOP3.LUT R245, R2, 0x6, R245, 0xf8, !PT ;  /* 0x0000000602f57812 */ /* 0x000fe200078ef8f5 */
[----:B------:R-:W-:Y:S01]  /*0610*/  IMAD.SHL.U32 R4, R4, 0x2, RZ ;  /* 0x0000000204047824 */ /* 0x000fe200078e00ff */
[----:B------:R-:W-:Y:S02]  /*0620*/  LOP3.LUT R5, R0, 0x20, R2, 0xf8, !PT ;  /* 0x0000002000057812 */ /* 0x000fe400078ef802 */
[----:B------:R-:W-:Y:S01]  /*0630*/  SHF.R.U32.HI R2, RZ, 0x3, R0 ;  /* 0x00000003ff027819 */ /* 0x000fe20000011600 */
[----:B------:R-:W-:Y:S01]  /*0640*/  IMAD R8, R15, 0x400, R4 ;  /* 0x000004000f087824 */ /* 0x000fe200078e0204 */
[----:B------:R-:W-:Y:S01]  /*0650*/  LOP3.LUT R9, R3, 0x20, R6, 0xf8, !PT ;  /* 0x0000002003097812 */ /* 0x000fe200078ef806 */
[----:B------:R-:W-:Y:S01]  /*0660*/  IMAD R4, R210, 0x400, R4 ;  /* 0x00000400d2047824 */ /* 0x000fe200078e0204 */
[----:B------:R-:W-:Y:S02]  /*0670*/  LOP3.LUT R6, R5, R2, RZ, 0x3c, !PT ;  /* 0x0000000205067212 */ /* 0x000fe400078e3cff */
[----:B------:R-:W-:Y:S01]  /*0680*/  LOP3.LUT R5, R2, R0, R3, 0x1e, !PT ;  /* 0x0000000002057212 */ /* 0x000fe200078e1e03 */
[----:B------:R-:W-:Y:S01]  /*0690*/  IMAD.SHL.U32 R0, R11, 0x8, RZ ;  /* 0x000000080b007824 */ /* 0x000fe200078e00ff */
[----:B------:R-:W-:Y:S01]  /*06a0*/  LOP3.LUT R3, R7, 0x1c0, RZ, 0xc0, !PT ;  /* 0x000001c007037812 */ /* 0x000fe200078ec0ff */
[----:B------:R-:W-:Y:S01]  /*06b0*/  IMAD.IADD R8, R8, 0x1, R6 ;  /* 0x0000000108087824 */ /* 0x000fe200078e0206 */
[----:B------:R-:W-:Y:S01]  /*06c0*/  SHF.R.S32.HI R7, RZ, 0x1f, R251 ;  /* 0x0000001fff077819 */ /* 0x000fe200000114fb */
[----:B------:R-:W-:Y:S01]  /*06d0*/  IMAD.IADD R246, R4, 0x1, R5 ;  /* 0x0000000104f67824 */ /* 0x000fe200078e0205 */
[----:B------:R-:W-:Y:S01]  /*06e0*/  LOP3.LUT R6, R3, 0x8, R0, 0xf8, !PT ;  /* 0x0000000803067812 */ /* 0x000fe200078ef800 */
[----:B------:R-:W-:Y:S01]  /*06f0*/  IMAD.SHL.U32 R4, R13, 0x40, RZ ;  /* 0x000000400d047824 */ /* 0x000fe200078e00ff */
[----:B------:R-:W-:-:S02]  /*0700*/  LEA.HI R0, R7, R251, RZ, 0x2 ;  /* 0x000000fb07007211 */ /* 0x000fc400078f10ff */
[--C-:B------:R-:W-:Y:S02]  /*0710*/  SHF.R.U32.HI R2, RZ, 0x3, R3.reuse ;  /* 0x00000003ff027819 */ /* 0x100fe40000011603 */
[----:B------:R-:W-:Y:S02]  /*0720*/  SHF.R.S32.HI R5, RZ, 0x2, R0 ;  /* 0x00000002ff057819 */ /* 0x000fe40000011400 */
[----:B------:R-:W-:Y:S02]  /*0730*/  LOP3.LUT R0, R4, 0xfffffe00, RZ, 0xc0, !PT ;  /* 0xfffffe0004007812 */ /* 0x000fe400078ec0ff */
[----:B------:R-:W-:Y:S01]  /*0740*/  LOP3.LUT R3, R2, R9, R3, 0x1e, !PT ;  /* 0x0000000902037212 */ /* 0x000fe200078e1e03 */
[C---:B------:R-:W-:Y:S01]  /*0750*/  IMAD R248, R15.reuse, 0x10, R5 ;  /* 0x000000100ff87824 */ /* 0x040fe200078e0205 */
[----:B------:R-:W-:Y:S01]  /*0760*/  LOP3.LUT R2, R6, R2, RZ, 0x3c, !PT ;  /* 0x0000000206027212 */ /* 0x000fe200078e3cff */
[--C-:B------:R-:W-:Y:S01]  /*0770*/  IMAD R4, R15, 0x400, R0.reuse ;  /* 0x000004000f047824 */ /* 0x100fe200078e0200 */
[----:B------:R-:W-:Y:S01]  /*0780*/  LOP3.LUT R214, R3, R0, RZ, 0xfc, !PT ;  /* 0x0000000003d67212 */ /* 0x000fe200078efcff */
[----:B------:R-:W-:Y:S01]  /*0790*/  IMAD R210, R210, 0x400, R0 ;  /* 0x00000400d2d27824 */ /* 0x000fe200078e0200 */
[----:B------:R-:W-:Y:S01]  /*07a0*/  LEA R231, R8, UR4, 0x1 ;  /* 0x0000000408e77c11 */ /* 0x000fe2000f8e08ff */
[----:B------:R-:W-:Y:S01]  /*07b0*/  IMAD.U32 R0, RZ, RZ, UR5 ;  /* 0x00000005ff007e24 */ /* 0x000fe2000f8e00ff */
[----:B------:R-:W-:Y:S01]  /*07c0*/  USHF.L.U32 UR5, UR49, 0x7, URZ ;  /* 0x0000000731057899 */ /* 0x000fe2000800063f */
[----:B------:R-:W-:Y:S01]  /*07d0*/  IMAD.IADD R213, R4, 0x1, R2 ;  /* 0x0000000104d57824 */ /* 0x000fe200078e0202 */
[----:B------:R-:W-:Y:S01]  /*07e0*/  SEL R230, R230, 0x10, !P0 ;  /* 0x00000010e6e67807 */ /* 0x000fe20004000000 */
[----:B------:R-:W-:Y:S01]  /*07f0*/  IMAD.IADD R210, R2, 0x1, R210 ;  /* 0x0000000102d27824 */ /* 0x000fe200078e02d2 */
[----:B------:R-:W-:Y:S01]  /*0800*/  LEA R202, R202, UR4, 0x1 ;  /* 0x00000004caca7c11 */ /* 0x000fe2000f8e08ff */
[----:B------:R-:W-:-:S02]  /*0810*/  IMAD.MOV.U32 R2, RZ, RZ, 0x20 ;  /* 0x00000020ff027424 */ /* 0x000fc400078e00ff */
[----:B------:R-:W-:Y:S01]  /*0820*/  IMAD.U32 R3, RZ, RZ, UR5 ;  /* 0x00000005ff037e24 */ /* 0x000fe2000f8e00ff */
[----:B------:R-:W-:Y:S01]  /*0830*/  UIADD3 UR5, UR4, 0x10000, URZ ;  /* 0x0001000004057890 */ /* 0x000fe2000fffe03f */
[----:B------:R-:W-:Y:S01]  /*0840*/  IMAD.U32 R0, RZ, RZ, UR6 ;  /* 0x00000006ff007e24 */ /* 0x000fe2000f8e00ff */
[----:B------:R-:W-:Y:S01]  /*0850*/  UIADD3 UR6, UR4, 0xc000, URZ ;  /* 0x0000c00004067890 */ /* 0x000fe2000fffe03f */
[----:B------:R-:W-:Y:S01]  /*0860*/  IMAD.U32 R0, RZ, RZ, UR7 ;  /* 0x00000007ff007e24 */ /* 0x000fe2000f8e00ff */
[----:B------:R-:W-:Y:S01]  /*0870*/  SEL R2, R2, 0xffffffe0, !P4 ;  /* 0xffffffe002027807 */ /* 0x000fe20006000000 */
[----:B------:R-:W-:Y:S01]  /*0880*/  VIADD R229, R231, 0x20 ;  /* 0x00000020e7e57836 */ /* 0x000fe20000000000 */
[----:B------:R-:W-:Y:S01]  /*0890*/  LEA R0, R215, UR5, 0x1 ;  /* 0x00000005d7007c11 */ /* 0x000fe2000f8e08ff */
[C---:B------:R-:W-:Y:S01]  /*08a0*/  @P1 VIADD R229, R231.reuse, 0xffffffe0 ;  /* 0xffffffe0e7e51836 */ /* 0x040fe20000000000 */
[----:B------:R-:W-:Y:S01]  /*08b0*/  LEA R246, R246, UR6, 0x1 ;  /* 0x00000006f6f67c11 */ /* 0x000fe2000f8e08ff */
[----:B------:R-:W-:Y:S01]  /*08c0*/  IMAD.IADD R232, R231, 0x1, R230 ;  /* 0x00000001e7e87824 */ /* 0x000fe200078e02e6 */
[----:B------:R-:W-:Y:S01]  /*08d0*/  IADD3 R207, R2, -0x4000, R0 ;  /* 0xffffc00002cf7810 */ /* 0x000fe20007ffe000 */
        /* <DEDUP_REMOVED lines=9> */
.L_x_134:
        /* <DEDUP_REMOVED lines=13> */
[----:B------:R-:W-:Y:S02]  /*0a40*/  @UP4 UIADD3 UR10, UP1, UR16, UR10, URZ ;  /* 0x0000000a100a4290 */ /* 0x000fe4000ff3e03f */
[----:B------:R-:W-:Y:S02]  /*0a50*/  UIADD3 UR15, UP2, UR16, UR12, URZ ;  /* 0x0000000c100f7290 */ /* 0x000fe4000ff5e03f */
[----:B------:R-:W-:Y:S01]  /*0a60*/  @UP3 UIADD3.X UR9, UR5, UR9, URZ, UP0, !UPT ;  /* 0x0000000905093290 */ /* 0x000fe200087fe43f */
[----:B-12---:R-:W-:Y:S01]  /*0a70*/  IMAD.U32 R2, RZ, RZ, UR8 ;  /* 0x00000008ff027e24 */ /* 0x006fe2000f8e00ff */
[----:B------:R-:W-:Y:S01]  /*0a80*/  UISETP.NE.U32.AND UP0, UPT, UR12, URZ, UPT ;  /* 0x0000003f0c00728c */ /* 0x000fe2000bf05070 */
[----:B------:R-:W-:Y:S01]  /*0a90*/  IMAD.U32 R4, RZ, RZ, UR10 ;  /* 0x0000000aff047e24 */ /* 0x000fe2000f8e00ff */
[----:B------:R-:W-:-:S02]  /*0aa0*/  @UP4 UIADD3.X UR11, UR5, UR11, URZ, UP1, !UPT ;  /* 0x0000000b050b4290 */ /* 0x000fc40008ffe43f */
[----:B------:R-:W-:Y:S01]  /*0ab0*/  UIADD3.X UR14, UR5, UR13, URZ, UP2, !UPT ;  /* 0x0000000d050e7290 */ /* 0x000fe200097fe43f */
[----:B------:R-:W-:Y:S01]  /*0ac0*/  IMAD.U32 R3, RZ, RZ, UR9 ;  /* 0x00000009ff037e24 */ /* 0x000fe2000f8e00ff */
[----:B------:R-:W-:Y:S01]  /*0ad0*/  UISETP.NE.AND.EX UP2, UPT, UR13, URZ, UPT, UP0 ;  /* 0x0000003f0d00728c */ /* 0x000fe2000bf45300 */
[----:B------:R-:W-:Y:S02]  /*0ae0*/  ULDC.U8 UR17, c[0x0][0x3c2] ;  /* 0x0000f08000117ab9 */ /* 0x000fe40000000000 */
[----:B------:R-:W-:Y:S01]  /*0af0*/  ULDC.64 UR12, c[0x0][0x2f8] ;  /* 0x0000be00000c7ab9 */ /* 0x000fe20000000a00 */
[----:B------:R-:W-:Y:S01]  /*0b00*/  UISETP.NE.AND UP1, UPT, UR17, URZ, UPT ;  /* 0x0000003f1100728c */ /* 0x000fe2000bf25270 */
[----:B------:R-:W-:Y:S01]  /*0b10*/  IMAD.U32 R5, RZ, RZ, UR11 ;  /* 0x0000000bff057e24 */ /* 0x000fe2000f8e00ff */
[----:B------:R-:W-:Y:S01]  /*0b20*/  UISETP.EQ.U32.AND UP4, UPT, UR12, URZ, UPT ;  /* 0x0000003f0c00728c */ /* 0x000fe2000bf82070 */
[----:B------:R-:W-:-:S03]  /*0b30*/  PLOP3.LUT P3, PT, PT, PT, UP2, 0x80, 0x0 ;  /* 0x000000000000781c */ /* 0x000fc60003f6f028 */
[----:B------:R-:W-:Y:S01]  /*0b40*/  UISETP.EQ.OR.EX UP4, UPT, UR13, URZ, !UP1, UP4 ;  /* 0x0000003f0d00728c */ /* 0x000fe2000cf82740 */
[----:B------:R-:W2:Y:S01]  /*0b50*/  @P1 LDG.E R7, desc[UR6][R4.64] ;  /* 0x0000000604071981 */ /* 0x000ea2000c1e1900 */
[----:B------:R-:W-:-:S04]  /*0b60*/  UIADD3 UR8, UP0, UR16, UR12, URZ ;  /* 0x0000000c10087290 */ /* 0x000fc8000ff1e03f */
[----:B------:R-:W-:Y:S01]  /*0b70*/  PLOP3.LUT P2, PT, PT, PT, UP4, 0x80, 0x0 ;  /* 0x000000000000781c */ /* 0x000fe20003f4f048 */
[----:B------:R-:W-:Y:S01]  /*0b80*/  UIADD3.X UR5, UR5, UR13, URZ, UP0, !UPT ;  /* 0x0000000d05057290 */ /* 0x000fe200087fe43f */
[----:B---3--:R1:W3:Y:S02]  /*0b90*/  @P0 LDG.E R5, desc[UR6][R2.64] ;  /* 0x0000000602050981 */ /* 0x0082e4000c1e1900 */
[----:B-1----:R-:W-:Y:S02]  /*0ba0*/  IMAD.U32 R2, RZ, RZ, UR15 ;  /* 0x0000000fff027e24 */ /* 0x002fe4000f8e00ff */
[----:B------:R-:W-:-:S05]  /*0bb0*/  IMAD.U32 R3, RZ, RZ, UR14 ;  /* 0x0000000eff037e24 */ /* 0x000fca000f8e00ff */
[----:B----4-:R-:W4:Y:S04]  /*0bc0*/  @P3 LDG.E R6, desc[UR6][R2.64] ;  /* 0x0000000602063981 */ /* 0x010f28000c1e1900 */
[----:B-----5:R1:W5:Y:S02]  /*0bd0*/  @P3 LDG.E R0, desc[UR6][R2.64+0x4] ;  /* 0x0000040602003981 */ /* 0x020364000c1e1900 */
[----:B-1----:R-:W-:Y:S01]  /*0be0*/  IMAD.U32 R2, RZ, RZ, UR8 ;  /* 0x00000008ff027e24 */ /* 0x002fe2000f8e00ff */
[----:B------:R-:W-:Y:S01]  /*0bf0*/  UMOV UR44, URZ ;  /* 0x0000003f002c7c82 */ /* 0x000fe20008000000 */
[----:B------:R-:W-:Y:S01]  /*0c00*/  IMAD.U32 R3, RZ, RZ, UR5 ;  /* 0x00000005ff037e24 */ /* 0x000fe2000f8e00ff */
[----:B------:R-:W-:-:S04]  /*0c10*/  @!UP3 ULDC.64 UR8, c[0x0][0x318] ;  /* 0x0000c6000008bab9 */ /* 0x000fc80000000a00 */
[----:B------:R-:W5:Y:S01]  /*0c20*/  @!P2 LDG.E R4, desc[UR6][R2.64] ;  /* 0x000000060204a981 */ /* 0x000f62000c1e1900 */
[----:B------:R-:W-:Y:S01]  /*0c30*/  @!UP3 UISETP.NE.U32.AND UP0, UPT, UR8, URZ, UPT ;  /* 0x0000003f0800b28c */ /* 0x000fe2000bf05070 */
[----:B------:R-:W-:Y:S02]  /*0c40*/  UMOV UR5, 0xffffffff ;  /* 0xffffffff00057882 */ /* 0x000fe40000000000 */
[----:B------:R-:W-:Y:S01]  /*0c50*/  @!UP3 ULDC UR8, c[0x0][0x2cc] ;  /* 0x0000b3000008bab9 */ /* 0x000fe20000000800 */
[----:B------:R-:W-:Y:S01]  /*0c60*/  @!UP3 UISETP.NE.AND.EX UP0, UPT, UR9, URZ, UPT, UP0 ;  /* 0x0000003f0900b28c */ /* 0x000fe2000bf05300 */
[----:B------:R-:W-:Y:S01]  /*0c70*/  UMOV UR48, 0xffffffff ;  /* 0xffffffff00307882 */ /* 0x000fe20000000000 */
[----:B------:R-:W-:Y:S02]  /*0c80*/  USHF.L.U32 UR45, UR19, 0x6, URZ ;  /* 0x00000006132d7899 */ /* 0x000fe4000800063f */
[----:B------:R-:W-:-:S03]  /*0c90*/  @!UP3 USEL UR9, UR8, URZ, UP0 ;  /* 0x0000003f0809b287 */ /* 0x000fc60008000000 */
[----:B------:R-:W-:Y:S01]  /*0ca0*/  ULDC UR8, c[0x0][0x2c8] ;  /* 0x0000b20000087ab9 */ /* 0x000fe20000000800 */
[----:B--2---:R-:W-:Y:S02]  /*0cb0*/  @P1 R2UR UR44, R7 ;  /* 0x00000000072c12ca */ /* 0x004fe400000e0000 */
[----:B---3--:R-:W-:Y:S02]  /*0cc0*/  @P0 R2UR UR11, R5 ;  /* 0x00000000050b02ca */ /* 0x008fe400000e0000 */
[----:B------:R-:W-:-:S04]  /*0cd0*/  ISETP.NE.U32.AND P0, PT, RZ, UR12, PT ;  /* 0x0000000cff007c0c */ /* 0x000fc8000bf05070 */
[----:B------:R-:W-:-:S07]  /*0ce0*/  ISETP.NE.AND.EX P0, PT, RZ, UR13, PT, P0 ;  /* 0x0000000dff007c0c */ /* 0x000fce000bf05300 */
[----:B------:R-:W-:Y:S01]  /*0cf0*/  @UP3 UIADD3 UR11, UR11, -UR44, URZ ;  /* 0x8000002c0b0b3290 */ /* 0x000fe2000fffe03f */
[----:B----4-:R-:W-:Y:S02]  /*0d00*/  @P3 R2UR UR5, R6 ;  /* 0x00000000060532ca */ /* 0x010fe400000e0000 */
        /* <DEDUP_REMOVED lines=9> */
.L_x_88:
        /* <DEDUP_REMOVED lines=15> */
[----:B------:R-:W-:Y:S01]  /*0e90*/  ULDC UR29, c[0x0][0x2dc] ;  /* 0x0000b700001d7ab9 */ /* 0x000fe20000000800 */
[----:B------:R-:W-:Y:S01]  /*0ea0*/  UIMAD UR26, UR49, UR9, UR8 ;  /* 0x00000009311a72a4 */ /* 0x000fe2000f8e0208 */
[----:B------:R-:W-:-:S02]  /*0eb0*/  ULDC UR46, c[0x0][0x270] ;  /* 0x00009c00002e7ab9 */ /* 0x000fc40000000800 */
[----:B------:R-:W-:Y:S01]  /*0ec0*/  @!UP1 ULDC.64 UR8, c[0x0][0x418] ;  /* 0x0001060000089ab9 */ /* 0x000fe20000000a00 */
[----:B------:R-:W-:Y:S02]  /*0ed0*/  USHF.R.S32.HI UR36, URZ, 0x1f, UR60 ;  /* 0x0000001f3f247899 */ /* 0x000fe4000801143c */
[----:B------:R-:W-:Y:S02]  /*0ee0*/  @!UP1 UIMAD.WIDE.U32 UR38, UR49, UR8, URZ ;  /* 0x00000008312692a5 */ /* 0x000fe4000f8e003f */
[----:B------:R-:W-:Y:S02]  /*0ef0*/  USHF.L.U32 UR14, UR49, 0x7, URZ ;  /* 0x00000007310e7899 */ /* 0x000fe4000800063f */
[----:B------:R-:W-:Y:S01]  /*0f00*/  UIMAD UR51, UR58, UR29, URZ ;  /* 0x0000001d3a3372a4 */ /* 0x000fe2000f8e023f */
[----:B------:R-:W-:Y:S01]  /*0f10*/  ULDC.64 UR22, c[0x0][0x240] ;  /* 0x0000900000167ab9 */ /* 0x000fe20000000a00 */
[----:B-1----:R-:W-:Y:S01]  /*0f20*/  IABS R5, R6 ;  /* 0x0000000600057213 */ /* 0x002fe20000000000 */
[----:B------:R-:W-:Y:S01]  /*0f30*/  UIMAD UR18, UR5, UR23, URZ ;  /* 0x00000017051272a4 */ /* 0x000fe2000f8e023f */
[----:B------:R-:W-:Y:S01]  /*0f40*/  ISETP.NE.AND P3, PT, R6, RZ, PT ;  /* 0x000000ff0600720c */ /* 0x000fe20003f65270 */
[----:B------:R-:W-:Y:S01]  /*0f50*/  UIADD3 UR43, UR25, UR26, URZ ;  /* 0x0000001a192b7290 */ /* 0x000fe2000fffe03f */
[----:B------:R-:W1:Y:S01]  /*0f60*/  I2F.RP R2, R5 ;  /* 0x0000000500027306 */ /* 0x000e620000209400 */
[----:B------:R-:W-:Y:S01]  /*0f70*/  USHF.L.U64.HI UR16, UR49, 0x7, UR59 ;  /* 0x0000000731107899 */ /* 0x000fe2000801023b */
[----:B------:R-:W-:Y:S01]  /*0f80*/  ULDC.U8 UR20, c[0x0][0x3d8] ;  /* 0x0000f60000147ab9 */ /* 0x000fe20000000000 */
[----:B--2---:R-:W-:-:S02]  /*0f90*/  UIMAD.WIDE.U32 UR30, UR10, UR12, URZ ;  /* 0x0000000c0a1e72a5 */ /* 0x004fc4000f8e003f */
[----:B------:R-:W-:Y:S02]  /*0fa0*/  UISETP.NE.AND UP3, UPT, UR20, URZ, UPT ;  /* 0x0000003f1400728c */ /* 0x000fe4000bf65270 */
[----:B------:R-:W-:Y:S02]  /*0fb0*/  UIMAD UR37, UR10, UR13, UR31 ;  /* 0x0000000d0a2572a4 */ /* 0x000fe4000f8e021f */
[----:B------:R-:W-:Y:S01]  /*0fc0*/  @!UP1 UIMAD UR10, UR59, UR8, URZ ;  /* 0x000000083b0a92a4 */ /* 0x000fe2000f8e023f */
[----:B------:R-:W-:Y:S01]  /*0fd0*/  @UP1 ULDC.64 UR12, c[0x0][0x420] ;  /* 0x00010800000c1ab9 */ /* 0x000fe20000000a00 */
[----:B------:R-:W-:Y:S01]  /*0fe0*/  USEL UR31, UR14, URZ, UP2 ;  /* 0x0000003f0e1f7287 */ /* 0x000fe20009000000 */
[----:B-1----:R-:W1:Y:S01]  /*0ff0*/  MUFU.RCP R2, R2 ;  /* 0x0000000200027308 */ /* 0x002e620000001000 */
[----:B------:R-:W-:Y:S02]  /*1000*/  @!UP1 UIMAD UR35, UR49, UR9, UR10 ;  /* 0x00000009312392a4 */ /* 0x000fe4000f8e020a */
[----:B------:R-:W-:-:S02]  /*1010*/  UIADD3 UR10, UR32, 0x3f, URZ ;  /* 0x0000003f200a7890 */ /* 0x000fc4000fffe03f */
[----:B------:R-:W-:Y:S02]  /*1020*/  UIMAD.WIDE UR8, UR29, UR46, URZ ;  /* 0x0000002e1d0872a5 */ /* 0x000fe4000f8e023f */
[----:B------:R-:W-:Y:S02]  /*1030*/  USHF.R.S32.HI UR17, URZ, 0x1f, UR10 ;  /* 0x0000001f3f117899 */ /* 0x000fe4000801140a */
[----:B------:R-:W-:Y:S02]  /*1040*/  @UP1 UIMAD.WIDE.U32 UR40, UR5, UR12, URZ ;  /* 0x0000000c052812a5 */ /* 0x000fe4000f8e003f */
[----:B------:R-:W-:Y:S02]  /*1050*/  ULEA.HI UR29, UR17, UR10, URZ, 0x6 ;  /* 0x0000000a111d7291 */ /* 0x000fe4000f8f303f */
[----:B------:R-:W-:Y:S02]  /*1060*/  UIMAD UR10, UR36, UR49, URZ ;  /* 0x00000031240a72a4 */ /* 0x000fe4000f8e023f */
[----:B------:R-:W-:Y:S01]  /*1070*/  @UP1 UIMAD UR52, UR5, UR13, UR41 ;  /* 0x0000000d053412a4 */ /* 0x000fe2000f8e0229 */
[----:B-1----:R-:W-:Y:S01]  /*1080*/  VIADD R2, R2, 0xffffffe ;  /* 0x0ffffffe02027836 */ /* 0x002fe20000000000 */
[----:B------:R-:W-:-:S02]  /*1090*/  UIMAD.WIDE.U32 UR14, UR5, UR22, URZ ;  /* 0x00000016050e72a5 */ /* 0x000fc4000f8e003f */
[----:B------:R-:W-:Y:S01]  /*10a0*/  UIMAD.WIDE.U32 UR12, UR49, UR60, URZ ;  /* 0x0000003c310c72a5 */ /* 0x000fe2000f8e003f */
[----:B------:R-:W1:Y:S01]  /*10b0*/  F2I.FTZ.U32.TRUNC.NTZ R3, R2 ;  /* 0x0000000200037305 */ /* 0x000e62000021f000 */
[----:B------:R-:W-:Y:S02]  /*10c0*/  UIMAD UR10, UR59, UR60, UR10 ;  /* 0x0000003c3b0a72a4 */ /* 0x000fe4000f8e020a */
[----:B------:R-:W-:Y:S02]  /*10d0*/  USEL UR56, UR24, UR14, !UP1 ;  /* 0x0000000e18387287 */ /* 0x000fe4000c800000 */
[----:B------:R-:W-:Y:S02]  /*10e0*/  @UP1 UIADD3 UR43, UR15, UR18, URZ ;  /* 0x000000120f2b1290 */ /* 0x000fe4000fffe03f */
[----:B------:R-:W-:Y:S02]  /*10f0*/  UIMAD UR14, UR9, UR12, URZ ;  /* 0x0000000c090e72a4 */ /* 0x000fe4000f8e023f */
[----:B------:R-:W-:-:S02]  /*1100*/  UIADD3 UR10, UR13, UR10, URZ ;  /* 0x0000000a0d0a7290 */ /* 0x000fc4000fffe03f */
[----:B------:R-:W-:Y:S02]  /*1110*/  ULOP3.LUT UR15, UR29, 0xffffffc0, URZ, 0xc0, !UPT ;  /* 0xffffffc01d0f7892 */ /* 0x000fe4000f8ec03f */
[----:B------:R-:W-:Y:S01]  /*1120*/  UIMAD UR14, UR8, UR10, UR14 ;  /* 0x0000000a080e72a4 */ /* 0x000fe2000f8e020e */
[--C-:B-1----:R-:W-:Y:S01]  /*1130*/  IMAD.MOV R0, RZ, RZ, -R3.reuse ;  /* 0x000000ffff007224 */ /* 0x102fe200078e0a03 */
[----:B------:R-:W-:Y:S01]  /*1140*/  UIADD3 UR10, UR15, -0x40, URZ ;  /* 0xffffffc00f0a7890 */ /* 0x000fe2000fffe03f */
[----:B------:R-:W-:Y:S01]  /*1150*/  IMAD.MOV.U32 R2, RZ, RZ, RZ ;  /* 0x000000ffff027224 */ /* 0x000fe200078e00ff */
[----:B------:R-:W-:Y:S01]  /*1160*/  UIMAD.WIDE.U32 UR24, UR8, UR12, URZ ;  /* 0x0000000c081872a5 */ /* 0x000fe2000f8e003f */
[----:B------:R-:W-:Y:S01]  /*1170*/  IMAD R0, R0, R5, RZ ;  /* 0x0000000500007224 */ /* 0x000fe200078e02ff */
[----:B------:R-:W-:Y:S02]  /*1180*/  USEL UR34, UR16, URZ, UP2 ;  /* 0x0000003f10227287 */ /* 0x000fe40009000000 */
[----:B------:R-:W-:Y:S01]  /*1190*/  UIMAD.WIDE.U32 UR12, UR8, UR5, URZ ;  /* 0x00000005080c72a5 */ /* 0x000fe2000f8e003f */
[----:B------:R-:W-:Y:S01]  /*11a0*/  IMAD.HI.U32 R0, R3, R0, R2 ;  /* 0x0000000003007227 */ /* 0x000fe200078e0002 */
[----:B------:R-:W-:Y:S01]  /*11b0*/  MOV R2, R4 ;  /* 0x0000000400027202 */ /* 0x000fe20000000f00 */
[----:B------:R-:W-:-:S02]  /*11c0*/  USHF.R.S32.HI UR36, URZ, 0x1f, UR10 ;  /* 0x0000001f3f247899 */ /* 0x000fc4000801140a */
[----:B------:R-:W-:Y:S02]  /*11d0*/  UIADD3 UR18, UP2, UR10, UR31, URZ ;  /* 0x0000001f0a127290 */ /* 0x000fe4000ff5e03f */
[----:B------:R-:W-:Y:S01]  /*11e0*/  IMAD.HI.U32 R0, R0, R2, RZ ;  /* 0x0000000200007227 */ /* 0x000fe200078e00ff */
[----:B------:R-:W-:Y:S02]  /*11f0*/  UISETP.NE.AND UP0, UPT, UR48, -0x1, UPT ;  /* 0xffffffff3000788c */ /* 0x000fe4000bf05270 */
[----:B------:R-:W-:Y:S01]  /*1200*/  UIMAD UR26, UR9, UR5, URZ ;  /* 0x00000005091a72a4 */ /* 0x000fe2000f8e023f */
[----:B------:R-:W-:Y:S01]  /*1210*/  IMAD.MOV R3, RZ, RZ, -R0 ;  /* 0x000000ffff037224 */ /* 0x000fe200078e0a00 */
[----:B------:R-:W-:Y:S02]  /*1220*/  USEL UR57, UR24, UR12, !UP1 ;  /* 0x0000000c18397287 */ /* 0x000fe4000c800000 */
[----:B------:R-:W-:Y:S01]  /*1230*/  UIADD3.X UR12, UR36, UR34, URZ, UP2, !UPT ;  /* 0x00000022240c7290 */ /* 0x000fe200097fe43f */
[----:B------:R-:W-:Y:S01]  /*1240*/  IMAD R2, R5, R3, R2 ;  /* 0x0000000305027224 */ /* 0x000fe200078e0202 */
[----:B------:R-:W-:Y:S01]  /*1250*/  UIMAD UR9, UR9, UR18, URZ ;  /* 0x00000012090972a4 */ /* 0x000fe2000f8e023f */
[----:B------:R-:W-:Y:S01]  /*1260*/  ULDC UR42, c[0x0][0x2c4] ;  /* 0x0000b100002a7ab9 */ /* 0x000fe20000000800 */
[----:B------:R-:W-:-:S02]  /*1270*/  @!UP1 UIADD3 UR52, UR39, UR35, URZ ;  /* 0x0000002327349290 */ /* 0x000fc4000fffe03f */
[----:B------:R-:W-:Y:S01]  /*1280*/  ISETP.GT.U32.AND P1, PT, R5, R2, PT ;  /* 0x000000020500720c */ /* 0x000fe20003f24070 */
[----:B------:R-:W-:Y:S02]  /*1290*/  UIMAD UR24, UR8, UR12, UR9 ;  /* 0x0000000c081872a4 */ /* 0x000fe4000f8e0209 */
[----:B------:R-:W-:Y:S02]  /*12a0*/  UIMAD.WIDE.U32 UR34, UR8, UR18, URZ ;  /* 0x00000012082272a5 */ /* 0x000fe4000f8e003f */
[----:B------:R-:W-:Y:S01]  /*12b0*/  @UP3 UIMAD UR8, UR49, UR42, URZ ;  /* 0x0000002a310832a4 */ /* 0x000fe2000f8e023f */
[----:B------:R-:W-:Y:S01]  /*12c0*/  ULDC.U8 UR21, c[0x0][0x480] ;  /* 0x0001200000157ab9 */ /* 0x000fe20000000000 */
[----:B------:R-:W-:Y:S02]  /*12d0*/  @UP0 UIADD3 UR27, UR44, UR48, URZ ;  /* 0x000000302c1b0290 */ /* 0x000fe4000fffe03f */
[----:B------:R-:W-:Y:S02]  /*12e0*/  @UP0 UIADD3 UR28, UR44, UR48, URZ ;  /* 0x000000302c1c0290 */ /* 0x000fe4000fffe03f */
[----:B------:R-:W-:-:S02]  /*12f0*/  UISETP.NE.AND UP4, UPT, UR21, URZ, UPT ;  /* 0x0000003f1500728c */ /* 0x000fc4000bf85270 */
[----:B------:R-:W-:Y:S01]  /*1300*/  @!P1 IMAD.IADD R2, R2, 0x1, -R5 ;  /* 0x0000000102029824 */ /* 0x000fe200078e0a05 */
[----:B------:R-:W-:Y:S01]  /*1310*/  @!P1 IADD3 R0, R0, 0x1, RZ ;  /* 0x0000000100009810 */ /* 0x000fe20007ffe0ff */
[----:B------:R-:W-:Y:S01]  /*1320*/  @UP3 USEL UR9, UR8, UR5, !UP1 ;  /* 0x0000000508093287 */ /* 0x000fe2000c800000 */
[----:B------:R-:W-:Y:S01]  /*1330*/  PLOP3.LUT P1, PT, PT, PT, UP0, 0x80, 0x0 ;  /* 0x000000000000781c */ /* 0x000fe20003f2f008 */
[----:B------:R-:W-:Y:S01]  /*1340*/  @UP0 ULDC.64 UR20, c[0x0][0x248] ;  /* 0x0000920000140ab9 */ /* 0x000fe20000000a00 */
[----:B------:R-:W-:Y:S01]  /*1350*/  ISETP.GE.U32.AND P0, PT, R2, R5, PT ;  /* 0x000000050200720c */ /* 0x000fe20003f06070 */
[----:B------:R-:W-:Y:S01]  /*1360*/  @UP0 ULDC.64 UR16, c[0x0][0x250] ;  /* 0x0000940000100ab9 */ /* 0x000fe20000000a00 */
[----:B------:R-:W-:Y:S01]  /*1370*/  LOP3.LUT R2, R6, UR58, RZ, 0x3c, !PT ;  /* 0x0000003a06027c12 */ /* 0x000fe2000f8e3cff */
[----:B------:R-:W-:Y:S02]  /*1380*/  UIADD3 UR50, UR25, UR14, URZ ;  /* 0x0000000e19327290 */ /* 0x000fe4000fffe03f */
[----:B------:R-:W-:Y:S01]  /*1390*/  @UP1 UIADD3 UR50, UR13, UR26, URZ ;  /* 0x0000001a0d321290 */ /* 0x000fe2000fffe03f */
[----:B------:R-:W-:Y:S01]  /*13a0*/  ISETP.GE.AND P2, PT, R2, RZ, PT ;  /* 0x000000ff0200720c */ /* 0x000fe20003f46270 */
[----:B------:R-:W-:Y:S01]  /*13b0*/  @UP3 ULDC UR8, c[0x0][0x2e4] ;  /* 0x0000b90000083ab9 */ /* 0x000fe20000000800 */
[----:B------:R-:W-:-:S02]  /*13c0*/  @UP0 UIMAD.WIDE.U32 UR14, UR27, UR20, URZ ;  /* 0x000000141b0e02a5 */ /* 0x000fc4000f8e003f */
[----:B------:R-:W-:Y:S02]  /*13d0*/  @UP0 UIMAD.WIDE.U32 UR12, UR28, UR16, URZ ;  /* 0x000000101c0c02a5 */ /* 0x000fe4000f8e003f */
[----:B------:R-:W-:Y:S01]  /*13e0*/  @UP0 UIMAD UR18, UR28, UR17, URZ ;  /* 0x000000111c1202a4 */ /* 0x000fe2000f8e023f */
[----:B------:R-:W-:Y:S01]  /*13f0*/  @P0 VIADD R0, R0, 0x1 ;  /* 0x0000000100000836 */ /* 0x000fe20000000000 */
[----:B------:R-:W-:Y:S01]  /*1400*/  @UP3 UIMAD UR25, UR58, UR8, UR9 ;  /* 0x000000083a1932a4 */ /* 0x000fe2000f8e0209 */
[----:B------:R-:W-:Y:S01]  /*1410*/  PLOP3.LUT P0, PT, PT, PT, UP3, 0x80, 0x0 ;  /* 0x000000000000781c */ /* 0x000fe20003f0f038 */
[----:B------:R-:W-:Y:S01]  /*1420*/  @!UP3 UIMAD UR8, UR49, UR46, UR58 ;  /* 0x0000002e3108b2a4 */ /* 0x000fe2000f8e023a */
[----:B------:R-:W-:Y:S01]  /*1430*/  IMAD.MOV.U32 R13, RZ, RZ, R0 ;  /* 0x000000ffff0d7224 */ /* 0x000fe200078e0000 */
[----:B------:R-:W-:Y:S02]  /*1440*/  @UP0 UIMAD UR27, UR27, UR21, URZ ;  /* 0x000000151b1b02a4 */ /* 0x000fe4000f8e023f */
[----:B------:R-:W-:-:S02]  /*1450*/  USEL UR55, UR30, URZ, UP4 ;  /* 0x0000003f1e377287 */ /* 0x000fc4000a000000 */
[----:B------:R-:W-:Y:S01]  /*1460*/  @UP0 UIADD3 UR46, UR13, UR18, URZ ;  /* 0x000000120d2e0290 */ /* 0x000fe2000fffe03f */
[----:B------:R-:W-:Y:S01]  /*1470*/  @!P2 IADD3 R13, -R13, RZ, RZ ;  /* 0x000000ff0d0da210 */ /* 0x000fe20007ffe1ff */
[----:B------:R-:W-:Y:S01]  /*1480*/  @!UP3 UIMAD UR25, UR8, UR42, URZ ;  /* 0x0000002a0819b2a4 */ /* 0x000fe2000f8e023f */
[----:B------:R-:W-:Y:S01]  /*1490*/  @!P3 LOP3.LUT R13, RZ, R6, RZ, 0x33, !PT ;  /* 0x00000006ff0db212 */ /* 0x000fe200078e33ff */
[----:B------:R-:W-:Y:S02]  /*14a0*/  USHF.R.S32.HI UR33, URZ, 0x1f, UR45 ;  /* 0x0000001f3f217899 */ /* 0x000fe4000801142d */
[----:B------:R-:W-:Y:S02]  /*14b0*/  USHF.R.S32.HI UR53, URZ, 0x1f, UR51 ;  /* 0x0000001f3f357899 */ /* 0x000fe40008011433 */
[----:B------:R-:W-:Y:S02]  /*14c0*/  USHF.R.S32.HI UR47, URZ, 0x6, UR29 ;  /* 0x000000063f2f7899 */ /* 0x000fe4000801141d */
[----:B------:R-:W-:-:S02]  /*14d0*/  USEL UR54, UR37, URZ, UP4 ;  /* 0x0000003f25367287 */ /* 0x000fc4000a000000 */
[----:B------:R-:W-:Y:S02]  /*14e0*/  UIADD3 UR31, UR35, UR24, URZ ;  /* 0x00000018231f7290 */ /* 0x000fe4000fffe03f */
[----:B------:R-:W-:Y:S01]  /*14f0*/  @UP0 UIADD3 UR30, UR15, UR27, URZ ;  /* 0x0000001b0f1e0290 */ /* 0x000fe2000fffe03f */
[----:B------:R-:W-:Y:S01]  /*1500*/  @UP0 UMOV UR18, UR14 ;  /* 0x0000000e00120c82 */ /* 0x000fe20008000000 */
[----:B------:R-:W-:Y:S01]  /*1510*/  @UP0 UMOV UR42, UR12 ;  /* 0x0000000c002a0c82 */ /* 0x000fe20008000000 */
[----:B------:R-:W-:Y:S09]  /*1520*/  @P1 BRA `(.L_x_90) ;  /* 0x0000000000301947 */ /* 0x000ff20003800000 */
[----:B------:R-:W-:Y:S01]  /*1530*/  USHF.R.S32.HI UR8, URZ, 0x1f, UR44 ;  /* 0x0000001f3f087899 */ /* 0x000fe2000801142c */
[----:B------:R-:W-:-:S03]  /*1540*/  ULDC.64 UR20, c[0x0][0x248] ;  /* 0x0000920000147ab9 */ /* 0x000fc60000000a00 */
[----:B------:R-:W-:Y:S02]  /*1550*/  UIMAD UR12, UR8, UR20, URZ ;  /* 0x00000014080c72a4 */ /* 0x000fe4000f8e023f */
[----:B------:R-:W-:Y:S02]  /*1560*/  UIMAD.WIDE.U32 UR8, UR44, UR20, URZ ;  /* 0x000000142c0872a5 */ /* 0x000fe4000f8e003f */
[----:B------:R-:W-:-:S03]  /*1570*/  UIMAD UR14, UR44, UR21, UR12 ;  /* 0x000000152c0e72a4 */ /* 0x000fc6000f8e020c */
[----:B------:R-:W-:Y:S01]  /*1580*/  ULDC.64 UR12, c[0x0][0x230] ;  /* 0x00008c00000c7ab9 */ /* 0x000fe20000000a00 */
[----:B------:R-:W-:Y:S02]  /*1590*/  UIADD3 UR9, UR9, UR14, URZ ;  /* 0x0000000e09097290 */ /* 0x000fe4000fffe03f */
[----:B------:R-:W-:Y:S02]  /*15a0*/  UIMAD UR14, UR59, UR12, URZ ;  /* 0x0000000c3b0e72a4 */ /* 0x000fe4000f8e023f */
[----:B------:R-:W-:Y:S02]  /*15b0*/  UIMAD.WIDE.U32 UR8, UR49, UR12, UR8 ;  /* 0x0000000c310872a5 */ /* 0x000fe4000f8e0008 */
[----:B------:R-:W-:-:S04]  /*15c0*/  UIMAD UR13, UR49, UR13, UR14 ;  /* 0x0000000d310d72a4 */ /* 0x000fc8000f8e020e */
[----:B------:R-:W-:Y:S01]  /*15d0*/  UIADD3 UR30, UR9, UR13, URZ ;  /* 0x0000000d091e7290 */ /* 0x000fe2000fffe03f */
[----:B------:R-:W-:-:S11]  /*15e0*/  UMOV UR18, UR8 ;  /* 0x0000000800127c82 */ /* 0x000fd60008000000 */
.L_x_90:
[----:B------:R-:W-:Y:S05]  /*15f0*/  @P1 BRA `(.L_x_91) ;  /* 0x0000000000301947 */ /* 0x000fea0003800000 */
        /* <DEDUP_REMOVED lines=12> */
.L_x_91:
        /* <DEDUP_REMOVED lines=11> */
.L_x_92:
[----:B------:R-:W-:Y:S02]  /*1770*/  ULDC UR5, c[0x0][0x270] ;  /* 0x00009c0000057ab9 */ /* 0x000fe40000000800 */
[----:B------:R-:W-:-:S04]  /*1780*/  UIMAD UR5, UR49, UR5, UR58 ;  /* 0x00000005310572a4 */ /* 0x000fc8000f8e023a */
[----:B------:R-:W-:-:S12]  /*1790*/  UIMAD UR5, UR5, UR60, URZ ;  /* 0x0000003c050572a4 */ /* 0x000fd8000f8e023f */
.L_x_93:
[----:B------:R-:W1:Y:S01]  /*17a0*/  S2R R21, SR_TID.X ;  /* 0x0000000000157919 */ /* 0x000e620000002100 */
[----:B------:R-:W-:Y:S01]  /*17b0*/  SHF.R.S32.HI R19, RZ, 0x1f, R243 ;  /* 0x0000001fff137819 */ /* 0x000fe200000114f3 */
[----:B------:R-:W2:Y:S01]  /*17c0*/  LDC.64 R14, c[0x0][0x420] ;  /* 0x00010800ff0e7b82 */ /* 0x000ea20000000a00 */
[----:B------:R-:W-:Y:S01]  /*17d0*/  IADD3 R0, P0, R243, UR10, RZ ;  /* 0x0000000af3007c10 */ /* 0x000fe2000ff1e0ff */
[----:B------:R-:W-:Y:S01]  /*17e0*/  ULDC UR8, c[0x0][0x2dc] ;  /* 0x0000b70000087ab9 */ /* 0x000fe20000000800 */
[----:B------:R-:W-:Y:S01]  /*17f0*/  SHF.R.S32.HI R227, RZ, 0x1f, R226 ;  /* 0x0000001fffe37819 */ /* 0x000fe200000114e2 */
[----:B------:R-:W-:Y:S01]  /*1800*/  ULDC UR9, c[0x0][0x270] ;  /* 0x00009c0000097ab9 */ /* 0x000fe20000000800 */
[----:B------:R-:W-:Y:S01]  /*1810*/  IADD3.X R2, R19, UR36, RZ, P0, !PT ;  /* 0x0000002413027c10 */ /* 0x000fe200087fe4ff */
[----:B------:R-:W-:Y:S01]  /*1820*/  UIMAD UR38, UR8, UR9, URZ ;  /* 0x00000009082672a4 */ /* 0x000fe2000f8e023f */
[----:B------:R-:W-:Y:S01]  /*1830*/  BSSY B1, `(.L_x_89) ;  /* 0x000064b000017945 */ /* 0x000fe20003800000 */
[----:B------:R-:W-:-:S02]  /*1840*/  UIADD3 UR9, -UR11, UR32, UR45 ;  /* 0x000000200b097290 */ /* 0x000fc4000fffe12d */
[----:B------:R-:W-:Y:S01]  /*1850*/  IMAD R4, R2, UR22, RZ ;  /* 0x0000001602047c24 */ /* 0x000fe2000f8e02ff */
[----:B------:R-:W-:Y:S01]  /*1860*/  ULDC UR13, c[0x0][0x398] ;  /* 0x0000e600000d7ab9 */ /* 0x000fe20000000800 */
[C---:B------:R-:W-:Y:S01]  /*1870*/  IMAD.WIDE.U32 R2, R0.reuse, UR22, R226 ;  /* 0x0000001600027c25 */ /* 0x040fe2000f8e00e2 */
[----:B------:R-:W-:Y:S02]  /*1880*/  UIADD3 UR9, UR9, -UR13, URZ ;  /* 0x8000000d09097290 */ /* 0x000fe4000fffe03f */
[----:B------:R-:W-:Y:S01]  /*1890*/  UIADD3 UR39, UR10, UR5, URZ ;  /* 0x000000050a277290 */ /* 0x000fe2000fffe03f */
[----:B------:R-:W-:Y:S01]  /*18a0*/  IMAD R0, R0, UR23, R4 ;  /* 0x0000001700007c24 */ /* 0x000fe2000f8e0204 */
[----:B------:R-:W-:Y:S01]  /*18b0*/  IADD3 R4, P0, R2, UR56, RZ ;  /* 0x0000003802047c10 */ /* 0x000fe2000ff1e0ff */
[----:B------:R-:W-:Y:S02]  /*18c0*/  USHF.L.U32 UR5, UR38, 0x6, URZ ;  /* 0x0000000626057899 */ /* 0x000fe4000800063f */
[----:B------:R-:W-:Y:S01]  /*18d0*/  USHF.R.S32.HI UR60, URZ, 0x1f, UR58 ;  /* 0x0000001f3f3c7899 */ /* 0x000fe2000801143a */
[----:B------:R-:W-:Y:S01]  /*18e0*/  IADD3.X R5, R3, UR43, R0, P0, !PT ;  /* 0x0000002b03057c10 */ /* 0x000fe200087fe400 */
[----:B------:R-:W-:Y:S01]  /*18f0*/  USHF.R.S32.HI UR43, URZ, 0x1f, UR9 ;  /* 0x0000001f3f2b7899 */ /* 0x000fe20008011409 */
[----:B------:R-:W-:Y:S01]  /*1900*/  IADD3 R2, P0, R226, UR12, RZ ;  /* 0x0000000ce2027c10 */ /* 0x000fe2000ff1e0ff */
[----:B------:R-:W-:Y:S01]  /*1910*/  USHF.R.S32.HI UR28, URZ, 0x1f, UR5 ;  /* 0x0000001f3f1c7899 */ /* 0x000fe20008011405 */
[C---:B--2---:R-:W-:Y:S01]  /*1920*/  IMAD R6, R14.reuse, UR36, RZ ;  /* 0x000000240e067c24 */ /* 0x044fe2000f8e02ff */
[----:B------:R-:W-:Y:S01]  /*1930*/  UIADD3 UR29, UP2, UP1, UR34, UR5, UR51 ;  /* 0x00000005221d7290 */ /* 0x000fe2000f95e033 */
[----:B------:R-:W-:Y:S01]  /*1940*/  IADD3.X R3, R227, UR52, RZ, P0, !PT ;  /* 0x00000034e3037c10 */ /* 0x000fe200087fe4ff */
[----:B------:R-:W-:Y:S01]  /*1950*/  ULDC.64 UR12, c[0x0][0x428] ;  /* 0x00010a00000c7ab9 */ /* 0x000fe20000000a00 */
[----:B------:R-:W-:Y:S01]  /*1960*/  ULEA.HI UR43, UR43, UR9, URZ, 0x6 ;  /* 0x000000092b2b7291 */ /* 0x000fe2000f8f303f */
[----:B-1----:R-:W-:Y:S01]  /*1970*/  SHF.R.S32.HI R20, RZ, 0x1f, R21 ;  /* 0x0000001fff147819 */ /* 0x002fe20000011415 */
[----:B------:R-:W-:Y:S01]  /*1980*/  UIADD3 UR37, UR10, UR25, URZ ;  /* 0x000000190a257290 */ /* 0x000fe2000fffe03f */
[----:B------:R-:W-:Y:S01]  /*1990*/  IMAD.WIDE.U32 R2, R14, UR10, R2 ;  /* 0x0000000a0e027c25 */ /* 0x000fe2000f8e0002 */
[----:B------:R-:W-:Y:S01]  /*19a0*/  UIADD3.X UR31, UR31, UR28, UR53, UP2, UP1 ;  /* 0x0000001c1f1f7290 */ /* 0x000fe200097e2435 */
[----:B------:R-:W-:Y:S01]  /*19b0*/  LEA.HI R0, R20, R21, RZ, 0x5 ;  /* 0x0000001514007211 */ /* 0x000fe200078f28ff */
[----:B------:R-:W-:Y:S01]  /*19c0*/  UIMAD UR5, UR60, UR12, URZ ;  /* 0x0000000c3c0572a4 */ /* 0x000fe2000f8e023f */
[----:B------:R-:W-:Y:S01]  /*19d0*/  IMAD R6, R15, UR10, R6 ;  /* 0x0000000a0f067c24 */ /* 0x000fe2000f8e0206 */
[----:B------:R-:W-:Y:S01]  /*19e0*/  UIADD3 UR10, UP2, UP1, UR55, UR29, UR57 ;  /* 0x0000001d370a7290 */ /* 0x000fe2000f95e039 */
[----:B------:R-:W-:Y:S01]  /*19f0*/  SHF.R.S32.HI R0, RZ, 0x5, R0 ;  /* 0x00000005ff007819 */ /* 0x000fe20000011400 */
[----:B------:R-:W-:Y:S01]  /*1a00*/  USHF.R.S32.HI UR43, URZ, 0x6, UR43 ;  /* 0x000000063f2b7899 */ /* 0x000fe2000801142b */
[----:B------:R-:W-:Y:S01]  /*1a10*/  IMAD.IADD R3, R3, 0x1, R6 ;  /* 0x0000000103037824 */ /* 0x000fe200078e0206 */
[----:B------:R-:W-:Y:S01]  /*1a20*/  UIMAD UR13, UR58, UR13, UR5 ;  /* 0x0000000d3a0d72a4 */ /* 0x000fe2000f8e0205 */
[----:B------:R-:W-:Y:S01]  /*1a30*/  IMAD.U32 R6, RZ, RZ, UR12 ;  /* 0x0000000cff067e24 */ /* 0x000fe2000f8e00ff */
[----:B------:R-:W-:Y:S01]  /*1a40*/  UIADD3.X UR5, UR54, UR31, UR50, UP2, UP1 ;  /* 0x0000001f36057290 */ /* 0x000fe200097e2432 */
[----:B------:R-:W-:Y:S01]  /*1a50*/  IMAD R0, R0, UR38, R251 ;  /* 0x0000002600007c24 */ /* 0x000fe2000f8e02fb */
[----:B------:R-:W-:Y:S01]  /*1a60*/  UISETP.LT.AND UP1, UPT, URZ, UR43, UPT ;  /* 0x0000002b3f00728c */ /* 0x000fe2000bf21270 */
[----:B------:R-:W-:Y:S01]  /*1a70*/  IMAD.WIDE.U32 R2, R6, UR58, R2 ;  /* 0x0000003a06027c25 */ /* 0x000fe2000f8e0002 */
[----:B------:R-:W-:Y:S01]  /*1a80*/  ULDC.64 UR34, c[0x0][0x400] ;  /* 0x0001000000227ab9 */ /* 0x000fe20000000a00 */
[----:B------:R-:W-:Y:S01]  /*1a90*/  ULDC.64 UR14, c[0x0][0x258] ;  /* 0x00009600000e7ab9 */ /* 0x000fe20000000a00 */
[C---:B------:R-:W-:Y:S01]  /*1aa0*/  IADD3 R6, P0, R0.reuse, UR10, RZ ;  /* 0x0000000a00067c10 */ /* 0x040fe2000ff1e0ff */
[----:B------:R-:W-:Y:S01]  /*1ab0*/  USEL UR43, URZ, UR43, !UP1 ;  /* 0x0000002b3f2b7287 */ /* 0x000fe2000c800000 */
[----:B------:R-:W-:Y:S01]  /*1ac0*/  IMAD.U32 R10, RZ, RZ, UR14 ;  /* 0x0000000eff0a7e24 */ /* 0x000fe2000f8e00ff */
[----:B------:R-:W-:Y:S01]  /*1ad0*/  UIMAD UR28, UR60, UR14, URZ ;  /* 0x0000000e3c1c72a4 */ /* 0x000fe2000f8e023f */
[----:B------:R-:W-:Y:S01]  /*1ae0*/  LEA.HI.X.SX32 R0, R0, UR5, 0x1, P0 ;  /* 0x0000000500007c11 */ /* 0x000fe200080f0eff */
[----:B------:R-:W-:Y:S01]  /*1af0*/  UISETP.GT.AND UP1, UPT, UR47, UR43, UPT ;  /* 0x0000002b2f00728c */ /* 0x000fe2000bf24270 */
[----:B------:R-:W-:Y:S01]  /*1b00*/  LEA R216, P0, R6, UR34, 0x2 ;  /* 0x0000002206d87c11 */ /* 0x000fe2000f8010ff */
[----:B------:R-:W-:Y:S01]  /*1b10*/  IMAD.WIDE.U32 R10, R10, UR58, R4 ;  /* 0x0000003a0a0a7c25 */ /* 0x000fe2000f8e0004 */
[----:B------:R-:W-:Y:S01]  /*1b20*/  ULDC.64 UR40, c[0x0][0x2b0] ;  /* 0x0000ac0000287ab9 */ /* 0x000fe20000000a00 */
[----:B------:R-:W-:Y:S01]  /*1b30*/  UIMAD UR9, UR58, UR15, UR28 ;  /* 0x0000000f3a0972a4 */ /* 0x000fe2000f8e021c */
[----:B------:R-:W-:Y:S01]  /*1b40*/  LEA.HI.X R217, R6, UR35, R0, 0x2, P0 ;  /* 0x0000002306d97c11 */ /* 0x000fe200080f1400 */
[----:B------:R-:W-:Y:S01]  /*1b50*/  VIADD R5, R3, UR13 ;  /* 0x0000000d03057c36 */ /* 0x000fe20008000000 */
[----:B------:R-:W-:Y:S01]  /*1b60*/  PLOP3.LUT P0, PT, PT, PT, UP1, 0x80, 0x0 ;  /* 0x000000000000781c */ /* 0x000fe20003f0f018 */
[-C--:B------:R-:W-:Y:S01]  /*1b70*/  IMAD R0, R19, R14.reuse, RZ ;  /* 0x0000000e13007224 */ /* 0x080fe200078e02ff */
[----:B------:R-:W-:Y:S01]  /*1b80*/  ULDC.64 UR52, c[0x0][0x478] ;  /* 0x00011e0000347ab9 */ /* 0x000fe20000000a00 */
[----:B------:R-:W-:Y:S01]  /*1b90*/  IMAD.MOV.U32 R4, RZ, RZ, R2 ;  /* 0x000000ffff047224 */ /* 0x000fe200078e0002 */
[----:B------:R-:W-:Y:S01]  /*1ba0*/  UIMAD.WIDE UR14, UR37, 0x4, UR40 ;  /* 0x00000004250e78a5 */ /* 0x000fe2000f8e0228 */
[C---:B------:R-:W-:Y:S01]  /*1bb0*/  IMAD R0, R243.reuse, R15, R0 ;  /* 0x0000000ff3007224 */ /* 0x040fe200078e0200 */
[----:B------:R-:W-:Y:S01]  /*1bc0*/  UIMAD.WIDE UR28, UR39, 0x4, UR52 ;  /* 0x00000004271c78a5 */ /* 0x000fe2000f8e0234 */
[----:B------:R-:W-:Y:S01]  /*1bd0*/  IMAD.WIDE.U32 R4, R243, R14, R4 ;  /* 0x0000000ef3047225 */ /* 0x000fe200078e0004 */
[----:B------:R-:W-:Y:S01]  /*1be0*/  ULDC.64 UR24, c[0x0][0x210] ;  /* 0x0000840000187ab9 */ /* 0x000fe20000000a00 */
[----:B------:R-:W-:Y:S01]  /*1bf0*/  ULDC.64 UR26, c[0x0][0x3e0] ;  /* 0x0000f800001a7ab9 */ /* 0x000fe20000000a00 */
[----:B------:R-:W-:Y:S01]  /*1c00*/  LEA R224, P3, R10, UR24, 0x1 ;  /* 0x000000180ae07c11 */ /* 0x000fe2000f8608ff */
[----:B------:R-:W-:Y:S01]  /*1c10*/  VIADD R17, R11, UR9 ;  /* 0x000000090b117c36 */ /* 0x000fe20008000000 */
[----:B------:R-:W-:Y:S01]  /*1c20*/  UMOV UR13, UR14 ;  /* 0x0000000e000d7c82 */ /* 0x000fe20008000000 */
[----:B------:R-:W-:Y:S01]  /*1c30*/  IMAD.IADD R16, R5, 0x1, R0 ;  /* 0x0000000105107824 */ /* 0x000fe200078e0200 */
[----:B------:R-:W-:Y:S01]  /*1c40*/  LEA R222, P2, R4, UR26, 0x1 ;  /* 0x0000001a04de7c11 */ /* 0x000fe2000f8408ff */
[----:B------:R-:W-:Y:S01]  /*1c50*/  UMOV UR12, UR15 ;  /* 0x0000000f000c7c82 */ /* 0x000fe20008000000 */
[----:B------:R-:W-:Y:S01]  /*1c60*/  UIADD3 UR8, UR47, -0x1, URZ ;  /* 0xffffffff2f087890 */ /* 0x000fe2000fffe03f */
[----:B------:R-:W-:Y:S01]  /*1c70*/  LEA.HI.X R225, R10, UR25, R17, 0x1, P3 ;  /* 0x000000190ae17c11 */ /* 0x000fe200098f0c11 */
[----:B------:R-:W-:Y:S01]  /*1c80*/  UMOV UR15, UR28 ;  /* 0x0000001c000f7c82 */ /* 0x000fe20008000000 */
[----:B------:R-:W-:Y:S01]  /*1c90*/  UMOV UR14, UR29 ;  /* 0x0000001d000e7c82 */ /* 0x000fe20008000000 */
[----:B------:R-:W-:Y:S01]  /*1ca0*/  LEA.HI.X R223, R4, UR27, R16, 0x1, P2 ;  /* 0x0000001b04df7c11 */ /* 0x000fe200090f0c10 */
[----:B------:R-:W-:Y:S07]  /*1cb0*/  @P0 BRA `(.L_x_94) ;  /* 0x0000000800380947 */ /* 0x000fee0003800000 */
        /* <DEDUP_REMOVED lines=19> */
.L_x_95:
        /* <DEDUP_REMOVED lines=19> */
.L_x_96:
        /* <DEDUP_REMOVED lines=13> */
[----:B------:R-:W-:Y:S01]  /*1ff0*/  ISETP.GE.AND P2, PT, R4, UR11, PT ;  /* 0x0000000b04007c0c */ /* 0x000fe2000bf46270 */
[----:B------:R-:W-:Y:S01]  /*2000*/  UIMAD UR15, UR58, UR15, UR5 ;  /* 0x0000000f3a0f72a4 */ /* 0x000fe2000f8e0205 */
[----:B------:R-:W-:Y:S02]  /*2010*/  IADD3.X R3, R3, UR18, R0, P0, !PT ;  /* 0x0000001203037c10 */ /* 0x000fe400087fe400 */
[----:B------:R-:W-:-:S05]  /*2020*/  MOV R0, UR14 ;  /* 0x0000000e00007c02 */ /* 0x000fca0008000f00 */
[----:B------:R-:W-:-:S04]  /*2030*/  IMAD.WIDE.U32 R2, R0, UR58, R2 ;  /* 0x0000003a00027c25 */ /* 0x000fc8000f8e0002 */
[----:B------:R-:W-:Y:S01]  /*2040*/  VIADD R8, R3, UR15 ;  /* 0x0000000f03087c36 */ /* 0x000fe20008000000 */
[----:B------:R-:W-:Y:S06]  /*2050*/  @P3 BRA `(.L_x_98) ;  /* 0x0000000000383947 */ /* 0x000fec0003800000 */
[----:B------:R-:W-:Y:S01]  /*2060*/  MOV R5, R8 ;  /* 0x0000000800057202 */ /* 0x000fe20000000f00 */
[----:B------:R-:W-:Y:S01]  /*2070*/  IMAD R0, R19, UR12, RZ ;  /* 0x0000000c13007c24 */ /* 0x000fe2000f8e02ff */
[----:B------:R-:W-:Y:S01]  /*2080*/  ULDC UR5, c[0x0][0x2d0] ;  /* 0x0000b40000057ab9 */ /* 0x000fe20000000800 */
[----:B------:R-:W-:Y:S01]  /*2090*/  IMAD.MOV.U32 R4, RZ, RZ, R2 ;  /* 0x000000ffff047224 */ /* 0x000fe200078e0002 */
[----:B------:R-:W-:Y:S01]  /*20a0*/  ISETP.GE.AND P4, PT, R226, UR5, PT ;  /* 0x00000005e2007c0c */ /* 0x000fe2000bf86270 */
[----:B------:R-:W-:Y:S01]  /*20b0*/  IMAD R0, R243, UR13, R0 ;  /* 0x0000000df3007c24 */ /* 0x000fe2000f8e0200 */
[----:B------:R-:W-:Y:S01]  /*20c0*/  ISETP.GE.AND P1, PT, R233, UR5, PT ;  /* 0x00000005e9007c0c */ /* 0x000fe2000bf26270 */
[----:B------:R-:W-:Y:S01]  /*20d0*/  IMAD.WIDE.U32 R6, R243, UR12, R4 ;  /* 0x0000000cf3067c25 */ /* 0x000fe2000f8e0004 */
[----:B------:R-:W-:-:S03]  /*20e0*/  ULDC.64 UR14, c[0x0][0x3f0] ;  /* 0x0000fc00000e7ab9 */ /* 0x000fc60000000a00 */
[----:B------:R-:W-:Y:S01]  /*20f0*/  IMAD.IADD R0, R7, 0x1, R0 ;  /* 0x0000000107007824 */ /* 0x000fe200078e0200 */
[----:B------:R-:W-:-:S04]  /*2100*/  LEA R4, P0, R6, UR14, 0x1 ;  /* 0x0000000e06047c11 */ /* 0x000fc8000f8008ff */
[----:B------:R-:W-:-:S05]  /*2110*/  LEA.HI.X R5, R6, UR15, R0, 0x1, P0 ;  /* 0x0000000f06057c11 */ /* 0x000fca00080f0c00 */
[----:B------:R1:W-:Y:S04]  /*2120*/  @!P4 STG.E.128 desc[UR6][R4.64], RZ ;  /* 0x000000ff0400c986 */ /* 0x0003e8000c101d06 */
[----:B------:R1:W-:Y:S02]  /*2130*/  @!P1 STG.E.128 desc[UR6][R4.64+0x80], RZ ;  /* 0x000080ff04009986 */ /* 0x0003e4000c101d06 */
.L_x_98:
[----:B------:R-:W-:Y:S05]  /*2140*/  BSYNC B0 ;  /* 0x0000000000007941 */ /* 0x000fea0003800000 */
.L_x_97:
        /* <DEDUP_REMOVED lines=9> */
[----:B------:R-:W-:Y:S01]  /*21e0*/  IMAD.WIDE.U32 R4, R0, UR12, R4 ;  /* 0x0000000c00047c25 */ /* 0x000fe2000f8e0004 */
[----:B------:R-:W-:-:S03]  /*21f0*/  ISETP.GE.AND P0, PT, R233, UR5, PT ;  /* 0x00000005e9007c0c */ /* 0x000fc6000bf06270 */
[----:B------:R-:W-:Y:S01]  /*2200*/  IMAD R3, R3, UR12, RZ ;  /* 0x0000000c03037c24 */ /* 0x000fe2000f8e02ff */
[----:B------:R-:W-:-:S03]  /*2210*/  LEA R2, P4, R4, UR10, 0x1 ;  /* 0x0000000a04027c11 */ /* 0x000fc6000f8808ff */
[----:B------:R-:W-:-:S04]  /*2220*/  IMAD R0, R0, UR13, R3 ;  /* 0x0000000d00007c24 */ /* 0x000fc8000f8e0203 */
[----:B------:R-:W-:-:S05]  /*2230*/  IMAD.IADD R0, R5, 0x1, R0 ;  /* 0x0000000105007824 */ /* 0x000fca00078e0200 */
[----:B------:R-:W-:-:S05]  /*2240*/  LEA.HI.X R3, R4, UR11, R0, 0x1, P4 ;  /* 0x0000000b04037c11 */ /* 0x000fca000a0f0c00 */
[----:B------:R2:W-:Y:S04]  /*2250*/  @!P1 STG.E.128 desc[UR6][R2.64], RZ ;  /* 0x000000ff02009986 */ /* 0x0005e8000c101d06 */
[----:B------:R2:W-:Y:S02]  /*2260*/  @!P0 STG.E.128 desc[UR6][R2.64+0x80], RZ ;  /* 0x000080ff02008986 */ /* 0x0005e4000c101d06 */
.L_x_100:
[----:B------:R-:W-:Y:S05]  /*2270*/  BSYNC B0 ;  /* 0x0000000000007941 */ /* 0x000fea0003800000 */
.L_x_99:
[----:B------:R-:W-:Y:S01]  /*2280*/  UIMAD UR5, UR33, UR8, URZ ;  /* 0x00000008210572a4 */ /* 0x000fe2000f8e023f */
[----:B--2---:R-:W-:Y:S01]  /*2290*/  IMAD.U32 R2, RZ, RZ, UR8 ;  /* 0x00000008ff027e24 */ /* 0x004fe2000f8e00ff */
[----:B------:R-:W-:Y:S01]  /*22a0*/  USHF.R.S32.HI UR12, URZ, 0x1f, UR58 ;  /* 0x0000001f3f0c7899 */ /* 0x000fe2000801143a */
[----:B------:R-:W-:Y:S01]  /*22b0*/  BSSY B0, `(.L_x_101) ;  /* 0x000001b000007945 */ /* 0x000fe20003800000 */
[----:B------:R-:W-:Y:S01]  /*22c0*/  UIMAD UR5, UR45, UR9, UR5 ;  /* 0x000000092d0572a4 */ /* 0x000fe2000f8e0205 */
[----:B------:R-:W-:Y:S01]  /*22d0*/  IMAD.WIDE.U32 R2, R2, UR45, R226 ;  /* 0x0000002d02027c25 */ /* 0x000fe2000f8e00e2 */
[----:B------:R-:W-:-:S04]  /*22e0*/  ULDC.64 UR10, c[0x0][0x470] ;  /* 0x00011c00000a7ab9 */ /* 0x000fc80000000a00 */
[----:B------:R-:W-:Y:S01]  /*22f0*/  IMAD.U32 R0, RZ, RZ, UR5 ;  /* 0x00000005ff007e24 */ /* 0x000fe2000f8e00ff */
[----:B------:R-:W-:Y:S01]  /*2300*/  IADD3 R2, P0, R2, UR16, RZ ;  /* 0x0000001002027c10 */ /* 0x000fe2000ff1e0ff */
[----:B------:R-:W-:-:S03]  /*2310*/  UIMAD UR5, UR12, UR10, URZ ;  /* 0x0000000a0c0572a4 */ /* 0x000fc6000f8e023f */
[----:B------:R-:W-:Y:S01]  /*2320*/  IADD3.X R3, R3, UR17, R0, P0, !PT ;  /* 0x0000001103037c10 */ /* 0x000fe200087fe400 */
[----:B------:R-:W-:Y:S01]  /*2330*/  UIMAD UR11, UR58, UR11, UR5 ;  /* 0x0000000b3a0b72a4 */ /* 0x000fe2000f8e0205 */
[----:B------:R-:W-:-:S05]  /*2340*/  MOV R0, UR10 ;  /* 0x0000000a00007c02 */ /* 0x000fca0008000f00 */
[----:B------:R-:W-:-:S05]  /*2350*/  IMAD.WIDE.U32 R2, R0, UR58, R2 ;  /* 0x0000003a00027c25 */ /* 0x000fca000f8e0002 */
[----:B------:R-:W-:Y:S01]  /*2360*/  IADD3 R8, R3, UR11, RZ ;  /* 0x0000000b03087c10 */ /* 0x000fe2000fffe0ff */
[----:B------:R-:W-:Y:S06]  /*2370*/  @P3 BRA `(.L_x_102) ;  /* 0x0000000000383947 */ /* 0x000fec0003800000 */
[----:B-1----:R-:W-:Y:S01]  /*2380*/  MOV R5, R8 ;  /* 0x0000000800057202 */ /* 0x002fe20000000f00 */
        /* <DEDUP_REMOVED lines=13> */
.L_x_102:
[----:B------:R-:W-:Y:S05]  /*2460*/  BSYNC B0 ;  /* 0x0000000000007941 */ /* 0x000fea0003800000 */
.L_x_101:
        /* <DEDUP_REMOVED lines=8> */
[----:B------:R-:W-:-:S04]  /*24f0*/  IMAD.WIDE.U32 R4, R0, UR8, R4 ;  /* 0x0000000800047c25 */ /* 0x000fc8000f8e0004 */
[----:B------:R-:W-:Y:S01]  /*2500*/  IMAD R3, R3, UR8, RZ ;  /* 0x0000000803037c24 */ /* 0x000fe2000f8e02ff */
[----:B------:R-:W-:-:S03]  /*2510*/  LEA R2, P1, R4, UR10, 0x1 ;  /* 0x0000000a04027c11 */ /* 0x000fc6000f8208ff */
[----:B------:R-:W-:-:S04]  /*2520*/  IMAD R0, R0, UR9, R3 ;  /* 0x0000000900007c24 */ /* 0x000fc8000f8e0203 */
[----:B------:R-:W-:-:S05]  /*2530*/  IMAD.IADD R0, R5, 0x1, R0 ;  /* 0x0000000105007824 */ /* 0x000fca00078e0200 */
[----:B------:R-:W-:-:S05]  /*2540*/  LEA.HI.X R3, R4, UR11, R0, 0x1, P1 ;  /* 0x0000000b04037c11 */ /* 0x000fca00088f0c00 */
[----:B------:R1:W-:Y:S01]  /*2550*/  @!P0 STG.E.128 desc[UR6][R2.64], RZ ;  /* 0x000000ff02008986 */ /* 0x0003e2000c101d06 */
[----:B------:R-:W-:-:S13]  /*2560*/  ISETP.GE.AND P0, PT, R233, UR5, PT ;  /* 0x00000005e9007c0c */ /* 0x000fda000bf06270 */
[----:B------:R-:W-:Y:S05]  /*2570*/  @P0 BRA `(.L_x_103) ;  /* 0x0000005400d80947 */ /* 0x000fea0003800000 */
[----:B------:R2:W-:Y:S01]  /*2580*/  STG.E.128 desc[UR6][R2.64+0x80], RZ ;  /* 0x000080ff02007986 */ /* 0x0005e2000c101d06 */
[----:B------:R-:W-:Y:S05]  /*2590*/  BRA `(.L_x_103) ;  /* 0x0000005400d07947 */ /* 0x000fea0003800000 */
.L_x_94:
[----:B------:R-:W-:Y:S01]  /*25a0*/  PLOP3.LUT P0, PT, PT, PT, UP4, 0x80, 0x0 ;  /* 0x000000000000781c */ /* 0x000fe20003f0f048 */
[----:B------:R-:W-:Y:S01]  /*25b0*/  UIMAD UR9, UR19, -0x40, UR11 ;  /* 0xffffffc0130978a4 */ /* 0x000fe2000f8e020b */
[----:B------:R-:W-:Y:S01]  /*25c0*/  LEA R219, R249, UR4, 0x1 ;  /* 0x00000004f9db7c11 */ /* 0x000fe2000f8e08ff */
[----:B------:R-:W-:Y:S01]  /*25d0*/  UIMAD UR10, UR33, UR16, URZ ;  /* 0x00000010210a72a4 */ /* 0x000fe2000f8e023f */
[----:B------:R-:W-:Y:S01]  /*25e0*/  IMAD.U32 R2, RZ, RZ, UR16 ;  /* 0x00000010ff027e24 */ /* 0x000fe2000f8e00ff */
[----:B------:R-:W-:Y:S01]  /*25f0*/  UIMAD UR5, UR8, -0x40, UR32 ;  /* 0xffffffc0080578a4 */ /* 0x000fe2000f8e0220 */
[----:B------:R-:W-:-:S07]  /*2600*/  VIADD R0, R243, 0x20 ;  /* 0x00000020f3007836 */ /* 0x000fce0000000000 */
[----:B------:R-:W-:Y:S01]  /*2610*/  @P0 BAR.SYNC.DEFER_BLOCKING 0x0 ;  /* 0x0000000000000b1d */ /* 0x000fe20000010000 */
[----:B------:R-:W-:Y:S01]  /*2620*/  ISETP.GE.AND P1, PT, R243, UR9, PT ;  /* 0x00000009f3007c0c */ /* 0x000fe2000bf26270 */
[----:B------:R-:W-:Y:S01]  /*2630*/  UIMAD UR10, UR45, UR17, UR10 ;  /* 0x000000112d0a72a4 */ /* 0x000fe2000f8e020a */
[----:B------:R-:W-:Y:S01]  /*2640*/  IMAD.WIDE.U32 R2, R2, UR45, R226 ;  /* 0x0000002d02027c25 */ /* 0x000fe2000f8e00e2 */
[C---:B------:R-:W-:Y:S02]  /*2650*/  ISETP.GE.AND P3, PT, R0.reuse, UR9, PT ;  /* 0x0000000900007c0c */ /* 0x040fe4000bf66270 */
[----:B------:R-:W-:Y:S01]  /*2660*/  ISETP.GE.AND P2, PT, R0, UR5, PT ;  /* 0x0000000500007c0c */ /* 0x000fe2000bf46270 */
[----:B------:R-:W-:Y:S01]  /*2670*/  ULDC.64 UR28, c[0x0][0x268] ;  /* 0x00009a00001c7ab9 */ /* 0x000fe20000000a00 */
[----:B------:R-:W-:Y:S01]  /*2680*/  IMAD.U32 R0, RZ, RZ, UR10 ;  /* 0x0000000aff007e24 */ /* 0x000fe2000f8e00ff */
[----:B------:R-:W-:Y:S01]  /*2690*/  ULEA.HI UR10, UR8, UR8, URZ, 0x1 ;  /* 0x00000008080a7291 */ /* 0x000fe2000f8f083f */
[----:B------:R-:W-:Y:S01]  /*26a0*/  IADD3 R6, P4, R2, UR42, RZ ;  /* 0x0000002a02067c10 */ /* 0x000fe2000ff9e0ff */
[----:B------:R-:W-:Y:S02]  /*26b0*/  BSSY B0, `(.L_x_104) ;  /* 0x0000027000007945 */ /* 0x000fe40003800000 */
[----:B------:R-:W-:Y:S01]  /*26c0*/  ULOP3.LUT UR10, UR10, 0xfffffffe, URZ, 0xc0, !UPT ;  /* 0xfffffffe0a0a7892 */ /* 0x000fe2000f8ec03f */
[----:B------:R-:W-:Y:S01]  /*26d0*/  IADD3.X R7, R3, UR46, R0, P4, !PT ;  /* 0x0000002e03077c10 */ /* 0x000fe2000a7fe400 */
[----:B------:R-:W-:Y:S01]  /*26e0*/  IMAD R0, R18, UR28, RZ ;  /* 0x0000001c12007c24 */ /* 0x000fe2000f8e02ff */
[----:B------:R-:W-:Y:S01]  /*26f0*/  ISETP.GE.AND P4, PT, R243, UR5, PT ;  /* 0x00000005f3007c0c */ /* 0x000fe2000bf86270 */
[----:B------:R-:W-:-:S02]  /*2700*/  UIADD3 UR10, UR8, -UR10, URZ ;  /* 0x8000000a080a7290 */ /* 0x000fc4000fffe03f */
[C---:B------:R-:W-:Y:S02]  /*2710*/  IMAD R0, R13.reuse, UR29, R0 ;  /* 0x0000001d0d007c24 */ /* 0x040fe4000f8e0200 */
[----:B------:R-:W-:Y:S01]  /*2720*/  IMAD.WIDE.U32 R6, R13, UR28, R6 ;  /* 0x0000001c0d067c25 */ /* 0x000fe2000f8e0006 */
[----:B------:R-:W-:Y:S01]  /*2730*/  UISETP.NE.AND UP0, UPT, UR10, 0x1, UPT ;  /* 0x000000010a00788c */ /* 0x000fe2000bf05270 */
[----:B------:R1:W-:Y:S02]  /*2740*/  @P1 STS.128 [R219+0x10000], RZ ;  /* 0x010000ffdb001388 */ /* 0x0003e40000000c00 */
[----:B------:R-:W-:Y:S02]  /*2750*/  IMAD.IADD R12, R7, 0x1, R0 ;  /* 0x00000001070c7824 */ /* 0x000fe400078e0200 */
[----:B------:R1:W-:Y:S01]  /*2760*/  @P1 STS.128 [R219+0x12000], RZ ;  /* 0x012000ffdb001388 */ /* 0x0003e20000000c00 */
[----:B------:R-:W-:Y:S05]  /*2770*/  @P1 BRA `(.L_x_105) ;  /* 0x0000000000681947 */ /* 0x000fea0003800000 */
[----:B------:R-:W-:Y:S01]  /*2780*/  ULDC UR10, c[0x0][0x2d0] ;  /* 0x0000b400000a7ab9 */ /* 0x000fe20000000800 */
[----:B------:R-:W-:Y:S01]  /*2790*/  MOV R3, R12 ;  /* 0x0000000c00037202 */ /* 0x000fe20000000f00 */
[----:B------:R-:W-:Y:S01]  /*27a0*/  IMAD R0, R19, UR16, RZ ;  /* 0x0000001013007c24 */ /* 0x000fe2000f8e02ff */
[----:B------:R-:W-:Y:S01]  /*27b0*/  ISETP.GE.AND P6, PT, R226, UR10, PT ;  /* 0x0000000ae2007c0c */ /* 0x000fe2000bfc6270 */
[----:B------:R-:W-:Y:S01]  /*27c0*/  IMAD.MOV.U32 R2, RZ, RZ, R6 ;  /* 0x000000ffff027224 */ /* 0x000fe200078e0006 */
[----:B------:R-:W-:Y:S01]  /*27d0*/  ISETP.GE.AND P5, PT, R233, UR10, PT ;  /* 0x0000000ae9007c0c */ /* 0x000fe2000bfa6270 */
[C---:B------:R-:W-:Y:S02]  /*27e0*/  IMAD R0, R243.reuse, UR17, R0 ;  /* 0x00000011f3007c24 */ /* 0x040fe4000f8e0200 */
[----:B------:R-:W-:-:S04]  /*27f0*/  IMAD.WIDE.U32 R2, R243, UR16, R2 ;  /* 0x00000010f3027c25 */ /* 0x000fc8000f8e0002 */
        /* <DEDUP_REMOVED lines=18> */
.L_x_105:
[----:B------:R-:W-:Y:S05]  /*2920*/  BSYNC B0 ;  /* 0x0000000000007941 */ /* 0x000fea0003800000 */
.L_x_104:
        /* <DEDUP_REMOVED lines=10> */
[----:B------:R-:W-:Y:S02]  /*29d0*/  IMAD R2, R2, UR16, RZ ;  /* 0x0000001002027c24 */ /* 0x000fe4000f8e02ff */
[----:B------:R-:W-:-:S04]  /*29e0*/  IMAD.WIDE.U32 R6, R0, UR16, R6 ;  /* 0x0000001000067c25 */ /* 0x000fc8000f8e0006 */
[----:B--23--:R-:W2:Y:S01]  /*29f0*/  @!P5 LDC.64 R8, c[0x0][0x220] ;  /* 0x00008800ff08db82 */ /* 0x00cea20000000a00 */
[----:B------:R-:W-:Y:S01]  /*2a00*/  IMAD R0, R0, UR17, R2 ;  /* 0x0000001100007c24 */ /* 0x000fe2000f8e0202 */
        /* <DEDUP_REMOVED lines=17> */
.L_x_107:
[----:B------:R-:W-:Y:S05]  /*2b20*/  BSYNC B0 ;  /* 0x0000000000007941 */ /* 0x000fea0003800000 */
.L_x_106:
[----:B------:R-:W0:Y:S01]  /*2b30*/  LDGDEPBAR ;  /* 0x00000000000079af */ /* 0x000e220000000000 */
[----:B------:R-:W-:Y:S03]  /*2b40*/  BSSY B0, `(.L_x_108) ;  /* 0x0000012000007945 */ /* 0x000fe60003800000 */
        /* <DEDUP_REMOVED lines=17> */
.L_x_109:
[----:B------:R-:W-:Y:S05]  /*2c60*/  BSYNC B0 ;  /* 0x0000000000007941 */ /* 0x000fea0003800000 */
.L_x_108:
[----:B------:R1:W-:Y:S01]  /*2c70*/  @P2 STS.128 [R219+0x9000], RZ ;  /* 0x009000ffdb002388 */ /* 0x0003e20000000c00 */
[----:B------:R-:W-:Y:S01]  /*2c80*/  BSSY B0, `(.L_x_110) ;  /* 0x0000018000007945 */ /* 0x000fe20003800000 */
[----:B------:R-:W-:Y:S02]  /*2c90*/  IADD3 R218, R249, 0x2000, RZ ;  /* 0x00002000f9da7810 */ /* 0x000fe40007ffe0ff */
[----:B------:R1:W-:Y:S01]  /*2ca0*/  @P2 STS.128 [R219+0xb000], RZ ;  /* 0x00b000ffdb002388 */ /* 0x0003e20000000c00 */
[----:B------:R-:W-:Y:S05]  /*2cb0*/  @P2 BRA `(.L_x_111) ;  /* 0x0000000000502947 */ /* 0x000fea0003800000 */
[----:B------:R-:W-:Y:S02]  /*2cc0*/  ULDC UR9, c[0x0][0x2d0] ;  /* 0x0000b40000097ab9 */ /* 0x000fe40000000800 */
[----:B------:R-:W-:Y:S02]  /*2cd0*/  ISETP.GE.AND P5, PT, R226, UR9, PT ;  /* 0x00000009e2007c0c */ /* 0x000fe4000bfa6270 */
[----:B------:R-:W-:-:S11]  /*2ce0*/  ISETP.GE.AND P0, PT, R233, UR9, PT ;  /* 0x00000009e9007c0c */ /* 0x000fd6000bf06270 */
[C---:B--23--:R-:W-:Y:S01]  /*2cf0*/  @!P5 LEA R2, P6, R14.reuse, R222, 0x6 ;  /* 0x000000de0e02d211 */ /* 0x04cfe200078c30ff */
[----:B------:R2:W-:Y:S03]  /*2d00*/  @P5 STS.128 [R219+0x9000], RZ ;  /* 0x009000ffdb005388 */ /* 0x0005e60000000c00 */
[----:B------:R-:W-:-:S05]  /*2d10*/  @!P5 LEA.HI.X R3, R14, R223, R15, 0x6, P6 ;  /* 0x000000df0e03d211 */ /* 0x000fca00030f340f */
[----:B------:R-:W-:Y:S01]  /*2d20*/  @!PT LDS RZ, [RZ] ;  /* 0x00000000fffff984 */ /* 0x000fe20000000800 */
[----:B------:R-:W-:Y:S01]  /*2d30*/  @!PT LDS RZ, [RZ] ;  /* 0x00000000fffff984 */ /* 0x000fe20000000800 */
[----:B------:R-:W-:Y:S01]  /*2d40*/  @!PT LDS RZ, [RZ] ;  /* 0x00000000fffff984 */ /* 0x000fe20000000800 */
[----:B------:R2:W-:Y:S04]  /*2d50*/  @!P5 LDGSTS.E.BYPASS.LTC128B.128 [R219+0x9000], desc[UR6][R2.64] ;  /* 0x0900000002dbdfae */ /* 0x0005e8000b901d46 */
        /* <DEDUP_REMOVED lines=10> */
.L_x_111:
[----:B------:R-:W-:Y:S05]  /*2e00*/  BSYNC B0 ;  /* 0x0000000000007941 */ /* 0x000fea0003800000 */
.L_x_110:
[----:B------:R-:W-:Y:S01]  /*2e10*/  PLOP3.LUT P0, PT, PT, PT, UP0, 0x80, 0x0 ;  /* 0x000000000000781c */ /* 0x000fe20003f0f008 */
[----:B------:R-:W-:Y:S03]  /*2e20*/  BSSY B0, `(.L_x_112) ;  /* 0x0000021000007945 */ /* 0x000fe60003800000 */
[----:B------:R-:W-:-:S04]  /*2e30*/  SEL R218, R218, R249, !P0 ;  /* 0x000000f9dada7207 */ /* 0x000fc80004000000 */
[----:B------:R-:W-:Y:S01]  /*2e40*/  LEA R218, R218, UR4, 0x1 ;  /* 0x00000004dada7c11 */ /* 0x000fe2000f8e08ff */
[----:B------:R-:W-:Y:S06]  /*2e50*/  @!P4 BRA `(.L_x_113) ;  /* 0x000000000024c947 */ /* 0x000fec0003800000 */
        /* <DEDUP_REMOVED lines=9> */
.L_x_113:
        /* <DEDUP_REMOVED lines=20> */
.L_x_114:
[----:B------:R-:W-:Y:S05]  /*3030*/  BSYNC B0 ;  /* 0x0000000000007941 */ /* 0x000fea0003800000 */
.L_x_112:
[----:B------:R-:W-:Y:S01]  /*3040*/  UIMAD.WIDE.U32 UR16, UR22, 0x20, URZ ;  /* 0x00000020161078a5 */ /* 0x000fe2000f8e003f */
[----:B------:R-:W-:Y:S01]  /*3050*/  BSSY B0, `(.L_x_115) ;  /* 0x0000029000007945 */ /* 0x000fe20003800000 */
[----:B------:R-:W-:-:S03]  /*3060*/  USHF.L.U32 UR9, UR23, 0x5, URZ ;  /* 0x0000000517097899 */ /* 0x000fc6000800063f */
[----:B------:R-:W-:Y:S09]  /*3070*/  @!P2 BRA `(.L_x_116) ;  /* 0x000000000024a947 */ /* 0x000ff20003800000 */
        /* <DEDUP_REMOVED lines=9> */
.L_x_116:
[----:B------:R-:W-:Y:S01]  /*3110*/  ULDC UR10, c[0x0][0x2d0] ;  /* 0x0000b400000a7ab9 */ /* 0x000fe20000000800 */
[----:B------:R-:W-:Y:S01]  /*3120*/  IMAD.U32 R0, RZ, RZ, UR22 ;  /* 0x00000016ff007e24 */ /* 0x000fe2000f8e00ff */
[----:B------:R-:W-:Y:S01]  /*3130*/  ISETP.GE.AND P4, PT, R226, UR10, PT ;  /* 0x0000000ae2007c0c */ /* 0x000fe2000bf86270 */
[----:B--23--:R-:W-:Y:S01]  /*3140*/  IMAD.U32 R3, RZ, RZ, UR23 ;  /* 0x00000017ff037e24 */ /* 0x00cfe2000f8e00ff */
[----:B------:R-:W-:-:S11]  /*3150*/  ISETP.GE.AND P2, PT, R233, UR10, PT ;  /* 0x0000000ae9007c0c */ /* 0x000fd6000bf46270 */
[C---:B------:R-:W-:Y:S01]  /*3160*/  @!P4 LEA R2, P5, R0.reuse, R224, 0x6 ;  /* 0x000000e00002c211 */ /* 0x040fe200078a30ff */
        /* <DEDUP_REMOVED lines=9> */
[----:B------:R-:W-:-:S03]  /*3200*/  IADD3 R0, P4, R10, UR16, RZ ;  /* 0x000000100a007c10 */ /* 0x000fc6000ff9e0ff */
[----:B------:R2:W-:Y:S04]  /*3210*/  @P2 STS [R218+0x3000], RZ ;  /* 0x003000ffda002388 */ /* 0x0005e80000000800 */
[----:B------:R2:W-:Y:S04]  /*3220*/  @P2 STS [R218+0x3004], RZ ;  /* 0x003004ffda002388 */ /* 0x0005e80000000800 */
[----:B------:R2:W-:Y:S04]  /*3230*/  @P2 STS [R218+0x3008], RZ ;  /* 0x003008ffda002388 */ /* 0x0005e80000000800 */
[----:B------:R2:W-:Y:S01]  /*3240*/  @P2 STS [R218+0x300c], RZ ;  /* 0x00300cffda002388 */ /* 0x0005e20000000800 */
[----:B---3--:R-:W-:-:S05]  /*3250*/  IMAD.U32 R3, RZ, RZ, UR9 ;  /* 0x00000009ff037e24 */ /* 0x008fca000f8e00ff */
[----:B------:R-:W-:Y:S01]  /*3260*/  IADD3.X R3, R17, UR17, R3, P4, !PT ;  /* 0x0000001111037c10 */ /* 0x000fe2000a7fe403 */
[----:B------:R-:W-:Y:S06]  /*3270*/  @P2 BRA `(.L_x_117) ;  /* 0x0000000000182947 */ /* 0x000fec0003800000 */
[----:B------:R-:W-:-:S04]  /*3280*/  LEA R2, P2, R0, UR24, 0x1 ;  /* 0x0000001800027c11 */ /* 0x000fc8000f8408ff */
[----:B------:R-:W-:-:S05]  /*3290*/  LEA.HI.X R3, R0, UR25, R3, 0x1, P2 ;  /* 0x0000001900037c11 */ /* 0x000fca00090f0c03 */
[----:B------:R-:W-:Y:S01]  /*32a0*/  @!PT LDS RZ, [RZ] ;  /* 0x00000000fffff984 */ /* 0x000fe20000000800 */
[----:B------:R-:W-:Y:S01]  /*32b0*/  @!PT LDS RZ, [RZ] ;  /* 0x00000000fffff984 */ /* 0x000fe20000000800 */
[----:B------:R-:W-:Y:S01]  /*32c0*/  @!PT LDS RZ, [RZ] ;  /* 0x00000000fffff984 */ /* 0x000fe20000000800 */
[----:B------:R3:W-:Y:S04]  /*32d0*/  LDGSTS.E.BYPASS.LTC128B.128 [R218+0x3000], desc[UR6][R2.64+0x80] ;  /* 0x0300008002da7fae */ /* 0x0007e8000b901d46 */
.L_x_117:
[----:B------:R-:W-:Y:S05]  /*32e0*/  BSYNC B0 ;  /* 0x0000000000007941 */ /* 0x000fea0003800000 */
.L_x_115:
[----:B------:R-:W-:Y:S01]  /*32f0*/  UIMAD UR9, UR33, UR20, URZ ;  /* 0x00000014210972a4 */ /* 0x000fe2000f8e023f */
[----:B--23--:R-:W-:Y:S01]  /*3300*/  IMAD.U32 R2, RZ, RZ, UR20 ;  /* 0x00000014ff027e24 */ /* 0x00cfe2000f8e00ff */
[----:B------:R2:W-:Y:S01]  /*3310*/  @P1 STS.128 [R219+0xc000], RZ ;  /* 0x00c000ffdb001388 */ /* 0x0005e20000000c00 */
[----:B------:R-:W-:Y:S01]  /*3320*/  ULDC.64 UR16, c[0x0][0x260] ;  /* 0x0000980000107ab9 */ /* 0x000fe20000000a00 */
[----:B------:R-:W-:Y:S01]  /*3330*/  UIMAD UR9, UR45, UR21, UR9 ;  /* 0x000000152d0972a4 */ /* 0x000fe2000f8e0209 */
[----:B------:R-:W-:Y:S01]  /*3340*/  IMAD.WIDE.U32 R2, R2, UR45, R226 ;  /* 0x0000002d02027c25 */ /* 0x000fe2000f8e00e2 */
[----:B------:R2:W-:Y:S01]  /*3350*/  @P1 STS.128 [R219+0xe000], RZ ;  /* 0x00e000ffdb001388 */ /* 0x0005e20000000c00 */
[----:B------:R-:W-:Y:S01]  /*3360*/  BSSY B0, `(.L_x_118) ;  /* 0x0000026000007945 */ /* 0x000fe20003800000 */
[----:B------:R-:W-:Y:S01]  /*3370*/  ISETP.GE.AND P6, PT, R248, UR5, PT ;  /* 0x00000005f8007c0c */ /* 0x000fe2000bfc6270 */
[----:B------:R-:W-:Y:S01]  /*3380*/  IMAD R8, R18, UR16, RZ ;  /* 0x0000001012087c24 */ /* 0x000fe2000f8e02ff */
[----:B------:R-:W-:Y:S01]  /*3390*/  IADD3 R4, P2, R2, UR18, RZ ;  /* 0x0000001202047c10 */ /* 0x000fe2000ff5e0ff */
[----:B------:R-:W-:-:S02]  /*33a0*/  IMAD.U32 R0, RZ, RZ, UR9 ;  /* 0x00000009ff007e24 */ /* 0x000fc4000f8e00ff */
[----:B------:R-:W-:-:S03]  /*33b0*/  IMAD R8, R13, UR17, R8 ;  /* 0x000000110d087c24 */ /* 0x000fc6000f8e0208 */
[----:B------:R-:W-:Y:S02]  /*33c0*/  IADD3.X R5, R3, UR30, R0, P2, !PT ;  /* 0x0000001e03057c10 */ /* 0x000fe400097fe400 */
[----:B------:R-:W-:Y:S01]  /*33d0*/  IADD3 R0, R248, 0x8, RZ ;  /* 0x00000008f8007810 */ /* 0x000fe20007ffe0ff */
[----:B------:R-:W-:-:S03]  /*33e0*/  IMAD.WIDE.U32 R4, R13, UR16, R4 ;  /* 0x000000100d047c25 */ /* 0x000fc6000f8e0004 */
[----:B------:R-:W-:Y:S02]  /*33f0*/  ISETP.GE.AND P5, PT, R0, UR5, PT ;  /* 0x0000000500007c0c */ /* 0x000fe4000bfa6270 */
[----:B------:R-:W-:Y:S01]  /*3400*/  IADD3 R8, R5, R8, RZ ;  /* 0x0000000805087210 */ /* 0x000fe20007ffe0ff */
[----:B------:R-:W-:Y:S10]  /*3410*/  @P1 BRA `(.L_x_119) ;  /* 0x0000000000681947 */ /* 0x000ff40003800000 */
        /* <DEDUP_REMOVED lines=9> */
[----:B------:R-:W3:Y:S01]  /*34b0*/  @!P2 LDC.64 R6, c[0x0][0x218] ;  /* 0x00008600ff06ab82 */ /* 0x000ee20000000a00 */
[----:B------:R1:W-:Y:S01]  /*34c0*/  @P2 STS.128 [R219+0xc000], RZ ;  /* 0x00c000ffdb002388 */ /* 0x0003e20000000c00 */
[----:B---3--:R-:W-:-:S04]  /*34d0*/  @!P2 LEA R6, P4, R2, R6, 0x1 ;  /* 0x000000060206a211 */ /* 0x008fc800078808ff */
        /* <DEDUP_REMOVED lines=8> */
[----:B-1----:R-:W-:-:S04]  /*3560*/  LEA R6, P1, R2, UR16, 0x1 ;  /* 0x0000001002067c11 */ /* 0x002fc8000f8208ff */
[----:B------:R-:W-:-:S05]  /*3570*/  LEA.HI.X R7, R2, UR17, R0, 0x1, P1 ;  /* 0x0000001102077c11 */ /* 0x000fca00088f0c00 */
[----:B------:R-:W-:Y:S01]  /*3580*/  @!PT LDS RZ, [RZ] ;  /* 0x00000000fffff984 */ /* 0x000fe20000000800 */
[----:B------:R-:W-:Y:S01]  /*3590*/  @!PT LDS RZ, [RZ] ;  /* 0x00000000fffff984 */ /* 0x000fe20000000800 */
[----:B------:R-:W-:Y:S01]  /*35a0*/  @!PT LDS RZ, [RZ] ;  /* 0x00000000fffff984 */ /* 0x000fe20000000800 */
[----:B------:R3:W-:Y:S04]  /*35b0*/  LDGSTS.E.BYPASS.LTC128B.128 [R219+0xe000], desc[UR6][R6.64+0x80] ;  /* 0x0e00008006db7fae */ /* 0x0007e8000b901d46 */
.L_x_119:
[----:B------:R-:W-:Y:S05]  /*35c0*/  BSYNC B0 ;  /* 0x0000000000007941 */ /* 0x000fea0003800000 */
.L_x_118:
        /* <DEDUP_REMOVED lines=12> */
[----:B-1-3--:R-:W1:Y:S01]  /*3690*/  @!P2 LDC.64 R6, c[0x0][0x218] ;  /* 0x00008600ff06ab82 */ /* 0x00ae620000000a00 */
[----:B------:R-:W-:Y:S01]  /*36a0*/  IMAD R0, R0, UR21, R2 ;  /* 0x0000001500007c24 */ /* 0x000fe2000f8e0202 */
[----:B------:R3:W-:Y:S03]  /*36b0*/  @P2 STS.128 [R219+0xd000], RZ ;  /* 0x00d000ffdb002388 */ /* 0x0007e60000000c00 */
[----:B------:R-:W-:Y:S01]  /*36c0*/  IMAD.IADD R0, R5, 0x1, R0 ;  /* 0x0000000105007824 */ /* 0x000fe200078e0200 */
[----:B-1----:R-:W-:-:S04]  /*36d0*/  @!P2 LEA R2, P3, R4, R6, 0x1 ;  /* 0x000000060402a211 */ /* 0x002fc800078608ff */
        /* <DEDUP_REMOVED lines=14> */
.L_x_121:
[----:B------:R-:W-:Y:S05]  /*37c0*/  BSYNC B0 ;  /* 0x0000000000007941 */ /* 0x000fea0003800000 */
.L_x_120:
[----:B------:R-:W0:Y:S01]  /*37d0*/  LDGDEPBAR ;  /* 0x00000000000079af */ /* 0x000e220000000000 */
[----:B------:R-:W-:Y:S01]  /*37e0*/  ULDC.64 UR20, c[0x0][0x3c8] ;  /* 0x0000f20000147ab9 */ /* 0x000fe20000000a00 */
[----:B------:R-:W-:Y:S01]  /*37f0*/  IMAD.SHL.U32 R234, R248, 0x4, RZ ;  /* 0x00000004f8ea7824 */ /* 0x000fe200078e00ff */
[----:B------:R-:W-:Y:S01]  /*3800*/  UISETP.NE.U32.AND UP1, UPT, UR20, URZ, UPT ;  /* 0x0000003f1400728c */ /* 0x000fe2000bf25070 */
[----:B------:R-:W-:Y:S01]  /*3810*/  SHF.R.S32.HI R8, RZ, 0x1f, R248 ;  /* 0x0000001fff087819 */ /* 0x000fe200000114f8 */
[----:B------:R-:W-:Y:S01]  /*3820*/  IMAD.MOV.U32 R228, RZ, RZ, 0x7f800000 ;  /* 0x7f800000ffe47424 */ /* 0x000fe200078e00ff */
[----:B------:R-:W-:Y:S01]  /*3830*/  USHF.R.S32.HI UR9, URZ, 0x1f, UR58 ;  /* 0x0000001f3f097899 */ /* 0x000fe2000801143a */
[----:B-1-3--:R-:W-:Y:S01]  /*3840*/  IADD3 R2, P1, R234, UR13, RZ ;  /* 0x0000000dea027c10 */ /* 0x00afe2000ff3e0ff */
[----:B------:R-:W-:Y:S01]  /*3850*/  UISETP.NE.AND.EX UP1, UPT, UR21, URZ, UPT, UP1 ;  /* 0x0000003f1500728c */ /* 0x000fe2000bf25310 */
[----:B------:R-:W-:Y:S01]  /*3860*/  SHF.L.U64.HI R0, R248, 0x2, R8 ;  /* 0x00000002f8007819 */ /* 0x000fe20000010208 */
[----:B------:R-:W-:Y:S01]  /*3870*/  IMAD.MOV.U32 R221, RZ, RZ, 0x7f800000 ;  /* 0x7f800000ffdd7424 */ /* 0x000fe200078e00ff */
[----:B------:R-:W-:Y:S01]  /*3880*/  ULDC UR46, c[0x0][0x2d0] ;  /* 0x0000b400002e7ab9 */ /* 0x000fe20000000800 */
[----:B------:R-:W-:Y:S01]  /*3890*/  IMAD.MOV.U32 R172, RZ, RZ, 0x20 ;  /* 0x00000020ffac7424 */ /* 0x000fe200078e00ff */
[----:B------:R-:W-:-:S02]  /*38a0*/  IADD3.X R3, R0, UR12, RZ, P1, !PT ;  /* 0x0000000c00037c10 */ /* 0x000fc40008ffe4ff */
[----:B------:R-:W-:Y:S01]  /*38b0*/  LEA R148, R215, UR4, 0x1 ;  /* 0x00000004d7947c11 */ /* 0x000fe2000f8e08ff */
[----:B------:R-:W-:Y:S01]  /*38c0*/  USHF.L.U32 UR18, UR38, 0x4, URZ ;  /* 0x0000000426127899 */ /* 0x000fe2000800063f */
[----:B------:R-:W-:Y:S01]  /*38d0*/  PLOP3.LUT P3, PT, PT, PT, UP1, 0x80, 0x0 ;  /* 0x000000000000781c */ /* 0x000fe20003f6f018 */
[----:B------:R-:W5:Y:S01]  /*38e0*/  @!P6 LDG.E R228, desc[UR6][R2.64] ;  /* 0x0000000602e4e981 */ /* 0x000f62000c1e1900 */
[----:B------:R-:W-:Y:S01]  /*38f0*/  @UP1 ULDC.64 UR22, c[0x0][0x3d0] ;  /* 0x0000f40000161ab9 */ /* 0x000fe20000000a00 */
[----:B------:R-:W-:Y:S01]  /*3900*/  @UP1 UMOV UR16, UR58 ;  /* 0x0000003a00101c82 */ /* 0x000fe20008000000 */
[----:B------:R-:W-:Y:S01]  /*3910*/  @UP1 UIMAD UR5, UR59, UR22, URZ ;  /* 0x000000163b0512a4 */ /* 0x000fe2000f8e023f */
[----:B------:R1:W5:Y:S01]  /*3920*/  @!P5 LDG.E R221, desc[UR6][R2.64+0x20] ;  /* 0x0000200602ddd981 */ /* 0x000362000c1e1900 */
[----:B------:R-:W-:Y:S01]  /*3930*/  @UP1 UMOV UR17, UR9 ;  /* 0x0000000900111c82 */ /* 0x000fe20008000000 */
[----:B------:R-:W-:-:S04]  /*3940*/  DEPBAR.LE SB0, 0x1 ;  /* 0x000080400000791a */ /* 0x000fc80000000000 */
[----:B------:R-:W-:Y:S01]  /*3950*/  BAR.SYNC.DEFER_BLOCKING 0x0 ;  /* 0x0000000000007b1d */ /* 0x000fe20000010000 */
[----:B------:R-:W-:Y:S02]  /*3960*/  @UP1 UIMAD.WIDE.U32 UR16, UR49, UR22, UR16 ;  /* 0x00000016311012a5 */ /* 0x000fe4000f8e0010 */
[----:B------:R-:W-:Y:S02]  /*3970*/  @UP1 UIMAD UR5, UR49, UR23, UR5 ;  /* 0x00000017310512a4 */ /* 0x000fe4000f8e0205 */
[----:B------:R-:W-:-:S03]  /*3980*/  @UP1 ULEA UR20, UP0, UR16, UR20, 0x2 ;  /* 0x0000001410141291 */ /* 0x000fc6000f80103f */
[----:B------:R-:W3:Y:S01]  /*3990*/  LDC R250, c[0x0][0x270] ;  /* 0x00009c00fffa7b82 */ /* 0x000ee20000000800 */
[----:B------:R-:W-:Y:S01]  /*39a0*/  @UP1 UIADD3 UR5, UR17, UR5, URZ ;  /* 0x0000000511051290 */ /* 0x000fe2000fffe03f */
[----:B------:R-:W-:Y:S01]  /*39b0*/  LEA.HI R0, R20, R21, RZ, 0x4 ;  /* 0x0000001514007211 */ /* 0x000fe200078f20ff */
[----:B------:R-:W-:Y:S02]  /*39c0*/  UIADD3 UR45, UR32, 0x40, UR45 ;  /* 0x00000040202d7890 */ /* 0x000fe4000fffe02d */
[----:B------:R-:W-:Y:S01]  /*39d0*/  @UP1 ULEA.HI.X UR21, UR16, UR21, UR5, 0x2, UP0 ;  /* 0x0000001510151291 */ /* 0x000fe200080f1405 */
[----:B------:R-:W-:Y:S02]  /*39e0*/  VIADD R4, R248, 0x1 ;  /* 0x00000001f8047836 */ /* 0x000fe40000000000 */
[----:B------:R-:W-:Y:S02]  /*39f0*/  IMAD.MOV.U32 R208, RZ, RZ, 0x20 ;  /* 0x00000020ffd07424 */ /* 0x000fe400078e00ff */
[----:B------:R-:W-:Y:S01]  /*3a00*/  IMAD.MOV.U32 R205, RZ, RZ, 0x40 ;  /* 0x00000040ffcd7424 */ /* 0x000fe200078e00ff */
[----:B------:R-:W-:Y:S01]  /*3a10*/  CS2R R94, SRZ ;  /* 0x00000000005e7805 */ /* 0x000fe2000001ff00 */
[----:B------:R-:W-:Y:S01]  /*3a20*/  IMAD.MOV.U32 R220, RZ, RZ, R218 ;  /* 0x000000ffffdc7224 */ /* 0x000fe200078e00da */
[----:B------:R-:W-:Y:S01]  /*3a30*/  CS2R R92, SRZ ;  /* 0x00000000005c7805 */ /* 0x000fe2000001ff00 */
[----:B-1----:R-:W-:Y:S01]  /*3a40*/  IMAD.U32 R2, RZ, RZ, UR20 ;  /* 0x00000014ff027e24 */ /* 0x002fe2000f8e00ff */
[----:B------:R-:W-:Y:S01]  /*3a50*/  LOP3.LUT R0, R0, 0xfffffff0, RZ, 0xc0, !PT ;  /* 0xfffffff000007812 */ /* 0x000fe200078ec0ff */
[----:B------:R-:W-:Y:S01]  /*3a60*/  IMAD.U32 R3, RZ, RZ, UR21 ;  /* 0x00000015ff037e24 */ /* 0x000fe2000f8e00ff */
[----:B------:R-:W-:Y:S01]  /*3a70*/  @UP1 ULDC UR5, c[0x0][0x2e8] ;  /* 0x0000ba0000051ab9 */ /* 0x000fe20000000800 */
[----:B------:R1:W1:Y:S01]  /*3a80*/  LDSM.16.M88.4 R112, [R148+0x10000] ;  /* 0x010000009470783b */ /* 0x0002620000000200 */
[----:B------:R-:W-:-:S02]  /*3a90*/  UIADD3 UR33, UR18, 0x40, URZ ;  /* 0x0000004012217890 */ /* 0x000fc4000fffe03f */
[----:B------:R-:W-:Y:S01]  /*3aa0*/  UIADD3 UR26, UR18, 0x60, URZ ;  /* 0x00000060121a7890 */ /* 0x000fe2000fffe03f */
[----:B------:R2:W4:Y:S01]  /*3ab0*/  @P3 LDG.E R7, desc[UR6][R2.64] ;  /* 0x0000000602073981 */ /* 0x000522000c1e1900 */
[----:B------:R-:W-:Y:S02]  /*3ac0*/  CS2R R98, SRZ ;  /* 0x0000000000627805 */ /* 0x000fe4000001ff00 */
[----:B------:R-:W-:Y:S02]  /*3ad0*/  CS2R R96, SRZ ;  /* 0x0000000000607805 */ /* 0x000fe4000001ff00 */
[----:B------:R-:W-:Y:S01]  /*3ae0*/  CS2R R90, SRZ ;  /* 0x00000000005a7805 */ /* 0x000fe2000001ff00 */
[----:B------:R1:W1:Y:S01]  /*3af0*/  LDSM.16.M88.4 R116, [R148+0x10800] ;  /* 0x010800009474783b */ /* 0x0002620000000200 */
[----:B------:R-:W-:Y:S02]  /*3b00*/  CS2R R88, SRZ ;  /* 0x0000000000587805 */ /* 0x000fe4000001ff00 */
[----:B------:R-:W-:-:S02]  /*3b10*/  CS2R R86, SRZ ;  /* 0x0000000000567805 */ /* 0x000fc4000001ff00 */
[----:B------:R-:W-:Y:S01]  /*3b20*/  CS2R R84, SRZ ;  /* 0x0000000000547805 */ /* 0x000fe2000001ff00 */
[----:B------:R1:W1:Y:S01]  /*3b30*/  LDSM.16.M88.4 R144, [R148+0x12000] ;  /* 0x012000009490783b */ /* 0x0002620000000200 */
[----:B------:R-:W-:Y:S01]  /*3b40*/  IMAD.IADD R0, R21, 0x1, -R0 ;  /* 0x0000000115007824 */ /* 0x000fe200078e0a00 */
[----:B------:R-:W4:Y:S01]  /*3b50*/  @P3 MUFU.RCP R6, UR5 ;  /* 0x0000000500063d08 */ /* 0x000f220008001000 */
[----:B------:R-:W-:Y:S01]  /*3b60*/  CS2R R78, SRZ ;  /* 0x00000000004e7805 */ /* 0x000fe2000001ff00 */
[----:B------:R-:W1:Y:S01]  /*3b70*/  LDSM.16.M88.4 R148, [R148+0x12800] ;  /* 0x012800009494783b */ /* 0x000e620000000200 */
[----:B------:R-:W-:Y:S02]  /*3b80*/  CS2R R76, SRZ ;  /* 0x00000000004c7805 */ /* 0x000fe4000001ff00 */
[----:B------:R-:W-:Y:S02]  /*3b90*/  CS2R R82, SRZ ;  /* 0x0000000000527805 */ /* 0x000fe4000001ff00 */
[----:B------:R-:W-:Y:S01]  /*3ba0*/  CS2R R80, SRZ ;  /* 0x0000000000507805 */ /* 0x000fe2000001ff00 */
[----:B------:R1:W1:Y:S01]  /*3bb0*/  LDSM.16.M88.4 R120, [R206] ;  /* 0x00000000ce78783b */ /* 0x0002620000000200 */
[----:B------:R-:W-:-:S02]  /*3bc0*/  CS2R R74, SRZ ;  /* 0x00000000004a7805 */ /* 0x000fc4000001ff00 */
[----:B------:R-:W-:Y:S02]  /*3bd0*/  CS2R R72, SRZ ;  /* 0x0000000000487805 */ /* 0x000fe4000001ff00 */
[----:B------:R-:W-:Y:S01]  /*3be0*/  CS2R R70, SRZ ;  /* 0x0000000000467805 */ /* 0x000fe2000001ff00 */
[----:B------:R1:W1:Y:S01]  /*3bf0*/  LDSM.16.M88.4 R124, [R206+0x800] ;  /* 0x00080000ce7c783b */ /* 0x0002620000000200 */
[----:B------:R-:W-:Y:S02]  /*3c00*/  CS2R R68, SRZ ;  /* 0x0000000000447805 */ /* 0x000fe4000001ff00 */
[----:B------:R-:W-:Y:S02]  /*3c10*/  CS2R R46, SRZ ;  /* 0x00000000002e7805 */ /* 0x000fe4000001ff00 */
[----:B------:R-:W-:Y:S01]  /*3c20*/  CS2R R44, SRZ ;  /* 0x00000000002c7805 */ /* 0x000fe2000001ff00 */
[----:B------:R1:W1:Y:S01]  /*3c30*/  LDSM.16.M88.4 R128, [R204] ;  /* 0x00000000cc80783b */ /* 0x0002620000000200 */
[----:B--2---:R-:W-:-:S02]  /*3c40*/  LEA.HI R3, R20, R21, RZ, 0x3 ;  /* 0x0000001514037211 */ /* 0x004fc400078f18ff */
[----:B------:R-:W-:Y:S02]  /*3c50*/  CS2R R50, SRZ ;  /* 0x0000000000327805 */ /* 0x000fe4000001ff00 */
[----:B------:R-:W-:Y:S01]  /*3c60*/  CS2R R48, SRZ ;  /* 0x0000000000307805 */ /* 0x000fe2000001ff00 */
[----:B------:R2:W1:Y:S01]  /*3c70*/  LDSM.16.M88.4 R132, [R204+0x800] ;  /* 0x00080000cc84783b */ /* 0x0004620000000200 */
[----:B------:R-:W-:Y:S02]  /*3c80*/  LOP3.LUT R3, R3, 0xfffffff8, RZ, 0xc0, !PT ;  /* 0xfffffff803037812 */ /* 0x000fe400078ec0ff */
[----:B------:R-:W-:Y:S02]  /*3c90*/  CS2R R42, SRZ ;  /* 0x00000000002a7805 */ /* 0x000fe4000001ff00 */
[----:B------:R-:W-:Y:S01]  /*3ca0*/  CS2R R40, SRZ ;  /* 0x0000000000287805 */ /* 0x000fe2000001ff00 */
[----:B------:R2:W1:Y:S01]  /*3cb0*/  LDSM.16.M88.4 R152, [R206+0x2000] ;  /* 0x00200000ce98783b */ /* 0x0004620000000200 */
[----:B------:R-:W-:Y:S01]  /*3cc0*/  CS2R R38, SRZ ;  /* 0x0000000000267805 */ /* 0x000fe2000001ff00 */
[----:B------:R-:W-:Y:S01]  /*3cd0*/  IMAD.IADD R5, R21, 0x1, -R3 ;  /* 0x0000000115057824 */ /* 0x000fe200078e0a03 */
[----:B------:R-:W-:Y:S01]  /*3ce0*/  CS2R R36, SRZ ;  /* 0x0000000000247805 */ /* 0x000fe2000001ff00 */
[----:B------:R2:W1:Y:S01]  /*3cf0*/  LDSM.16.M88.4 R156, [R206+0x2800] ;  /* 0x00280000ce9c783b */ /* 0x0004620000000200 */
[----:B------:R-:W-:-:S02]  /*3d00*/  CS2R R30, SRZ ;  /* 0x00000000001e7805 */ /* 0x000fc4000001ff00 */
[----:B------:R-:W-:Y:S02]  /*3d10*/  CS2R R28, SRZ ;  /* 0x00000000001c7805 */ /* 0x000fe4000001ff00 */
[----:B------:R-:W-:Y:S01]  /*3d20*/  LOP3.LUT P4, RZ, R5, 0x2, RZ, 0xc0, !PT ;  /* 0x0000000205ff7812 */ /* 0x000fe2000788c0ff */
[----:B------:R2:W1:Y:S01]  /*3d30*/  LDSM.16.M88.4 R160, [R204+0x2000] ;  /* 0x00200000cca0783b */ /* 0x0004620000000200 */
[----:B------:R-:W-:Y:S02]  /*3d40*/  CS2R R34, SRZ ;  /* 0x0000000000227805 */ /* 0x000fe4000001ff00 */
[----:B------:R-:W-:Y:S02]  /*3d50*/  CS2R R32, SRZ ;  /* 0x0000000000207805 */ /* 0x000fe4000001ff00 */
[----:B------:R-:W-:Y:S01]  /*3d60*/  SEL R172, R172, 0xffffffe0, !P4 ;  /* 0xffffffe0acac7807 */ /* 0x000fe20006000000 */
[----:B------:R2:W1:Y:S01]  /*3d70*/  LDSM.16.M88.4 R164, [R204+0x2800] ;  /* 0x00280000cca4783b */ /* 0x0004620000000200 */
[----:B------:R-:W-:-:S02]  /*3d80*/  CS2R R26, SRZ ;  /* 0x00000000001a7805 */ /* 0x000fc4000001ff00 */
[----:B------:R-:W-:Y:S02]  /*3d90*/  CS2R R24, SRZ ;  /* 0x0000000000187805 */ /* 0x000fe4000001ff00 */
[----:B------:R-:W-:Y:S01]  /*3da0*/  CS2R R22, SRZ ;  /* 0x0000000000167805 */ /* 0x000fe2000001ff00 */
[----:B------:R-:W-:Y:S01]  /*3db0*/  IMAD.IADD R172, R172, 0x1, R204 ;  /* 0x00000001acac7824 */ /* 0x000fe200078e02cc */
[----:B------:R-:W-:Y:S01]  /*3dc0*/  SHF.R.S32.HI R2, RZ, 0x1f, R0 ;  /* 0x0000001fff027819 */ /* 0x000fe20000011400 */
[----:B------:R-:W-:Y:S01]  /*3dd0*/  UIMAD UR42, UR38, 0x18, URZ ;  /* 0x00000018262a78a4 */ /* 0x000fe2000f8e023f */
[----:B------:R-:W-:Y:S01]  /*3de0*/  SHF.L.U64.HI R242, R248, 0x2, R8 ;  /* 0x00000002f8f27819 */ /* 0x000fe20000010208 */
[----:B------:R-:W-:Y:S01]  /*3df0*/  USHF.L.U32 UR41, UR38, 0x5, URZ ;  /* 0x0000000526297899 */ /* 0x000fe2000800063f */
[----:B------:R2:W1:Y:S01]  /*3e00*/  LDSM.16.M88.4 R136, [R172] ;  /* 0x00000000ac88783b */ /* 0x0004620000000200 */
[----:B------:R-:W-:Y:S02]  /*3e10*/  UIMAD UR40, UR38, 0x28, URZ ;  /* 0x00000028262878a4 */ /* 0x000fe4000f8e023f */
[----:B------:R-:W-:Y:S01]  /*3e20*/  UIMAD UR39, UR38, 0x30, URZ ;  /* 0x00000030262778a4 */ /* 0x000fe2000f8e023f */
[----:B------:R2:W1:Y:S01]  /*3e30*/  LDSM.16.M88.4 R140, [R172+0x800] ;  /* 0x00080000ac8c783b */ /* 0x0004620000000200 */
[----:B------:R-:W-:Y:S01]  /*3e40*/  UIADD3 UR37, UR18, 0x40, URZ ;  /* 0x0000004012257890 */ /* 0x000fe2000fffe03f */
[----:B------:R-:W-:-:S02]  /*3e50*/  ULDC UR47, c[0x0][0x2dc] ;  /* 0x0000b700002f7ab9 */ /* 0x000fc40000000800 */
[----:B------:R2:W1:Y:S01]  /*3e60*/  LDSM.16.M88.4 R168, [R172+0x2000] ;  /* 0x00200000aca8783b */ /* 0x0004620000000200 */
[----:B------:R-:W-:-:S03]  /*3e70*/  ULDC UR17, c[0x0][0x2ec] ;  /* 0x0000bb0000117ab9 */ /* 0x000fc60000000800 */
[----:B------:R-:W1:Y:S01]  /*3e80*/  LDSM.16.M88.4 R172, [R172+0x2800] ;  /* 0x00280000acac783b */ /* 0x000e620000000200 */
[----:B------:R-:W-:-:S04]  /*3e90*/  LEA.HI R2, R2, R0, RZ, 0x3 ;  /* 0x0000000002027211 */ /* 0x000fc800078f18ff */
[----:B------:R-:W-:Y:S01]  /*3ea0*/  LOP3.LUT R2, R2, 0xfffffff8, RZ, 0xc0, !PT ;  /* 0xfffffff802027812 */ /* 0x000fe200078ec0ff */
[----:B------:R-:W-:Y:S01]  /*3eb0*/  IMAD.U32 R3, RZ, RZ, UR32 ;  /* 0x00000020ff037e24 */ /* 0x000fe2000f8e00ff */
[----:B------:R-:W-:-:S03]  /*3ec0*/  USHF.L.U32 UR16, UR38, 0x3, URZ ;  /* 0x0000000326107899 */ /* 0x000fc6000800063f */
[----:B------:R-:W-:Y:S01]  /*3ed0*/  IMAD.IADD R2, R0, 0x1, -R2 ;  /* 0x0000000100027824 */ /* 0x000fe200078e0a02 */
[----:B------:R-:W-:Y:S02]  /*3ee0*/  UIADD3 UR32, UR18, 0x20, URZ ;  /* 0x0000002012207890 */ /* 0x000fe4000fffe03f */
[----:B------:R-:W-:Y:S02]  /*3ef0*/  UIADD3 UR33, UR16, UR33, URZ ;  /* 0x0000002110217290 */ /* 0x000fe4000fffe03f */
[----:B------:R-:W-:Y:S01]  /*3f00*/  R2P PR, R2, 0x6 ;  /* 0x0000000602007804 */ /* 0x000fe20000000000 */
[----:B------:R-:W-:Y:S02]  /*3f10*/  UIADD3 UR31, UR16, UR32, URZ ;  /* 0x00000020101f7290 */ /* 0x000fe4000fffe03f */
[----:B------:R-:W-:Y:S01]  /*3f20*/  UIADD3 UR23, UR16, UR26, URZ ;  /* 0x0000001a10177290 */ /* 0x000fe2000fffe03f */
[----:B------:R-:W-:Y:S01]  /*3f30*/  IADD3 R244, R4, UR11, -R3 ;  /* 0x0000000b04f47c10 */ /* 0x000fe2000fffe803 */
[----:B------:R-:W-:Y:S01]  /*3f40*/  VIADD R2, R214, 0x2000 ;  /* 0x00002000d6027836 */ /* 0x000fe20000000000 */
[----:B------:R-:W-:Y:S01]  /*3f50*/  UIADD3 UR30, UR16, UR31, URZ ;  /* 0x0000001f101e7290 */ /* 0x000fe2000fffe03f */
[----:B------:R-:W-:Y:S01]  /*3f60*/  VIADD R3, R213, 0x2000 ;  /* 0x00002000d5037836 */ /* 0x000fe20000000000 */
[----:B------:R-:W-:Y:S01]  /*3f70*/  UIADD3 UR27, UR16, UR33, URZ ;  /* 0x00000021101b7290 */ /* 0x000fe2000fffe03f */
[----:B------:R-:W-:Y:S01]  /*3f80*/  SEL R208, R208, 0xffffffe0, !P1 ;  /* 0xffffffe0d0d07807 */ /* 0x000fe20004800000 */
[----:B------:R-:W-:Y:S01]  /*3f90*/  UIADD3 UR22, UR16, UR23, URZ ;  /* 0x0000001710167290 */ /* 0x000fe2000fffe03f */
[----:B------:R-:W-:Y:S01]  /*3fa0*/  SEL R205, R205, 0xffffffc0, !P2 ;  /* 0xffffffc0cdcd7807 */ /* 0x000fe20005000000 */
[----:B------:R-:W-:Y:S01]  /*3fb0*/  UIADD3 UR29, UR16, UR30, URZ ;  /* 0x0000001e101d7290 */ /* 0x000fe2000fffe03f */
[----:B------:R-:W-:Y:S01]  /*3fc0*/  SEL R2, R2, R214, !P0 ;  /* 0x000000d602027207 */ /* 0x000fe20004000000 */
[----:B------:R-:W-:Y:S01]  /*3fd0*/  UIADD3 UR25, UR16, UR27, URZ ;  /* 0x0000001b10197290 */ /* 0x000fe2000fffe03f */
[----:B------:R-:W-:Y:S01]  /*3fe0*/  SEL R3, R3, R213, !P0 ;  /* 0x000000d503037207 */ /* 0x000fe20004000000 */
[----:B------:R-:W-:Y:S01]  /*3ff0*/  UIADD3 UR21, UR16, UR22, URZ ;  /* 0x0000001610157290 */ /* 0x000fe2000fffe03f */
[----:B------:R-:W-:Y:S01]  /*4000*/  IMAD.IADD R209, R210, 0x1, R208 ;  /* 0x00000001d2d17824 */ /* 0x000fe200078e02d0 */
[----:B------:R-:W-:Y:S01]  /*4010*/  UIADD3 UR28, UR16, UR29, URZ ;  /* 0x0000001d101c7290 */ /* 0x000fe2000fffe03f */
[----:B------:R-:W-:Y:S01]  /*4020*/  CS2R R20, SRZ ;  /* 0x0000000000147805 */ /* 0x000fe2000001ff00 */
[----:B------:R-:W-:Y:S01]  /*4030*/  UIADD3 UR24, UR16, UR25, URZ ;  /* 0x0000001910187290 */ /* 0x000fe2000fffe03f */
[----:B------:R-:W-:Y:S01]  /*4040*/  LEA R200, R2, UR4, 0x1 ;  /* 0x0000000402c87c11 */ /* 0x000fe2000f8e08ff */
[----:B------:R-:W-:Y:S01]  /*4050*/  UIADD3 UR20, UR16, UR21, URZ ;  /* 0x0000001510147290 */ /* 0x000fe2000fffe03f */
[----:B------:R-:W-:Y:S01]  /*4060*/  LEA R203, R3, UR4, 0x1 ;  /* 0x0000000403cb7c11 */ /* 0x000fe2000f8e08ff */
[----:B------:R-:W-:-:S02]  /*4070*/  IMAD.IADD R211, R210, 0x1, R205 ;  /* 0x00000001d2d37824 */ /* 0x000fc400078e02cd */
[----:B------:R-:W-:Y:S01]  /*4080*/  IMAD.IADD R212, R205, 0x1, R209 ;  /* 0x00000001cdd47824 */ /* 0x000fe200078e02d1 */
[----:B------:R-:W-:Y:S01]  /*4090*/  UMOV UR5, URZ ;  /* 0x0000003f00057c82 */ /* 0x000fe20008000000 */
[----:B------:R-:W-:Y:S02]  /*40a0*/  UIMAD UR38, UR38, 0x38, URZ ;  /* 0x00000038262678a4 */ /* 0x000fe4000f8e023f */
[----:B------:R-:W-:Y:S02]  /*40b0*/  UIADD3 UR45, UR45, -UR11, URZ ;  /* 0x8000000b2d2d7290 */ /* 0x000fe4000fffe03f */
[----:B------:R-:W-:Y:S02]  /*40c0*/  UIADD3 UR36, UR16, UR28, URZ ;  /* 0x0000001c10247290 */ /* 0x000fe4000fffe03f */
[----:B------:R-:W-:Y:S02]  /*40d0*/  UIADD3 UR35, UR16, UR24, URZ ;  /* 0x0000001810237290 */ /* 0x000fe4000fffe03f */
[----:B------:R-:W-:Y:S01]  /*40e0*/  UIADD3 UR34, UR16, UR20, URZ ;  /* 0x0000001410227290 */ /* 0x000fe2000fffe03f */
[----:B----4-:R-:W-:-:S05]  /*40f0*/  @P3 FMUL.FTZ R0, R7, R6 ;  /* 0x0000000607003220 */ /* 0x010fca0000410000 */
[----:B------:R-:W-:Y:S01]  /*4100*/  @P3 R2UR UR9, R0 ;  /* 0x00000000000932ca */ /* 0x000fe200000e0000 */
[----:B------:R-:W-:-:S04]  /*4110*/  IMAD.U32 R0, RZ, RZ, UR19 ;  /* 0x00000013ff007e24 */ /* 0x000fc8000f8e00ff */
[----:B------:R-:W-:-:S04]  /*4120*/  IMAD R0, R0, 0x40, R245 ;  /* 0x0000004000007824 */ /* 0x000fc800078e02f5 */
[C---:B------:R-:W-:Y:S02]  /*4130*/  VIADD R241, R0.reuse, 0x19 ;  /* 0x0000001900f17836 */ /* 0x040fe40000000000 */
[C---:B------:R-:W-:Y:S02]  /*4140*/  VIADD R240, R0.reuse, 0x18 ;  /* 0x0000001800f07836 */ /* 0x040fe40000000000 */
[C---:B------:R-:W-:Y:S02]  /*4150*/  VIADD R239, R0.reuse, 0x11 ;  /* 0x0000001100ef7836 */ /* 0x040fe40000000000 */
[C---:B------:R-:W-:Y:S02]  /*4160*/  VIADD R238, R0.reuse, 0x10 ;  /* 0x0000001000ee7836 */ /* 0x040fe40000000000 */
[C---:B------:R-:W-:Y:S02]  /*4170*/  VIADD R237, R0.reuse, 0x9 ;  /* 0x0000000900ed7836 */ /* 0x040fe40000000000 */
[----:B------:R-:W-:-:S02]  /*4180*/  VIADD R236, R0, 0x8 ;  /* 0x0000000800ec7836 */ /* 0x000fc40000000000 */
[----:B------:R-:W-:Y:S01]  /*4190*/  VIADD R235, R0, 0x1 ;  /* 0x0000000100eb7836 */ /* 0x000fe20000000000 */
[----:B------:R-:W-:Y:S02]  /*41a0*/  I2FP.F32.S32 R241, R241 ;  /* 0x000000f100f17245 */ /* 0x000fe40000201400 */
[----:B------:R-:W-:Y:S02]  /*41b0*/  I2FP.F32.S32 R240, R240 ;  /* 0x000000f000f07245 */ /* 0x000fe40000201400 */
[----:B------:R-:W-:Y:S02]  /*41c0*/  I2FP.F32.S32 R239, R239 ;  /* 0x000000ef00ef7245 */ /* 0x000fe40000201400 */
[----:B------:R-:W-:Y:S02]  /*41d0*/  I2FP.F32.S32 R238, R238 ;  /* 0x000000ee00ee7245 */ /* 0x000fe40000201400 */
[----:B------:R-:W-:Y:S02]  /*41e0*/  I2FP.F32.S32 R237, R237 ;  /* 0x000000ed00ed7245 */ /* 0x000fe40000201400 */
[----:B------:R-:W-:-:S02]  /*41f0*/  I2FP.F32.S32 R236, R236 ;  /* 0x000000ec00ec7245 */ /* 0x000fc40000201400 */
[----:B------:R-:W-:Y:S01]  /*4200*/  I2FP.F32.S32 R235, R235 ;  /* 0x000000eb00eb7245 */ /* 0x000fe20000201400 */
[----:B-123--:R-:W-:-:S06]  /*4210*/  @UP1 UMOV UR5, UR9 ;  /* 0x0000000900051c82 */ /* 0x00efcc0008000000 */
.L_x_124:
[----:B------:R-:W0:Y:S01]  /*4220*/  LDGDEPBAR ;  /* 0x00000000000079af */ /* 0x000e220000000000 */
[----:B------:R-:W-:Y:S01]  /*4230*/  LEA R0, R215, UR4, 0x1 ;  /* 0x00000004d7007c11 */ /* 0x000fe2000f8e08ff */
[----:B------:R-:W-:Y:S01]  /*4240*/  USHF.L.U32 UR9, UR8, 0x6, URZ ;  /* 0x0000000608097899 */ /* 0x000fe2000800063f */
[C---:B------:R-:W-:Y:S01]  /*4250*/  IADD3 R2, R203.reuse, R208, RZ ;  /* 0x000000d0cb027210 */ /* 0x040fe20007ffe0ff */
[----:B------:R-:W-:Y:S01]  /*4260*/  USHF.L.U32 UR10, UR19, 0x6, URZ ;  /* 0x00000006130a7899 */ /* 0x000fe2000800063f */
[-C--:B------:R-:W-:Y:S01]  /*4270*/  IADD3 R3, R203, R205.reuse, RZ ;  /* 0x000000cdcb037210 */ /* 0x080fe20007ffe0ff */
[----:B------:R-:W-:Y:S01]  /*4280*/  UISETP.GE.AND UP0, UPT, UR9, UR45, UPT ;  /* 0x0000002d0900728c */ /* 0x000fe2000bf06270 */
[----:B------:R-:W-:Y:S01]  /*4290*/  IADD3 R176, R2, R205, RZ ;  /* 0x000000cd02b07210 */ /* 0x000fe20007ffe0ff */
[----:B------:R-:W-:Y:S01]  /*42a0*/  UIADD3 UR10, UR10, 0x40, URZ ;  /* 0x000000400a0a7890 */ /* 0x000fe2000fffe03f */
[----:B-----5:R-:W-:Y:S01]  /*42b0*/  FSETP.NEU.FTZ.AND P1, PT, R228, -INF , PT ;  /* 0xff800000e400780b */ /* 0x020fe20003f3d000 */
[----:B------:R-:W-:Y:S01]  /*42c0*/  UISETP.GT.AND UP3, UPT, UR8, UR43, UPT ;  /* 0x0000002b0800728c */ /* 0x000fe2000bf64270 */
[----:B------:R-:W-:Y:S01]  /*42d0*/  MOV R177, 0x8 ;  /* 0x0000000800b17802 */ /* 0x000fe20000000f00 */
[----:B------:R-:W-:Y:S06]  /*42e0*/  UISETP.LT.AND UP0, UPT, UR10, UR11, UP0 ;  /* 0x0000000b0a00728c */ /* 0x000fec0008701270 */
[----:B------:R-:W-:Y:S01]  /*42f0*/  PLOP3.LUT P0, PT, PT, PT, UP0, 0x80, 0x0 ;  /* 0x000000000000781c */ /* 0x000fe20003f0f008 */
[----:B------:R-:W-:Y:S04]  /*4300*/  DEPBAR.LE SB0, 0x0 ;  /* 0x000080000000791a */ /* 0x000fe80000000000 */
[----:B------:R-:W-:Y:S06]  /*4310*/  BAR.SYNC.DEFER_BLOCKING 0x0 ;  /* 0x0000000000007b1d */ /* 0x000fec0000010000 */
[----:B------:R-:W-:Y:S08]  /*4320*/  LDSM.16.M88.4 R16, [R203] ;  /* 0x00000000cb10783b */ /* 0x000ff00000000200 */
[----:B------:R-:W1:Y:S08]  /*4330*/  LDSM.16.M88.4 R8, [R0+0xc000] ;  /* 0x00c000000008783b */ /* 0x000e700000000200 */
[----:B------:R-:W2:Y:S08]  /*4340*/  LDSM.16.M88.4 R52, [R0+0xc800] ;  /* 0x00c800000034783b */ /* 0x000eb00000000200 */
[----:B------:R-:W-:Y:S08]  /*4350*/  LDSM.16.M88.4 R56, [R2] ;  /* 0x000000000238783b */ /* 0x000ff00000000200 */
[----:B------:R-:W3:Y:S08]  /*4360*/  LDSM.16.M88.4 R60, [R206+-0x4000] ;  /* 0xffc00000ce3c783b */ /* 0x000ef00000000200 */
[----:B------:R-:W4:Y:S01]  /*4370*/  LDSM.16.M88.4 R64, [R206+-0x3800] ;  /* 0xffc80000ce40783b */ /* 0x000f220000000200 */
[C---:B-1----:R-:W-:Y:S07]  /*4380*/  HMMA.16816.F32 R4, R16.reuse, R8, RZ ;  /* 0x000000081004723c */ /* 0x042fee00000018ff */
[----:B------:R-:W-:Y:S01]  /*4390*/  LDSM.16.M88.4 R100, [R3] ;  /* 0x000000000364783b */ /* 0x000fe20000000200 */
[C---:B------:R-:W-:Y:S07]  /*43a0*/  HMMA.16816.F32 R8, R16.reuse, R10, RZ ;  /* 0x0000000a1008723c */ /* 0x040fee00000018ff */
[----:B------:R-:W1:Y:S01]  /*43b0*/  LDSM.16.M88.4 R104, [R204+-0x4000] ;  /* 0xffc00000cc68783b */ /* 0x000e620000000200 */
[C---:B--2---:R-:W-:Y:S07]  /*43c0*/  HMMA.16816.F32 R12, R16.reuse, R52, RZ ;  /* 0x00000034100c723c */ /* 0x044fee00000018ff */
[----:B------:R-:W-:Y:S01]  /*43d0*/  LDSM.16.M88.4 R108, [R207] ;  /* 0x00000000cf6c783b */ /* 0x000fe20000000200 */
[----:B------:R-:W-:Y:S06]  /*43e0*/  HMMA.16816.F32 R16, R16, R54, RZ ;  /* 0x000000361010723c */ /* 0x000fec00000018ff */
[C---:B---3--:R-:W-:Y:S01]  /*43f0*/  HMMA.16816.F32 R4, R56.reuse, R60, R4 ;  /* 0x0000003c3804723c */ /* 0x048fe20000001804 */
[----:B------:R-:W2:Y:S05]  /*4400*/  LDSM.16.M88.4 R52, [R204+-0x3800] ;  /* 0xffc80000cc34783b */ /* 0x000eaa0000000200 */
[C---:B------:R-:W-:Y:S03]  /*4410*/  HMMA.16816.F32 R8, R56.reuse, R62, R8 ;  /* 0x0000003e3808723c */ /* 0x040fe60000001808 */
[----:B------:R-:W3:Y:S03]  /*4420*/  LDSM.16.M88.4 R60, [R176] ;  /* 0x00000000b03c783b */ /* 0x000ee60000000200 */
[C---:B----4-:R-:W-:Y:S06]  /*4430*/  HMMA.16816.F32 R12, R56.reuse, R64, R12 ;  /* 0x00000040380c723c */ /* 0x050fec000000180c */
[----:B------:R-:W-:Y:S01]  /*4440*/  HMMA.16816.F32 R16, R56, R66, R16 ;  /* 0x000000423810723c */ /* 0x000fe20000001810 */
[----:B------:R-:W4:Y:S05]  /*4450*/  LDSM.16.M88.4 R56, [R207+0x800] ;  /* 0x00080000cf38783b */ /* 0x000f2a0000000200 */
[C---:B-1----:R-:W-:Y:S03]  /*4460*/  HMMA.16816.F32 R4, R100.reuse, R104, R4 ;  /* 0x000000686404723c */ /* 0x042fe60000001804 */
[----:B------:R-:W-:Y:S03]  /*4470*/  LDSM.16.M88.4 R64, [R203+0x2000] ;  /* 0x00200000cb40783b */ /* 0x000fe60000000200 */
[C---:B------:R-:W-:Y:S05]  /*4480*/  HMMA.16816.F32 R8, R100.reuse, R106, R8 ;  /* 0x0000006a6408723c */ /* 0x040fea0000001808 */
[----:B------:R-:W1:Y:S01]  /*4490*/  LDSM.16.M88.4 R104, [R0+0xe000] ;  /* 0x00e000000068783b */ /* 0x000e620000000200 */
[C---:B--2---:R-:W-:Y:S06]  /*44a0*/  HMMA.16816.F32 R12, R100.reuse, R52, R12 ;  /* 0x00000034640c723c */ /* 0x044fec000000180c */
[----:B------:R-:W-:Y:S01]  /*44b0*/  HMMA.16816.F32 R16, R100, R54, R16 ;  /* 0x000000366410723c */ /* 0x000fe20000001810 */
[----:B------:R2:W1:Y:S05]  /*44c0*/  LDSM.16.M88.4 R52, [R0+0xe800] ;  /* 0x00e800000034783b */ /* 0x00046a0000000200 */
[C---:B---3--:R-:W-:Y:S03]  /*44d0*/  HMMA.16816.F32 R4, R60.reuse, R108, R4 ;  /* 0x0000006c3c04723c */ /* 0x048fe60000001804 */
[----:B------:R3:W-:Y:S03]  /*44e0*/  LDSM.16.M88.4 R100, [R2+0x2000] ;  /* 0x002000000264783b */ /* 0x0007e60000000200 */
[C---:B------:R-:W-:Y:S05]  /*44f0*/  HMMA.16816.F32 R8, R60.reuse, R110, R8 ;  /* 0x0000006e3c08723c */ /* 0x040fea0000001808 */
[----:B------:R-:W3:Y:S01]  /*4500*/  LDSM.16.M88.4 R108, [R206+-0x2000] ;  /* 0xffe00000ce6c783b */ /* 0x000ee20000000200 */
[C---:B----4-:R-:W-:Y:S06]  /*4510*/  HMMA.16816.F32 R12, R60.reuse, R56, R12 ;  /* 0x000000383c0c723c */ /* 0x050fec000000180c */
[----:B------:R-:W-:Y:S01]  /*4520*/  HMMA.16816.F32 R16, R60, R58, R16 ;  /* 0x0000003a3c10723c */ /* 0x000fe20000001810 */
[----:B------:R-:W4:Y:S01]  /*4530*/  LDSM.16.M88.4 R56, [R206+-0x1800] ;  /* 0xffe80000ce38783b */ /* 0x000f220000000200 */
[----:B--2---:R-:W-:Y:S04]  /*4540*/  IMAD.U32 R0, RZ, RZ, UR19 ;  /* 0x00000013ff007e24 */ /* 0x004fe8000f8e00ff */
[C---:B-1----:R-:W-:Y:S03]  /*4550*/  HMMA.16816.F32 R4, R64.reuse, R104, R4 ;  /* 0x000000684004723c */ /* 0x042fe60000001804 */
[----:B------:R1:W-:Y:S02]  /*4560*/  LDSM.16.M88.4 R60, [R3+0x2000] ;  /* 0x00200000033c783b */ /* 0x0003e40000000200 */
[----:B------:R-:W-:Y:S01]  /*4570*/  LEA R0, R0, R245, 0x6 ;  /* 0x000000f500007211 */ /* 0x000fe200078e30ff */
[C---:B------:R-:W-:Y:S05]  /*4580*/  HMMA.16816.F32 R8, R64.reuse, R106, R8 ;  /* 0x0000006a4008723c */ /* 0x040fea0000001808 */
[----:B------:R-:W2:Y:S01]  /*4590*/  LDSM.16.M88.4 R104, [R204+-0x2000] ;  /* 0xffe00000cc68783b */ /* 0x000ea20000000200 */
[C---:B------:R-:W-:Y:S05]  /*45a0*/  HMMA.16816.F32 R12, R64.reuse, R52, R12 ;  /* 0x00000034400c723c */ /* 0x040fea000000180c */
[----:B---3--:R-:W-:Y:S01]  /*45b0*/  I2FP.F32.S32 R2, R0 ;  /* 0x0000000000027245 */ /* 0x008fe20000201400 */
[----:B------:R-:W-:Y:S01]  /*45c0*/  HMMA.16816.F32 R16, R64, R54, R16 ;  /* 0x000000364010723c */ /* 0x000fe20000001810 */
[----:B------:R-:W3:Y:S04]  /*45d0*/  LDSM.16.M88.4 R52, [R204+-0x1800] ;  /* 0xffe80000cc34783b */ /* 0x000ee80000000200 */
[----:B-1----:R-:W-:Y:S01]  /*45e0*/  @!P0 IADD3 R3, R244, UR9, RZ ;  /* 0x00000009f4038c10 */ /* 0x002fe2000fffe0ff */
[C---:B------:R-:W-:Y:S03]  /*45f0*/  HMMA.16816.F32 R4, R100.reuse, R108, R4 ;  /* 0x0000006c6404723c */ /* 0x040fe60000001804 */
[----:B------:R-:W-:Y:S03]  /*4600*/  LDSM.16.M88.4 R64, [R176+0x2000] ;  /* 0x00200000b040783b */ /* 0x000fe60000000200 */
[C---:B------:R-:W-:Y:S05]  /*4610*/  HMMA.16816.F32 R8, R100.reuse, R110, R8 ;  /* 0x0000006e6408723c */ /* 0x040fea0000001808 */
[----:B------:R-:W1:Y:S01]  /*4620*/  LDSM.16.M88.4 R108, [R207+0x2000] ;  /* 0x00200000cf6c783b */ /* 0x000e620000000200 */
[C---:B----4-:R-:W-:Y:S06]  /*4630*/  HMMA.16816.F32 R12, R100.reuse, R56, R12 ;  /* 0x00000038640c723c */ /* 0x050fec000000180c */
[----:B------:R-:W-:Y:S05]  /*4640*/  HMMA.16816.F32 R16, R100, R58, R16 ;  /* 0x0000003a6410723c */ /* 0x000fea0000001810 */
[C---:B------:R-:W-:Y:S01]  /*4650*/  @!P0 VIMNMX R57, R3.reuse, UR11, PT ;  /* 0x0000000b03398c48 */ /* 0x040fe2000bfe0100 */
[C---:B--2---:R-:W-:Y:S05]  /*4660*/  HMMA.16816.F32 R4, R60.reuse, R104, R4 ;  /* 0x000000683c04723c */ /* 0x044fea0000001804 */
[C---:B------:R-:W-:Y:S01]  /*4670*/  @!P0 VIADD R58, R0.reuse, 0x1 ;  /* 0x00000001003a8836 */ /* 0x040fe20000000000 */
[C---:B------:R-:W-:Y:S03]  /*4680*/  HMMA.16816.F32 R8, R60.reuse, R106, R8 ;  /* 0x0000006a3c08723c */ /* 0x040fe60000001808 */
[----:B------:R-:W-:Y:S02]  /*4690*/  @!P0 ISETP.GE.AND P2, PT, R0, R57, PT ;  /* 0x000000390000820c */ /* 0x000fe40003f46270 */
[----:B------:R-:W-:Y:S01]  /*46a0*/  @!P0 VIADDMNMX R3, R3, R177, UR11, PT ;  /* 0x0000000b03038e46 */ /* 0x000fe2000b8001b1 */
[C---:B---3--:R-:W-:Y:S05]  /*46b0*/  HMMA.16816.F32 R12, R60.reuse, R52, R12 ;  /* 0x000000343c0c723c */ /* 0x048fea000000180c */
[----:B------:R-:W-:Y:S01]  /*46c0*/  FMUL.FTZ R56, R228, 1.4426950216293334961 ;  /* 0x3fb8aa3be4387820 */ /* 0x000fe20000410000 */
[----:B------:R-:W-:Y:S01]  /*46d0*/  HMMA.16816.F32 R16, R60, R54, R16 ;  /* 0x000000363c10723c */ /* 0x000fe20000001810 */
[----:B------:R-:W2:Y:S04]  /*46e0*/  LDSM.16.M88.4 R52, [R207+0x2800] ;  /* 0x00280000cf34783b */ /* 0x000ea80000000200 */
[----:B------:R-:W-:Y:S01]  /*46f0*/  FSEL R56, R56, RZ, P1 ;  /* 0x000000ff38387208 */ /* 0x000fe20000800000 */
[C---:B-1----:R-:W-:Y:S05]  /*4700*/  HMMA.16816.F32 R4, R64.reuse, R108, R4 ;  /* 0x0000006c4004723c */ /* 0x042fea0000001804 */
[----:B------:R-:W-:Y:S01]  /*4710*/  @!P0 ISETP.GE.AND P1, PT, R58, R57, PT ;  /* 0x000000393a00820c */ /* 0x000fe20003f26270 */
[C---:B------:R-:W-:Y:S11]  /*4720*/  HMMA.16816.F32 R8, R64.reuse, R110, R8 ;  /* 0x0000006e4008723c */ /* 0x040ff60000001808 */
[----:B------:R-:W-:Y:S07]  /*4730*/  @!UPT UIADD3 URZ, URZ, URZ, URZ ;  /* 0x0000003f3f3ff290 */ /* 0x000fee000fffe03f */
[----:B------:R-:W-:Y:S01]  /*4740*/  FFMA.FTZ R5, R235, UR5, R5 ;  /* 0x00000005eb057c23 */ /* 0x000fe20008010005 */
[C---:B------:R-:W-:Y:S01]  /*4750*/  FFMA.FTZ R4, R2.reuse, UR5, R4 ;  /* 0x0000000502047c23 */ /* 0x040fe20008010004 */
[----:B------:R-:W-:Y:S01]  /*4760*/  FFMA.FTZ R6, R2, UR5, R6 ;  /* 0x0000000502067c23 */ /* 0x000fe20008010006 */
[----:B------:R-:W-:Y:S01]  /*4770*/  FMUL.FTZ R2, R221, 1.4426950216293334961 ;  /* 0x3fb8aa3bdd027820 */ /* 0x000fe20000410000 */
[----:B------:R-:W-:Y:S01]  /*4780*/  FFMA.FTZ R7, R235, UR5, R7 ;  /* 0x00000005eb077c23 */ /* 0x000fe20008010007 */
[----:B------:R-:W-:Y:S01]  /*4790*/  @!P0 FSEL R5, R5, -INF , !P1 ;  /* 0xff80000005058808 */ /* 0x000fe20004800000 */
[----:B------:R-:W-:Y:S01]  /*47a0*/  FFMA.FTZ R8, R236, UR5, R8 ;  /* 0x00000005ec087c23 */ /* 0x000fe20008010008 */
[----:B------:R-:W-:Y:S01]  /*47b0*/  @!P0 FSEL R4, R4, -INF , !P2 ;  /* 0xff80000004048808 */ /* 0x000fe20005000000 */
[----:B------:R-:W-:Y:S01]  /*47c0*/  FFMA.FTZ R11, R237, UR5, R11 ;  /* 0x00000005ed0b7c23 */ /* 0x000fe2000801000b */
[----:B------:R-:W-:Y:S01]  /*47d0*/  FSETP.NEU.FTZ.AND P1, PT, R221, -INF , PT ;  /* 0xff800000dd00780b */ /* 0x000fe20003f3d000 */
[C---:B--2---:R-:W-:Y:S03]  /*47e0*/  HMMA.16816.F32 R12, R64.reuse, R52, R12 ;  /* 0x00000034400c723c */ /* 0x044fe6000000180c */
[--C-:B------:R-:W-:Y:S01]  /*47f0*/  FFMA.FTZ R5, R5, UR17, -R56.reuse ;  /* 0x0000001105057c23 */ /* 0x100fe20008010838 */
[----:B------:R-:W-:Y:S01]  /*4800*/  FFMA.FTZ R4, R4, UR17, -R56 ;  /* 0x0000001104047c23 */ /* 0x000fe20008010838 */
[----:B------:R-:W-:Y:S01]  /*4810*/  FSEL R2, R2, RZ, P1 ;  /* 0x000000ff02027208 */ /* 0x000fe20000800000 */
[----:B------:R-:W-:Y:S01]  /*4820*/  HMMA.16816.F32 R16, R64, R54, R16 ;  /* 0x000000364010723c */ /* 0x000fe20000001810 */
[----:B------:R1:W-:Y:S02]  /*4830*/  MUFU.EX2 R111, R5 ;  /* 0x00000005006f7308 */ /* 0x0003e40000000800 */
[-C--:B------:R-:W-:Y:S02]  /*4840*/  @!P0 ISETP.GE.AND P1, PT, R58, R3.reuse, PT ;  /* 0x000000033a00820c */ /* 0x080fe40003f26270 */
[----:B------:R-:W-:Y:S01]  /*4850*/  @!P0 ISETP.GE.AND P2, PT, R0, R3, PT ;  /* 0x000000030000820c */ /* 0x000fe20003f46270 */
[----:B------:R-:W-:Y:S01]  /*4860*/  FFMA.FTZ R9, R237, UR5, R9 ;  /* 0x00000005ed097c23 */ /* 0x000fe20008010009 */
[----:B------:R-:W-:Y:S01]  /*4870*/  @!P0 FSEL R7, R7, -INF , !P1 ;  /* 0xff80000007078808 */ /* 0x000fe20004800000 */
[----:B------:R-:W-:Y:S03]  /*4880*/  FFMA.FTZ R10, R236, UR5, R10 ;  /* 0x00000005ec0a7c23 */ /* 0x000fe6000801000a */
[----:B------:R2:W-:Y:S01]  /*4890*/  MUFU.EX2 R176, R4 ;  /* 0x0000000400b07308 */ /* 0x0005e20000000800 */
[----:B------:R-:W-:Y:S01]  /*48a0*/  @!P0 FSEL R6, R6, -INF , !P2 ;  /* 0xff80000006068808 */ /* 0x000fe20005000000 */
[--C-:B------:R-:W-:Y:S04]  /*48b0*/  FFMA.FTZ R7, R7, UR17, -R2.reuse ;  /* 0x0000001107077c23 */ /* 0x100fe80008010802 */
[----:B------:R-:W-:Y:S04]  /*48c0*/  FFMA.FTZ R6, R6, UR17, -R2 ;  /* 0x0000001106067c23 */ /* 0x000fe80008010802 */
[----:B------:R3:W-:Y:S01]  /*48d0*/  MUFU.EX2 R177, R7 ;  /* 0x0000000700b17308 */ /* 0x0007e20000000800 */
[----:B-1----:R-:W-:Y:S01]  /*48e0*/  @!P0 IADD3 R5, R0, 0x8, RZ ;  /* 0x0000000800058810 */ /* 0x002fe20007ffe0ff */
[C---:B------:R-:W-:Y:S01]  /*48f0*/  FFMA.FTZ R12, R238.reuse, UR5, R12 ;  /* 0x00000005ee0c7c23 */ /* 0x040fe2000801000c */
[----:B------:R-:W-:Y:S01]  /*4900*/  FFMA.FTZ R14, R238, UR5, R14 ;  /* 0x00000005ee0e7c23 */ /* 0x000fe2000801000e */
[----:B------:R-:W-:Y:S01]  /*4910*/  FFMA.FTZ R15, R239, UR5, R15 ;  /* 0x00000005ef0f7c23 */ /* 0x000fe2000801000f */
[-C--:B------:R-:W-:Y:S01]  /*4920*/  @!P0 ISETP.GE.AND P1, PT, R5, R57.reuse, PT ;  /* 0x000000390500820c */ /* 0x080fe20003f26270 */
[----:B------:R-:W-:Y:S01]  /*4930*/  FFMA.FTZ R13, R239, UR5, R13 ;  /* 0x00000005ef0d7c23 */ /* 0x000fe2000801000d */
[----:B------:R-:W-:Y:S03]  /*4940*/  FFMA.FTZ R16, R240, UR5, R16 ;  /* 0x00000005f0107c23 */ /* 0x000fe60008010010 */
[----:B------:R1:W4:Y:S01]  /*4950*/  MUFU.EX2 R178, R6 ;  /* 0x0000000600b27308 */ /* 0x0003220000000800 */
[----:B--2---:R-:W-:Y:S01]  /*4960*/  @!P0 VIADD R4, R0, 0x9 ;  /* 0x0000000900048836 */ /* 0x004fe20000000000 */
[----:B------:R-:W-:Y:S01]  /*4970*/  @!P0 FSEL R8, R8, -INF , !P1 ;  /* 0xff80000008088808 */ /* 0x000fe20004800000 */
[C---:B------:R-:W-:Y:S01]  /*4980*/  FFMA.FTZ R17, R241.reuse, UR5, R17 ;  /* 0x00000005f1117c23 */ /* 0x040fe20008010011 */
[----:B------:R-:W-:Y:S01]  /*4990*/  FFMA.FTZ R18, R240, UR5, R18 ;  /* 0x00000005f0127c23 */ /* 0x000fe20008010012 */
[----:B------:R-:W-:Y:S01]  /*49a0*/  FFMA.FTZ R19, R241, UR5, R19 ;  /* 0x00000005f1137c23 */ /* 0x000fe20008010013 */
[----:B------:R-:W-:Y:S01]  /*49b0*/  @!P0 ISETP.GE.AND P1, PT, R4, R57, PT ;  /* 0x000000390400820c */ /* 0x000fe20003f26270 */
[--C-:B------:R-:W-:Y:S01]  /*49c0*/  FFMA.FTZ R8, R8, UR17, -R56.reuse ;  /* 0x0000001108087c23 */ /* 0x100fe20008010838 */
[----:B---3--:R-:W-:Y:S02]  /*49d0*/  @!P0 IADD3 R7, R0, 0x10, RZ ;  /* 0x0000001000078810 */ /* 0x008fe40007ffe0ff */
[----:B------:R-:W-:Y:S01]  /*49e0*/  @!P0 FSEL R9, R9, -INF , !P1 ;  /* 0xff80000009098808 */ /* 0x000fe20004800000 */
[----:B------:R-:W-:Y:S01]  /*49f0*/  MUFU.EX2 R109, R8 ;  /* 0x00000008006d7308 */ /* 0x000fe20000000800 */
[-C--:B------:R-:W-:Y:S03]  /*4a00*/  @!P0 ISETP.GE.AND P1, PT, R5, R3.reuse, PT ;  /* 0x000000030500820c */ /* 0x080fe60003f26270 */
[----:B------:R-:W-:Y:S01]  /*4a10*/  FFMA.FTZ R9, R9, UR17, -R56 ;  /* 0x0000001109097c23 */ /* 0x000fe20008010838 */
[----:B------:R-:W-:Y:S02]  /*4a20*/  @!P0 FSEL R10, R10, -INF , !P1 ;  /* 0xff8000000a0a8808 */ /* 0x000fe40004800000 */
[----:B------:R-:W-:Y:S03]  /*4a30*/  @!P0 ISETP.GE.AND P1, PT, R4, R3, PT ;  /* 0x000000030400820c */ /* 0x000fe60003f26270 */
[----:B------:R-:W-:Y:S01]  /*4a40*/  MUFU.EX2 R107, R9 ;  /* 0x00000009006b7308 */ /* 0x000fe20000000800 */
[----:B-1----:R-:W-:Y:S01]  /*4a50*/  @!P0 IADD3 R6, R0, 0x11, RZ ;  /* 0x0000001100068810 */ /* 0x002fe20007ffe0ff */
[--C-:B------:R-:W-:Y:S01]  /*4a60*/  FFMA.FTZ R10, R10, UR17, -R2.reuse ;  /* 0x000000110a0a7c23 */ /* 0x100fe20008010802 */
[----:B------:R-:W-:Y:S02]  /*4a70*/  @!P0 FSEL R11, R11, -INF , !P1 ;  /* 0xff8000000b0b8808 */ /* 0x000fe40004800000 */
[-C--:B------:R-:W-:Y:S02]  /*4a80*/  @!P0 ISETP.GE.AND P1, PT, R7, R57.reuse, PT ;  /* 0x000000390700820c */ /* 0x080fe40003f26270 */
[----:B------:R-:W-:Y:S01]  /*4a90*/  @!P0 ISETP.GE.AND P2, PT, R6, R57, PT ;  /* 0x000000390600820c */ /* 0x000fe20003f46270 */
[----:B------:R-:W-:Y:S01]  /*4aa0*/  FFMA.FTZ R11, R11, UR17, -R2 ;  /* 0x000000110b0b7c23 */ /* 0x000fe20008010802 */
[----:B------:R-:W-:Y:S01]  /*4ab0*/  @!P0 FSEL R12, R12, -INF , !P1 ;  /* 0xff8000000c0c8808 */ /* 0x000fe20004800000 */
[----:B------:R-:W-:Y:S01]  /*4ac0*/  MUFU.EX2 R110, R10 ;  /* 0x0000000a006e7308 */ /* 0x000fe20000000800 */
[----:B------:R-:W-:Y:S02]  /*4ad0*/  IADD3 R4, P1, R234, UR15, RZ ;  /* 0x0000000fea047c10 */ /* 0x000fe4000ff3e0ff */
[----:B------:R-:W-:Y:S01]  /*4ae0*/  @!P0 FSEL R13, R13, -INF , !P2 ;  /* 0xff8000000d0d8808 */ /* 0x000fe20005000000 */
[--C-:B------:R-:W-:Y:S01]  /*4af0*/  FFMA.FTZ R12, R12, UR17, -R56.reuse ;  /* 0x000000110c0c7c23 */ /* 0x100fe20008010838 */
[----:B------:R-:W-:Y:S02]  /*4b00*/  IADD3.X R5, R242, UR14, RZ, P1, !PT ;  /* 0x0000000ef2057c10 */ /* 0x000fe40008ffe4ff */
[-C--:B------:R-:W-:Y:S03]  /*4b10*/  @!P0 ISETP.GE.AND P1, PT, R7, R3.reuse, PT ;  /* 0x000000030700820c */ /* 0x080fe60003f26270 */
[----:B------:R-:W1:Y:S01]  /*4b20*/  MUFU.EX2 R108, R11 ;  /* 0x0000000b006c7308 */ /* 0x000e620000000800 */
[----:B------:R-:W-:Y:S01]  /*4b30*/  FFMA.FTZ R13, R13, UR17, -R56 ;  /* 0x000000110d0d7c23 */ /* 0x000fe20008010838 */
[----:B------:R-:W2:Y:S01]  /*4b40*/  LDG.E R66, desc[UR6][R4.64] ;  /* 0x0000000604427981 */ /* 0x000ea2000c1e1900 */
[----:B------:R-:W-:Y:S02]  /*4b50*/  @!P0 FSEL R14, R14, -INF , !P1 ;  /* 0xff8000000e0e8808 */ /* 0x000fe40004800000 */
[----:B------:R-:W-:Y:S01]  /*4b60*/  @!P0 ISETP.GE.AND P1, PT, R6, R3, PT ;  /* 0x000000030600820c */ /* 0x000fe20003f26270 */
[----:B------:R3:W2:Y:S01]  /*4b70*/  LDG.E R65, desc[UR6][R4.64+0x20] ;  /* 0x0000200604417981 */ /* 0x0006a2000c1e1900 */
[C---:B------:R-:W-:Y:S01]  /*4b80*/  @!P0 IADD3 R6, R0.reuse, 0x18, RZ ;  /* 0x0000001800068810 */ /* 0x040fe20007ffe0ff */
[----:B------:R-:W-:Y:S01]  /*4b90*/  @!P0 VIADD R0, R0, 0x19 ;  /* 0x0000001900008836 */ /* 0x000fe20000000000 */
[----:B------:R-:W-:Y:S01]  /*4ba0*/  @!P0 FSEL R15, R15, -INF , !P1 ;  /* 0xff8000000f0f8808 */ /* 0x000fe20004800000 */
[--C-:B------:R-:W-:Y:S01]  /*4bb0*/  FFMA.FTZ R14, R14, UR17, -R2.reuse ;  /* 0x000000110e0e7c23 */ /* 0x100fe20008010802 */
[C---:B------:R-:W-:Y:S01]  /*4bc0*/  @!P0 ISETP.GE.AND P1, PT, R6.reuse, R57, PT ;  /* 0x000000390600820c */ /* 0x040fe20003f26270 */
[----:B------:R-:W-:Y:S01]  /*4bd0*/  MUFU.EX2 R104, R12 ;  /* 0x0000000c00687308 */ /* 0x000fe20000000800 */
[----:B------:R-:W-:Y:S01]  /*4be0*/  @!P0 ISETP.GE.AND P2, PT, R6, R3, PT ;  /* 0x000000030600820c */ /* 0x000fe20003f46270 */
[----:B------:R-:W-:Y:S01]  /*4bf0*/  FFMA.FTZ R15, R15, UR17, -R2 ;  /* 0x000000110f0f7c23 */ /* 0x000fe20008010802 */
[----:B------:R-:W-:Y:S02]  /*4c00*/  @!P0 FSEL R16, R16, -INF , !P1 ;  /* 0xff80000010108808 */ /* 0x000fe40004800000 */
[----:B------:R-:W-:Y:S02]  /*4c10*/  @!P0 ISETP.GE.AND P1, PT, R0, R57, PT ;  /* 0x000000390000820c */ /* 0x000fe40003f26270 */
[----:B------:R-:W-:Y:S03]  /*4c20*/  @!P0 FSEL R18, R18, -INF , !P2 ;  /* 0xff80000012128808 */ /* 0x000fe60005000000 */
[----:B------:R-:W3:Y:S01]  /*4c30*/  MUFU.EX2 R103, R13 ;  /* 0x0000000d00677308 */ /* 0x000ee20000000800 */
[----:B------:R-:W-:Y:S01]  /*4c40*/  @!P0 FSEL R17, R17, -INF , !P1 ;  /* 0xff80000011118808 */ /* 0x000fe20004800000 */
[----:B------:R-:W-:Y:S01]  /*4c50*/  FFMA.FTZ R16, R16, UR17, -R56 ;  /* 0x0000001110107c23 */ /* 0x000fe20008010838 */
[----:B------:R-:W-:Y:S01]  /*4c60*/  @!P0 ISETP.GE.AND P1, PT, R0, R3, PT ;  /* 0x000000030000820c */ /* 0x000fe20003f26270 */
[----:B------:R-:W-:Y:S01]  /*4c70*/  FFMA.FTZ R18, R18, UR17, -R2 ;  /* 0x0000001112127c23 */ /* 0x000fe20008010802 */
[----:B----4-:R-:W-:Y:S01]  /*4c80*/  F2FP.F16.F32.PACK_AB R3, R177, R178 ;  /* 0x000000b2b103723e */ /* 0x010fe200000000ff */
[----:B------:R-:W-:Y:S01]  /*4c90*/  FFMA.FTZ R56, R17, UR17, -R56 ;  /* 0x0000001111387c23 */ /* 0x000fe20008010838 */
[----:B------:R-:W-:Y:S03]  /*4ca0*/  @!P0 FSEL R19, R19, -INF , !P1 ;  /* 0xff80000013138808 */ /* 0x000fe60004800000 */
[----:B------:R-:W-:Y:S01]  /*4cb0*/  MUFU.EX2 R106, R14 ;  /* 0x0000000e006a7308 */ /* 0x000fe20000000800 */
[----:B-1----:R-:W-:Y:S01]  /*4cc0*/  F2FP.F16.F32.PACK_AB R0, R108, R110 ;  /* 0x0000006e6c00723e */ /* 0x002fe200000000ff */
[----:B------:R-:W-:Y:S01]  /*4cd0*/  STS [R231+0x12400], R3 ;  /* 0x01240003e7007388 */ /* 0x000fe20000000800 */
[----:B---3--:R-:W-:Y:S01]  /*4ce0*/  F2FP.F16.F32.PACK_AB R4, R111, R176 ;  /* 0x000000b06f04723e */ /* 0x008fe200000000ff */
[----:B------:R-:W-:Y:S01]  /*4cf0*/  FFMA.FTZ R2, R19, UR17, -R2 ;  /* 0x0000001113027c23 */ /* 0x000fe20008010802 */
[----:B------:R-:W-:Y:S05]  /*4d00*/  PLOP3.LUT P1, PT, PT, PT, UP3, 0x80, 0x0 ;  /* 0x000000000000781c */ /* 0x000fea0003f2f038 */
[----:B------:R1:W-:Y:S01]  /*4d10*/  MUFU.EX2 R101, R2 ;  /* 0x0000000200657308 */ /* 0x0003e20000000800 */
[----:B------:R3:W-:Y:S01]  /*4d20*/  STS [R231+0x12000], R4 ;  /* 0x01200004e7007388 */ /* 0x0007e20000000800 */
[----:B------:R-:W-:Y:S03]  /*4d30*/  F2FP.F16.F32.PACK_AB R5, R103, R104 ;  /* 0x000000686705723e */ /* 0x000fe600000000ff */
[----:B------:R4:W-:Y:S05]  /*4d40*/  STS [R232+0x12400], R0 ;  /* 0x01240000e8007388 */ /* 0x0009ea0000000800 */
[----:B------:R-:W3:Y:S10]  /*4d50*/  MUFU.EX2 R105, R15 ;  /* 0x0000000f00697308 */ /* 0x000ef40000000800 */
[----:B------:R-:W4:Y:S01]  /*4d60*/  MUFU.EX2 R102, R18 ;  /* 0x0000001200667308 */ /* 0x000f220000000800 */
[----:B-1----:R-:W-:Y:S05]  /*4d70*/  F2FP.F16.F32.PACK_AB R2, R107, R109 ;  /* 0x0000006d6b02723e */ /* 0x002fea00000000ff */
[----:B------:R1:W-:Y:S04]  /*4d80*/  STS [R232+0x12000], R2 ;  /* 0x01200002e8007388 */ /* 0x0003e80000000800 */
[----:B------:R-:W-:Y:S01]  /*4d90*/  MUFU.EX2 R100, R16 ;  /* 0x0000001000647308 */ /* 0x000fe20000000800 */
[----:B---3--:R-:W-:Y:S01]  /*4da0*/  F2FP.F16.F32.PACK_AB R4, R105, R106 ;  /* 0x0000006a6904723e */ /* 0x008fe200000000ff */
[----:B------:R-:W-:Y:S01]  /*4db0*/  STS [R229+0x12000], R5 ;  /* 0x01200005e5007388 */ /* 0x000fe20000000800 */
[----:B----4-:R-:W-:Y:S03]  /*4dc0*/  LEA R0, R213, UR4, 0x1 ;  /* 0x00000004d5007c11 */ /* 0x010fe6000f8e08ff */
[----:B------:R-:W-:Y:S04]  /*4dd0*/  STS [R229+0x12400], R4 ;  /* 0x01240004e5007388 */ /* 0x000fe80000000800 */
[----:B------:R-:W3:Y:S01]  /*4de0*/  MUFU.EX2 R67, R56 ;  /* 0x0000003800437308 */ /* 0x000ee20000000800 */
[----:B-1----:R-:W-:Y:S02]  /*4df0*/  F2FP.F16.F32.PACK_AB R2, R101, R102 ;  /* 0x000000666502723e */ /* 0x002fe400000000ff */
[----:B---3--:R-:W-:Y:S03]  /*4e00*/  F2FP.F16.F32.PACK_AB R3, R67, R100 ;  /* 0x000000644303723e */ /* 0x008fe600000000ff */
[----:B------:R1:W-:Y:S04]  /*4e10*/  STS [R230+0x12400], R2 ;  /* 0x01240002e6007388 */ /* 0x0003e80000000800 */
[----:B------:R3:W-:Y:S04]  /*4e20*/  STS [R230+0x12000], R3 ;  /* 0x01200003e6007388 */ /* 0x0007e80000000800 */
[----:B------:R-:W4:Y:S01]  /*4e30*/  LDSM.16.M88.4 R16, [R0+0x8000] ;  /* 0x008000000010783b */ /* 0x000f220000000200 */
[-C--:B-1----:R-:W-:Y:S02]  /*4e40*/  IADD3 R2, R208, R0.reuse, RZ ;  /* 0x00000000d0027210 */ /* 0x082fe40007ffe0ff */
[C---:B---3--:R-:W-:Y:S05]  /*4e50*/  IADD3 R3, R205.reuse, R0, RZ ;  /* 0x00000000cd037210 */ /* 0x048fea0007ffe0ff */
[----:B------:R-:W1:Y:S01]  /*4e60*/  LDSM.16.M88.4 R52, [R2+0x8000] ;  /* 0x008000000234783b */ /* 0x000e620000000200 */
[----:B------:R-:W-:Y:S07]  /*4e70*/  IADD3 R64, R205, R2, RZ ;  /* 0x00000002cd407210 */ /* 0x000fee0007ffe0ff */
[----:B------:R-:W3:Y:S08]  /*4e80*/  LDSM.16.M88.4 R56, [R3+0x8000] ;  /* 0x008000000338783b */ /* 0x000ef00000000200 */
[----:B------:R-:W3:Y:S01]  /*4e90*/  LDSM.16.M88.4 R60, [R64+0x8000] ;  /* 0x00800000403c783b */ /* 0x000ee20000000200 */
[C---:B----4-:R-:W-:Y:S06]  /*4ea0*/  HMMA.16816.F32 R4, R16.reuse, R112, RZ ;  /* 0x000000701004723c */ /* 0x050fec00000018ff */
        /* <DEDUP_REMOVED lines=13> */
[C---:B------:R-:W-:Y:S06]  /*4f80*/  HMMA.16816.F32 R4, R60.reuse, R136, R4 ;  /* 0x000000883c04723c */ /* 0x040fec0000001804 */
        /* <DEDUP_REMOVED lines=12> */
[----:B------:R-:W-:Y:S06]  /*5050*/  HMMA.16816.F32 R16, R56, R158, R16 ;  /* 0x0000009e3810723c */ /* 0x000fec0000001810 */
        /* <DEDUP_REMOVED lines=8> */
[C---:B--2---:R-:W-:Y:S01]  /*50e0*/  FADD.FTZ R0, -R66.reuse, R4 ;  /* 0x0000000442007221 */ /* 0x044fe20000010100 */
[----:B------:R-:W-:Y:S01]  /*50f0*/  FADD.FTZ R5, -R66, R5 ;  /* 0x0000000542057221 */ /* 0x000fe20000010100 */
[----:B------:R-:W-:Y:S03]  /*5100*/  FADD.FTZ R7, -R65, R7 ;  /* 0x0000000741077221 */ /* 0x000fe60000010100 */
[----:B------:R-:W-:Y:S01]  /*5110*/  FMUL.FTZ R0, R176, R0 ;  /* 0x00000000b0007220 */ /* 0x000fe20000410000 */
[C---:B------:R-:W-:Y:S01]  /*5120*/  FADD.FTZ R4, -R66.reuse, R8 ;  /* 0x0000000842047221 */ /* 0x040fe20000010100 */
[C---:B------:R-:W-:Y:S01]  /*5130*/  FADD.FTZ R2, -R66.reuse, R9 ;  /* 0x0000000942027221 */ /* 0x040fe20000010100 */
[----:B------:R-:W-:Y:S01]  /*5140*/  FMUL.FTZ R52, R111, R5 ;  /* 0x000000056f347220 */ /* 0x000fe20000410000 */
[----:B------:R-:W-:Y:S01]  /*5150*/  FADD.FTZ R11, -R65, R11 ;  /* 0x0000000b410b7221 */ /* 0x000fe20000010100 */
[----:B------:R-:W-:Y:S01]  /*5160*/  FMUL.FTZ R4, R109, R4 ;  /* 0x000000046d047220 */ /* 0x000fe20000410000 */
[----:B------:R-:W-:Y:S01]  /*5170*/  FMUL.FTZ R2, R107, R2 ;  /* 0x000000026b027220 */ /* 0x000fe20000410000 */
[----:B------:R-:W-:Y:S01]  /*5180*/  FADD.FTZ R3, -R66, R12 ;  /* 0x0000000c42037221 */ /* 0x000fe20000010100 */
[----:B------:R-:W-:Y:S01]  /*5190*/  F2FP.F16.F32.PACK_AB R52, R52, R0 ;  /* 0x000000003434723e */ /* 0x000fe200000000ff */
[----:B------:R-:W-:Y:S01]  /*51a0*/  FADD.FTZ R8, -R66, R13 ;  /* 0x0000000d42087221 */ /* 0x000fe20000010100 */
[----:B------:R-:W-:Y:S01]  /*51b0*/  FMUL.FTZ R9, R177, R7 ;  /* 0x00000007b1097220 */ /* 0x000fe20000410000 */
[----:B------:R-:W-:Y:S01]  /*51c0*/  F2FP.F16.F32.PACK_AB R12, R2, R4 ;  /* 0x00000004020c723e */ /* 0x000fe200000000ff */
[----:B------:R-:W-:Y:S01]  /*51d0*/  FADD.FTZ R4, -R65, R6 ;  /* 0x0000000641047221 */ /* 0x000fe20000010100 */
[C---:B------:R-:W-:Y:S01]  /*51e0*/  FADD.FTZ R16, -R66.reuse, R16 ;  /* 0x0000001042107221 */ /* 0x040fe20000010100 */
        /* <DEDUP_REMOVED lines=22> */
[----:B------:R-:W-:Y:S01]  /*5350*/  ISETP.GE.AND P3, PT, R226, UR46, PT ;  /* 0x0000002ee2007c0c */ /* 0x000fe2000bf66270 */
[----:B------:R-:W-:Y:S01]  /*5360*/  ULOP3.LUT UR9, UR8, 0x1, URZ, 0xc0, !UPT ;  /* 0x0000000108097892 */ /* 0x000fe2000f8ec03f */
[----:B------:R-:W-:Y:S03]  /*5370*/  ISETP.GE.AND P2, PT, R233, UR46, PT ;  /* 0x0000002ee9007c0c */ /* 0x000fe6000bf46270 */
[----:B------:R-:W-:Y:S02]  /*5380*/  UISETP.NE.U32.AND UP0, UPT, UR9, 0x1, UPT ;  /* 0x000000010900788c */ /* 0x000fe4000bf05070 */
[----:B------:R-:W2:Y:S02]  /*5390*/  LDC R18, c[0x0][0x244] ;  /* 0x00009100ff127b82 */ /* 0x000ea40000000800 */
[----:B------:R-:W-:Y:S06]  /*53a0*/  USEL UR9, UR61, 0x4000, !UP0 ;  /* 0x000040003d097887 */ /* 0x000fec000c000000 */
[----:B------:R-:W-:Y:S02]  /*53b0*/  VIADD R218, R218, UR9 ;  /* 0x00000009dada7c36 */ /* 0x000fe40008000000 */
[----:B------:R-:W-:Y:S02]  /*53c0*/  VIADD R220, R220, UR9 ;  /* 0x00000009dcdc7c36 */ /* 0x000fe40008000000 */
[----:B------:R-:W-:Y:S01]  /*53d0*/  VIADD R203, R203, UR9 ;  /* 0x00000009cbcb7c36 */ /* 0x000fe20008000000 */
[----:B------:R3:W-:Y:S04]  /*53e0*/  @P3 STS [R218], RZ ;  /* 0x000000ffda003388 */ /* 0x0007e80000000800 */
[----:B------:R3:W-:Y:S04]  /*53f0*/  @P3 STS [R218+0x4], RZ ;  /* 0x000004ffda003388 */ /* 0x0007e80000000800 */
[----:B------:R3:W-:Y:S04]  /*5400*/  @P3 STS [R218+0x8], RZ ;  /* 0x000008ffda003388 */ /* 0x0007e80000000800 */
[----:B------:R3:W-:Y:S01]  /*5410*/  @P3 STS [R218+0xc], RZ ;  /* 0x00000cffda003388 */ /* 0x0007e20000000800 */
[----:B-1----:R-:W-:Y:S05]  /*5420*/  IMAD.U32 R3, R7, -0x40, RZ ;  /* 0xffffffc007037824 */ /* 0x002fea00078e00ff */
[----:B------:R-:W-:Y:S02]  /*5430*/  LEA R2, P0, R3, R224, 0x1 ;  /* 0x000000e003027211 */ /* 0x000fe400078008ff */
[----:B------:R-:W-:Y:S02]  /*5440*/  LEA R0, P5, R7, R3, 0x5 ;  /* 0x0000000307007211 */ /* 0x000fe400078a28ff */
[----:B------:R-:W-:Y:S02]  /*5450*/  SHF.R.S32.HI R5, RZ, 0x1f, R3 ;  /* 0x0000001fff057819 */ /* 0x000fe40000011403 */
[----:B------:R-:W-:Y:S02]  /*5460*/  LEA.HI.X.SX32 R3, R3, R225, 0x1, P0 ;  /* 0x000000e103037211 */ /* 0x000fe400000f0eff */
[C---:B------:R-:W-:Y:S02]  /*5470*/  @!P3 LEA R6, P0, R7.reuse, R2, 0x6 ;  /* 0x000000020706b211 */ /* 0x040fe400078030ff */
[C---:B------:R-:W-:Y:S01]  /*5480*/  @!P2 LEA R4, P4, R0.reuse, R224, 0x1 ;  /* 0x000000e00004a211 */ /* 0x040fe200078808ff */
[----:B------:R-:W-:Y:S01]  /*5490*/  @!PT LDS RZ, [RZ] ;  /* 0x00000000fffff984 */ /* 0x000fe20000000800 */
[----:B------:R-:W-:Y:S01]  /*54a0*/  @!PT LDS RZ, [RZ] ;  /* 0x00000000fffff984 */ /* 0x000fe20000000800 */
[----:B------:R-:W-:Y:S01]  /*54b0*/  @!PT LDS RZ, [RZ] ;  /* 0x00000000fffff984 */ /* 0x000fe20000000800 */
[----:B------:R3:W-:Y:S01]  /*54c0*/  @!P3 LDGSTS.E.BYPASS.LTC128B.128 [R220], desc[UR6][R2.64] ;  /* 0x0000000002dcbfae */ /* 0x0007e2000b901d46 */
[C---:B--2---:R-:W-:Y:S01]  /*54d0*/  LEA.HI.X R5, R7.reuse, R5, R18, 0x5, P5 ;  /* 0x0000000507057211 */ /* 0x044fe200028f2c12 */
[----:B------:R-:W-:Y:S01]  /*54e0*/  IMAD.MOV.U32 R224, RZ, RZ, R2 ;  /* 0x000000ffffe07224 */ /* 0x000fe200078e0002 */
[----:B------:R-:W-:Y:S01]  /*54f0*/  @!P3 LEA.HI.X R7, R7, R3, R18, 0x6, P0 ;  /* 0x000000030707b211 */ /* 0x000fe200000f3412 */
[----:B------:R3:W-:Y:S01]  /*5500*/  @P2 STS [R218+0x2000], RZ ;  /* 0x002000ffda002388 */ /* 0x0007e20000000800 */
[----:B------:R-:W-:Y:S01]  /*5510*/  @!P2 LEA.HI.X R5, R0, R225, R5, 0x1, P4 ;  /* 0x000000e10005a211 */ /* 0x000fe200020f0c05 */
[----:B------:R-:W-:Y:S02]  /*5520*/  IMAD.MOV.U32 R225, RZ, RZ, R3 ;  /* 0x000000ffffe17224 */ /* 0x000fe400078e0003 */
        /* <DEDUP_REMOVED lines=24> */
.L_x_122:
[----:B---3--:R-:W-:Y:S01]  /*56b0*/  F2FP.F16.F32.PACK_AB R2, R16, R17 ;  /* 0x000000111002723e */ /* 0x008fe200000000ff */
[----:B------:R-:W-:Y:S01]  /*56c0*/  STS [R231+0x10000], R52 ;  /* 0x01000034e7007388 */ /* 0x000fe20000000800 */
[----:B------:R-:W-:Y:S02]  /*56d0*/  F2FP.F16.F32.PACK_AB R0, R11, R13 ;  /* 0x0000000d0b00723e */ /* 0x000fe400000000ff */
        /* <DEDUP_REMOVED lines=104> */
.L_x_123:
[----:B------:R-:W-:Y:S01]  /*5d60*/  LDSM.16.M88.4 R64, [R210] ;  /* 0x00000000d240783b */ /* 0x000fe20000000200 */
[----:B---3--:R-:W-:Y:S01]  /*5d70*/  IMAD.U32 R2, RZ, RZ, UR16 ;  /* 0x00000010ff027e24 */ /* 0x008fe2000f8e00ff */
[----:B------:R-:W-:Y:S02]  /*5d80*/  ULOP3.LUT UR9, UR8, 0x1, URZ, 0xc0, !UPT ;  /* 0x0000000108097892 */ /* 0x000fe4000f8ec03f */
[----:B------:R-:W1:Y:S01]  /*5d90*/  LDSM.16.MT88.4 R16, [R0+0xc000] ;  /* 0x00c000000010783b */ /* 0x000e620000004200 */
[----:B------:R-:W-:Y:S02]  /*5da0*/  UISETP.GT.AND UP2, UPT, UR8, UR43, UPT ;  /* 0x0000002b0800728c */ /* 0x000fe4000bf44270 */
[----:B------:R-:W-:Y:S01]  /*5db0*/  UISETP.NE.U32.AND UP0, UPT, UR9, 0x1, UPT ;  /* 0x000000010900788c */ /* 0x000fe2000bf05070 */
[----:B------:R-:W2:Y:S01]  /*5dc0*/  LDSM.16.M88.4 R60, [R210+0x1000] ;  /* 0x00100000d23c783b */ /* 0x000ea20000000200 */
[----:B------:R-:W-:Y:S02]  /*5dd0*/  @UP3 UIADD3 UR10, UP1, UR13, -0x100, URZ ;  /* 0xffffff000d0a3890 */ /* 0x000fe4000ff3e03f */
[----:B------:R-:W-:Y:S01]  /*5de0*/  UIADD3 UR8, UR8, -0x1, URZ ;  /* 0xffffffff08087890 */ /* 0x000fe2000fffe03f */
[----:B------:R-:W3:Y:S01]  /*5df0*/  LDSM.16.MT88.4 R100, [R0+0xe000] ;  /* 0x00e000000064783b */ /* 0x000ee20000004200 */
[----:B------:R-:W-:Y:S03]  /*5e00*/  @UP3 UIADD3.X UR9, UR12, -0x1, URZ, UP1, !UPT ;  /* 0xffffffff0c093890 */ /* 0x000fe60008ffe43f */
[----:B------:R-:W-:Y:S04]  /*5e10*/  LDSM.16.M88.4 R104, [R209] ;  /* 0x00000000d168783b */ /* 0x000fe80000000200 */
[----:B------:R-:W4:Y:S04]  /*5e20*/  LDSM.16.MT88.4 R108, [R0+0xc800] ;  /* 0x00c80000006c783b */ /* 0x000f280000004200 */
[----:B------:R-:W4:Y:S04]  /*5e30*/  LDSM.16.M88.4 R176, [R209+0x1000] ;  /* 0x00100000d1b0783b */ /* 0x000f280000000200 */
[----:B------:R-:W4:Y:S04]  /*5e40*/  LDSM.16.MT88.4 R180, [R0+0xe800] ;  /* 0x00e8000000b4783b */ /* 0x000f280000004200 */
[----:B------:R-:W-:Y:S04]  /*5e50*/  LDSM.16.M88.4 R184, [R211] ;  /* 0x00000000d3b8783b */ /* 0x000fe80000000200 */
[----:B------:R-:W4:Y:S04]  /*5e60*/  LDSM.16.MT88.4 R188, [R0+0xd000] ;  /* 0x00d0000000bc783b */ /* 0x000f280000004200 */
[----:B------:R-:W-:Y:S01]  /*5e70*/  LDSM.16.M88.4 R192, [R212] ;  /* 0x00000000d4c0783b */ /* 0x000fe20000000200 */
[-C--:B-1----:R-:W-:Y:S03]  /*5e80*/  HMMA.16816.F32 R4, R64, R16.reuse, RZ ;  /* 0x000000104004723c */ /* 0x082fe600000018ff */
[----:B------:R-:W-:Y:S03]  /*5e90*/  LDSM.16.MT88.4 R196, [R0+0xd800] ;  /* 0x00d8000000c4783b */ /* 0x000fe60000004200 */
[C---:B--2---:R-:W-:Y:S06]  /*5ea0*/  HMMA.16816.F32 R8, R60.reuse, R16, RZ ;  /* 0x000000103c08723c */ /* 0x044fec00000018ff */
[-C--:B------:R-:W-:Y:S06]  /*5eb0*/  HMMA.16816.F32 R12, R60, R18.reuse, RZ ;  /* 0x000000123c0c723c */ /* 0x080fec00000018ff */
[C---:B------:R-:W-:Y:S06]  /*5ec0*/  HMMA.16816.F32 R16, R64.reuse, R18, RZ ;  /* 0x000000124010723c */ /* 0x040fec00000018ff */
[-C--:B---3--:R-:W-:Y:S06]  /*5ed0*/  HMMA.16816.F32 R52, R64, R100.reuse, RZ ;  /* 0x000000644034723c */ /* 0x088fec00000018ff */
[C---:B------:R-:W-:Y:S06]  /*5ee0*/  HMMA.16816.F32 R56, R60.reuse, R100, RZ ;  /* 0x000000643c38723c */ /* 0x040fec00000018ff */
[-C--:B------:R-:W-:Y:S06]  /*5ef0*/  HMMA.16816.F32 R60, R60, R102.reuse, RZ ;  /* 0x000000663c3c723c */ /* 0x080fec00000018ff */
[----:B------:R-:W-:Y:S01]  /*5f00*/  HMMA.16816.F32 R64, R64, R102, RZ ;  /* 0x000000664040723c */ /* 0x000fe200000018ff */
[----:B------:R-:W1:Y:S05]  /*5f10*/  LDSM.16.M88.4 R100, [R211+0x1000] ;  /* 0x00100000d364783b */ /* 0x000e6a0000000200 */
[-C--:B----4-:R-:W-:Y:S06]  /*5f20*/  HMMA.16816.F32 R4, R104, R108.reuse, R4 ;  /* 0x0000006c6804723c */ /* 0x090fec0000001804 */
[C---:B------:R-:W-:Y:S06]  /*5f30*/  HMMA.16816.F32 R8, R176.reuse, R108, R8 ;  /* 0x0000006cb008723c */ /* 0x040fec0000001808 */
[-C--:B------:R-:W-:Y:S06]  /*5f40*/  HMMA.16816.F32 R12, R176, R110.reuse, R12 ;  /* 0x0000006eb00c723c */ /* 0x080fec000000180c */
[C---:B------:R-:W-:Y:S01]  /*5f50*/  HMMA.16816.F32 R16, R104.reuse, R110, R16 ;  /* 0x0000006e6810723c */ /* 0x040fe20000001810 */
[----:B------:R-:W2:Y:S05]  /*5f60*/  LDSM.16.MT88.4 R108, [R0+0xf000] ;  /* 0x00f00000006c783b */ /* 0x000eaa0000004200 */
[-C--:B------:R-:W-:Y:S06]  /*5f70*/  HMMA.16816.F32 R52, R104, R180.reuse, R52 ;  /* 0x000000b46834723c */ /* 0x080fec0000001834 */
[C---:B------:R-:W-:Y:S06]  /*5f80*/  HMMA.16816.F32 R56, R176.reuse, R180, R56 ;  /* 0x000000b4b038723c */ /* 0x040fec0000001838 */
[-C--:B------:R-:W-:Y:S01]  /*5f90*/  HMMA.16816.F32 R60, R176, R182.reuse, R60 ;  /* 0x000000b6b03c723c */ /* 0x080fe2000000183c */
[----:B------:R-:W3:Y:S05]  /*5fa0*/  LDSM.16.M88.4 R176, [R212+0x1000] ;  /* 0x00100000d4b0783b */ /* 0x000eea0000000200 */
[----:B------:R-:W-:Y:S01]  /*5fb0*/  HMMA.16816.F32 R64, R104, R182, R64 ;  /* 0x000000b66840723c */ /* 0x000fe20000001840 */
[----:B------:R4:W3:Y:S05]  /*5fc0*/  LDSM.16.MT88.4 R104, [R0+0xf800] ;  /* 0x00f800000068783b */ /* 0x0008ea0000004200 */
[-C--:B------:R-:W-:Y:S06]  /*5fd0*/  HMMA.16816.F32 R4, R184, R188.reuse, R4 ;  /* 0x000000bcb804723c */ /* 0x080fec0000001804 */
[C---:B-1----:R-:W-:Y:S06]  /*5fe0*/  HMMA.16816.F32 R8, R100.reuse, R188, R8 ;  /* 0x000000bc6408723c */ /* 0x042fec0000001808 */
[-C--:B------:R-:W-:Y:S06]  /*5ff0*/  HMMA.16816.F32 R12, R100, R190.reuse, R12 ;  /* 0x000000be640c723c */ /* 0x080fec000000180c */
[C---:B------:R-:W-:Y:S01]  /*6000*/  HMMA.16816.F32 R16, R184.reuse, R190, R16 ;  /* 0x000000beb810723c */ /* 0x040fe20000001810 */
[----:B----4-:R-:W-:Y:S05]  /*6010*/  IMAD.U32 R0, RZ, RZ, UR16 ;  /* 0x00000010ff007e24 */ /* 0x010fea000f8e00ff */
[-C--:B--2---:R-:W-:Y:S06]  /*6020*/  HMMA.16816.F32 R52, R184, R108.reuse, R52 ;  /* 0x0000006cb834723c */ /* 0x084fec0000001834 */
[C---:B------:R-:W-:Y:S06]  /*6030*/  HMMA.16816.F32 R56, R100.reuse, R108, R56 ;  /* 0x0000006c6438723c */ /* 0x040fec0000001838 */
[-C--:B------:R-:W-:Y:S06]  /*6040*/  HMMA.16816.F32 R60, R100, R110.reuse, R60 ;  /* 0x0000006e643c723c */ /* 0x080fec000000183c */
[----:B------:R-:W-:Y:S01]  /*6050*/  HMMA.16816.F32 R64, R184, R110, R64 ;  /* 0x0000006eb840723c */ /* 0x000fe20000001840 */
[----:B------:R-:W-:Y:S04]  /*6060*/  IMAD.U32 R102, RZ, RZ, UR42 ;  /* 0x0000002aff667e24 */ /* 0x000fe8000f8e00ff */
[----:B------:R-:W-:Y:S01]  /*6070*/  @P1 IADD3 R100, P0, R234, UR13, RZ ;  /* 0x0000000dea641c10 */ /* 0x000fe2000ff1e0ff */
[-C--:B------:R-:W-:Y:S01]  /*6080*/  HMMA.16816.F32 R4, R192, R196.reuse, R4 ;  /* 0x000000c4c004723c */ /* 0x080fe20000001804 */
[----:B------:R-:W-:Y:S04]  /*6090*/  @UP3 UMOV UR13, UR10 ;  /* 0x0000000a000d3c82 */ /* 0x000fe80008000000 */
[-C--:B------:R-:W-:Y:S01]  /*60a0*/  LEA R102, P2, R102, R216.reuse, 0x2 ;  /* 0x000000d866667211 */ /* 0x080fe200078410ff */
[C---:B---3--:R-:W-:Y:S05]  /*60b0*/  HMMA.16816.F32 R8, R176.reuse, R196, R8 ;  /* 0x000000c4b008723c */ /* 0x048fea0000001808 */
[----:B------:R-:W-:Y:S01]  /*60c0*/  @P1 IADD3.X R101, R242, UR12, RZ, P0, !PT ;  /* 0x0000000cf2651c10 */ /* 0x000fe200087fe4ff */
[-C--:B------:R-:W-:Y:S01]  /*60d0*/  HMMA.16816.F32 R12, R176, R198.reuse, R12 ;  /* 0x000000c6b00c723c */ /* 0x080fe2000000180c */
[----:B------:R-:W-:Y:S03]  /*60e0*/  @UP3 UMOV UR12, UR9 ;  /* 0x00000009000c3c82 */ /* 0x000fe60008000000 */
[----:B------:R-:W5:Y:S01]  /*60f0*/  @P1 LDG.E R228, desc[UR6][R100.64+-0x100] ;  /* 0xffff000664e41981 */ /* 0x000f62000c1e1900 */
[-C--:B------:R-:W-:Y:S01]  /*6100*/  LEA R2, P0, R2, R216.reuse, 0x2 ;  /* 0x000000d802027211 */ /* 0x080fe200078010ff */
[C---:B------:R-:W-:Y:S02]  /*6110*/  HMMA.16816.F32 R16, R192.reuse, R198, R16 ;  /* 0x000000c6c010723c */ /* 0x040fe40000001810 */
[----:B------:R1:W5:Y:S03]  /*6120*/  @P1 LDG.E R221, desc[UR6][R100.64+-0xe0] ;  /* 0xffff200664dd1981 */ /* 0x000366000c1e1900 */
[-C--:B------:R-:W-:Y:S01]  /*6130*/  LEA.HI.X.SX32 R3, R0, R217.reuse, 0x2, P0 ;  /* 0x000000d900037211 */ /* 0x080fe200000f16ff */
[-C--:B------:R-:W-:Y:S01]  /*6140*/  HMMA.16816.F32 R52, R192, R104.reuse, R52 ;  /* 0x00000068c034723c */ /* 0x080fe20000001834 */
[----:B------:R2:W-:Y:S01]  /*6150*/  REDG.E.ADD.F32.FTZ.RN.STRONG.GPU desc[UR6][R216.64], R4 ;  /* 0x00000004d80079a6 */ /* 0x0005e2000c10f386 */
[----:B------:R-:W-:Y:S03]  /*6160*/  IMAD.U32 R0, RZ, RZ, UR18 ;  /* 0x00000012ff007e24 */ /* 0x000fe6000f8e00ff */
[----:B------:R3:W-:Y:S01]  /*6170*/  REDG.E.ADD.F32.FTZ.RN.STRONG.GPU desc[UR6][R2.64], R5 ;  /* 0x00000005020079a6 */ /* 0x0007e2000c10f386 */
[C---:B------:R-:W-:Y:S06]  /*6180*/  HMMA.16816.F32 R56, R176.reuse, R104, R56 ;  /* 0x00000068b038723c */ /* 0x040fec0000001838 */
[-C--:B------:R-:W-:Y:S01]  /*6190*/  HMMA.16816.F32 R60, R176, R106.reuse, R60 ;  /* 0x0000006ab03c723c */ /* 0x080fe2000000183c */
[----:B------:R-:W-:Y:S05]  /*61a0*/  IMAD.U32 R104, RZ, RZ, UR18 ;  /* 0x00000012ff687e24 */ /* 0x000fea000f8e00ff */
[----:B------:R-:W-:Y:S05]  /*61b0*/  HMMA.16816.F32 R64, R192, R106, R64 ;  /* 0x0000006ac040723c */ /* 0x000fea0000001840 */
[-C--:B------:R-:W-:Y:S01]  /*61c0*/  LEA R104, P0, R104, R216.reuse, 0x2 ;  /* 0x000000d868687211 */ /* 0x080fe200078010ff */
[----:B-1----:R-:W-:Y:S02]  /*61d0*/  IMAD.U32 R100, RZ, RZ, UR41 ;  /* 0x00000029ff647e24 */ /* 0x002fe4000f8e00ff */
[----:B------:R-:W-:Y:S03]  /*61e0*/  IMAD.U32 R101, RZ, RZ, UR42 ;  /* 0x0000002aff657e24 */ /* 0x000fe6000f8e00ff */
[-C--:B------:R-:W-:Y:S01]  /*61f0*/  LEA.HI.X.SX32 R105, R0, R217.reuse, 0x2, P0 ;  /* 0x000000d900697211 */ /* 0x080fe200000f16ff */
[----:B--2---:R-:W-:Y:S01]  /*6200*/  IMAD.U32 R4, RZ, RZ, UR40 ;  /* 0x00000028ff047e24 */ /* 0x004fe2000f8e00ff */
[-C--:B------:R-:W-:Y:S01]  /*6210*/  LEA R100, P1, R100, R216.reuse, 0x2 ;  /* 0x000000d864647211 */ /* 0x080fe200078210ff */
[----:B---3--:R-:W-:Y:S01]  /*6220*/  IMAD.U32 R5, RZ, RZ, UR41 ;  /* 0x00000029ff057e24 */ /* 0x008fe2000f8e00ff */
[-C--:B------:R-:W-:Y:S01]  /*6230*/  LEA.HI.X.SX32 R103, R101, R217.reuse, 0x2, P2 ;  /* 0x000000d965677211 */ /* 0x080fe200010f16ff */
[----:B------:R1:W-:Y:S01]  /*6240*/  REDG.E.ADD.F32.FTZ.RN.STRONG.GPU desc[UR6][R104.64], R6 ;  /* 0x00000006680079a6 */ /* 0x0003e2000c10f386 */
[----:B------:R-:W-:Y:S01]  /*6250*/  IMAD.U32 R0, RZ, RZ, UR40 ;  /* 0x00000028ff007e24 */ /* 0x000fe2000f8e00ff */
[-C--:B------:R-:W-:Y:S02]  /*6260*/  LEA R4, P0, R4, R216.reuse, 0x2 ;  /* 0x000000d804047211 */ /* 0x080fe400078010ff */
[-C--:B------:R-:W-:Y:S01]  /*6270*/  LEA.HI.X.SX32 R101, R5, R217.reuse, 0x2, P1 ;  /* 0x000000d905657211 */ /* 0x080fe200008f16ff */
[----:B------:R2:W-:Y:S01]  /*6280*/  REDG.E.ADD.F32.FTZ.RN.STRONG.GPU desc[UR6][R102.64], R7 ;  /* 0x00000007660079a6 */ /* 0x0005e2000c10f386 */
[-C--:B------:R-:W-:Y:S01]  /*6290*/  LEA.HI.X.SX32 R5, R0, R217.reuse, 0x2, P0 ;  /* 0x000000d900057211 */ /* 0x080fe200000f16ff */
[----:B------:R-:W-:Y:S02]  /*62a0*/  IMAD.U32 R0, RZ, RZ, UR39 ;  /* 0x00000027ff007e24 */ /* 0x000fe4000f8e00ff */
[----:B------:R3:W-:Y:S04]  /*62b0*/  REDG.E.ADD.F32.FTZ.RN.STRONG.GPU desc[UR6][R100.64], R8 ;  /* 0x00000008640079a6 */ /* 0x0007e8000c10f386 */
[----:B------:R4:W-:Y:S04]  /*62c0*/  REDG.E.ADD.F32.FTZ.RN.STRONG.GPU desc[UR6][R4.64], R9 ;  /* 0x00000009040079a6 */ /* 0x0009e8000c10f386 */
[----:B------:R-:W-:Y:S01]  /*62d0*/  LDSM.16.MT88.4 R104, [R201+0x11000] ;  /* 0x01100000c968783b */ /* 0x000fe20000004200 */
[----:B-1----:R-:W-:Y:S02]  /*62e0*/  IMAD.U32 R6, RZ, RZ, UR39 ;  /* 0x00000027ff067e24 */ /* 0x002fe4000f8e00ff */
[----:B--2---:R-:W-:Y:S02]  /*62f0*/  IMAD.U32 R7, RZ, RZ, UR31 ;  /* 0x0000001fff077e24 */ /* 0x004fe4000f8e00ff */
[----:B---3--:R-:W-:Y:S02]  /*6300*/  IMAD.U32 R8, RZ, RZ, UR38 ;  /* 0x00000026ff087e24 */ /* 0x008fe4000f8e00ff */
[----:B------:R-:W-:Y:S01]  /*6310*/  IMAD.U32 R100, RZ, RZ, UR32 ;  /* 0x00000020ff647e24 */ /* 0x000fe2000f8e00ff */
[-C--:B----4-:R-:W-:Y:S01]  /*6320*/  LEA R4, P1, R6, R216.reuse, 0x2 ;  /* 0x000000d806047211 */ /* 0x090fe200078210ff */
[----:B------:R-:W-:Y:S01]  /*6330*/  IMAD.U32 R9, RZ, RZ, UR38 ;  /* 0x00000026ff097e24 */ /* 0x000fe2000f8e00ff */
[-C--:B------:R-:W-:Y:S01]  /*6340*/  LEA R8, P0, R8, R216.reuse, 0x2 ;  /* 0x000000d808087211 */ /* 0x080fe200078010ff */
[----:B------:R-:W-:Y:S01]  /*6350*/  IMAD.U32 R6, RZ, RZ, UR32 ;  /* 0x00000020ff067e24 */ /* 0x000fe2000f8e00ff */
[-C--:B------:R-:W-:Y:S01]  /*6360*/  LEA.HI.X.SX32 R5, R0, R217.reuse, 0x2, P1 ;  /* 0x000000d900057211 */ /* 0x080fe200008f16ff */
[----:B------:R-:W-:Y:S01]  /*6370*/  IMAD.U32 R0, RZ, RZ, UR31 ;  /* 0x0000001fff007e24 */ /* 0x000fe2000f8e00ff */
[-C--:B------:R-:W-:Y:S02]  /*6380*/  LEA.HI.X.SX32 R9, R9, R217.reuse, 0x2, P0 ;  /* 0x000000d909097211 */ /* 0x080fe400000f16ff */
[-C--:B------:R-:W-:Y:S01]  /*6390*/  LEA R6, P1, R6, R216.reuse, 0x2 ;  /* 0x000000d806067211 */ /* 0x080fe200078210ff */
[----:B------:R1:W-:Y:S04]  /*63a0*/  REDG.E.ADD.F32.FTZ.RN.STRONG.GPU desc[UR6][R4.64], R10 ;  /* 0x0000000a040079a6 */ /* 0x0003e8000c10f386 */
[----:B------:R2:W-:Y:S04]  /*63b0*/  REDG.E.ADD.F32.FTZ.RN.STRONG.GPU desc[UR6][R8.64], R11 ;  /* 0x0000000b080079a6 */ /* 0x0005e8000c10f386 */
[----:B------:R-:W-:Y:S04]  /*63c0*/  REDG.E.ADD.F32.FTZ.RN.STRONG.GPU desc[UR6][R216.64+0x80], R16 ;  /* 0x00008010d80079a6 */ /* 0x000fe8000c10f386 */
[----:B------:R-:W-:Y:S01]  /*63d0*/  REDG.E.ADD.F32.FTZ.RN.STRONG.GPU desc[UR6][R2.64+0x80], R17 ;  /* 0x00008011020079a6 */ /* 0x000fe2000c10f386 */
[-C--:B-1----:R-:W-:Y:S01]  /*63e0*/  LEA R4, P0, R7, R216.reuse, 0x2 ;  /* 0x000000d807047211 */ /* 0x082fe200078010ff */
[----:B------:R-:W-:Y:S01]  /*63f0*/  IMAD.U32 R10, RZ, RZ, UR30 ;  /* 0x0000001eff0a7e24 */ /* 0x000fe2000f8e00ff */
[-C--:B------:R-:W-:Y:S02]  /*6400*/  LEA.HI.X.SX32 R7, R100, R217.reuse, 0x2, P1 ;  /* 0x000000d964077211 */ /* 0x080fe400008f16ff */
[-C--:B------:R-:W-:Y:S01]  /*6410*/  LEA.HI.X.SX32 R5, R0, R217.reuse, 0x2, P0 ;  /* 0x000000d900057211 */ /* 0x080fe200000f16ff */
[----:B--2---:R-:W-:Y:S01]  /*6420*/  IMAD.U32 R8, RZ, RZ, UR29 ;  /* 0x0000001dff087e24 */ /* 0x004fe2000f8e00ff */
[-C--:B------:R-:W-:Y:S01]  /*6430*/  LEA R10, P0, R10, R216.reuse, 0x2 ;  /* 0x000000d80a0a7211 */ /* 0x080fe200078010ff */
[----:B------:R1:W-:Y:S01]  /*6440*/  REDG.E.ADD.F32.FTZ.RN.STRONG.GPU desc[UR6][R6.64], R18 ;  /* 0x00000012060079a6 */ /* 0x0003e2000c10f386 */
[----:B------:R-:W-:Y:S02]  /*6450*/  IMAD.U32 R0, RZ, RZ, UR30 ;  /* 0x0000001eff007e24 */ /* 0x000fe4000f8e00ff */
[-C--:B------:R-:W-:Y:S01]  /*6460*/  LEA R8, P2, R8, R216.reuse, 0x2 ;  /* 0x000000d808087211 */ /* 0x080fe200078410ff */
[----:B------:R2:W-:Y:S02]  /*6470*/  REDG.E.ADD.F32.FTZ.RN.STRONG.GPU desc[UR6][R4.64], R19 ;  /* 0x00000013040079a6 */ /* 0x0005e4000c10f386 */
[-C--:B------:R-:W-:Y:S01]  /*6480*/  LEA.HI.X.SX32 R11, R0, R217.reuse, 0x2, P0 ;  /* 0x000000d9000b7211 */ /* 0x080fe200000f16ff */
[----:B------:R-:W-:Y:S01]  /*6490*/  IMAD.U32 R0, RZ, RZ, UR36 ;  /* 0x00000024ff007e24 */ /* 0x000fe2000f8e00ff */
[----:B------:R-:W-:Y:S04]  /*64a0*/  LDSM.16.MT88.4 R16, [R200+0x2000] ;  /* 0x00200000c810783b */ /* 0x000fe80000004200 */
[----:B------:R3:W-:Y:S04]  /*64b0*/  REDG.E.ADD.F32.FTZ.RN.STRONG.GPU desc[UR6][R10.64], R12 ;  /* 0x0000000c0a0079a6 */ /* 0x0007e8000c10f386 */
[----:B------:R-:W-:Y:S01]  /*64c0*/  LDSM.16.MT88.4 R100, [R200+0x2800] ;  /* 0x00280000c864783b */ /* 0x000fe20000004200 */
[----:B-1----:R-:W-:Y:S02]  /*64d0*/  IMAD.U32 R6, RZ, RZ, UR28 ;  /* 0x0000001cff067e24 */ /* 0x002fe4000f8e00ff */
[----:B------:R-:W-:Y:S02]  /*64e0*/  IMAD.U32 R7, RZ, RZ, UR29 ;  /* 0x0000001dff077e24 */ /* 0x000fe4000f8e00ff */
[----:B--2---:R-:W-:Y:S01]  /*64f0*/  IMAD.U32 R4, RZ, RZ, UR36 ;  /* 0x00000024ff047e24 */ /* 0x004fe2000f8e00ff */
[-C--:B------:R-:W-:Y:S01]  /*6500*/  LEA R6, P1, R6, R216.reuse, 0x2 ;  /* 0x000000d806067211 */ /* 0x080fe200078210ff */
[----:B------:R-:W-:Y:S01]  /*6510*/  IMAD.U32 R5, RZ, RZ, UR28 ;  /* 0x0000001cff057e24 */ /* 0x000fe2000f8e00ff */
[-C--:B------:R-:W-:Y:S02]  /*6520*/  LEA.HI.X.SX32 R9, R7, R217.reuse, 0x2, P2 ;  /* 0x000000d907097211 */ /* 0x080fe400010f16ff */
[-C--:B------:R-:W-:Y:S02]  /*6530*/  LEA R4, P0, R4, R216.reuse, 0x2 ;  /* 0x000000d804047211 */ /* 0x080fe400078010ff */
[-C--:B------:R-:W-:Y:S01]  /*6540*/  LEA.HI.X.SX32 R7, R5, R217.reuse, 0x2, P1 ;  /* 0x000000d905077211 */ /* 0x080fe200008f16ff */
[----:B------:R1:W-:Y:S01]  /*6550*/  REDG.E.ADD.F32.FTZ.RN.STRONG.GPU desc[UR6][R8.64], R13 ;  /* 0x0000000d080079a6 */ /* 0x0003e2000c10f386 */
[-C--:B------:R-:W-:Y:S01]  /*6560*/  LEA.HI.X.SX32 R5, R0, R217.reuse, 0x2, P0 ;  /* 0x000000d900057211 */ /* 0x080fe200000f16ff */
[----:B------:R-:W-:Y:S02]  /*6570*/  IMAD.U32 R0, RZ, RZ, UR27 ;  /* 0x0000001bff007e24 */ /* 0x000fe4000f8e00ff */
[----:B------:R2:W-:Y:S01]  /*6580*/  REDG.E.ADD.F32.FTZ.RN.STRONG.GPU desc[UR6][R6.64], R14 ;  /* 0x0000000e060079a6 */ /* 0x0005e2000c10f386 */
[----:B---3--:R-:W-:Y:S03]  /*6590*/  IMAD.U32 R10, RZ, RZ, UR25 ;  /* 0x00000019ff0a7e24 */ /* 0x008fe6000f8e00ff */
[----:B------:R3:W-:Y:S04]  /*65a0*/  REDG.E.ADD.F32.FTZ.RN.STRONG.GPU desc[UR6][R4.64], R15 ;  /* 0x0000000f040079a6 */ /* 0x0007e8000c10f386 */
[----:B------:R-:W-:Y:S04]  /*65b0*/  REDG.E.ADD.F32.FTZ.RN.STRONG.GPU desc[UR6][R216.64+0x100], R52 ;  /* 0x00010034d80079a6 */ /* 0x000fe8000c10f386 */
[----:B------:R-:W-:Y:S04]  /*65c0*/  REDG.E.ADD.F32.FTZ.RN.STRONG.GPU desc[UR6][R2.64+0x100], R53 ;  /* 0x00010035020079a6 */ /* 0x000fe8000c10f386 */
[----:B------:R-:W-:Y:S01]  /*65d0*/  LDSM.16.MT88.4 R12, [R201+0x10000] ;  /* 0x01000000c90c783b */ /* 0x000fe20000004200 */
[----:B-1----:R-:W-:Y:S02]  /*65e0*/  IMAD.U32 R8, RZ, RZ, UR37 ;  /* 0x00000025ff087e24 */ /* 0x002fe4000f8e00ff */
[----:B--2---:R-:W-:Y:S03]  /*65f0*/  IMAD.U32 R6, RZ, RZ, UR33 ;  /* 0x00000021ff067e24 */ /* 0x004fe6000f8e00ff */
[-C--:B------:R-:W-:Y:S01]  /*6600*/  LEA R8, P2, R8, R216.reuse, 0x2 ;  /* 0x000000d808087211 */ /* 0x080fe200078410ff */
[----:B------:R-:W-:Y:S02]  /*6610*/  IMAD.U32 R7, RZ, RZ, UR37 ;  /* 0x00000025ff077e24 */ /* 0x000fe4000f8e00ff */
[----:B---3--:R-:W-:Y:S01]  /*6620*/  IMAD.U32 R4, RZ, RZ, UR27 ;  /* 0x0000001bff047e24 */ /* 0x008fe2000f8e00ff */
[-C--:B------:R-:W-:Y:S01]  /*6630*/  LEA R6, P1, R6, R216.reuse, 0x2 ;  /* 0x000000d806067211 */ /* 0x080fe200078210ff */
[----:B------:R-:W-:Y:S01]  /*6640*/  IMAD.U32 R5, RZ, RZ, UR33 ;  /* 0x00000021ff057e24 */ /* 0x000fe2000f8e00ff */
[-C--:B------:R-:W-:Y:S02]  /*6650*/  LEA.HI.X.SX32 R9, R7, R217.reuse, 0x2, P2 ;  /* 0x000000d907097211 */ /* 0x080fe400010f16ff */
[-C--:B------:R-:W-:Y:S02]  /*6660*/  LEA R4, P0, R4, R216.reuse, 0x2 ;  /* 0x000000d804047211 */ /* 0x080fe400078010ff */
[-C--:B------:R-:W-:Y:S01]  /*6670*/  LEA.HI.X.SX32 R7, R5, R217.reuse, 0x2, P1 ;  /* 0x000000d905077211 */ /* 0x080fe200008f16ff */
[----:B------:R1:W-:Y:S01]  /*6680*/  REDG.E.ADD.F32.FTZ.RN.STRONG.GPU desc[UR6][R8.64], R54 ;  /* 0x00000036080079a6 */ /* 0x0003e2000c10f386 */
[-C--:B------:R-:W-:Y:S01]  /*6690*/  LEA.HI.X.SX32 R5, R0, R217.reuse, 0x2, P0 ;  /* 0x000000d900057211 */ /* 0x080fe200000f16ff */
[----:B------:R-:W-:Y:S01]  /*66a0*/  IMAD.U32 R0, RZ, RZ, UR25 ;  /* 0x00000019ff007e24 */ /* 0x000fe2000f8e00ff */
[-C--:B------:R-:W-:Y:S01]  /*66b0*/  LEA R10, P2, R10, R216.reuse, 0x2 ;  /* 0x000000d80a0a7211 */ /* 0x080fe200078410ff */
[----:B------:R2:W-:Y:S03]  /*66c0*/  REDG.E.ADD.F32.FTZ.RN.STRONG.GPU desc[UR6][R6.64], R55 ;  /* 0x00000037060079a6 */ /* 0x0005e6000c10f386 */
[-C--:B------:R-:W-:Y:S01]  /*66d0*/  LEA.HI.X.SX32 R11, R0, R217.reuse, 0x2, P2 ;  /* 0x000000d9000b7211 */ /* 0x080fe200010f16ff */
[----:B------:R3:W-:Y:S01]  /*66e0*/  REDG.E.ADD.F32.FTZ.RN.STRONG.GPU desc[UR6][R4.64], R56 ;  /* 0x00000038040079a6 */ /* 0x0007e2000c10f386 */
[----:B------:R-:W-:Y:S03]  /*66f0*/  IMAD.U32 R0, RZ, RZ, UR26 ;  /* 0x0000001aff007e24 */ /* 0x000fe6000f8e00ff */
[----:B------:R4:W-:Y:S04]  /*6700*/  REDG.E.ADD.F32.FTZ.RN.STRONG.GPU desc[UR6][R10.64], R57 ;  /* 0x000000390a0079a6 */ /* 0x0009e8000c10f386 */
[----:B------:R-:W-:Y:S01]  /*6710*/  LDSM.16.MT88.4 R52, [R202+0x10800] ;  /* 0x01080000ca34783b */ /* 0x000fe20000004200 */
[----:B-1----:R-:W-:Y:S02]  /*6720*/  IMAD.U32 R8, RZ, RZ, UR24 ;  /* 0x00000018ff087e24 */ /* 0x002fe4000f8e00ff */
[----:B--2---:R-:W-:Y:S03]  /*6730*/  IMAD.U32 R6, RZ, RZ, UR35 ;  /* 0x00000023ff067e24 */ /* 0x004fe6000f8e00ff */
[-C--:B------:R-:W-:Y:S01]  /*6740*/  LEA R8, P1, R8, R216.reuse, 0x2 ;  /* 0x000000d808087211 */ /* 0x080fe200078210ff */
[----:B------:R-:W-:Y:S02]  /*6750*/  IMAD.U32 R7, RZ, RZ, UR35 ;  /* 0x00000023ff077e24 */ /* 0x000fe4000f8e00ff */
[----:B---3--:R-:W-:Y:S01]  /*6760*/  IMAD.U32 R5, RZ, RZ, UR24 ;  /* 0x00000018ff057e24 */ /* 0x008fe2000f8e00ff */
[-C--:B------:R-:W-:Y:S01]  /*6770*/  LEA R6, P0, R6, R216.reuse, 0x2 ;  /* 0x000000d806067211 */ /* 0x080fe200078010ff */
[----:B------:R-:W-:Y:S02]  /*6780*/  IMAD.U32 R4, RZ, RZ, UR26 ;  /* 0x0000001aff047e24 */ /* 0x000fe4000f8e00ff */
[----:B----4-:R-:W-:Y:S01]  /*6790*/  IMAD.U32 R10, RZ, RZ, UR23 ;  /* 0x00000017ff0a7e24 */ /* 0x010fe2000f8e00ff */
[-C--:B------:R-:W-:Y:S02]  /*67a0*/  LEA.HI.X.SX32 R9, R5, R217.reuse, 0x2, P1 ;  /* 0x000000d905097211 */ /* 0x080fe400008f16ff */
[-C--:B------:R-:W-:Y:S02]  /*67b0*/  LEA.HI.X.SX32 R7, R7, R217.reuse, 0x2, P0 ;  /* 0x000000d907077211 */ /* 0x080fe400000f16ff */
[-C--:B------:R-:W-:Y:S01]  /*67c0*/  LEA R4, P1, R4, R216.reuse, 0x2 ;  /* 0x000000d804047211 */ /* 0x080fe200078210ff */
[----:B------:R1:W-:Y:S01]  /*67d0*/  REDG.E.ADD.F32.FTZ.RN.STRONG.GPU desc[UR6][R8.64], R58 ;  /* 0x0000003a080079a6 */ /* 0x0003e2000c10f386 */
[-C--:B------:R-:W-:Y:S02]  /*67e0*/  LEA R10, P0, R10, R216.reuse, 0x2 ;  /* 0x000000d80a0a7211 */ /* 0x080fe400078010ff */
[-C--:B------:R-:W-:Y:S01]  /*67f0*/  LEA.HI.X.SX32 R5, R0, R217.reuse, 0x2, P1 ;  /* 0x000000d900057211 */ /* 0x080fe200008f16ff */
[----:B------:R2:W-:Y:S01]  /*6800*/  REDG.E.ADD.F32.FTZ.RN.STRONG.GPU desc[UR6][R6.64], R59 ;  /* 0x0000003b060079a6 */ /* 0x0005e2000c10f386 */
[----:B------:R-:W-:Y:S03]  /*6810*/  IMAD.U32 R0, RZ, RZ, UR23 ;  /* 0x00000017ff007e24 */ /* 0x000fe6000f8e00ff */
[----:B------:R-:W-:Y:S02]  /*6820*/  REDG.E.ADD.F32.FTZ.RN.STRONG.GPU desc[UR6][R216.64+0x180], R64 ;  /* 0x00018040d80079a6 */ /* 0x000fe4000c10f386 */
[-C--:B------:R-:W-:Y:S01]  /*6830*/  LEA.HI.X.SX32 R11, R0, R217.reuse, 0x2, P0 ;  /* 0x000000d9000b7211 */ /* 0x080fe200000f16ff */
[----:B------:R-:W-:Y:S01]  /*6840*/  VIADD R0, R200, 0xffffc000 ;  /* 0xffffc000c8007836 */ /* 0x000fe20000000000 */
[----:B------:R3:W-:Y:S04]  /*6850*/  REDG.E.ADD.F32.FTZ.RN.STRONG.GPU desc[UR6][R2.64+0x180], R65 ;  /* 0x00018041020079a6 */ /* 0x0007e8000c10f386 */
[----:B------:R4:W-:Y:S04]  /*6860*/  REDG.E.ADD.F32.FTZ.RN.STRONG.GPU desc[UR6][R4.64], R66 ;  /* 0x00000042040079a6 */ /* 0x0009e8000c10f386 */
[----:B------:R-:W-:Y:S04]  /*6870*/  REDG.E.ADD.F32.FTZ.RN.STRONG.GPU desc[UR6][R10.64], R67 ;  /* 0x000000430a0079a6 */ /* 0x000fe8000c10f386 */
[----:B------:R-:W-:Y:S01]  /*6880*/  LDSM.16.MT88.4 R56, [R200+0x800] ;  /* 0x00080000c838783b */ /* 0x000fe20000004200 */
[----:B-1----:R-:W-:Y:S03]  /*6890*/  IMAD.U32 R8, RZ, RZ, UR22 ;  /* 0x00000016ff087e24 */ /* 0x002fe6000f8e00ff */
[----:B------:R-:W-:Y:S01]  /*68a0*/  LDSM.16.MT88.4 R64, [R201+0x10800] ;  /* 0x01080000c940783b */ /* 0x000fe20000004200 */
[----:B------:R-:W-:Y:S02]  /*68b0*/  IMAD.U32 R9, RZ, RZ, UR22 ;  /* 0x00000016ff097e24 */ /* 0x000fe4000f8e00ff */
[----:B--2---:R-:W-:Y:S01]  /*68c0*/  IMAD.U32 R6, RZ, RZ, UR21 ;  /* 0x00000015ff067e24 */ /* 0x004fe2000f8e00ff */
[-C--:B------:R-:W-:Y:S01]  /*68d0*/  LEA R8, P3, R8, R216.reuse, 0x2 ;  /* 0x000000d808087211 */ /* 0x080fe200078610ff */
[----:B------:R-:W-:Y:S03]  /*68e0*/  IMAD.U32 R7, RZ, RZ, UR21 ;  /* 0x00000015ff077e24 */ /* 0x000fe6000f8e00ff */
[-C--:B------:R-:W-:Y:S02]  /*68f0*/  LEA R6, P2, R6, R216.reuse, 0x2 ;  /* 0x000000d806067211 */ /* 0x080fe400078410ff */
[-C--:B------:R-:W-:Y:S01]  /*6900*/  LEA.HI.X.SX32 R9, R9, R217.reuse, 0x2, P3 ;  /* 0x000000d909097211 */ /* 0x080fe200018f16ff */
[----:B---3--:R-:W-:Y:S01]  /*6910*/  IMAD.U32 R2, RZ, RZ, UR34 ;  /* 0x00000022ff027e24 */ /* 0x008fe2000f8e00ff */
[-C--:B------:R-:W-:Y:S01]  /*6920*/  LEA.HI.X.SX32 R7, R7, R217.reuse, 0x2, P2 ;  /* 0x000000d907077211 */ /* 0x080fe200010f16ff */
[----:B------:R-:W-:Y:S02]  /*6930*/  IMAD.U32 R3, RZ, RZ, UR34 ;  /* 0x00000022ff037e24 */ /* 0x000fe4000f8e00ff */
[----:B----4-:R-:W-:Y:S01]  /*6940*/  IMAD.U32 R4, RZ, RZ, UR20 ;  /* 0x00000014ff047e24 */ /* 0x010fe2000f8e00ff */
[----:B------:R-:W-:Y:S01]  /*6950*/  REDG.E.ADD.F32.FTZ.RN.STRONG.GPU desc[UR6][R8.64], R60 ;  /* 0x0000003c080079a6 */ /* 0x000fe2000c10f386 */
[----:B------:R-:W-:Y:S01]  /*6960*/  IMAD.U32 R5, RZ, RZ, UR20 ;  /* 0x00000014ff057e24 */ /* 0x000fe2000f8e00ff */
[-C--:B------:R-:W-:Y:S02]  /*6970*/  LEA R2, P0, R2, R216.reuse, 0x2 ;  /* 0x000000d802027211 */ /* 0x080fe400078010ff */
[----:B------:R-:W-:Y:S01]  /*6980*/  LEA R4, P1, R4, R216, 0x2 ;  /* 0x000000d804047211 */ /* 0x000fe200078210ff */
[----:B------:R-:W-:Y:S01]  /*6990*/  REDG.E.ADD.F32.FTZ.RN.STRONG.GPU desc[UR6][R6.64], R61 ;  /* 0x0000003d060079a6 */ /* 0x000fe2000c10f386 */
[-C--:B------:R-:W-:Y:S02]  /*69a0*/  LEA.HI.X.SX32 R3, R3, R217.reuse, 0x2, P0 ;  /* 0x000000d903037211 */ /* 0x080fe400000f16ff */
[----:B------:R-:W-:Y:S01]  /*69b0*/  LEA.HI.X.SX32 R5, R5, R217, 0x2, P1 ;  /* 0x000000d905057211 */ /* 0x000fe200008f16ff */
[----:B------:R-:W-:Y:S01]  /*69c0*/  LDSM.16.MT88.4 R8, [R200] ;  /* 0x00000000c808783b */ /* 0x000fe20000004200 */
[----:B------:R-:W-:Y:S01]  /*69d0*/  PLOP3.LUT P1, PT, PT, PT, UP0, 0x80, 0x0 ;  /* 0x000000000000781c */ /* 0x000fe20003f2f008 */
[----:B------:R-:W-:Y:S01]  /*69e0*/  @UP3 UIADD3 UR15, UP0, UR15, -0x100, URZ ;  /* 0xffffff000f0f3890 */ /* 0x000fe2000ff1e03f */
[----:B------:R-:W-:Y:S01]  /*69f0*/  PLOP3.LUT P0, PT, PT, PT, UP2, 0x80, 0x0 ;  /* 0x000000000000781c */ /* 0x000fe20003f0f028 */
[----:B------:R-:W-:Y:S02]  /*6a00*/  REDG.E.ADD.F32.FTZ.RN.STRONG.GPU desc[UR6][R4.64], R62 ;  /* 0x0000003e040079a6 */ /* 0x000fe4000c10f386 */
[----:B------:R-:W-:Y:S02]  /*6a10*/  @UP3 UIADD3.X UR14, UR14, -0x1, URZ, UP0, !UPT ;  /* 0xffffffff0e0e3890 */ /* 0x000fe400087fe43f */
[----:B------:R-:W-:Y:S04]  /*6a20*/  REDG.E.ADD.F32.FTZ.RN.STRONG.GPU desc[UR6][R2.64], R63 ;  /* 0x0000003f020079a6 */ /* 0x000fe8000c10f386 */
[----:B------:R-:W1:Y:S02]  /*6a30*/  LDSM.16.MT88.4 R4, [R202+0x10000] ;  /* 0x01000000ca04783b */ /* 0x000e640000004200 */
[----:B------:R-:W-:Y:S02]  /*6a40*/  @P1 VIADD R0, R200, 0x4000 ;  /* 0x00004000c8001836 */ /* 0x000fe40000000000 */
[----:B------:R-:W-:Y:S01]  /*6a50*/  LDSM.16.MT88.4 R60, [R200+0x1000] ;  /* 0x00100000c83c783b */ /* 0x000fe20000004200 */
[-C--:B-1----:R-:W-:Y:S06]  /*6a60*/  HMMA.16816.F32 R68, R4, R8.reuse, R68 ;  /* 0x000000080444723c */ /* 0x082fec0000001844 */
[C---:B------:R-:W-:Y:S06]  /*6a70*/  HMMA.16816.F32 R72, R12.reuse, R8, R72 ;  /* 0x000000080c48723c */ /* 0x040fec0000001848 */
        /* <DEDUP_REMOVED lines=9> */
[----:B------:R-:W3:Y:S01]  /*6b10*/  LDSM.16.MT88.4 R16, [R200+0x1800] ;  /* 0x00180000c810783b */ /* 0x000ee20000004200 */
[-C--:B------:R-:W-:Y:S06]  /*6b20*/  HMMA.16816.F32 R68, R52, R56.reuse, R68 ;  /* 0x000000383444723c */ /* 0x080fec0000001844 */
[C---:B------:R-:W-:Y:S06]  /*6b30*/  HMMA.16816.F32 R72, R64.reuse, R56, R72 ;  /* 0x000000384048723c */ /* 0x040fec0000001848 */
[-C--:B------:R-:W-:Y:S06]  /*6b40*/  HMMA.16816.F32 R76, R64, R58.reuse, R76 ;  /* 0x0000003a404c723c */ /* 0x080fec000000184c */
[C---:B------:R-:W-:Y:S01]  /*6b50*/  HMMA.16816.F32 R80, R52.reuse, R58, R80 ;  /* 0x0000003a3450723c */ /* 0x040fe20000001850 */
[----:B------:R-:W4:Y:S05]  /*6b60*/  LDSM.16.MT88.4 R56, [R201+0x11800] ;  /* 0x01180000c938783b */ /* 0x000f2a0000004200 */
[-C--:B------:R-:W-:Y:S06]  /*6b70*/  HMMA.16816.F32 R84, R52, R100.reuse, R84 ;  /* 0x000000643454723c */ /* 0x080fec0000001854 */
[C---:B------:R-:W-:Y:S06]  /*6b80*/  HMMA.16816.F32 R88, R64.reuse, R100, R88 ;  /* 0x000000644058723c */ /* 0x040fec0000001858 */
[-C--:B------:R-:W-:Y:S01]  /*6b90*/  HMMA.16816.F32 R92, R64, R102.reuse, R92 ;  /* 0x00000066405c723c */ /* 0x080fe2000000185c */
[----:B------:R2:W4:Y:S05]  /*6ba0*/  LDSM.16.MT88.4 R64, [R200+0x3800] ;  /* 0x00380000c840783b */ /* 0x00052a0000004200 */
[----:B------:R-:W-:Y:S06]  /*6bb0*/  HMMA.16816.F32 R96, R52, R102, R96 ;  /* 0x000000663460723c */ /* 0x000fec0000001860 */
[-C--:B-1----:R-:W-:Y:S06]  /*6bc0*/  HMMA.16816.F32 R68, R8, R60.reuse, R68 ;  /* 0x0000003c0844723c */ /* 0x082fec0000001844 */
[C---:B------:R-:W-:Y:S06]  /*6bd0*/  HMMA.16816.F32 R72, R104.reuse, R60, R72 ;  /* 0x0000003c6848723c */ /* 0x040fec0000001848 */
[-C--:B------:R-:W-:Y:S05]  /*6be0*/  HMMA.16816.F32 R76, R104, R62.reuse, R76 ;  /* 0x0000003e684c723c */ /* 0x080fea000000184c */
[----:B--2---:R-:W-:Y:S01]  /*6bf0*/  IMAD.MOV.U32 R200, RZ, RZ, R0 ;  /* 0x000000ffffc87224 */ /* 0x004fe200078e0000 */
[C---:B------:R-:W-:Y:S06]  /*6c00*/  HMMA.16816.F32 R80, R8.reuse, R62, R80 ;  /* 0x0000003e0850723c */ /* 0x040fec0000001850 */
        /* <DEDUP_REMOVED lines=135> */
.L_x_125:
[----:B------:R-:W-:Y:S01]  /*7480*/  @UP0 UIADD3 UR10, UR44, UR48, URZ ;  /* 0x000000302c0a0290 */ /* 0x000fe2000fffe03f */
[----:B-1----:R-:W-:Y:S01]  /*7490*/  LEA R0, R249, UR4, 0x1 ;  /* 0x00000004f9007c11 */ /* 0x002fe2000f8e08ff */
[----:B------:R-:W-:Y:S01]  /*74a0*/  @UP0 ULDC.64 UR12, c[0x0][0x458] ;  /* 0x00011600000c0ab9 */ /* 0x000fe20000000a00 */
[----:B------:R-:W-:Y:S02]  /*74b0*/  USHF.L.U32 UR5, UR19, 0x6, URZ ;  /* 0x0000000613057899 */ /* 0x000fe4000800063f */
        /* <DEDUP_REMOVED lines=16> */
.L_x_126:
[----:B------:R-:W-:Y:S01]  /*75c0*/  BAR.SYNC.DEFER_BLOCKING 0x0 ;  /* 0x0000000000007b1d */ /* 0x000fe20000010000 */
[----:B------:R-:W-:Y:S01]  /*75d0*/  USHF.R.S32.HI UR10, URZ, 0x1f, UR5 ;  /* 0x0000001f3f0a7899 */ /* 0x000fe20008011405 */
[--C-:B------:R-:W-:Y:S01]  /*75e0*/  SHF.R.S32.HI R3, RZ, 0x1f, R226.reuse ;  /* 0x0000001fff037819 */ /* 0x100fe200000114e2 */
[----:B------:R-:W-:Y:S01]  /*75f0*/  IMAD.U32 R4, RZ, RZ, UR8 ;  /* 0x00000008ff047e24 */ /* 0x000fe2000f8e00ff */
[----:B------:R-:W-:Y:S01]  /*7600*/  UIMAD UR11, UR19, -0x40, UR11 ;  /* 0xffffffc0130b78a4 */ /* 0x000fe2000f8e020b */
[----:B------:R-:W-:Y:S01]  /*7610*/  IMAD.MOV.U32 R2, RZ, RZ, R226 ;  /* 0x000000ffff027224 */ /* 0x000fe200078e00e2 */
[----:B------:R-:W-:Y:S01]  /*7620*/  UIMAD UR15, UR10, UR8, URZ ;  /* 0x000000080a0f72a4 */ /* 0x000fe2000f8e023f */
[C---:B------:R-:W-:Y:S01]  /*7630*/  IADD3 R7, R243.reuse, 0x20, RZ ;  /* 0x00000020f3077810 */ /* 0x040fe20007ffe0ff */
[----:B------:R-:W-:Y:S01]  /*7640*/  USHF.R.S32.HI UR22, URZ, 0x1f, UR58 ;  /* 0x0000001f3f167899 */ /* 0x000fe2000801143a */
[----:B------:R-:W-:Y:S01]  /*7650*/  IMAD.WIDE.U32 R4, R4, UR5, R2 ;  /* 0x0000000504047c25 */ /* 0x000fe2000f8e0002 */
[----:B------:R-:W-:Y:S01]  /*7660*/  UIMAD UR15, UR5, UR9, UR15 ;  /* 0x00000009050f72a4 */ /* 0x000fe2000f8e020f */
[----:B------:R-:W-:Y:S01]  /*7670*/  ISETP.GE.AND P3, PT, R243, UR11, PT ;  /* 0x0000000bf3007c0c */ /* 0x000fe2000bf66270 */
[----:B------:R-:W-:Y:S01]  /*7680*/  ULDC.64 UR16, c[0x0][0x468] ;  /* 0x00011a0000107ab9 */ /* 0x000fe20000000a00 */
[----:B------:R-:W-:Y:S01]  /*7690*/  BSSY B0, `(.L_x_127) ;  /* 0x0000020000007945 */ /* 0x000fe20003800000 */
[----:B------:R-:W-:-:S02]  /*76a0*/  IADD3 R4, P0, R4, UR20, RZ ;  /* 0x0000001404047c10 */ /* 0x000fc4000ff1e0ff */
[----:B------:R-:W-:Y:S01]  /*76b0*/  IMAD.U32 R6, RZ, RZ, UR15 ;  /* 0x0000000fff067e24 */ /* 0x000fe2000f8e00ff */
[----:B------:R-:W-:Y:S01]  /*76c0*/  UIMAD UR15, UR22, UR16, URZ ;  /* 0x00000010160f72a4 */ /* 0x000fe2000f8e023f */
[----:B------:R-:W-:Y:S02]  /*76d0*/  ISETP.GE.AND P2, PT, R7, UR11, PT ;  /* 0x0000000b07007c0c */ /* 0x000fe4000bf46270 */
[----:B------:R-:W-:Y:S01]  /*76e0*/  SHF.R.S32.HI R36, RZ, 0x1f, R243 ;  /* 0x0000001fff247819 */ /* 0x000fe200000114f3 */
[----:B------:R-:W-:Y:S01]  /*76f0*/  UIMAD UR17, UR58, UR17, UR15 ;  /* 0x000000113a1172a4 */ /* 0x000fe2000f8e020f */
[----:B------:R-:W-:Y:S01]  /*7700*/  IADD3.X R5, R5, UR21, R6, P0, !PT ;  /* 0x0000001505057c10 */ /* 0x000fe200087fe406 */
[----:B------:R-:W-:Y:S01]  /*7710*/  IMAD.U32 R6, RZ, RZ, UR16 ;  /* 0x00000010ff067e24 */ /* 0x000fe2000f8e00ff */
[----:B------:R1:W2:Y:S03]  /*7720*/  LDS.128 R24, [R0+0xd000] ;  /* 0x00d0000000187984 */ /* 0x0002a60000000c00 */
[----:B------:R-:W-:Y:S01]  /*7730*/  IMAD.WIDE.U32 R4, R6, UR58, R4 ;  /* 0x0000003a06047c25 */ /* 0x000fe2000f8e0004 */
[----:B------:R1:W3:Y:S04]  /*7740*/  LDS.128 R20, [R0+0xf000] ;  /* 0x00f0000000147984 */ /* 0x0002e80000000c00 */
[----:B------:R1:W4:Y:S01]  /*7750*/  LDS.128 R32, [R0+0x11000] ;  /* 0x0110000000207984 */ /* 0x0003220000000c00 */
[----:B------:R-:W-:-:S03]  /*7760*/  IADD3 R10, R5, UR17, RZ ;  /* 0x00000011050a7c10 */ /* 0x000fc6000fffe0ff */
[----:B------:R1:W1:Y:S01]  /*7770*/  LDS.128 R28, [R0+0x13000] ;  /* 0x01300000001c7984 */ /* 0x0002620000000c00 */
[----:B------:R-:W-:Y:S05]  /*7780*/  @P3 BRA `(.L_x_128) ;  /* 0x0000000000403947 */ /* 0x000fea0003800000 */
[----:B------:R-:W-:Y:S01]  /*7790*/  ULDC UR15, c[0x0][0x2d0] ;  /* 0x0000b400000f7ab9 */ /* 0x000fe20000000800 */
[----:B------:R-:W2:Y:S01]  /*77a0*/  LDS.128 R16, [R0+0xe000] ;  /* 0x00e0000000107984 */ /* 0x000ea20000000c00 */
[----:B------:R-:W-:Y:S01]  /*77b0*/  ISETP.GE.AND P1, PT, R226, UR15, PT ;  /* 0x0000000fe2007c0c */ /* 0x000fe2000bf26270 */
[----:B------:R-:W-:Y:S01]  /*77c0*/  IMAD.MOV.U32 R6, RZ, RZ, R4 ;  /* 0x000000ffff067224 */ /* 0x000fe200078e0004 */
[----:B------:R-:W-:Y:S01]  /*77d0*/  MOV R7, R10 ;  /* 0x0000000a00077202 */ /* 0x000fe20000000f00 */
[----:B------:R-:W-:Y:S01]  /*77e0*/  IMAD R11, R36, UR8, RZ ;  /* 0x00000008240b7c24 */ /* 0x000fe2000f8e02ff */
[----:B------:R-:W-:Y:S01]  /*77f0*/  ISETP.GE.AND P0, PT, R233, UR15, PT ;  /* 0x0000000fe9007c0c */ /* 0x000fe2000bf06270 */
[----:B------:R-:W-:Y:S01]  /*7800*/  ULDC.64 UR16, c[0x0][0x3f0] ;  /* 0x0000fc0000107ab9 */ /* 0x000fe20000000a00 */
[----:B------:R-:W-:-:S04]  /*7810*/  IMAD.WIDE.U32 R8, R243, UR8, R6 ;  /* 0x00000008f3087c25 */ /* 0x000fc8000f8e0006 */
[----:B------:R-:W-:-:S03]  /*7820*/  IMAD R6, R243, UR9, R11 ;  /* 0x00000009f3067c24 */ /* 0x000fc6000f8e020b */
[----:B------:R-:W3:Y:S01]  /*7830*/  @!P1 LDS.128 R12, [R0+0xc000] ;  /* 0x00c00000000c9984 */ /* 0x000ee20000000c00 */
[----:B------:R-:W-:Y:S01]  /*7840*/  IMAD.IADD R7, R6, 0x1, R9 ;  /* 0x0000000106077824 */ /* 0x000fe200078e0209 */
[----:B------:R-:W-:-:S04]  /*7850*/  LEA R6, P4, R8, UR16, 0x1 ;  /* 0x0000001008067c11 */ /* 0x000fc8000f8808ff */
[----:B------:R-:W-:-:S05]  /*7860*/  LEA.HI.X R7, R8, UR17, R7, 0x1, P4 ;  /* 0x0000001108077c11 */ /* 0x000fca000a0f0c07 */
[----:B--2---:R2:W-:Y:S04]  /*7870*/  @!P0 STG.E.128 desc[UR6][R6.64+0x80], R16 ;  /* 0x0000801006008986 */ /* 0x0045e8000c101d06 */
[----:B---3--:R2:W-:Y:S02]  /*7880*/  @!P1 STG.E.128 desc[UR6][R6.64], R12 ;  /* 0x0000000c06009986 */ /* 0x0085e4000c101d06 */
.L_x_128:
[----:B------:R-:W-:Y:S05]  /*7890*/  BSYNC B0 ;  /* 0x0000000000007941 */ /* 0x000fea0003800000 */
.L_x_127:
[----:B------:R-:W-:Y:S04]  /*78a0*/  BSSY B0, `(.L_x_129) ;  /* 0x0000012000007945 */ /* 0x000fe80003800000 */
[----:B------:R-:W-:Y:S05]  /*78b0*/  @P2 BRA `(.L_x_130) ;  /* 0x0000000000402947 */ /* 0x000fea0003800000 */
[----:B------:R-:W-:Y:S01]  /*78c0*/  IADD3 R5, P0, R243, 0x20, RZ ;  /* 0x00000020f3057810 */ /* 0x000fe20007f1e0ff */
[----:B------:R-:W-:Y:S01]  /*78d0*/  ULDC UR11, c[0x0][0x2d0] ;  /* 0x0000b400000b7ab9 */ /* 0x000fe20000000800 */
[----:B--2---:R-:W-:Y:S01]  /*78e0*/  MOV R7, R10 ;  /* 0x0000000a00077202 */ /* 0x004fe20000000f00 */
[----:B------:R-:W-:Y:S01]  /*78f0*/  ULDC.64 UR16, c[0x0][0x3f0] ;  /* 0x0000fc0000107ab9 */ /* 0x000fe20000000a00 */
[----:B------:R-:W-:Y:S01]  /*7900*/  ISETP.GE.AND P1, PT, R226, UR11, PT ;  /* 0x0000000be2007c0c */ /* 0x000fe2000bf26270 */
[----:B------:R-:W-:Y:S01]  /*7910*/  IMAD.X R6, RZ, RZ, R36, P0 ;  /* 0x000000ffff067224 */ /* 0x000fe200000e0624 */
[----:B------:R-:W-:-:S03]  /*7920*/  ISETP.GE.AND P0, PT, R233, UR11, PT ;  /* 0x0000000be9007c0c */ /* 0x000fc6000bf06270 */
[----:B------:R-:W-:Y:S02]  /*7930*/  IMAD R8, R6, UR8, RZ ;  /* 0x0000000806087c24 */ /* 0x000fe4000f8e02ff */
[----:B------:R-:W-:-:S04]  /*7940*/  IMAD.MOV.U32 R6, RZ, RZ, R4 ;  /* 0x000000ffff067224 */ /* 0x000fc800078e0004 */
[----:B------:R-:W-:-:S04]  /*7950*/  IMAD.WIDE.U32 R6, R5, UR8, R6 ;  /* 0x0000000805067c25 */ /* 0x000fc8000f8e0006 */
[----:B------:R-:W-:Y:S01]  /*7960*/  IMAD R5, R5, UR9, R8 ;  /* 0x0000000905057c24 */ /* 0x000fe2000f8e0208 */
[----:B------:R-:W-:-:S03]  /*7970*/  LEA R4, P4, R6, UR16, 0x1 ;  /* 0x0000001006047c11 */ /* 0x000fc6000f8808ff */
[----:B------:R-:W-:-:S05]  /*7980*/  IMAD.IADD R5, R5, 0x1, R7 ;  /* 0x0000000105057824 */ /* 0x000fca00078e0207 */
[----:B------:R-:W-:-:S05]  /*7990*/  LEA.HI.X R5, R6, UR17, R5, 0x1, P4 ;  /* 0x0000001106057c11 */ /* 0x000fca000a0f0c05 */
[----:B------:R2:W-:Y:S04]  /*79a0*/  @!P1 STG.E.128 desc[UR6][R4.64], R24 ;  /* 0x0000001804009986 */ /* 0x0005e8000c101d06 */
[----:B---3--:R2:W-:Y:S02]  /*79b0*/  @!P0 STG.E.128 desc[UR6][R4.64+0x80], R20 ;  /* 0x0000801404008986 */ /* 0x0085e4000c101d06 */
.L_x_130:
[----:B------:R-:W-:Y:S05]  /*79c0*/  BSYNC B0 ;  /* 0x0000000000007941 */ /* 0x000fea0003800000 */
.L_x_129:
[----:B--2---:R-:W-:Y:S01]  /*79d0*/  IMAD.U32 R4, RZ, RZ, UR12 ;  /* 0x0000000cff047e24 */ /* 0x004fe2000f8e00ff */
[----:B------:R-:W-:Y:S01]  /*79e0*/  UIMAD UR10, UR10, UR12, URZ ;  /* 0x0000000c0a0a72a4 */ /* 0x000fe2000f8e023f */
[----:B------:R-:W2:Y:S01]  /*79f0*/  LDS.128 R16, [R0+0x10000] ;  /* 0x0100000000107984 */ /* 0x000ea20000000c00 */
[----:B------:R-:W-:Y:S01]  /*7a00*/  USHF.R.S32.HI UR11, URZ, 0x1f, UR58 ;  /* 0x0000001f3f0b7899 */ /* 0x000fe2000801143a */
[----:B------:R-:W-:Y:S01]  /*7a10*/  IMAD.WIDE.U32 R2, R4, UR5, R2 ;  /* 0x0000000504027c25 */ /* 0x000fe2000f8e0002 */
[----:B------:R-:W-:Y:S01]  /*7a20*/  UIMAD UR5, UR5, UR13, UR10 ;  /* 0x0000000d050572a4 */ /* 0x000fe2000f8e020a */
[----:B------:R1:W2:Y:S01]  /*7a30*/  LDS.128 R12, [R0+0x12000] ;  /* 0x01200000000c7984 */ /* 0x0002a20000000c00 */
[----:B------:R-:W-:Y:S01]  /*7a40*/  ULDC.64 UR8, c[0x0][0x470] ;  /* 0x00011c0000087ab9 */ /* 0x000fe20000000a00 */
[----:B------:R-:W-:Y:S01]  /*7a50*/  BSSY B0, `(.L_x_131) ;  /* 0x0000018000007945 */ /* 0x000fe20003800000 */
[----:B------:R-:W-:Y:S02]  /*7a60*/  IADD3 R2, P0, R2, UR14, RZ ;  /* 0x0000000e02027c10 */ /* 0x000fe4000ff1e0ff */
[----:B-1----:R-:W-:Y:S01]  /*7a70*/  IMAD.U32 R0, RZ, RZ, UR5 ;  /* 0x00000005ff007e24 */ /* 0x002fe2000f8e00ff */
[----:B------:R-:W-:-:S04]  /*7a80*/  UIMAD UR5, UR11, UR8, URZ ;  /* 0x000000080b0572a4 */ /* 0x000fc8000f8e023f */
[----:B------:R-:W-:Y:S01]  /*7a90*/  IADD3.X R3, R3, UR18, R0, P0, !PT ;  /* 0x0000001203037c10 */ /* 0x000fe200087fe400 */
[----:B------:R-:W-:Y:S01]  /*7aa0*/  UIMAD UR9, UR58, UR9, UR5 ;  /* 0x000000093a0972a4 */ /* 0x000fe2000f8e0205 */
[----:B------:R-:W-:-:S05]  /*7ab0*/  MOV R0, UR8 ;  /* 0x0000000800007c02 */ /* 0x000fca0008000f00 */
[----:B------:R-:W-:-:S05]  /*7ac0*/  IMAD.WIDE.U32 R2, R0, UR58, R2 ;  /* 0x0000003a00027c25 */ /* 0x000fca000f8e0002 */
[----:B------:R-:W-:Y:S01]  /*7ad0*/  IADD3 R8, R3, UR9, RZ ;  /* 0x0000000903087c10 */ /* 0x000fe2000fffe0ff */
[----:B--2---:R-:W-:Y:S06]  /*7ae0*/  @P3 BRA `(.L_x_132) ;  /* 0x0000000000383947 */ /* 0x004fec0003800000 */
        /* <DEDUP_REMOVED lines=12> */
[----:B------:R1:W-:Y:S04]  /*7bb0*/  @!P1 STG.E.128 desc[UR6][R4.64], R16 ;  /* 0x0000001004009986 */ /* 0x0003e8000c101d06 */
[----:B------:R1:W-:Y:S02]  /*7bc0*/  @!P0 STG.E.128 desc[UR6][R4.64+0x80], R12 ;  /* 0x0000800c04008986 */ /* 0x0003e4000c101d06 */
.L_x_132:
[----:B------:R-:W-:Y:S05]  /*7bd0*/  BSYNC B0 ;  /* 0x0000000000007941 */ /* 0x000fea0003800000 */
.L_x_131:
[----:B------:R-:W-:Y:S05]  /*7be0*/  @P2 BRA `(.L_x_103) ;  /* 0x00000000003c2947 */ /* 0x000fea0003800000 */
[----:B------:R-:W-:Y:S01]  /*7bf0*/  IADD3 R0, P0, R243, 0x20, RZ ;  /* 0x00000020f3007810 */ /* 0x000fe20007f1e0ff */
[----:B------:R-:W-:Y:S01]  /*7c00*/  ULDC UR5, c[0x0][0x2d0] ;  /* 0x0000b40000057ab9 */ /* 0x000fe20000000800 */
[----:B------:R-:W-:Y:S01]  /*7c10*/  ULDC.64 UR8, c[0x0][0x3f8] ;  /* 0x0000fe0000087ab9 */ /* 0x000fe20000000a00 */
[----:B------:R-:W-:Y:S02]  /*7c20*/  ISETP.GE.AND P1, PT, R226, UR5, PT ;  /* 0x00000005e2007c0c */ /* 0x000fe4000bf26270 */
[----:B------:R-:W-:Y:S01]  /*7c30*/  IMAD.X R3, RZ, RZ, R36, P0 ;  /* 0x000000ffff037224 */ /* 0x000fe200000e0624 */
[----:B------:R-:W-:-:S03]  /*7c40*/  ISETP.GE.AND P0, PT, R233, UR5, PT ;  /* 0x00000005e9007c0c */ /* 0x000fc6000bf06270 */
[----:B------:R-:W-:Y:S01]  /*7c50*/  IMAD R6, R3, UR12, RZ ;  /* 0x0000000c03067c24 */ /* 0x000fe2000f8e02ff */
[----:B------:R-:W-:-:S03]  /*7c60*/  MOV R3, R8 ;  /* 0x0000000800037202 */ /* 0x000fc60000000f00 */
[----:B-1----:R-:W-:-:S04]  /*7c70*/  IMAD.WIDE.U32 R4, R0, UR12, R2 ;  /* 0x0000000c00047c25 */ /* 0x002fc8000f8e0002 */
[----:B------:R-:W-:Y:S01]  /*7c80*/  IMAD R0, R0, UR13, R6 ;  /* 0x0000000d00007c24 */ /* 0x000fe2000f8e0206 */
[----:B------:R-:W-:-:S03]  /*7c90*/  LEA R2, P2, R4, UR8, 0x1 ;  /* 0x0000000804027c11 */ /* 0x000fc6000f8408ff */
[----:B------:R-:W-:-:S05]  /*7ca0*/  IMAD.IADD R0, R0, 0x1, R5 ;  /* 0x0000000100007824 */ /* 0x000fca00078e0205 */
[----:B------:R-:W-:-:S05]  /*7cb0*/  LEA.HI.X R3, R4, UR9, R0, 0x1, P2 ;  /* 0x0000000904037c11 */ /* 0x000fca00090f0c00 */
[----:B----4-:R2:W-:Y:S04]  /*7cc0*/  @!P1 STG.E.128 desc[UR6][R2.64], R32 ;  /* 0x0000002002009986 */ /* 0x0105e8000c101d06 */
[----:B------:R2:W-:Y:S02]  /*7cd0*/  @!P0 STG.E.128 desc[UR6][R2.64+0x80], R28 ;  /* 0x0000801c02008986 */ /* 0x0005e4000c101d06 */
.L_x_103:
[----:B------:R-:W-:Y:S05]  /*7ce0*/  BSYNC B1 ;  /* 0x0000000000017941 */ /* 0x000fea0003800000 */
.L_x_89:
[----:B------:R-:W-:Y:S01]  /*7cf0*/  R2UR UR8, R252 ;  /* 0x00000000fc0872ca */ /* 0x000fe200000e0000 */
[----:B------:R-:W-:Y:S02]  /*7d00*/  ULDC UR5, c[0x0][0xc] ;  /* 0x0000030000057ab9 */ /* 0x000fe40000000800 */
[----:B------:R-:W-:-:S10]  /*7d10*/  UIADD3 UR19, UR5, UR19, URZ ;  /* 0x0000001305137290 */ /* 0x000fd4000fffe03f */
[----:B------:R-:W-:-:S06]  /*7d20*/  UISETP.GE.AND UP0, UPT, UR19, UR8, UPT ;  /* 0x000000081300728c */ /* 0x000fcc000bf06270 */
[----:B------:R-:W-:-:S13]  /*7d30*/  PLOP3.LUT P0, PT, PT, PT, UP0, 0x80, 0x0 ;  /* 0x000000000000781c */ /* 0x000fda0003f0f008 */
[----:B------:R-:W-:Y:S05]  /*7d40*/  @P0 BRA `(.L_x_133) ;  /* 0x0000000000040947 */ /* 0x000fea0003800000 */
[----:B------:R-:W-:Y:S05]  /*7d50*/  BRA `(.L_x_134) ;  /* 0xffffff8c00047947 */ /* 0x000fea000383ffff */
.L_x_133:
[----:B------:R-:W-:Y:S05]  /*7d60*/  EXIT ;  /* 0x000000000000794d */ /* 0x000fea0003800000 */
.L_x_135:
        /* <DEDUP_REMOVED lines=9> */
.L_x_1069:


//--------------------- .text._ZN5flash44flash_bwd_dq_dk_dv_loop_seqk_parallel_kernelI23Flash_bwd_kernel_traitsILi128ELi64ELi128ELi8ELi2ELi4ELi2ELb0ELb0EN7cutlass6half_tE19Flash_kernel_traitsILi128ELi64ELi128ELi8ES3_EELb0ELb1ELb0ELb0ELb0ELb0ELb0EEEvNS_16Flash_bwd_paramsE --------------------------
	.section	.text._ZN5flash44flash_bwd_dq_dk_dv_loop_seqk_parallel_kernelI23Flash_bwd_kernel_traitsILi128ELi64ELi128ELi8ELi2ELi4ELi2ELb0ELb0EN7cutlass6half_tE19Flash_kernel_traitsILi128ELi64ELi128ELi8ES3_EELb0ELb1ELb0ELb0ELb0ELb0ELb0EEEvNS_16Flash_bwd_paramsE,"ax",@progbits
	.align	128
        .global         _ZN5flash44flash_bwd_dq_dk_dv_loop_seqk_parallel_kernelI23Flash_bwd_kernel_traitsILi128ELi64ELi128ELi8ELi2ELi4ELi2ELb0ELb0EN7cutlass6half_tE19Flash_kernel_traitsILi128ELi64ELi128ELi8ES3_EELb0ELb1ELb0ELb0ELb0ELb0ELb0EEEvNS_16Flash_bwd_paramsE
        .type           _ZN5flash44flash_bwd_dq_dk_dv_loop_seqk_parallel_kernelI23Flash_bwd_kernel_traitsILi128ELi64ELi128ELi8ELi2ELi4ELi2ELb0ELb0EN7cutlass6half_tE19Flash_kernel_traitsILi128ELi64ELi128ELi8ES3_EELb0ELb1ELb0ELb0ELb0ELb0ELb0EEEvNS_16Flash_bwd_paramsE,@function
        .size           _ZN5flash44flash_bwd_dq_dk_dv_loop_seqk_parallel_kernelI23Flash_bwd_kernel_traitsILi128ELi64ELi128ELi8ELi2ELi4ELi2ELb0ELb0EN7cutlass6half_tE19Flash_kernel_traitsILi128ELi64ELi128ELi8ES3_EELb0ELb1ELb0ELb0ELb0ELb0ELb0EEEvNS_16Flash_bwd_paramsE,(.L_x_1070 - _ZN5flash44flash_bwd_dq_dk_dv_loop_seqk_parallel_kernelI23Flash_bwd_kernel_traitsILi128ELi64ELi128ELi8ELi2ELi4ELi2ELb0ELb0EN7cutlass6half_tE19Flash_kernel_traitsILi128ELi64ELi128ELi8ES3_EELb0ELb1ELb0ELb0ELb0ELb0ELb0EEEvNS_16Flash_bwd_paramsE)
        .other          _ZN5flash44flash_bwd_dq_dk_dv_loop_seqk_parallel_kernelI23Flash_bwd_kernel_traitsILi128ELi64ELi128ELi8ELi2ELi4ELi2ELb0ELb0EN7cutlass6half_tE19Flash_kernel_traitsILi128ELi64ELi128ELi8ES3_EELb0ELb1ELb0ELb0ELb0ELb0ELb0EEEvNS_16Flash_bwd_paramsE,@"STO_CUDA_ENTRY STV_DEFAULT"
_ZN5flash44flash_bwd_dq_dk_dv_loop_seqk_parallel_kernelI23Flash_bwd_kernel_traitsILi128ELi64ELi128ELi8ELi2ELi4ELi2ELb0ELb0EN7cutlass6half_tE19Flash_kernel_traitsILi128ELi64ELi128ELi8ES3_EELb0ELb1ELb0ELb0ELb0ELb0ELb0EEEvNS_16Flash_bwd_paramsE:
.text._ZN5flash44flash_bwd_dq_dk_dv_loop_seqk_parallel_kernelI23Flash_bwd_kernel_traitsILi128ELi64ELi128ELi8ELi2ELi4ELi2ELb0ELb0EN7cutlass6half_tE19Flash_kernel_traitsILi128ELi64ELi128ELi8ES3_EELb0ELb1ELb0ELb0ELb0ELb0ELb0EEEvNS_16Flash_bwd_paramsE:
[----:B------:R-:W1:Y:S08]  /*0000*/  LDC R1, c[0x0][0x28] ;  /* 0x00000a00ff017b82 */ /* 0x000e700000000800 */
[----:B------:R-:W2:Y:S01]  /*0010*/  S2UR UR22, SR_CTAID.X ;  /* 0x00000000001679c3 */ /* 0x000ea20000002500 */
[----:B------:R-:W-:Y:S01]  /*0020*/  ULDC UR4, c[0x0][0x2c8] ;  /* 0x0000b20000047ab9 */ /* 0x000fe20000000800 */
[----:B-1----:R-:W-:Y:S01]  /*0030*/  IADD3 R1, R1, -0x18, RZ ;  /* 0xffffffe801017810 */ /* 0x002fe20007ffe0ff */
[----:B------:R-:W-:-:S04]  /*0040*/  UIADD3 UR5, UR4, 0x7f, URZ ;  /* 0x0000007f04057890 */ /* 0x000fc8000fffe03f */
[----:B------:R-:W-:-:S04]  /*0050*/  USHF.R.S32.HI UR4, URZ, 0x1f, UR5 ;  /* 0x0000001f3f047899 */ /* 0x000fc80008011405 */
[----:B------:R-:W-:-:S04]  /*0060*/  ULEA.HI UR4, UR4, UR5, URZ, 0x7 ;  /* 0x0000000504047291 */ /* 0x000fc8000f8f383f */
[----:B------:R-:W-:-:S04]  /*0070*/  USHF.R.S32.HI UR4, URZ, 0x7, UR4 ;  /* 0x000000073f047899 */ /* 0x000fc80008011404 */
[----:B--2---:R-:W-:-:S06]  /*0080*/  UISETP.GE.AND UP0, UPT, UR22, UR4, UPT ;  /* 0x000000041600728c */ /* 0x004fcc000bf06270 */
[----:B------:R-:W-:-:S13]  /*0090*/  PLOP3.LUT P0, PT, PT, PT, UP0, 0x80, 0x0 ;  /* 0x000000000000781c */ /* 0x000fda0003f0f008 */
[----:B------:R-:W-:Y:S05]  /*00a0*/  @P0 EXIT ;  /* 0x000000000000094d */ /* 0x000fea0003800000 */
[----:B------:R-:W1:Y:S01]  /*00b0*/  S2R R14, SR_TID.X ;  /* 0x00000000000e7919 */ /* 0x000e620000002100 */
[----:B------:R-:W2:Y:S01]  /*00c0*/  S2UR UR55, SR_CTAID.Z ;  /* 0x00000000003779c3 */ /* 0x000ea20000002700 */
[----:B------:R-:W-:Y:S01]  /*00d0*/  UMOV UR5, 0x400 ;  /* 0x0000040000057882 */ /* 0x000fe20000000000 */
[----:B------:R-:W-:Y:S01]  /*00e0*/  IMAD.MOV.U32 R224, RZ, RZ, -0x10 ;  /* 0xfffffff0ffe07424 */ /* 0x000fe200078e00ff */
[----:B------:R-:W-:Y:S01]  /*00f0*/  ULDC.64 UR12, c[0x0][0x208] ;  /* 0x00008200000c7ab9 */ /* 0x000fe20000000a00 */
[----:B------:R-:W-:-:S04]  /*0100*/  UMOV UR58, 0xffffc000 ;  /* 0xffffc000003a7882 */ /* 0x000fc80000000000 */
[----:B------:R-:W3:Y:S08]  /*0110*/  S2UR UR4, SR_CgaCtaId ;  /* 0x00000000000479c3 */ /* 0x000ef00000008800 */
[----:B------:R-:W4:Y:S01]  /*0120*/  S2UR UR50, SR_CTAID.Y ;  /* 0x00000000003279c3 */ /* 0x000f220000002600 */
[----:B--2---:R-:W-:Y:S01]  /*0130*/  USHF.R.S32.HI UR6, URZ, 0x1f, UR55 ;  /* 0x0000001f3f067899 */ /* 0x004fe20008011437 */
[----:B-1----:R-:W-:Y:S01]  /*0140*/  SHF.R.S32.HI R15, RZ, 0x1f, R14 ;  /* 0x0000001fff0f7819 */ /* 0x002fe2000001140e */
[----:B------:R-:W-:Y:S01]  /*0150*/  IMAD.SHL.U32 R252, R14, 0x2, RZ ;  /* 0x000000020efc7824 */ /* 0x000fe200078e00ff */
[----:B---3--:R-:W-:-:S02]  /*0160*/  ULEA UR4, UR4, UR5, 0x18 ;  /* 0x0000000504047291 */ /* 0x008fc4000f8ec03f */
[CC--:B------:R-:W-:Y:S02]  /*0170*/  LEA.HI R5, R15.reuse, R14.reuse, RZ, 0x5 ;  /* 0x0000000e0f057211 */ /* 0x0c0fe400078f28ff */
[CC--:B------:R-:W-:Y:S02]  /*0180*/  LEA.HI R8, R15.reuse, R14.reuse, RZ, 0x4 ;  /* 0x0000000e0f087211 */ /* 0x0c0fe400078f20ff */
[----:B------:R-:W-:Y:S01]  /*0190*/  LEA.HI R17, R15, R14, RZ, 0x2 ;  /* 0x0000000e0f117211 */ /* 0x000fe200078f10ff */
[----:B----4-:R-:W-:Y:S01]  /*01a0*/  USHF.L.U32 UR5, UR50, 0x7, URZ ;  /* 0x0000000732057899 */ /* 0x010fe2000800063f */
[--C-:B------:R-:W-:Y:S02]  /*01b0*/  SHF.R.S32.HI R6, RZ, 0x5, R5.reuse ;  /* 0x00000005ff067819 */ /* 0x100fe40000011405 */
[----:B------:R-:W-:Y:S02]  /*01c0*/  SHF.R.S32.HI R0, RZ, 0x1f, R5 ;  /* 0x0000001fff007819 */ /* 0x000fe40000011405 */
[----:B------:R-:W-:-:S02]  /*01d0*/  SHF.R.S32.HI R7, RZ, 0x4, R8 ;  /* 0x00000004ff077819 */ /* 0x000fc40000011408 */
[--C-:B------:R-:W-:Y:S02]  /*01e0*/  SHF.R.S32.HI R10, RZ, 0x2, R17.reuse ;  /* 0x00000002ff0a7819 */ /* 0x100fe40000011411 */
[----:B------:R-:W-:Y:S02]  /*01f0*/  SHF.R.S32.HI R2, RZ, 0x1f, R17 ;  /* 0x0000001fff027819 */ /* 0x000fe40000011411 */
[-C--:B------:R-:W-:Y:S02]  /*0200*/  LEA.HI R4, R5, R6.reuse, RZ, 0x1 ;  /* 0x0000000605047211 */ /* 0x080fe400078f08ff */
[----:B------:R-:W-:Y:S02]  /*0210*/  LEA.HI R0, R0, R6, RZ, 0x2 ;  /* 0x0000000600007211 */ /* 0x000fe400078f10ff */
[----:B------:R-:W-:Y:S02]  /*0220*/  LEA.HI R3, R8, R7, RZ, 0x1 ;  /* 0x0000000708037211 */ /* 0x000fe400078f08ff */
[----:B------:R-:W-:-:S02]  /*0230*/  LEA.HI R2, R2, R10, RZ, 0x3 ;  /* 0x0000000a02027211 */ /* 0x000fc400078f18ff */
[----:B------:R-:W-:Y:S02]  /*0240*/  LOP3.LUT R4, R4, 0xfffffffe, RZ, 0xc0, !PT ;  /* 0xfffffffe04047812 */ /* 0x000fe400078ec0ff */
[----:B------:R-:W-:Y:S02]  /*0250*/  LOP3.LUT R0, R0, 0xfffffffc, RZ, 0xc0, !PT ;  /* 0xfffffffc00007812 */ /* 0x000fe400078ec0ff */
[----:B------:R-:W-:Y:S01]  /*0260*/  LOP3.LUT R3, R3, 0xfffffffe, RZ, 0xc0, !PT ;  /* 0xfffffffe03037812 */ /* 0x000fe200078ec0ff */
[----:B------:R-:W-:Y:S01]  /*0270*/  IMAD.IADD R13, R6, 0x1, -R4 ;  /* 0x00000001060d7824 */ /* 0x000fe200078e0a04 */
[----:B------:R-:W-:Y:S01]  /*0280*/  LOP3.LUT R2, R2, 0xfffffff8, RZ, 0xc0, !PT ;  /* 0xfffffff802027812 */ /* 0x000fe200078ec0ff */
[----:B------:R-:W-:Y:S01]  /*0290*/  IMAD.IADD R11, R6, 0x1, -R0 ;  /* 0x00000001060b7824 */ /* 0x000fe200078e0a00 */
[----:B------:R-:W-:Y:S01]  /*02a0*/  LEA.HI R214, R15, R14, RZ, 0x3 ;  /* 0x0000000e0fd67211 */ /* 0x000fe200078f18ff */
[----:B------:R-:W-:Y:S01]  /*02b0*/  IMAD.IADD R9, R7, 0x1, -R3 ;  /* 0x0000000107097824 */ /* 0x000fe200078e0a03 */
[----:B------:R-:W-:Y:S01]  /*02c0*/  LOP3.LUT R3, R5, 0xffffffe0, RZ, 0xc0, !PT ;  /* 0xffffffe005037812 */ /* 0x000fe200078ec0ff */
[----:B------:R-:W-:Y:S01]  /*02d0*/  IMAD.IADD R7, R10, 0x1, -R2 ;  /* 0x000000010a077824 */ /* 0x000fe200078e0a02 */
[----:B------:R-:W-:-:S02]  /*02e0*/  LOP3.LUT R0, R214, 0xfffffff8, RZ, 0xc0, !PT ;  /* 0xfffffff8d6007812 */ /* 0x000fc400078ec0ff */
[----:B------:R-:W-:Y:S02]  /*02f0*/  SHF.R.S32.HI R4, RZ, 0x3, R214 ;  /* 0x00000003ff047819 */ /* 0x000fe400000114d6 */
[----:B------:R-:W-:Y:S01]  /*0300*/  LOP3.LUT R2, R8, 0xfffffff0, RZ, 0xc0, !PT ;  /* 0xfffffff008027812 */ /* 0x000fe200078ec0ff */
[----:B------:R-:W-:Y:S02]  /*0310*/  IMAD.IADD R0, R14, 0x1, -R0 ;  /* 0x000000010e007824 */ /* 0x000fe400078e0a00 */
[----:B------:R-:W-:Y:S02]  /*0320*/  IMAD.SHL.U32 R5, R4, 0x40, RZ ;  /* 0x0000004004057824 */ /* 0x000fe400078e00ff */
[----:B------:R-:W-:Y:S01]  /*0330*/  IMAD.IADD R2, R14, 0x1, -R2 ;  /* 0x000000010e027824 */ /* 0x000fe200078e0a02 */
[----:B------:R-:W-:Y:S01]  /*0340*/  LOP3.LUT P4, RZ, R0, 0x2, RZ, 0xc0, !PT ;  /* 0x0000000200ff7812 */ /* 0x000fe2000788c0ff */
[----:B------:R-:W-:Y:S01]  /*0350*/  IMAD.IADD R4, R14, 0x1, -R3 ;  /* 0x000000010e047824 */ /* 0x000fe200078e0a03 */
[----:B------:R-:W-:Y:S01]  /*0360*/  LOP3.LUT R3, R5, 0x1c0, RZ, 0xc0, !PT ;  /* 0x000001c005037812 */ /* 0x000fe200078ec0ff */
[----:B------:R-:W-:Y:S01]  /*0370*/  IMAD.SHL.U32 R228, R0, 0x8, RZ ;  /* 0x0000000800e47824 */ /* 0x000fe200078e00ff */
[----:B------:R-:W-:-:S02]  /*0380*/  SHF.R.S32.HI R8, RZ, 0x1f, R2 ;  /* 0x0000001fff087819 */ /* 0x000fc40000011402 */
[----:B------:R-:W-:Y:S02]  /*0390*/  SHF.R.U32.HI R6, RZ, 0x3, R3 ;  /* 0x00000003ff067819 */ /* 0x000fe40000011603 */
[----:B------:R-:W-:Y:S01]  /*03a0*/  LOP3.LUT R5, R3, 0x38, R228, 0xf8, !PT ;  /* 0x0000003803057812 */ /* 0x000fe200078ef8e4 */
[----:B------:R-:W-:Y:S01]  /*03b0*/  IMAD.SHL.U32 R3, R0, 0x40, RZ ;  /* 0x0000004000037824 */ /* 0x000fe200078e00ff */
[----:B------:R-:W-:Y:S02]  /*03c0*/  LEA.HI R12, R8, R2, RZ, 0x3 ;  /* 0x00000002080c7211 */ /* 0x000fe400078f18ff */
[----:B------:R-:W-:Y:S02]  /*03d0*/  LOP3.LUT R244, R5, R6, RZ, 0x3c, !PT ;  /* 0x0000000605f47212 */ /* 0x000fe400078e3cff */
[----:B------:R-:W-:Y:S01]  /*03e0*/  LOP3.LUT P3, RZ, R0, 0x4, RZ, 0xc0, !PT ;  /* 0x0000000400ff7812 */ /* 0x000fe2000786c0ff */
[----:B------:R-:W-:Y:S01]  /*03f0*/  IMAD.SHL.U32 R0, R11, 0x10, RZ ;  /* 0x000000100b007824 */ /* 0x000fe200078e00ff */
[----:B------:R-:W-:-:S02]  /*0400*/  LOP3.LUT R5, R12, 0xfffffff8, RZ, 0xc0, !PT ;  /* 0xfffffff80c057812 */ /* 0x000fc400078ec0ff */
[----:B------:R-:W-:Y:S02]  /*0410*/  LOP3.LUT R3, R3, 0x1c0, RZ, 0xc0, !PT ;  /* 0x000001c003037812 */ /* 0x000fe400078ec0ff */
[----:B------:R-:W-:Y:S01]  /*0420*/  SHF.R.S32.HI R10, RZ, 0x1f, R4 ;  /* 0x0000001fff0a7819 */ /* 0x000fe20000011404 */
[----:B------:R-:W-:Y:S01]  /*0430*/  IMAD.IADD R18, R2, 0x1, -R5 ;  /* 0x0000000102127824 */ /* 0x000fe200078e0a05 */
[----:B------:R-:W-:Y:S02]  /*0440*/  LOP3.LUT R2, R3, 0x30, R0, 0xf8, !PT ;  /* 0x0000003003027812 */ /* 0x000fe400078ef800 */
[----:B------:R-:W-:Y:S02]  /*0450*/  LEA.HI R5, R15, R14, RZ, 0x6 ;  /* 0x0000000e0f057211 */ /* 0x000fe400078f30ff */
[--C-:B------:R-:W-:Y:S01]  /*0460*/  LOP3.LUT R6, R2, 0x8, R214.reuse, 0xf8, !PT ;  /* 0x0000000802067812 */ /* 0x100fe200078ef8d6 */
[----:B------:R1:W-:Y:S01]  /*0470*/  STL [R1+0x10], R18 ;  /* 0x0000101201007387 */ /* 0x0003e20000100800 */
[----:B------:R-:W-:Y:S01]  /*0480*/  SHF.R.S32.HI R0, RZ, 0x6, R5 ;  /* 0x00000006ff007819 */ /* 0x000fe20000011405 */
[----:B------:R-:W-:Y:S01]  /*0490*/  IMAD.SHL.U32 R5, R9, 0x200, RZ ;  /* 0x0000020009057824 */ /* 0x000fe200078e00ff */
[----:B------:R-:W-:-:S02]  /*04a0*/  LOP3.LUT R214, R3, 0x8, R214, 0xf8, !PT ;  /* 0x0000000803d67812 */ /* 0x000fc400078ef8d6 */
[----:B------:R-:W-:Y:S01]  /*04b0*/  SHF.R.U32.HI R209, RZ, 0x3, R3 ;  /* 0x00000003ffd17819 */ /* 0x000fe20000011603 */
[C---:B------:R-:W-:Y:S01]  /*04c0*/  IMAD R3, R0.reuse, 0x800, R5 ;  /* 0x0000080000037824 */ /* 0x040fe200078e0205 */
[----:B------:R-:W-:Y:S01]  /*04d0*/  LOP3.LUT R2, R17, 0x7ffffffc, RZ, 0xc0, !PT ;  /* 0x7ffffffc11027812 */ /* 0x000fe200078ec0ff */
[----:B------:R-:W-:Y:S01]  /*04e0*/  IMAD.SHL.U32 R8, R0, 0x8, RZ ;  /* 0x0000000800087824 */ /* 0x000fe200078e00ff */
[----:B------:R-:W-:Y:S01]  /*04f0*/  LOP3.LUT R214, R214, R209, RZ, 0x3c, !PT ;  /* 0x000000d1d6d67212 */ /* 0x000fe200078e3cff */
[----:B------:R-:W-:Y:S01]  /*0500*/  IMAD R244, R0, 0x200, R244 ;  /* 0x0000020000f47824 */ /* 0x000fe200078e02f4 */
[----:B------:R-:W-:Y:S01]  /*0510*/  LEA.HI R16, R10, R4, RZ, 0x2 ;  /* 0x000000040a107211 */ /* 0x000fe200078f10ff */
[----:B------:R-:W-:Y:S01]  /*0520*/  IMAD.IADD R2, R14, 0x1, -R2 ;  /* 0x000000010e027824 */ /* 0x000fe200078e0a02 */
[----:B------:R-:W-:Y:S01]  /*0530*/  LOP3.LUT R4, R7, 0x1, RZ, 0xc0, !PT ;  /* 0x0000000107047812 */ /* 0x000fe200078ec0ff */
[----:B------:R-:W-:Y:S01]  /*0540*/  IMAD.IADD R214, R3, 0x1, R214 ;  /* 0x0000000103d67824 */ /* 0x000fe200078e02d6 */
[----:B------:R-:W-:Y:S01]  /*0550*/  LEA.HI R15, R15, R14, RZ, 0x7 ;  /* 0x0000000e0f0f7211 */ /* 0x000fe200078f38ff */
[----:B------:R-:W-:Y:S01]  /*0560*/  IMAD.SHL.U32 R3, R2, 0x2, RZ ;  /* 0x0000000202037824 */ /* 0x000fe200078e00ff */
[----:B------:R-:W-:Y:S01]  /*0570*/  ISETP.NE.U32.AND P0, PT, R4, 0x1, PT ;  /* 0x000000010400780c */ /* 0x000fe20003f05070 */
[----:B------:R-:W-:Y:S01]  /*0580*/  IMAD.SHL.U32 R4, R9, 0x20, RZ ;  /* 0x0000002009047824 */ /* 0x000fe200078e00ff */
[----:B------:R-:W-:Y:S01]  /*0590*/  SHF.R.S32.HI R2, RZ, 0x7, R15 ;  /* 0x00000007ff027819 */ /* 0x000fe2000001140f */
[----:B------:R-:W-:Y:S01]  /*05a0*/  IMAD R11, R11, 0x400, R3 ;  /* 0x000004000b0b7824 */ /* 0x000fe200078e0203 */
[----:B------:R-:W-:Y:S01]  /*05b0*/  LOP3.LUT R209, R5, R6, R209, 0xf6, !PT ;  /* 0x0000000605d17212 */ /* 0x000fe200078ef6d1 */
[----:B------:R-:W-:Y:S01]  /*05c0*/  IMAD.SHL.U32 R5, R9, 0x10, RZ ;  /* 0x0000001009057824 */ /* 0x000fe200078e00ff */
[----:B------:R-:W-:Y:S01]  /*05d0*/  LOP3.LUT R4, R4, 0x20, RZ, 0xc0, !PT ;  /* 0x0000002004047812 */ /* 0x000fe200078ec0ff */
[C---:B------:R-:W-:Y:S01]  /*05e0*/  IMAD R10, R2.reuse, 0x1000, R3 ;  /* 0x00001000020a7824 */ /* 0x040fe200078e0203 */
[C---:B------:R-:W-:Y:S01]  /*05f0*/  R2P PR, R7.reuse, 0x6 ;  /* 0x0000000607007804 */ /* 0x040fe20000000000 */
[----:B------:R-:W-:Y:S01]  /*0600*/  IMAD.SHL.U32 R3, R2, 0x8, RZ ;  /* 0x0000000802037824 */ /* 0x000fe200078e00ff */
[----:B------:R-:W-:Y:S01]  /*0610*/  LOP3.LUT R208, R4, 0x18, R8, 0xf8, !PT ;  /* 0x0000001804d07812 */ /* 0x000fe200078ef808 */
[----:B------:R-:W-:Y:S01]  /*0620*/  IMAD.SHL.U32 R2, R7, 0x40, RZ ;  /* 0x0000004007027824 */ /* 0x000fe200078e00ff */
[----:B------:R-:W-:Y:S01]  /*0630*/  SEL R224, R224, 0x10, !P0 ;  /* 0x00000010e0e07807 */ /* 0x000fe20004000000 */
[----:B------:R-:W-:Y:S01]  /*0640*/  IMAD.SHL.U32 R4, R0, 0x20, RZ ;  /* 0x0000002000047824 */ /* 0x000fe200078e00ff */
[----:B------:R-:W-:Y:S01]  /*0650*/  LEA R209, R209, UR4, 0x1 ;  /* 0x00000004d1d17c11 */ /* 0x000fe2000f8e08ff */
[----:B------:R-:W-:Y:S01]  /*0660*/  IMAD.SHL.U32 R6, R9, 0x8, RZ ;  /* 0x0000000809067824 */ /* 0x000fe200078e00ff */
[----:B------:R-:W-:Y:S01]  /*0670*/  LOP3.LUT R0, R2, 0x1c0, RZ, 0xc0, !PT ;  /* 0x000001c002007812 */ /* 0x000fe200078ec0ff */
[----:B------:R-:W-:Y:S01]  /*0680*/  IMAD.SHL.U32 R214, R214, 0x2, RZ ;  /* 0x00000002d6d67824 */ /* 0x000fe200078e00ff */
[----:B------:R-:W-:-:S02]  /*0690*/  LOP3.LUT R2, R3, 0x8, RZ, 0xc0, !PT ;  /* 0x0000000803027812 */ /* 0x000fc400078ec0ff */
[----:B------:R-:W-:Y:S02]  /*06a0*/  LOP3.LUT R252, R4, 0x6, R252, 0xf8, !PT ;  /* 0x0000000604fc7812 */ /* 0x000fe400078ef8fc */
[----:B------:R-:W-:Y:S02]  /*06b0*/  SHF.R.U32.HI R3, RZ, 0x3, R0 ;  /* 0x00000003ff037819 */ /* 0x000fe40000011600 */
[----:B------:R-:W-:Y:S02]  /*06c0*/  LOP3.LUT R4, R0, 0x20, R4, 0xf8, !PT ;  /* 0x0000002000047812 */ /* 0x000fe400078ef804 */
[----:B------:R-:W-:Y:S01]  /*06d0*/  LOP3.LUT R8, R2, 0x10, R5, 0xf8, !PT ;  /* 0x0000001002087812 */ /* 0x000fe200078ef805 */
[----:B------:R-:W-:Y:S01]  /*06e0*/  IMAD.SHL.U32 R5, R18, 0x40, RZ ;  /* 0x0000004012057824 */ /* 0x000fe200078e00ff */
[----:B------:R-:W-:Y:S01]  /*06f0*/  LOP3.LUT R7, R3, R0, R2, 0x1e, !PT ;  /* 0x0000000003077212 */ /* 0x000fe200078e1e02 */
[----:B------:R-:W-:Y:S01]  /*0700*/  IMAD R0, R13, 0x400, R10 ;  /* 0x000004000d007824 */ /* 0x000fe200078e020a */
[----:B------:R-:W-:Y:S01]  /*0710*/  LOP3.LUT R3, R4, R3, RZ, 0x3c, !PT ;  /* 0x0000000304037212 */ /* 0x000fe200078e3cff */
[----:B------:R-:W-:Y:S01]  /*0720*/  IMAD.SHL.U32 R4, R12, 0x40, RZ ;  /* 0x000000400c047824 */ /* 0x000fe200078e00ff */
[----:B------:R-:W-:Y:S01]  /*0730*/  LOP3.LUT R5, R5, 0x1c0, RZ, 0xc0, !PT ;  /* 0x000001c005057812 */ /* 0x000fe200078ec0ff */
[----:B------:R-:W-:Y:S01]  /*0740*/  IMAD.IADD R7, R11, 0x1, R7 ;  /* 0x000000010b077824 */ /* 0x000fe200078e0207 */
[----:B------:R-:W-:Y:S01]  /*0750*/  SHF.R.S32.HI R2, RZ, 0x2, R16 ;  /* 0x00000002ff027819 */ /* 0x000fe20000011410 */
[----:B------:R-:W-:Y:S01]  /*0760*/  IMAD.IADD R225, R3, 0x1, R0 ;  /* 0x0000000103e17824 */ /* 0x000fe200078e0200 */
[----:B------:R-:W-:-:S02]  /*0770*/  LOP3.LUT R0, R4, 0xfffffe00, RZ, 0xc0, !PT ;  /* 0xfffffe0004007812 */ /* 0x000fc400078ec0ff */
[----:B------:R-:W-:Y:S01]  /*0780*/  LOP3.LUT R4, R5, 0x8, R6, 0xf8, !PT ;  /* 0x0000000805047812 */ /* 0x000fe200078ef806 */
[C---:B------:R-:W-:Y:S01]  /*0790*/  IMAD R9, R13.reuse, 0x10, R2 ;  /* 0x000000100d097824 */ /* 0x040fe200078e0202 */
[--C-:B------:R-:W-:Y:S01]  /*07a0*/  SHF.R.U32.HI R6, RZ, 0x3, R5.reuse ;  /* 0x00000003ff067819 */ /* 0x100fe20000011605 */
[----:B------:R-:W-:Y:S01]  /*07b0*/  IMAD R3, R13, 0x400, R0 ;  /* 0x000004000d037824 */ /* 0x000fe200078e0200 */
[----:B------:R-:W-:Y:S02]  /*07c0*/  LEA R225, R225, UR4, 0x1 ;  /* 0x00000004e1e17c11 */ /* 0x000fe4000f8e08ff */
[----:B------:R-:W-:Y:S01]  /*07d0*/  LOP3.LUT R2, R4, R6, RZ, 0x3c, !PT ;  /* 0x0000000604027212 */ /* 0x000fe200078e3cff */
[----:B------:R1:W-:Y:S01]  /*07e0*/  STL [R1+0x8], R9 ;  /* 0x0000080901007387 */ /* 0x0003e20000100800 */
[C-C-:B------:R-:W-:Y:S01]  /*07f0*/  LOP3.LUT R4, R6.reuse, R8, R5.reuse, 0x1e, !PT ;  /* 0x0000000806047212 */ /* 0x140fe200078e1e05 */
[----:B------:R-:W-:Y:S01]  /*0800*/  IMAD.IADD R226, R225, 0x1, R224 ;  /* 0x00000001e1e27824 */ /* 0x000fe200078e02e0 */
[----:B------:R-:W-:Y:S01]  /*0810*/  LOP3.LUT R208, R6, R208, R5, 0x1e, !PT ;  /* 0x000000d006d07212 */ /* 0x000fe200078e1e05 */
[----:B------:R-:W-:Y:S01]  /*0820*/  IMAD.IADD R218, R3, 0x1, R2 ;  /* 0x0000000103da7824 */ /* 0x000fe200078e0202 */
[-C--:B------:R-:W-:Y:S01]  /*0830*/  LOP3.LUT R219, R4, R0.reuse, RZ, 0xfc, !PT ;  /* 0x0000000004db7212 */ /* 0x080fe200078efcff */
[----:B------:R-:W-:Y:S01]  /*0840*/  IMAD.U32 R3, RZ, RZ, UR5 ;  /* 0x00000005ff037e24 */ /* 0x000fe2000f8e00ff */
[----:B------:R-:W-:Y:S01]  /*0850*/  LOP3.LUT R208, R208, R0, RZ, 0xfc, !PT ;  /* 0x00000000d0d07212 */ /* 0x000fe200078efcff */
[----:B------:R-:W-:Y:S01]  /*0860*/  IMAD.U32 R0, RZ, RZ, UR6 ;  /* 0x00000006ff007e24 */ /* 0x000fe2000f8e00ff */
[----:B------:R-:W-:Y:S01]  /*0870*/  USHF.R.S32.HI UR6, URZ, 0x1f, UR50 ;  /* 0x0000001f3f067899 */ /* 0x000fe20008011432 */
[----:B------:R-:W-:Y:S01]  /*0880*/  IMAD.MOV.U32 R2, RZ, RZ, 0x20 ;  /* 0x00000020ff027424 */ /* 0x000fe200078e00ff */
[----:B------:R-:W-:Y:S01]  /*0890*/  UIADD3 UR5, UR4, 0xc000, URZ ;  /* 0x0000c00004057890 */ /* 0x000fe2000fffe03f */
[----:B------:R-:W-:-:S03]  /*08a0*/  IMAD.MOV.U32 R0, RZ, RZ, 0x40 ;  /* 0x00000040ff007424 */ /* 0x000fc600078e00ff */
[----:B------:R-:W-:Y:S01]  /*08b0*/  IMAD.U32 R3, RZ, RZ, UR6 ;  /* 0x00000006ff037e24 */ /* 0x000fe2000f8e00ff */
[----:B------:R-:W-:Y:S01]  /*08c0*/  USHF.R.S32.HI UR6, URZ, 0x1f, UR55 ;  /* 0x0000001f3f067899 */ /* 0x000fe20008011437 */
[----:B------:R-:W-:Y:S01]  /*08d0*/  SEL R213, R2, 0xffffffe0, !P4 ;  /* 0xffffffe002d57807 */ /* 0x000fe20006000000 */
[----:B------:R-:W-:Y:S01]  /*08e0*/  VIADD R216, R214, UR5 ;  /* 0x00000005d6d87c36 */ /* 0x000fe20008000000 */
[----:B------:R-:W-:Y:S02]  /*08f0*/  SEL R2, R2, 0xffffffe0, !P1 ;  /* 0xffffffe002027807 */ /* 0x000fe40004800000 */
[----:B------:R-:W-:Y:S01]  /*0900*/  LEA R250, R7, UR5, 0x1 ;  /* 0x0000000507fa7c11 */ /* 0x000fe2000f8e08ff */
[----:B------:R-:W-:Y:S01]  /*0910*/  IMAD.U32 R3, RZ, RZ, UR6 ;  /* 0x00000006ff037e24 */ /* 0x000fe2000f8e00ff */
[C---:B------:R-:W-:Y:S01]  /*0920*/  SEL R215, R0.reuse, 0xffffffc0, !P3 ;  /* 0xffffffc000d77807 */ /* 0x040fe20005800000 */
[----:B------:R-:W-:Y:S01]  /*0930*/  IMAD.IADD R223, R225, 0x1, R2 ;  /* 0x00000001e1df7824 */ /* 0x000fe200078e0202 */
[----:B------:R-:W-:Y:S01]  /*0940*/  SEL R0, R0, 0xffffffc0, !P2 ;  /* 0xffffffc000007807 */ /* 0x000fe20005000000 */
[----:B------:R-:W-:Y:S01]  /*0950*/  VIADD R3, R250, 0x420 ;  /* 0x00000420fa037836 */ /* 0x000fe20000000000 */
[----:B------:R-:W-:Y:S01]  /*0960*/  LEA R208, R208, UR5, 0x1 ;  /* 0x00000005d0d07c11 */ /* 0x000fe2000f8e08ff */
[----:B------:R-:W-:-:S02]  /*0970*/  IMAD.IADD R4, R2, 0x1, R250 ;  /* 0x0000000102047824 */ /* 0x000fc400078e02fa */
[C---:B------:R-:W-:Y:S02]  /*0980*/  @P1 VIADD R3, R250.reuse, 0x3e0 ;  /* 0x000003e0fa031836 */ /* 0x040fe40000000000 */
[--C-:B------:R-:W-:Y:S01]  /*0990*/  IMAD.IADD R251, R250, 0x1, R0.reuse ;  /* 0x00000001fafb7824 */ /* 0x100fe200078e0200 */
[----:B------:R1:W-:Y:S01]  /*09a0*/  STL [R1], R4 ;  /* 0x0000000401007387 */ /* 0x0003e20000100800 */
[----:B------:R-:W-:Y:S02]  /*09b0*/  IMAD.IADD R2, R4, 0x1, R0 ;  /* 0x0000000104027824 */ /* 0x000fe400078e0200 */
[----:B------:R-:W-:Y:S01]  /*09c0*/  IMAD.IADD R0, R0, 0x1, R3 ;  /* 0x0000000100007824 */ /* 0x000fe200078e0203 */
[----:B------:R1:W-:Y:S01]  /*09d0*/  STL [R1+0x14], R3 ;  /* 0x0000140301007387 */ /* 0x0003e20000100800 */
[C---:B------:R-:W-:Y:S02]  /*09e0*/  IMAD.IADD R213, R216.reuse, 0x1, R213 ;  /* 0x00000001d8d57824 */ /* 0x040fe400078e02d5 */
[--C-:B------:R-:W-:Y:S01]  /*09f0*/  IMAD.IADD R216, R216, 0x1, R215.reuse ;  /* 0x00000001d8d87824 */ /* 0x100fe200078e02d7 */
[----:B------:R1:W-:Y:S01]  /*0a00*/  STL [R1+0x4], R2 ;  /* 0x0000040201007387 */ /* 0x0003e20000100800 */
[----:B------:R-:W-:-:S02]  /*0a10*/  IMAD.IADD R215, R213, 0x1, R215 ;  /* 0x00000001d5d77824 */ /* 0x000fc400078e02d7 */
[----:B------:R-:W-:Y:S01]  /*0a20*/  IMAD.IADD R224, R224, 0x1, R223 ;  /* 0x00000001e0e07824 */ /* 0x000fe200078e02df */
[----:B------:R1:W-:Y:S06]  /*0a30*/  STL [R1+0xc], R0 ;  /* 0x00000c0001007387 */ /* 0x0003ec0000100800 */
.L_x_206:
        /* <DEDUP_REMOVED lines=30> */
[----:B---34-:R-:W2:Y:S01]  /*0c20*/  @P1 LDG.E R7, desc[UR12][R4.64] ;  /* 0x0000000c04071981 */ /* 0x018ea2000c1e1900 */
[----:B------:R-:W-:-:S04]  /*0c30*/  UIADD3 UR6, UP0, UR16, UR10, URZ ;  /* 0x0000000a10067290 */ /* 0x000fc8000ff1e03f */
[----:B------:R-:W-:Y:S01]  /*0c40*/  PLOP3.LUT P2, PT, PT, PT, UP4, 0x80, 0x0 ;  /* 0x000000000000781c */ /* 0x000fe20003f4f048 */
[----:B------:R-:W-:Y:S01]  /*0c50*/  UIADD3.X UR5, UR5, UR11, URZ, UP0, !UPT ;  /* 0x0000000b05057290 */ /* 0x000fe200087fe43f */
[----:B------:R1:W3:Y:S02]  /*0c60*/  @P0 LDG.E R5, desc[UR12][R2.64] ;  /* 0x0000000c02050981 */ /* 0x0002e4000c1e1900 */
[----:B-1----:R-:W-:Y:S02]  /*0c70*/  IMAD.U32 R2, RZ, RZ, UR15 ;  /* 0x0000000fff027e24 */ /* 0x002fe4000f8e00ff */
[----:B------:R-:W-:-:S05]  /*0c80*/  IMAD.U32 R3, RZ, RZ, UR14 ;  /* 0x0000000eff037e24 */ /* 0x000fca000f8e00ff */
[----:B------:R-:W4:Y:S04]  /*0c90*/  @P3 LDG.E R6, desc[UR12][R2.64] ;  /* 0x0000000c02063981 */ /* 0x000f28000c1e1900 */
        /* <DEDUP_REMOVED lines=29> */
.L_x_136:
[----:B------:R-:W-:Y:S02]  /*0e70*/  @!UP3 UIADD3 UR15, UR7, UR6, -UR26 ;  /* 0x00000006070fb290 */ /* 0x000fe4000fffe81a */
[----:B------:R-:W-:Y:S02]  /*0e80*/  @UP2 UIADD3 UR34, UR8, -UR5, URZ ;  /* 0x8000000508222290 */ /* 0x000fe4000fffe03f */
[----:B------:R-:W-:-:S05]  /*0e90*/  UISETP.GT.AND UP0, UPT, UR15, UR32, UPT ;  /* 0x000000200f00728c */ /* 0x000fca000bf04270 */
[----:B------:R-:W-:Y:S01]  /*0ea0*/  @!UP2 ULDC UR34, c[0x0][0x2c4] ;  /* 0x0000b1000022aab9 */ /* 0x000fe20000000800 */
[----:B------:R-:W-:-:S13]  /*0eb0*/  PLOP3.LUT P0, PT, PT, PT, UP0, 0x80, 0x0 ;  /* 0x000000000000781c */ /* 0x000fda0003f0f008 */
[----:B------:R-:W-:Y:S05]  /*0ec0*/  @!P0 BRA `(.L_x_137) ;  /* 0x0000009c006c8947 */ /* 0x000fea0003800000 */
[----:B------:R-:W1:Y:S01]  /*0ed0*/  LDC R6, c[0x0][0x278] ;  /* 0x00009e00ff067b82 */ /* 0x000e620000000800 */
[----:B------:R-:W-:Y:S01]  /*0ee0*/  IABS R4, UR55 ;  /* 0x0000003700047c13 */ /* 0x000fe20008000000 */
[----:B------:R-:W-:Y:S01]  /*0ef0*/  UISETP.NE.AND UP1, UPT, UR5, -0x1, UPT ;  /* 0xffffffff0500788c */ /* 0x000fe2000bf25270 */
[----:B------:R-:W-:Y:S01]  /*0f00*/  ULDC.64 UR6, c[0x0][0x228] ;  /* 0x00008a0000067ab9 */ /* 0x000fe20000000a00 */
[----:B------:R-:W-:Y:S01]  /*0f10*/  ULDC.64 UR8, c[0x0][0x488] ;  /* 0x0001220000087ab9 */ /* 0x000fe20000000a00 */
[----:B------:R-:W-:-:S03]  /*0f20*/  UIMAD.WIDE.U32 UR18, UR50, UR6, URZ ;  /* 0x00000006321272a5 */ /* 0x000fc6000f8e003f */
[----:B------:R-:W2:Y:S01]  /*0f30*/  S2UR UR10, SR_CTAID.X ;  /* 0x00000000000a79c3 */ /* 0x000ea20000002500 */
[----:B------:R-:W-:Y:S02]  /*0f40*/  UIMAD UR6, UR56, UR6, URZ ;  /* 0x00000006380672a4 */ /* 0x000fe4000f8e023f */
[----:B------:R-:W-:Y:S02]  /*0f50*/  UIADD3 UR14, UR34, 0x3f, URZ ;  /* 0x0000003f220e7890 */ /* 0x000fe4000fffe03f */
[----:B------:R-:W-:Y:S02]  /*0f60*/  UISETP.NE.AND UP0, UPT, UR36, -0x1, UPT ;  /* 0xffffffff2400788c */ /* 0x000fe4000bf05270 */
[----:B------:R-:W-:Y:S01]  /*0f70*/  UIMAD UR31, UR50, UR7, UR6 ;  /* 0x00000007321f72a4 */ /* 0x000fe2000f8e0206 */
[----:B------:R-:W-:Y:S02]  /*0f80*/  ULDC UR57, c[0x0][0x2d4] ;  /* 0x0000b50000397ab9 */ /* 0x000fe40000000800 */
[----:B------:R-:W-:Y:S01]  /*0f90*/  @!UP1 ULDC.64 UR6, c[0x0][0x418] ;  /* 0x0001060000069ab9 */ /* 0x000fe20000000a00 */
[----:B------:R-:W-:-:S02]  /*0fa0*/  USHF.R.S32.HI UR27, URZ, 0x1f, UR14 ;  /* 0x0000001f3f1b7899 */ /* 0x000fc4000801140e */
[----:B------:R-:W-:Y:S02]  /*0fb0*/  USHF.R.S32.HI UR38, URZ, 0x1f, UR57 ;  /* 0x0000001f3f267899 */ /* 0x000fe40008011439 */
[----:B------:R-:W-:Y:S01]  /*0fc0*/  @!UP1 UIMAD.WIDE.U32 UR42, UR50, UR6, URZ ;  /* 0x00000006322a92a5 */ /* 0x000fe2000f8e003f */
[----:B-1----:R-:W-:Y:S01]  /*0fd0*/  IABS R5, R6 ;  /* 0x0000000600057213 */ /* 0x002fe20000000000 */
[----:B------:R-:W-:Y:S01]  /*0fe0*/  ULEA.HI UR27, UR27, UR14, URZ, 0x6 ;  /* 0x0000000e1b1b7291 */ /* 0x000fe2000f8f303f */
[----:B------:R-:W-:Y:S01]  /*0ff0*/  ISETP.NE.AND P3, PT, R6, RZ, PT ;  /* 0x000000ff0600720c */ /* 0x000fe20003f65270 */
[----:B------:R-:W-:Y:S01]  /*1000*/  ULDC.64 UR24, c[0x0][0x240] ;  /* 0x0000900000187ab9 */ /* 0x000fe20000000a00 */
[----:B------:R-:W1:Y:S01]  /*1010*/  I2F.RP R2, R5 ;  /* 0x0000000500027306 */ /* 0x000e620000209400 */
[----:B------:R-:W-:Y:S01]  /*1020*/  UIMAD UR14, UR38, UR50, URZ ;  /* 0x00000032260e72a4 */ /* 0x000fe2000f8e023f */
[----:B------:R-:W-:Y:S01]  /*1030*/  ULDC UR60, c[0x0][0x2dc] ;  /* 0x0000b700003c7ab9 */ /* 0x000fe20000000800 */
[----:B--2---:R-:W-:Y:S01]  /*1040*/  UIMAD.WIDE.U32 UR28, UR10, UR8, URZ ;  /* 0x000000080a1c72a5 */ /* 0x004fe2000f8e003f */
[----:B------:R-:W-:Y:S01]  /*1050*/  ULDC UR59, c[0x0][0x270] ;  /* 0x00009c00003b7ab9 */ /* 0x000fe20000000800 */
[----:B------:R-:W-:-:S02]  /*1060*/  UIMAD.WIDE.U32 UR16, UR5, UR24, URZ ;  /* 0x00000018051072a5 */ /* 0x000fc4000f8e003f */
[----:B------:R-:W-:Y:S02]  /*1070*/  UIMAD UR49, UR10, UR9, UR29 ;  /* 0x000000090a3172a4 */ /* 0x000fe4000f8e021d */
[----:B------:R-:W-:Y:S01]  /*1080*/  USHF.L.U32 UR10, UR50, 0x7, URZ ;  /* 0x00000007320a7899 */ /* 0x000fe2000800063f */
[----:B------:R-:W-:Y:S01]  /*1090*/  @UP1 ULDC.64 UR8, c[0x0][0x420] ;  /* 0x0001080000081ab9 */ /* 0x000fe20000000a00 */
[----:B------:R-:W-:Y:S01]  /*10a0*/  @UP0 UIADD3 UR23, UR26, UR36, URZ ;  /* 0x000000241a170290 */ /* 0x000fe2000fffe03f */
[----:B-1----:R-:W1:Y:S01]  /*10b0*/  MUFU.RCP R2, R2 ;  /* 0x0000000200027308 */ /* 0x002e620000001000 */
[----:B------:R-:W-:Y:S02]  /*10c0*/  @UP1 UIMAD.WIDE.U32 UR44, UR5, UR8, URZ ;  /* 0x00000008052c12a5 */ /* 0x000fe4000f8e003f */
[----:B------:R-:W-:Y:S02]  /*10d0*/  @!UP1 UIMAD UR8, UR56, UR6, URZ ;  /* 0x00000006380892a4 */ /* 0x000fe4000f8e023f */
[----:B------:R-:W-:-:S02]  /*10e0*/  USHF.L.U64.HI UR6, UR50, 0x7, UR56 ;  /* 0x0000000732067899 */ /* 0x000fc40008010238 */
[----:B------:R-:W-:Y:S02]  /*10f0*/  @!UP1 UIMAD UR37, UR50, UR7, UR8 ;  /* 0x00000007322592a4 */ /* 0x000fe4000f8e0208 */
[----:B------:R-:W-:Y:S01]  /*1100*/  @UP1 UIMAD UR51, UR5, UR9, UR45 ;  /* 0x00000009053312a4 */ /* 0x000fe2000f8e022d */
[----:B------:R-:W-:Y:S01]  /*1110*/  ULDC.U8 UR7, c[0x0][0x3d8] ;  /* 0x0000f60000077ab9 */ /* 0x000fe20000000000 */
[----:B------:R-:W-:Y:S02]  /*1120*/  USEL UR33, UR10, URZ, UP2 ;  /* 0x0000003f0a217287 */ /* 0x000fe40009000000 */
[----:B------:R-:W-:Y:S02]  /*1130*/  UIMAD.WIDE UR8, UR60, UR59, URZ ;  /* 0x0000003b3c0872a5 */ /* 0x000fe4000f8e023f */
[----:B------:R-:W-:Y:S01]  /*1140*/  UIMAD.WIDE.U32 UR10, UR50, UR57, URZ ;  /* 0x00000039320a72a5 */ /* 0x000fe2000f8e003f */
[----:B-1----:R-:W-:Y:S01]  /*1150*/  VIADD R2, R2, 0xffffffe ;  /* 0x0ffffffe02027836 */ /* 0x002fe20000000000 */
[----:B------:R-:W-:-:S02]  /*1160*/  USEL UR35, UR6, URZ, UP2 ;  /* 0x0000003f06237287 */ /* 0x000fc40009000000 */
[----:B------:R-:W-:Y:S01]  /*1170*/  UISETP.NE.AND UP3, UPT, UR7, URZ, UPT ;  /* 0x0000003f0700728c */ /* 0x000fe2000bf65270 */
[----:B------:R-:W1:Y:S01]  /*1180*/  F2I.FTZ.U32.TRUNC.NTZ R3, R2 ;  /* 0x0000000200037305 */ /* 0x000e62000021f000 */
[----:B------:R-:W-:Y:S01]  /*1190*/  UIMAD UR14, UR56, UR57, UR14 ;  /* 0x00000039380e72a4 */ /* 0x000fe2000f8e020e */
[----:B------:R-:W-:Y:S01]  /*11a0*/  @UP0 ULDC.64 UR6, c[0x0][0x248] ;  /* 0x0000920000060ab9 */ /* 0x000fe20000000a00 */
[----:B------:R-:W-:Y:S02]  /*11b0*/  USEL UR54, UR18, UR16, !UP1 ;  /* 0x0000001012367287 */ /* 0x000fe4000c800000 */
[----:B------:R-:W-:Y:S02]  /*11c0*/  UIADD3 UR47, UR19, UR31, URZ ;  /* 0x0000001f132f7290 */ /* 0x000fe4000fffe03f */
[----:B------:R-:W-:Y:S02]  /*11d0*/  UIMAD UR30, UR5, UR25, URZ ;  /* 0x00000019051e72a4 */ /* 0x000fe4000f8e023f */
[----:B------:R-:W-:-:S02]  /*11e0*/  @UP0 UIMAD.WIDE.U32 UR18, UR23, UR6, URZ ;  /* 0x00000006171202a5 */ /* 0x000fc4000f8e003f */
[----:B------:R-:W-:Y:S02]  /*11f0*/  @UP0 UIMAD UR31, UR23, UR7, URZ ;  /* 0x00000007171f02a4 */ /* 0x000fe4000f8e023f */
[----:B------:R-:W-:Y:S01]  /*1200*/  UIMAD UR23, UR9, UR10, URZ ;  /* 0x0000000a091772a4 */ /* 0x000fe2000f8e023f */
[--C-:B-1----:R-:W-:Y:S01]  /*1210*/  IMAD.MOV R0, RZ, RZ, -R3.reuse ;  /* 0x000000ffff007224 */ /* 0x102fe200078e0a03 */
[----:B------:R-:W-:Y:S01]  /*1220*/  UIADD3 UR14, UR11, UR14, URZ ;  /* 0x0000000e0b0e7290 */ /* 0x000fe2000fffe03f */
[----:B------:R-:W-:Y:S01]  /*1230*/  IMAD.MOV.U32 R2, RZ, RZ, RZ ;  /* 0x000000ffff027224 */ /* 0x000fe200078e00ff */
[----:B------:R-:W-:Y:S01]  /*1240*/  @UP1 UIADD3 UR47, UR17, UR30, URZ ;  /* 0x0000001e112f1290 */ /* 0x000fe2000fffe03f */
[----:B------:R-:W-:Y:S01]  /*1250*/  IMAD R0, R0, R5, RZ ;  /* 0x0000000500007224 */ /* 0x000fe200078e02ff */
[----:B------:R-:W-:Y:S02]  /*1260*/  UIMAD.WIDE.U32 UR16, UR8, UR10, URZ ;  /* 0x0000000a081072a5 */ /* 0x000fe4000f8e003f */
[----:B------:R-:W-:Y:S01]  /*1270*/  UIMAD UR14, UR8, UR14, UR23 ;  /* 0x0000000e080e72a4 */ /* 0x000fe2000f8e0217 */
[----:B------:R-:W-:Y:S01]  /*1280*/  IMAD.HI.U32 R0, R3, R0, R2 ;  /* 0x0000000003007227 */ /* 0x000fe200078e0002 */
[----:B------:R-:W-:Y:S01]  /*1290*/  MOV R2, R4 ;  /* 0x0000000400027202 */ /* 0x000fe20000000f00 */
[----:B------:R-:W-:-:S02]  /*12a0*/  UIMAD.WIDE.U32 UR10, UR8, UR5, URZ ;  /* 0x00000005080a72a5 */ /* 0x000fc4000f8e003f */
[----:B------:R-:W-:Y:S02]  /*12b0*/  ULOP3.LUT UR23, UR27, 0xffffffc0, URZ, 0xc0, !UPT ;  /* 0xffffffc01b177892 */ /* 0x000fe4000f8ec03f */
[----:B------:R-:W-:Y:S01]  /*12c0*/  IMAD.HI.U32 R0, R0, R2, RZ ;  /* 0x0000000200007227 */ /* 0x000fe200078e00ff */
[----:B------:R-:W-:Y:S02]  /*12d0*/  UIADD3 UR41, UR17, UR14, URZ ;  /* 0x0000000e11297290 */ /* 0x000fe4000fffe03f */
[----:B------:R-:W-:Y:S01]  /*12e0*/  USEL UR53, UR16, UR10, !UP1 ;  /* 0x0000000a10357287 */ /* 0x000fe2000c800000 */
[----:B------:R-:W-:Y:S01]  /*12f0*/  IMAD.MOV R3, RZ, RZ, -R0 ;  /* 0x000000ffff037224 */ /* 0x000fe200078e0a00 */
[----:B------:R-:W-:Y:S02]  /*1300*/  UIMAD UR14, UR9, UR5, URZ ;  /* 0x00000005090e72a4 */ /* 0x000fe4000f8e023f */
[----:B------:R-:W-:Y:S01]  /*1310*/  UIADD3 UR10, UR23, -0x40, URZ ;  /* 0xffffffc0170a7890 */ /* 0x000fe2000fffe03f */
[----:B------:R-:W-:Y:S01]  /*1320*/  IMAD R2, R5, R3, R2 ;  /* 0x0000000305027224 */ /* 0x000fe200078e0202 */
[----:B------:R-:W-:-:S02]  /*1330*/  @UP1 UIADD3 UR41, UR11, UR14, URZ ;  /* 0x0000000e0b291290 */ /* 0x000fc4000fffe03f */
[----:B------:R-:W-:Y:S02]  /*1340*/  USHF.R.S32.HI UR30, URZ, 0x1f, UR10 ;  /* 0x0000001f3f1e7899 */ /* 0x000fe4000801140a */
[----:B------:R-:W-:Y:S01]  /*1350*/  ISETP.GT.U32.AND P1, PT, R5, R2, PT ;  /* 0x000000020500720c */ /* 0x000fe20003f24070 */
[----:B------:R-:W-:Y:S01]  /*1360*/  UIADD3 UR11, UP2, UR10, UR33, URZ ;  /* 0x000000210a0b7290 */ /* 0x000fe2000ff5e03f */
[----:B------:R-:W-:Y:S01]  /*1370*/  ULDC.U8 UR20, c[0x0][0x480] ;  /* 0x0001200000147ab9 */ /* 0x000fe20000000000 */
[----:B------:R-:W-:Y:S02]  /*1380*/  ULDC UR61, c[0x0][0x2c4] ;  /* 0x0000b100003d7ab9 */ /* 0x000fe40000000800 */
[----:B------:R-:W-:Y:S02]  /*1390*/  UIADD3.X UR14, UR30, UR35, URZ, UP2, !UPT ;  /* 0x000000231e0e7290 */ /* 0x000fe400097fe43f */
[----:B------:R-:W-:Y:S02]  /*13a0*/  UIMAD UR9, UR9, UR11, URZ ;  /* 0x0000000b090972a4 */ /* 0x000fe4000f8e023f */
[----:B------:R-:W-:-:S02]  /*13b0*/  @UP0 UIADD3 UR29, UR26, UR36, URZ ;  /* 0x000000241a1d0290 */ /* 0x000fc4000fffe03f */
[----:B------:R-:W-:Y:S02]  /*13c0*/  UISETP.NE.AND UP4, UPT, UR20, URZ, UPT ;  /* 0x0000003f1400728c */ /* 0x000fe4000bf85270 */
[----:B------:R-:W-:Y:S01]  /*13d0*/  @!P1 IMAD.IADD R2, R2, 0x1, -R5 ;  /* 0x0000000102029824 */ /* 0x000fe200078e0a05 */
[----:B------:R-:W-:Y:S01]  /*13e0*/  @!P1 IADD3 R0, R0, 0x1, RZ ;  /* 0x0000000100009810 */ /* 0x000fe20007ffe0ff */
[----:B------:R-:W-:Y:S01]  /*13f0*/  UIMAD UR23, UR8, UR14, UR9 ;  /* 0x0000000e081772a4 */ /* 0x000fe2000f8e0209 */
[----:B------:R-:W-:Y:S01]  /*1400*/  PLOP3.LUT P1, PT, PT, PT, UP0, 0x80, 0x0 ;  /* 0x000000000000781c */ /* 0x000fe20003f2f008 */
[----:B------:R-:W-:Y:S01]  /*1410*/  @UP0 ULDC.64 UR20, c[0x0][0x250] ;  /* 0x0000940000140ab9 */ /* 0x000fe20000000a00 */
[----:B------:R-:W-:Y:S01]  /*1420*/  ISETP.GE.U32.AND P0, PT, R2, R5, PT ;  /* 0x000000050200720c */ /* 0x000fe20003f06070 */
[----:B------:R-:W-:Y:S01]  /*1430*/  @UP3 UIMAD UR14, UR50, UR61, URZ ;  /* 0x0000003d320e32a4 */ /* 0x000fe2000f8e023f */
[----:B------:R-:W-:Y:S01]  /*1440*/  LOP3.LUT R2, R6, UR55, RZ, 0x3c, !PT ;  /* 0x0000003706027c12 */ /* 0x000fe2000f8e3cff */
[----:B------:R-:W-:-:S02]  /*1450*/  @UP0 UIMAD.WIDE.U32 UR16, UR29, UR20, URZ ;  /* 0x000000141d1002a5 */ /* 0x000fc4000f8e003f */
[----:B------:R-:W-:Y:S01]  /*1460*/  UIMAD.WIDE.U32 UR38, UR8, UR11, URZ ;  /* 0x0000000b082672a5 */ /* 0x000fe2000f8e003f */
[----:B------:R-:W-:Y:S01]  /*1470*/  ISETP.GE.AND P2, PT, R2, RZ, PT ;  /* 0x000000ff0200720c */ /* 0x000fe20003f46270 */
[----:B------:R-:W-:Y:S02]  /*1480*/  @UP3 USEL UR11, UR14, UR5, !UP1 ;  /* 0x000000050e0b3287 */ /* 0x000fe4000c800000 */
[----:B------:R-:W-:Y:S02]  /*1490*/  UIMAD UR48, UR55, UR60, URZ ;  /* 0x0000003c373072a4 */ /* 0x000fe4000f8e023f */
[----:B------:R-:W-:Y:S02]  /*14a0*/  @UP0 UIMAD UR29, UR29, UR21, URZ ;  /* 0x000000151d1d02a4 */ /* 0x000fe4000f8e023f */
[----:B------:R-:W-:Y:S01]  /*14b0*/  @P0 VIADD R0, R0, 0x1 ;  /* 0x0000000100000836 */ /* 0x000fe20000000000 */
[----:B------:R-:W-:Y:S01]  /*14c0*/  @!UP3 UIMAD UR9, UR50, UR59, UR55 ;  /* 0x0000003b3209b2a4 */ /* 0x000fe2000f8e0237 */
[----:B------:R-:W-:Y:S01]  /*14d0*/  PLOP3.LUT P0, PT, PT, PT, UP3, 0x80, 0x0 ;  /* 0x000000000000781c */ /* 0x000fe20003f0f038 */
[----:B------:R-:W-:Y:S01]  /*14e0*/  @UP3 ULDC UR8, c[0x0][0x2e4] ;  /* 0x0000b90000083ab9 */ /* 0x000fe20000000800 */
[----:B------:R-:W-:Y:S01]  /*14f0*/  IMAD.MOV.U32 R16, RZ, RZ, R0 ;  /* 0x000000ffff107224 */ /* 0x000fe200078e0000 */
[----:B------:R-:W-:-:S02]  /*1500*/  USEL UR52, UR28, URZ, UP4 ;  /* 0x0000003f1c347287 */ /* 0x000fc4000a000000 */
[----:B------:R-:W-:Y:S02]  /*1510*/  @!UP1 UIADD3 UR51, UR43, UR37, URZ ;  /* 0x000000252b339290 */ /* 0x000fe4000fffe03f */
[----:B------:R-:W-:Y:S01]  /*1520*/  USHF.R.S32.HI UR46, URZ, 0x6, UR27 ;  /* 0x000000063f2e7899 */ /* 0x000fe2000801141b */
[----:B------:R-:W-:Y:S01]  /*1530*/  @!P2 IADD3 R16, -R16, RZ, RZ ;  /* 0x000000ff1010a210 */ /* 0x000fe20007ffe1ff */
[----:B------:R-:W-:Y:S01]  /*1540*/  @UP3 UIMAD UR14, UR55, UR8, UR11 ;  /* 0x00000008370e32a4 */ /* 0x000fe2000f8e020b */
[----:B------:R-:W-:Y:S01]  /*1550*/  @!P3 LOP3.LUT R16, RZ, R6, RZ, 0x33, !PT ;  /* 0x00000006ff10b212 */ /* 0x000fe200078e33ff */
[----:B------:R-:W-:Y:S02]  /*1560*/  USHF.R.S32.HI UR40, URZ, 0x1f, UR32 ;  /* 0x0000001f3f287899 */ /* 0x000fe40008011420 */
[----:B------:R-:W-:Y:S02]  /*1570*/  USHF.R.S32.HI UR28, URZ, 0x1f, UR48 ;  /* 0x0000001f3f1c7899 */ /* 0x000fe40008011430 */
[----:B------:R-:W-:-:S02]  /*1580*/  @UP0 UIADD3 UR37, UR17, UR29, URZ ;  /* 0x0000001d11250290 */ /* 0x000fc4000fffe03f */
[----:B------:R-:W-:Y:S02]  /*1590*/  USEL UR49, UR49, URZ, UP4 ;  /* 0x0000003f31317287 */ /* 0x000fe4000a000000 */
[----:B------:R-:W-:Y:S02]  /*15a0*/  @!UP3 UIMAD UR14, UR9, UR61, URZ ;  /* 0x0000003d090eb2a4 */ /* 0x000fe4000f8e023f */
[----:B------:R-:W-:Y:S02]  /*15b0*/  UIADD3 UR23, UR39, UR23, URZ ;  /* 0x0000001727177290 */ /* 0x000fe4000fffe03f */
        /* <DEDUP_REMOVED lines=16> */
.L_x_138:
        /* <DEDUP_REMOVED lines=13> */
.L_x_139:
        /* <DEDUP_REMOVED lines=11> */
.L_x_140:
[----:B------:R-:W-:-:S04]  /*1840*/  UIMAD UR5, UR50, UR59, UR55 ;  /* 0x0000003b320572a4 */ /* 0x000fc8000f8e0237 */
[----:B------:R-:W-:-:S12]  /*1850*/  UIMAD UR5, UR5, UR57, URZ ;  /* 0x00000039050572a4 */ /* 0x000fd8000f8e023f */
.L_x_141:
[----:B------:R-:W1:Y:S01]  /*1860*/  S2R R6, SR_TID.X ;  /* 0x0000000000067919 */ /* 0x000e620000002100 */
[----:B------:R-:W2:Y:S01]  /*1870*/  LDC.64 R4, c[0x0][0x420] ;  /* 0x00010800ff047b82 */ /* 0x000ea20000000a00 */
[----:B------:R-:W-:Y:S01]  /*1880*/  UIADD3 UR39, UR10, UR5, URZ ;  /* 0x000000050a277290 */ /* 0x000fe2000fffe03f */
[----:B------:R-:W-:Y:S01]  /*1890*/  SHF.R.S32.HI R229, RZ, 0x1f, R228 ;  /* 0x0000001fffe57819 */ /* 0x000fe200000114e4 */
[----:B------:R-:W-:Y:S01]  /*18a0*/  UIMAD UR5, UR60, UR59, URZ ;  /* 0x0000003b3c0572a4 */ /* 0x000fe2000f8e023f */
[----:B------:R-:W-:Y:S01]  /*18b0*/  BSSY B1, `(.L_x_137) ;  /* 0x000093c000017945 */ /* 0x000fe20003800000 */
[----:B------:R-:W-:Y:S01]  /*18c0*/  UIADD3 UR8, -UR15, UR34, UR32 ;  /* 0x000000220f087290 */ /* 0x000fe2000fffe120 */
[----:B------:R-:W-:Y:S01]  /*18d0*/  VIADD R13, R228, 0x40 ;  /* 0x00000040e40d7836 */ /* 0x000fe20000000000 */
[----:B------:R-:W-:Y:S02]  /*18e0*/  UIADD3 UR31, UR10, UR14, URZ ;  /* 0x0000000e0a1f7290 */ /* 0x000fe4000fffe03f */
[----:B------:R-:W-:Y:S01]  /*18f0*/  USHF.R.S32.HI UR29, URZ, 0x1f, UR55 ;  /* 0x0000001f3f1d7899 */ /* 0x000fe20008011437 */
[----:B------:R-:W-:Y:S01]  /*1900*/  ULDC UR14, c[0x0][0x398] ;  /* 0x0000e600000e7ab9 */ /* 0x000fe20000000800 */
[----:B------:R-:W-:Y:S01]  /*1910*/  ULDC.64 UR16, c[0x0][0x428] ;  /* 0x00010a0000107ab9 */ /* 0x000fe20000000a00 */
[----:B------:R-:W-:Y:S01]  /*1920*/  UIADD3 UR8, UR8, -UR14, URZ ;  /* 0x8000000e08087290 */ /* 0x000fe2000fffe03f */
[----:B------:R-:W-:Y:S01]  /*1930*/  ULDC.64 UR18, c[0x0][0x258] ;  /* 0x0000960000127ab9 */ /* 0x000fe20000000a00 */
[----:B------:R-:W-:Y:S01]  /*1940*/  ULDC.64 UR42, c[0x0][0x2b0] ;  /* 0x0000ac00002a7ab9 */ /* 0x000fe20000000a00 */
[----:B------:R-:W-:Y:S01]  /*1950*/  ULDC.64 UR44, c[0x0][0x478] ;  /* 0x00011e00002c7ab9 */ /* 0x000fe20000000a00 */
[----:B------:R-:W-:Y:S01]  /*1960*/  UIADD3 UR11, UR46, -0x1, URZ ;  /* 0xffffffff2e0b7890 */ /* 0x000fe2000fffe03f */
[----:B-1----:R-:W-:-:S04]  /*1970*/  SHF.R.S32.HI R2, RZ, 0x1f, R6 ;  /* 0x0000001fff027819 */ /* 0x002fc80000011406 */
[CC--:B------:R-:W-:Y:S02]  /*1980*/  LEA.HI R3, R2.reuse, R6.reuse, RZ, 0x5 ;  /* 0x0000000602037211 */ /* 0x0c0fe400078f28ff */
[----:B------:R-:W-:Y:S02]  /*1990*/  LEA.HI R2, R2, R6, RZ, 0x3 ;  /* 0x0000000602027211 */ /* 0x000fe400078f18ff */
[----:B------:R-:W-:Y:S02]  /*19a0*/  LOP3.LUT R0, R3, 0xffffffe0, RZ, 0xc0, !PT ;  /* 0xffffffe003007812 */ /* 0x000fe400078ec0ff */
[----:B------:R-:W-:Y:S02]  /*19b0*/  SHF.R.S32.HI R3, RZ, 0x5, R3 ;  /* 0x00000005ff037819 */ /* 0x000fe40000011403 */
[----:B------:R-:W-:Y:S01]  /*19c0*/  SHF.R.S32.HI R2, RZ, 0x3, R2 ;  /* 0x00000003ff027819 */ /* 0x000fe20000011402 */
[----:B------:R-:W-:Y:S01]  /*19d0*/  IMAD.IADD R0, R6, 0x1, -R0 ;  /* 0x0000000106007824 */ /* 0x000fe200078e0a00 */
[----:B------:R-:W-:Y:S01]  /*19e0*/  IADD3 R6, P0, R228, UR9, RZ ;  /* 0x00000009e4067c10 */ /* 0x000fe2000ff1e0ff */
[----:B------:R-:W-:Y:S01]  /*19f0*/  UIMAD UR9, UR29, UR16, URZ ;  /* 0x000000101d0972a4 */ /* 0x000fe2000f8e023f */
[----:B------:R-:W-:Y:S01]  /*1a00*/  SHF.R.S32.HI R25, RZ, 0x1f, R2 ;  /* 0x0000001fff197819 */ /* 0x000fe20000011402 */
[----:B------:R-:W-:Y:S01]  /*1a10*/  IMAD R10, R3, UR5, R0 ;  /* 0x00000005030a7c24 */ /* 0x000fe2000f8e0200 */
[----:B------:R-:W-:Y:S01]  /*1a20*/  USHF.L.U32 UR5, UR5, 0x6, URZ ;  /* 0x0000000605057899 */ /* 0x000fe2000800063f */
[----:B------:R-:W-:Y:S01]  /*1a30*/  IADD3 R0, P2, R2, UR10, RZ ;  /* 0x0000000a02007c10 */ /* 0x000fe2000ff5e0ff */
[C---:B--2---:R-:W-:Y:S01]  /*1a40*/  IMAD R3, R4.reuse, UR30, RZ ;  /* 0x0000001e04037c24 */ /* 0x044fe2000f8e02ff */
[----:B------:R-:W-:Y:S01]  /*1a50*/  IADD3.X R7, R229, UR51, RZ, P0, !PT ;  /* 0x00000033e5077c10 */ /* 0x000fe200087fe4ff */
[----:B------:R-:W-:Y:S01]  /*1a60*/  USHF.R.S32.HI UR14, URZ, 0x1f, UR5 ;  /* 0x0000001f3f0e7899 */ /* 0x000fe20008011405 */
[----:B------:R-:W-:Y:S01]  /*1a70*/  IADD3.X R8, R25, UR30, RZ, P2, !PT ;  /* 0x0000001e19087c10 */ /* 0x000fe200097fe4ff */
[----:B------:R-:W-:Y:S01]  /*1a80*/  UIADD3 UR5, UP2, UP1, UR38, UR5, UR48 ;  /* 0x0000000526057290 */ /* 0x000fe2000f95e030 */
[----:B------:R-:W-:Y:S01]  /*1a90*/  IMAD R3, R5, UR10, R3 ;  /* 0x0000000a05037c24 */ /* 0x000fe2000f8e0203 */
[----:B------:R-:W-:Y:S01]  /*1aa0*/  UIMAD UR30, UR55, UR17, UR9 ;  /* 0x00000011371e72a4 */ /* 0x000fe2000f8e0209 */
[----:B------:R-:W-:Y:S01]  /*1ab0*/  IMAD.WIDE.U32 R6, R4, UR10, R6 ;  /* 0x0000000a04067c25 */ /* 0x000fe2000f8e0006 */
[----:B------:R-:W-:-:S02]  /*1ac0*/  UIADD3.X UR9, UR23, UR14, UR28, UP2, UP1 ;  /* 0x0000000e17097290 */ /* 0x000fc400097e241c */
[----:B------:R-:W-:Y:S01]  /*1ad0*/  UIADD3 UR10, UP2, UP1, UR52, UR5, UR53 ;  /* 0x00000005340a7290 */ /* 0x000fe2000f95e035 */
[----:B------:R-:W-:Y:S01]  /*1ae0*/  IMAD R11, R8, UR24, RZ ;  /* 0x00000018080b7c24 */ /* 0x000fe2000f8e02ff */
[----:B------:R-:W-:Y:S01]  /*1af0*/  UIMAD UR5, UR29, UR18, URZ ;  /* 0x000000121d0572a4 */ /* 0x000fe2000f8e023f */
[C---:B------:R-:W-:Y:S01]  /*1b00*/  IMAD.WIDE.U32 R8, R0.reuse, UR24, R228 ;  /* 0x0000001800087c25 */ /* 0x040fe2000f8e00e4 */
[----:B------:R-:W-:Y:S02]  /*1b10*/  UIADD3.X UR9, UR49, UR9, UR41, UP2, UP1 ;  /* 0x0000000931097290 */ /* 0x000fe400097e2429 */
[----:B------:R-:W-:Y:S01]  /*1b20*/  UIMAD UR14, UR55, UR19, UR5 ;  /* 0x00000013370e72a4 */ /* 0x000fe2000f8e0205 */
[----:B------:R-:W-:Y:S01]  /*1b30*/  IMAD R11, R0, UR25, R11 ;  /* 0x00000019000b7c24 */ /* 0x000fe2000f8e020b */
[----:B------:R-:W-:Y:S01]  /*1b40*/  USHF.R.S32.HI UR5, URZ, 0x1f, UR8 ;  /* 0x0000001f3f057899 */ /* 0x000fe20008011408 */
[----:B------:R-:W-:Y:S01]  /*1b50*/  IADD3 R8, P0, R8, UR54, RZ ;  /* 0x0000003608087c10 */ /* 0x000fe2000ff1e0ff */
[----:B------:R-:W-:Y:S01]  /*1b60*/  IMAD.IADD R7, R7, 0x1, R3 ;  /* 0x0000000107077824 */ /* 0x000fe200078e0203 */
[----:B------:R-:W-:Y:S01]  /*1b70*/  ULDC.64 UR28, c[0x0][0x3e0] ;  /* 0x0000f800001c7ab9 */ /* 0x000fe20000000a00 */
[----:B------:R-:W-:Y:S01]  /*1b80*/  ULEA.HI UR5, UR5, UR8, URZ, 0x6 ;  /* 0x0000000805057291 */ /* 0x000fe2000f8f303f */
[----:B------:R-:W-:Y:S01]  /*1b90*/  IMAD.U32 R0, RZ, RZ, UR16 ;  /* 0x00000010ff007e24 */ /* 0x000fe2000f8e00ff */
[----:B------:R-:W-:Y:S01]  /*1ba0*/  IADD3.X R9, R9, UR47, R11, P0, !PT ;  /* 0x0000002f09097c10 */ /* 0x000fe200087fe40b */
[----:B------:R-:W-:Y:S01]  /*1bb0*/  ULDC.64 UR16, c[0x0][0x400] ;  /* 0x0001000000107ab9 */ /* 0x000fe20000000a00 */
[----:B------:R-:W-:Y:S01]  /*1bc0*/  USHF.R.S32.HI UR23, URZ, 0x6, UR5 ;  /* 0x000000063f177899 */ /* 0x000fe20008011405 */
[----:B------:R-:W-:Y:S01]  /*1bd0*/  IMAD.WIDE.U32 R6, R0, UR55, R6 ;  /* 0x0000003700067c25 */ /* 0x000fe2000f8e0006 */
[----:B------:R-:W-:-:S02]  /*1be0*/  IADD3 R0, P0, R10, UR10, RZ ;  /* 0x0000000a0a007c10 */ /* 0x000fc4000ff1e0ff */
[----:B------:R-:W-:Y:S01]  /*1bf0*/  UISETP.LT.AND UP1, UPT, URZ, UR23, UPT ;  /* 0x000000173f00728c */ /* 0x000fe2000bf21270 */
[----:B------:R-:W-:Y:S01]  /*1c00*/  IMAD.U32 R11, RZ, RZ, UR18 ;  /* 0x00000012ff0b7e24 */ /* 0x000fe2000f8e00ff */
[----:B------:R-:W-:Y:S01]  /*1c10*/  LEA.HI.X.SX32 R3, R10, UR9, 0x1, P0 ;  /* 0x000000090a037c11 */ /* 0x000fe200080f0eff */
[----:B------:R-:W-:Y:S01]  /*1c20*/  VIADD R7, R7, UR30 ;  /* 0x0000001e07077c36 */ /* 0x000fe20008000000 */
[----:B------:R-:W-:Y:S01]  /*1c30*/  USEL UR23, URZ, UR23, !UP1 ;  /* 0x000000173f177287 */ /* 0x000fe2000c800000 */
[C---:B------:R-:W-:Y:S01]  /*1c40*/  LEA R220, P0, R0.reuse, UR16, 0x2 ;  /* 0x0000001000dc7c11 */ /* 0x040fe2000f8010ff */
[----:B------:R-:W-:Y:S01]  /*1c50*/  UIMAD.WIDE UR18, UR31, 0x4, UR42 ;  /* 0x000000041f1278a5 */ /* 0x000fe2000f8e022a */
[----:B------:R-:W-:Y:S01]  /*1c60*/  IMAD.WIDE.U32 R8, R11, UR55, R8 ;  /* 0x000000370b087c25 */ /* 0x000fe2000f8e0008 */
[----:B------:R-:W-:Y:S01]  /*1c70*/  UISETP.GT.AND UP1, UPT, UR46, UR23, UPT ;  /* 0x000000172e00728c */ /* 0x000fe2000bf24270 */
[----:B------:R-:W-:Y:S01]  /*1c80*/  LEA.HI.X R221, R0, UR17, R3, 0x2, P0 ;  /* 0x0000001100dd7c11 */ /* 0x000fe200080f1403 */
[----:B------:R-:W-:Y:S01]  /*1c90*/  UIMAD.WIDE UR30, UR39, 0x4, UR44 ;  /* 0x00000004271e78a5 */ /* 0x000fe2000f8e022c */
[-C--:B------:R-:W-:Y:S01]  /*1ca0*/  IMAD R3, R25, R4.reuse, RZ ;  /* 0x0000000419037224 */ /* 0x080fe200078e02ff */
[----:B------:R-:W-:Y:S01]  /*1cb0*/  ULDC.64 UR8, c[0x0][0x210] ;  /* 0x0000840000087ab9 */ /* 0x000fe20000000a00 */
[----:B------:R-:W-:Y:S01]  /*1cc0*/  IMAD.WIDE.U32 R6, R2, R4, R6 ;  /* 0x0000000402067225 */ /* 0x000fe200078e0006 */
[----:B------:R-:W-:Y:S01]  /*1cd0*/  PLOP3.LUT P0, PT, PT, PT, UP1, 0x80, 0x0 ;  /* 0x000000000000781c */ /* 0x000fe20003f0f018 */
[----:B------:R-:W-:Y:S01]  /*1ce0*/  UMOV UR17, UR18 ;  /* 0x0000001200117c82 */ /* 0x000fe20008000000 */
[----:B------:R-:W-:Y:S01]  /*1cf0*/  LEA R232, P3, R8, UR8, 0x1 ;  /* 0x0000000808e87c11 */ /* 0x000fe2000f8608ff */
[----:B------:R-:W-:Y:S01]  /*1d00*/  IMAD R3, R2, R5, R3 ;  /* 0x0000000502037224 */ /* 0x000fe200078e0203 */
[----:B------:R-:W-:Y:S01]  /*1d10*/  LEA R230, P2, R6, UR28, 0x1 ;  /* 0x0000001c06e67c11 */ /* 0x000fe2000f8408ff */
[----:B------:R-:W-:Y:S01]  /*1d20*/  VIADD R12, R9, UR14 ;  /* 0x0000000e090c7c36 */ /* 0x000fe20008000000 */
[----:B------:R-:W-:Y:S01]  /*1d30*/  UMOV UR16, UR19 ;  /* 0x0000001300107c82 */ /* 0x000fe20008000000 */
[----:B------:R-:W-:Y:S01]  /*1d40*/  IMAD.IADD R3, R7, 0x1, R3 ;  /* 0x0000000107037824 */ /* 0x000fe200078e0203 */
[----:B------:R-:W-:Y:S01]  /*1d50*/  UMOV UR19, UR30 ;  /* 0x0000001e00137c82 */ /* 0x000fe20008000000 */
[----:B------:R-:W-:Y:S01]  /*1d60*/  UMOV UR18, UR31 ;  /* 0x0000001f00127c82 */ /* 0x000fe20008000000 */
[----:B------:R-:W-:-:S02]  /*1d70*/  LEA.HI.X R233, R8, UR9, R12, 0x1, P3 ;  /* 0x0000000908e97c11 */ /* 0x000fc400098f0c0c */
[----:B------:R-:W-:Y:S01]  /*1d80*/  LEA.HI.X R231, R6, UR29, R3, 0x1, P2 ;  /* 0x0000001d06e77c11 */ /* 0x000fe200090f0c03 */
[----:B------:R-:W-:Y:S06]  /*1d90*/  @P0 BRA `(.L_x_142) ;  /* 0x0000000c00740947 */ /* 0x000fec0003800000 */
        /* <DEDUP_REMOVED lines=19> */
.L_x_143:
        /* <DEDUP_REMOVED lines=19> */
.L_x_144:
[----:B------:R-:W-:Y:S01]  /*2000*/  UIMAD UR5, UR40, UR8, URZ ;  /* 0x00000008280572a4 */ /* 0x000fe2000f8e023f */
[----:B------:R-:W-:Y:S01]  /*2010*/  IMAD.U32 R4, RZ, RZ, UR8 ;  /* 0x00000008ff047e24 */ /* 0x000fe2000f8e00ff */
[----:B------:R-:W-:Y:S01]  /*2020*/  UIMAD UR15, UR22, -0x80, UR15 ;  /* 0xffffff80160f78a4 */ /* 0x000fe2000f8e020f */
[----:B------:R-:W-:Y:S01]  /*2030*/  VIADD R0, R2, 0x20 ;  /* 0x0000002002007836 */ /* 0x000fe20000000000 */
[----:B------:R-:W-:Y:S01]  /*2040*/  UIMAD UR5, UR32, UR9, UR5 ;  /* 0x00000009200572a4 */ /* 0x000fe2000f8e0205 */
[----:B------:R-:W-:Y:S01]  /*2050*/  IMAD.WIDE.U32 R4, R4, UR32, R228 ;  /* 0x0000002004047c25 */ /* 0x000fe2000f8e00e4 */
[----:B------:R-:W-:Y:S01]  /*2060*/  USHF.R.S32.HI UR17, URZ, 0x1f, UR55 ;  /* 0x0000001f3f117899 */ /* 0x000fe20008011437 */
[----:B------:R-:W-:Y:S01]  /*2070*/  IADD3 R3, R2, 0x40, RZ ;  /* 0x0000004002037810 */ /* 0x000fe20007ffe0ff */
[----:B------:R-:W-:Y:S01]  /*2080*/  ULDC.64 UR10, c[0x0][0x468] ;  /* 0x00011a00000a7ab9 */ /* 0x000fe20000000a00 */
[----:B------:R-:W-:Y:S01]  /*2090*/  ISETP.GE.AND P4, PT, R0, UR15, PT ;  /* 0x0000000f00007c0c */ /* 0x000fe2000bf86270 */
[----:B------:R-:W-:Y:S01]  /*20a0*/  IMAD.U32 R0, RZ, RZ, UR5 ;  /* 0x00000005ff007e24 */ /* 0x000fe2000f8e00ff */
[----:B------:R-:W-:Y:S01]  /*20b0*/  IADD3 R4, P0, R4, UR18, RZ ;  /* 0x0000001204047c10 */ /* 0x000fe2000ff1e0ff */
[----:B------:R-:W-:Y:S01]  /*20c0*/  UIMAD UR5, UR17, UR10, URZ ;  /* 0x0000000a110572a4 */ /* 0x000fe2000f8e023f */
[----:B------:R-:W-:Y:S01]  /*20d0*/  ISETP.GE.AND P5, PT, R2, UR15, PT ;  /* 0x0000000f02007c0c */ /* 0x000fe2000bfa6270 */
[----:B------:R-:W-:Y:S01]  /*20e0*/  BSSY B0, `(.L_x_145) ;  /* 0x0000018000007945 */ /* 0x000fe20003800000 */
[----:B------:R-:W-:Y:S01]  /*20f0*/  IADD3.X R5, R5, UR19, R0, P0, !PT ;  /* 0x0000001305057c10 */ /* 0x000fe200087fe400 */
[----:B------:R-:W-:Y:S01]  /*2100*/  IMAD.U32 R0, RZ, RZ, UR10 ;  /* 0x0000000aff007e24 */ /* 0x000fe2000f8e00ff */
[----:B------:R-:W-:Y:S01]  /*2110*/  UIMAD UR11, UR55, UR11, UR5 ;  /* 0x0000000b370b72a4 */ /* 0x000fe2000f8e0205 */
[----:B------:R-:W-:-:S02]  /*2120*/  ISETP.GE.AND P3, PT, R3, UR15, PT ;  /* 0x0000000f03007c0c */ /* 0x000fc4000bf66270 */
[----:B------:R-:W-:Y:S01]  /*2130*/  IMAD.WIDE.U32 R4, R0, UR55, R4 ;  /* 0x0000003700047c25 */ /* 0x000fe2000f8e0004 */
[----:B------:R-:W-:-:S04]  /*2140*/  IADD3 R3, R2, 0x60, RZ ;  /* 0x0000006002037810 */ /* 0x000fc80007ffe0ff */
[----:B------:R-:W-:Y:S02]  /*2150*/  IADD3 R0, R5, UR11, RZ ;  /* 0x0000000b05007c10 */ /* 0x000fe4000fffe0ff */
[----:B------:R-:W-:Y:S01]  /*2160*/  ISETP.GE.AND P2, PT, R3, UR15, PT ;  /* 0x0000000f03007c0c */ /* 0x000fe2000bf46270 */
[----:B------:R-:W-:-:S12]  /*2170*/  @P5 BRA `(.L_x_146) ;  /* 0x0000000000385947 */ /* 0x000fd80003800000 */
[----:B------:R-:W-:Y:S01]  /*2180*/  MOV R7, R0 ;  /* 0x0000000000077202 */ /* 0x000fe20000000f00 */
[----:B------:R-:W-:Y:S01]  /*2190*/  IMAD R3, R25, UR8, RZ ;  /* 0x0000000819037c24 */ /* 0x000fe2000f8e02ff */
[----:B------:R-:W-:Y:S01]  /*21a0*/  ULDC UR5, c[0x0][0x2d0] ;  /* 0x0000b40000057ab9 */ /* 0x000fe20000000800 */
[----:B------:R-:W-:Y:S01]  /*21b0*/  IMAD.MOV.U32 R6, RZ, RZ, R4 ;  /* 0x000000ffff067224 */ /* 0x000fe200078e0004 */
[----:B------:R-:W-:Y:S01]  /*21c0*/  ISETP.GE.AND P6, PT, R228, UR5, PT ;  /* 0x00000005e4007c0c */ /* 0x000fe2000bfc6270 */
[C---:B------:R-:W-:Y:S01]  /*21d0*/  IMAD R3, R2.reuse, UR9, R3 ;  /* 0x0000000902037c24 */ /* 0x040fe2000f8e0203 */
        /* <DEDUP_REMOVED lines=8> */
.L_x_146:
[----:B------:R-:W-:Y:S05]  /*2260*/  BSYNC B0 ;  /* 0x0000000000007941 */ /* 0x000fea0003800000 */
.L_x_145:
[----:B------:R-:W-:Y:S04]  /*2270*/  BSSY B0, `(.L_x_147) ;  /* 0x0000012000007945 */ /* 0x000fe80003800000 */
[----:B------:R-:W-:Y:S05]  /*2280*/  @P4 BRA `(.L_x_148) ;  /* 0x0000000000404947 */ /* 0x000fea0003800000 */
[----:B------:R-:W-:Y:S01]  /*2290*/  IADD3 R3, P0, R2, 0x20, RZ ;  /* 0x0000002002037810 */ /* 0x000fe20007f1e0ff */
[----:B------:R-:W-:Y:S01]  /*22a0*/  ULDC UR5, c[0x0][0x2d0] ;  /* 0x0000b40000057ab9 */ /* 0x000fe20000000800 */
[----:B-1----:R-:W-:Y:S01]  /*22b0*/  MOV R7, R0 ;  /* 0x0000000000077202 */ /* 0x002fe20000000f00 */
        /* <DEDUP_REMOVED lines=11> */
[----:B------:R2:W-:Y:S04]  /*2370*/  @!P1 STG.E.128 desc[UR12][R6.64], RZ ;  /* 0x000000ff06009986 */ /* 0x0005e8000c101d0c */
[----:B------:R2:W-:Y:S02]  /*2380*/  @!P0 STG.E.128 desc[UR12][R6.64+0x80], RZ ;  /* 0x000080ff06008986 */ /* 0x0005e4000c101d0c */
.L_x_148:
[----:B------:R-:W-:Y:S05]  /*2390*/  BSYNC B0 ;  /* 0x0000000000007941 */ /* 0x000fea0003800000 */
.L_x_147:
[----:B------:R-:W-:Y:S04]  /*23a0*/  BSSY B0, `(.L_x_149) ;  /* 0x0000012000007945 */ /* 0x000fe80003800000 */
[----:B------:R-:W-:Y:S05]  /*23b0*/  @P3 BRA `(.L_x_150) ;  /* 0x0000000000403947 */ /* 0x000fea0003800000 */
[----:B------:R-:W-:Y:S01]  /*23c0*/  IADD3 R3, P0, R2, 0x40, RZ ;  /* 0x0000004002037810 */ /* 0x000fe20007f1e0ff */
[----:B------:R-:W-:Y:S01]  /*23d0*/  ULDC UR5, c[0x0][0x2d0] ;  /* 0x0000b40000057ab9 */ /* 0x000fe20000000800 */
[----:B-12---:R-:W-:Y:S01]  /*23e0*/  MOV R7, R0 ;  /* 0x0000000000077202 */ /* 0x006fe20000000f00 */
        /* <DEDUP_REMOVED lines=13> */
.L_x_150:
[----:B------:R-:W-:Y:S05]  /*24c0*/  BSYNC B0 ;  /* 0x0000000000007941 */ /* 0x000fea0003800000 */
.L_x_149:
[----:B------:R-:W-:Y:S04]  /*24d0*/  BSSY B0, `(.L_x_151) ;  /* 0x0000012000007945 */ /* 0x000fe80003800000 */
[----:B------:R-:W-:Y:S05]  /*24e0*/  @P2 BRA `(.L_x_152) ;  /* 0x0000000000402947 */ /* 0x000fea0003800000 */
[----:B------:R-:W-:Y:S01]  /*24f0*/  IADD3 R3, P0, R2, 0x60, RZ ;  /* 0x0000006002037810 */ /* 0x000fe20007f1e0ff */
[----:B-123--:R-:W-:Y:S01]  /*2500*/  IMAD.MOV.U32 R6, RZ, RZ, R4 ;  /* 0x000000ffff067224 */ /* 0x00efe200078e0004 */
        /* <DEDUP_REMOVED lines=14> */
.L_x_152:
[----:B------:R-:W-:Y:S05]  /*25f0*/  BSYNC B0 ;  /* 0x0000000000007941 */ /* 0x000fea0003800000 */
.L_x_151:
[----:B------:R-:W-:Y:S01]  /*2600*/  UIMAD UR5, UR40, UR6, URZ ;  /* 0x00000006280572a4 */ /* 0x000fe2000f8e023f */
[----:B----4-:R-:W-:Y:S01]  /*2610*/  IMAD.U32 R4, RZ, RZ, UR6 ;  /* 0x00000006ff047e24 */ /* 0x010fe2000f8e00ff */
        /* <DEDUP_REMOVED lines=14> */
[----:B-123--:R-:W-:Y:S01]  /*2700*/  MOV R7, R3 ;  /* 0x0000000300077202 */ /* 0x00efe20000000f00 */
        /* <DEDUP_REMOVED lines=13> */
.L_x_154:
[----:B------:R-:W-:Y:S05]  /*27e0*/  BSYNC B0 ;  /* 0x0000000000007941 */ /* 0x000fea0003800000 */
.L_x_153:
[----:B------:R-:W-:Y:S04]  /*27f0*/  BSSY B0, `(.L_x_155) ;  /* 0x0000012000007945 */ /* 0x000fe80003800000 */
[----:B------:R-:W-:Y:S05]  /*2800*/  @P4 BRA `(.L_x_156) ;  /* 0x0000000000404947 */ /* 0x000fea0003800000 */
[----:B------:R-:W-:Y:S01]  /*2810*/  IADD3 R0, P0, R2, 0x20, RZ ;  /* 0x0000002002007810 */ /* 0x000fe20007f1e0ff */
[----:B------:R-:W-:Y:S01]  /*2820*/  ULDC UR5, c[0x0][0x2d0] ;  /* 0x0000b40000057ab9 */ /* 0x000fe20000000800 */
[----:B-1234-:R-:W-:Y:S01]  /*2830*/  MOV R7, R3 ;  /* 0x0000000300077202 */ /* 0x01efe20000000f00 */
        /* <DEDUP_REMOVED lines=13> */
.L_x_156:
[----:B------:R-:W-:Y:S05]  /*2910*/  BSYNC B0 ;  /* 0x0000000000007941 */ /* 0x000fea0003800000 */
.L_x_155:
        /* <DEDUP_REMOVED lines=18> */
.L_x_158:
[----:B------:R-:W-:Y:S05]  /*2a40*/  BSYNC B0 ;  /* 0x0000000000007941 */ /* 0x000fea0003800000 */
.L_x_157:
[----:B------:R-:W-:Y:S05]  /*2a50*/  @P2 BRA `(.L_x_159) ;  /* 0x0000008000842947 */ /* 0x000fea0003800000 */
[----:B------:R-:W-:Y:S01]  /*2a60*/  IADD3 R2, P0, R2, 0x60, RZ ;  /* 0x0000006002027810 */ /* 0x000fe20007f1e0ff */
[----:B------:R-:W-:Y:S01]  /*2a70*/  ULDC UR5, c[0x0][0x2d0] ;  /* 0x0000b40000057ab9 */ /* 0x000fe20000000800 */
[----:B------:R-:W-:Y:S01]  /*2a80*/  MOV R5, R3 ;  /* 0x0000000300057202 */ /* 0x000fe20000000f00 */
[----:B------:R-:W-:Y:S02]  /*2a90*/  ULDC.64 UR8, c[0x0][0x3f8] ;  /* 0x0000fe0000087ab9 */ /* 0x000fe40000000a00 */
[----:B------:R-:W-:Y:S01]  /*2aa0*/  IMAD.X R0, RZ, RZ, R25, P0 ;  /* 0x000000ffff007224 */ /* 0x000fe200000e0619 */
[----:B------:R-:W-:Y:S01]  /*2ab0*/  ISETP.GE.AND P0, PT, R228, UR5, PT ;  /* 0x00000005e4007c0c */ /* 0x000fe2000bf06270 */
[----:B------:R-:W-:-:S04]  /*2ac0*/  IMAD.WIDE.U32 R4, R2, UR6, R4 ;  /* 0x0000000602047c25 */ /* 0x000fc8000f8e0004 */
[----:B------:R-:W-:-:S04]  /*2ad0*/  IMAD R0, R0, UR6, RZ ;  /* 0x0000000600007c24 */ /* 0x000fc8000f8e02ff */
[----:B------:R-:W-:Y:S01]  /*2ae0*/  IMAD R0, R2, UR7, R0 ;  /* 0x0000000702007c24 */ /* 0x000fe2000f8e0200 */
[----:B------:R-:W-:-:S03]  /*2af0*/  LEA R2, P1, R4, UR8, 0x1 ;  /* 0x0000000804027c11 */ /* 0x000fc6000f8208ff */
[----:B------:R-:W-:-:S05]  /*2b00*/  IMAD.IADD R0, R5, 0x1, R0 ;  /* 0x0000000105007824 */ /* 0x000fca00078e0200 */
[----:B------:R-:W-:-:S05]  /*2b10*/  LEA.HI.X R3, R4, UR9, R0, 0x1, P1 ;  /* 0x0000000904037c11 */ /* 0x000fca00088f0c00 */
[----:B------:R1:W-:Y:S01]  /*2b20*/  @!P0 STG.E.128 desc[UR12][R2.64], RZ ;  /* 0x000000ff02008986 */ /* 0x0003e2000c101d0c */
[----:B------:R-:W-:-:S13]  /*2b30*/  ISETP.GE.AND P0, PT, R13, UR5, PT ;  /* 0x000000050d007c0c */ /* 0x000fda000bf06270 */
[----:B------:R-:W-:Y:S05]  /*2b40*/  @P0 BRA `(.L_x_159) ;  /* 0x0000008000480947 */ /* 0x000fea0003800000 */
[----:B------:R1:W-:Y:S01]  /*2b50*/  STG.E.128 desc[UR12][R2.64+0x80], RZ ;  /* 0x000080ff02007986 */ /* 0x0003e2000c101d0c */
[----:B------:R-:W-:Y:S05]  /*2b60*/  BRA `(.L_x_159) ;  /* 0x0000008000407947 */ /* 0x000fea0003800000 */
.L_x_142:
[----:B------:R-:W-:Y:S01]  /*2b70*/  PLOP3.LUT P0, PT, PT, PT, UP4, 0x80, 0x0 ;  /* 0x000000000000781c */ /* 0x000fe20003f0f048 */
[----:B------:R-:W-:Y:S01]  /*2b80*/  UIMAD UR5, UR11, -0x40, UR34 ;  /* 0xffffffc00b0578a4 */ /* 0x000fe2000f8e0222 */
[----:B------:R-:W-:Y:S01]  /*2b90*/  LEA R0, R244, UR4, 0x1 ;  /* 0x00000004f4007c11 */ /* 0x000fe2000f8e08ff */
[----:B------:R-:W-:Y:S01]  /*2ba0*/  ULEA.HI UR10, UR11, UR11, URZ, 0x1 ;  /* 0x0000000b0b0a7291 */ /* 0x000fe2000f8f083f */
[C---:B------:R-:W-:Y:S01]  /*2bb0*/  VIADD R14, R2.reuse, 0x20 ;  /* 0x00000020020e7836 */ /* 0x040fe20000000000 */
[----:B------:R-:W-:Y:S08]  /*2bc0*/  BSSY B0, `(.L_x_160) ;  /* 0x0000018000007945 */ /* 0x000ff00003800000 */
[----:B------:R-:W-:Y:S01]  /*2bd0*/  @P0 BAR.SYNC.DEFER_BLOCKING 0x0 ;  /* 0x0000000000000b1d */ /* 0x000fe20000010000 */
[----:B------:R-:W-:Y:S01]  /*2be0*/  ISETP.GE.AND P4, PT, R2, UR5, PT ;  /* 0x0000000502007c0c */ /* 0x000fe2000bf86270 */
[----:B------:R-:W-:Y:S01]  /*2bf0*/  ULOP3.LUT UR10, UR10, 0xfffffffe, URZ, 0xc0, !UPT ;  /* 0xfffffffe0a0a7892 */ /* 0x000fe2000f8ec03f */
[----:B------:R-:W-:-:S03]  /*2c00*/  ISETP.GE.AND P3, PT, R14, UR5, PT ;  /* 0x000000050e007c0c */ /* 0x000fc6000bf66270 */
[----:B------:R-:W-:-:S04]  /*2c10*/  UIADD3 UR10, UR11, -UR10, URZ ;  /* 0x8000000a0b0a7290 */ /* 0x000fc8000fffe03f */
[----:B------:R-:W-:-:S04]  /*2c20*/  UISETP.NE.AND UP0, UPT, UR10, 0x1, UPT ;  /* 0x000000010a00788c */ /* 0x000fc8000bf05270 */
        /* <DEDUP_REMOVED lines=17> */
.L_x_161:
[----:B------:R-:W-:Y:S05]  /*2d40*/  BSYNC B0 ;  /* 0x0000000000007941 */ /* 0x000fea0003800000 */
.L_x_160:
[----:B------:R4:W-:Y:S01]  /*2d50*/  @P3 STS.128 [R0+0x9000], RZ ;  /* 0x009000ff00003388 */ /* 0x0009e20000000c00 */
[----:B------:R-:W-:Y:S01]  /*2d60*/  VIADD R10, R244, 0x2000 ;  /* 0x00002000f40a7836 */ /* 0x000fe20000000000 */
[----:B------:R-:W-:Y:S01]  /*2d70*/  PLOP3.LUT P1, PT, PT, PT, UP0, 0x80, 0x0 ;  /* 0x000000000000781c */ /* 0x000fe20003f2f008 */
[----:B------:R-:W-:Y:S01]  /*2d80*/  BSSY B0, `(.L_x_162) ;  /* 0x0000018000007945 */ /* 0x000fe20003800000 */
[----:B------:R4:W-:Y:S02]  /*2d90*/  @P3 STS.128 [R0+0xb000], RZ ;  /* 0x00b000ff00003388 */ /* 0x0009e40000000c00 */
[----:B------:R-:W-:Y:S01]  /*2da0*/  SEL R222, R10, R244, !P1 ;  /* 0x000000f40ade7207 */ /* 0x000fe20004800000 */
[----:B------:R-:W-:Y:S08]  /*2db0*/  @P3 BRA `(.L_x_163) ;  /* 0x0000000000503947 */ /* 0x000ff00003800000 */
[----:B------:R-:W-:Y:S02]  /*2dc0*/  ULDC UR10, c[0x0][0x2d0] ;  /* 0x0000b400000a7ab9 */ /* 0x000fe40000000800 */
[----:B------:R-:W-:Y:S02]  /*2dd0*/  ISETP.GE.AND P2, PT, R228, UR10, PT ;  /* 0x0000000ae4007c0c */ /* 0x000fe4000bf46270 */
[----:B------:R-:W-:-:S11]  /*2de0*/  ISETP.GE.AND P0, PT, R13, UR10, PT ;  /* 0x0000000a0d007c0c */ /* 0x000fd6000bf06270 */
[C---:B------:R-:W-:Y:S01]  /*2df0*/  @!P2 LEA R10, P5, R4.reuse, R230, 0x6 ;  /* 0x000000e6040aa211 */ /* 0x040fe200078a30ff */
        /* <DEDUP_REMOVED lines=10> */
[----:B------:R-:W-:-:S04]  /*2ea0*/  LEA R4, P0, R6, UR28, 0x1 ;  /* 0x0000001c06047c11 */ /* 0x000fc8000f8008ff */
[----:B------:R-:W-:-:S05]  /*2eb0*/  LEA.HI.X R5, R6, UR29, R3, 0x1, P0 ;  /* 0x0000001d06057c11 */ /* 0x000fca00080f0c03 */
[----:B------:R-:W-:Y:S01]  /*2ec0*/  @!PT LDS RZ, [RZ] ;  /* 0x00000000fffff984 */ /* 0x000fe20000000800 */
[----:B------:R-:W-:Y:S01]  /*2ed0*/  @!PT LDS RZ, [RZ] ;  /* 0x00000000fffff984 */ /* 0x000fe20000000800 */
[----:B------:R-:W-:Y:S01]  /*2ee0*/  @!PT LDS RZ, [RZ] ;  /* 0x00000000fffff984 */ /* 0x000fe20000000800 */
[----:B------:R1:W-:Y:S04]  /*2ef0*/  LDGSTS.E.BYPASS.LTC128B.128 [R0+0xb000], desc[UR12][R4.64+0x80] ;  /* 0x0b00008004007fae */ /* 0x0003e8000b901d4c */
.L_x_163:
[----:B------:R-:W-:Y:S05]  /*2f00*/  BSYNC B0 ;  /* 0x0000000000007941 */ /* 0x000fea0003800000 */
.L_x_162:
        /* <DEDUP_REMOVED lines=12> */
.L_x_165:
        /* <DEDUP_REMOVED lines=20> */
.L_x_166:
[----:B------:R-:W-:Y:S05]  /*3110*/  BSYNC B0 ;  /* 0x0000000000007941 */ /* 0x000fea0003800000 */
.L_x_164:
        /* <DEDUP_REMOVED lines=13> */
.L_x_168:
[----:B------:R-:W-:Y:S01]  /*31f0*/  ULDC UR14, c[0x0][0x2d0] ;  /* 0x0000b400000e7ab9 */ /* 0x000fe20000000800 */
[----:B------:R-:W-:Y:S01]  /*3200*/  IMAD.U32 R3, RZ, RZ, UR24 ;  /* 0x00000018ff037e24 */ /* 0x000fe2000f8e00ff */
[----:B------:R-:W-:Y:S01]  /*3210*/  ISETP.GE.AND P2, PT, R228, UR14, PT ;  /* 0x0000000ee4007c0c */ /* 0x000fe2000bf46270 */
[----:B-1----:R-:W-:Y:S01]  /*3220*/  IMAD.U32 R5, RZ, RZ, UR25 ;  /* 0x00000019ff057e24 */ /* 0x002fe2000f8e00ff */
[----:B------:R-:W-:-:S11]  /*3230*/  ISETP.GE.AND P0, PT, R13, UR14, PT ;  /* 0x0000000e0d007c0c */ /* 0x000fd6000bf06270 */
[C---:B------:R-:W-:Y:S01]  /*3240*/  @!P2 LEA R4, P3, R3.reuse, R232, 0x6 ;  /* 0x000000e80304a211 */ /* 0x040fe200078630ff */
[----:B------:R1:W-:Y:S03]  /*3250*/  @P2 STS [R222+0x1000], RZ ;  /* 0x001000ffde002388 */ /* 0x0003e60000000800 */
[----:B------:R-:W-:Y:S01]  /*3260*/  @!P2 LEA.HI.X R5, R3, R233, R5, 0x6, P3 ;  /* 0x000000e90305a211 */ /* 0x000fe200018f3405 */
[----:B------:R1:W-:Y:S01]  /*3270*/  @P2 STS [R222+0x1004], RZ ;  /* 0x001004ffde002388 */ /* 0x0003e20000000800 */
[----:B------:R-:W-:-:S03]  /*3280*/  IMAD.U32 R3, RZ, RZ, UR10 ;  /* 0x0000000aff037e24 */ /* 0x000fc6000f8e00ff */
[----:B------:R1:W-:Y:S04]  /*3290*/  @P2 STS [R222+0x1008], RZ ;  /* 0x001008ffde002388 */ /* 0x0003e80000000800 */
[----:B------:R1:W-:Y:S04]  /*32a0*/  @P2 STS [R222+0x100c], RZ ;  /* 0x00100cffde002388 */ /* 0x0003e80000000800 */
[----:B------:R-:W-:Y:S01]  /*32b0*/  @!PT LDS RZ, [RZ] ;  /* 0x00000000fffff984 */ /* 0x000fe20000000800 */
[----:B------:R-:W-:Y:S01]  /*32c0*/  @!PT LDS RZ, [RZ] ;  /* 0x00000000fffff984 */ /* 0x000fe20000000800 */
[----:B------:R-:W-:Y:S01]  /*32d0*/  @!PT LDS RZ, [RZ] ;  /* 0x00000000fffff984 */ /* 0x000fe20000000800 */
[----:B------:R1:W-:Y:S01]  /*32e0*/  @!P2 LDGSTS.E.BYPASS.LTC128B.128 [R222+0x1000], desc[UR12][R4.64] ;  /* 0x0100000004deafae */ /* 0x0003e2000b901d4c */
[----:B------:R-:W-:-:S03]  /*32f0*/  IADD3 R8, P2, R8, UR28, RZ ;  /* 0x0000001c08087c10 */ /* 0x000fc6000ff5e0ff */
[----:B------:R1:W-:Y:S01]  /*3300*/  @P0 STS [R222+0x3000], RZ ;  /* 0x003000ffde000388 */ /* 0x0003e20000000800 */
[----:B------:R-:W-:-:S03]  /*3310*/  IADD3.X R3, R12, UR29, R3, P2, !PT ;  /* 0x0000001d0c037c10 */ /* 0x000fc600097fe403 */
[----:B------:R1:W-:Y:S04]  /*3320*/  @P0 STS [R222+0x3004], RZ ;  /* 0x003004ffde000388 */ /* 0x0003e80000000800 */
[----:B------:R1:W-:Y:S04]  /*3330*/  @P0 STS [R222+0x3008], RZ ;  /* 0x003008ffde000388 */ /* 0x0003e80000000800 */
[----:B------:R1:W-:Y:S01]  /*3340*/  @P0 STS [R222+0x300c], RZ ;  /* 0x00300cffde000388 */ /* 0x0003e20000000800 */
[----:B------:R-:W-:Y:S05]  /*3350*/  @P0 BRA `(.L_x_169) ;  /* 0x0000000000180947 */ /* 0x000fea0003800000 */
[----:B-1----:R-:W-:-:S04]  /*3360*/  LEA R4, P0, R8, UR8, 0x1 ;  /* 0x0000000808047c11 */ /* 0x002fc8000f8008ff */
[----:B------:R-:W-:-:S05]  /*3370*/  LEA.HI.X R5, R8, UR9, R3, 0x1, P0 ;  /* 0x0000000908057c11 */ /* 0x000fca00080f0c03 */
[----:B------:R-:W-:Y:S01]  /*3380*/  @!PT LDS RZ, [RZ] ;  /* 0x00000000fffff984 */ /* 0x000fe20000000800 */
[----:B------:R-:W-:Y:S01]  /*3390*/  @!PT LDS RZ, [RZ] ;  /* 0x00000000fffff984 */ /* 0x000fe20000000800 */
[----:B------:R-:W-:Y:S01]  /*33a0*/  @!PT LDS RZ, [RZ] ;  /* 0x00000000fffff984 */ /* 0x000fe20000000800 */
[----:B------:R1:W-:Y:S04]  /*33b0*/  LDGSTS.E.BYPASS.LTC128B.128 [R222+0x3000], desc[UR12][R4.64+0x80] ;  /* 0x0300008004de7fae */ /* 0x0003e8000b901d4c */
.L_x_169:
[----:B------:R-:W-:Y:S05]  /*33c0*/  BSYNC B0 ;  /* 0x0000000000007941 */ /* 0x000fea0003800000 */
.L_x_167:
[----:B------:R-:W5:Y:S01]  /*33d0*/  LDL R26, [R1+0x8] ;  /* 0x00000800011a7983 */ /* 0x000f620000100800 */
[----:B------:R-:W-:Y:S01]  /*33e0*/  UIMAD UR8, UR40, UR6, URZ ;  /* 0x00000006280872a4 */ /* 0x000fe2000f8e023f */
[----:B-1----:R-:W-:Y:S01]  /*33f0*/  IMAD.U32 R4, RZ, RZ, UR6 ;  /* 0x00000006ff047e24 */ /* 0x002fe2000f8e00ff */
[----:B------:R-:W-:Y:S01]  /*3400*/  ULDC.64 UR24, c[0x0][0x260] ;  /* 0x0000980000187ab9 */ /* 0x000fe20000000a00 */
[----:B------:R-:W-:Y:S01]  /*3410*/  BSSY B0, `(.L_x_170) ;  /* 0x000003c000007945 */ /* 0x000fe20003800000 */
[----:B------:R-:W-:Y:S01]  /*3420*/  UIMAD UR9, UR32, UR7, UR8 ;  /* 0x00000007200972a4 */ /* 0x000fe2000f8e0208 */
[----:B------:R-:W-:Y:S01]  /*3430*/  IMAD.WIDE.U32 R4, R4, UR32, R228 ;  /* 0x0000002004047c25 */ /* 0x000fe2000f8e00e4 */
[----:B------:R-:W-:-:S04]  /*3440*/  UIMAD UR8, UR22, -0x80, UR15 ;  /* 0xffffff80160878a4 */ /* 0x000fc8000f8e020f */
[----:B------:R-:W-:Y:S01]  /*3450*/  IMAD.U32 R9, RZ, RZ, UR9 ;  /* 0x00000009ff097e24 */ /* 0x000fe2000f8e00ff */
[----:B------:R-:W-:Y:S02]  /*3460*/  IADD3 R6, P0, R4, UR27, RZ ;  /* 0x0000001b04067c10 */ /* 0x000fe4000ff1e0ff */
[----:B------:R-:W-:-:S13]  /*3470*/  ISETP.GE.AND P5, PT, R2, UR8, PT ;  /* 0x0000000802007c0c */ /* 0x000fda000bfa6270 */
[----:B------:R1:W-:Y:S04]  /*3480*/  @P5 STS.128 [R0+0xc000], RZ ;  /* 0x00c000ff00005388 */ /* 0x0003e80000000c00 */
[----:B------:R1:W-:Y:S01]  /*3490*/  @P5 STS.128 [R0+0x10000], RZ ;  /* 0x010000ff00005388 */ /* 0x0003e20000000c00 */
[C---:B-----5:R-:W-:Y:S01]  /*34a0*/  VIADD R3, R26.reuse, 0x28 ;  /* 0x000000281a037836 */ /* 0x060fe20000000000 */
[----:B------:R-:W-:Y:S01]  /*34b0*/  SHF.R.S32.HI R24, RZ, 0x1f, R26 ;  /* 0x0000001fff187819 */ /* 0x000fe2000001141a */
[C---:B------:R-:W-:Y:S02]  /*34c0*/  VIADD R7, R26.reuse, 0x8 ;  /* 0x000000081a077836 */ /* 0x040fe40000000000 */
[----:B------:R-:W-:Y:S01]  /*34d0*/  VIADD R8, R26, 0x20 ;  /* 0x000000201a087836 */ /* 0x000fe20000000000 */
[----:B------:R-:W-:-:S02]  /*34e0*/  ISETP.GE.AND P2, PT, R3, UR5, PT ;  /* 0x0000000503007c0c */ /* 0x000fc4000bf46270 */
[----:B------:R-:W-:Y:S02]  /*34f0*/  ISETP.GE.AND P4, PT, R7, UR5, PT ;  /* 0x0000000507007c0c */ /* 0x000fe4000bf86270 */
[----:B------:R-:W-:Y:S01]  /*3500*/  ISETP.GE.AND P3, PT, R8, UR5, PT ;  /* 0x0000000508007c0c */ /* 0x000fe2000bf66270 */
[----:B------:R-:W-:Y:S01]  /*3510*/  IMAD.SHL.U32 R8, R26, 0x4, RZ ;  /* 0x000000041a087824 */ /* 0x000fe200078e00ff */
[----:B------:R-:W-:Y:S01]  /*3520*/  IADD3.X R7, R5, UR33, R9, P0, !PT ;  /* 0x0000002105077c10 */ /* 0x000fe200087fe409 */
[----:B------:R-:W-:Y:S01]  /*3530*/  IMAD R5, R17, UR24, RZ ;  /* 0x0000001811057c24 */ /* 0x000fe2000f8e02ff */
[----:B------:R-:W-:Y:S02]  /*3540*/  SHF.R.S32.HI R4, RZ, 0x1f, R3 ;  /* 0x0000001fff047819 */ /* 0x000fe40000011403 */
[----:B------:R-:W-:Y:S01]  /*3550*/  P2R R23, PR, RZ, 0x4 ;  /* 0x00000004ff177803 */ /* 0x000fe20000000000 */
[----:B------:R-:W-:Y:S01]  /*3560*/  IMAD.WIDE.U32 R6, R16, UR24, R6 ;  /* 0x0000001810067c25 */ /* 0x000fe2000f8e0006 */
[----:B------:R-:W-:-:S02]  /*3570*/  P2R R22, PR, RZ, 0x10 ;  /* 0x00000010ff167803 */ /* 0x000fc40000000000 */
[C---:B------:R-:W-:Y:S02]  /*3580*/  @!P2 LEA R20, P0, R3.reuse, UR17, 0x2 ;  /* 0x000000110314ac11 */ /* 0x040fe4000f8010ff */
[----:B------:R-:W-:Y:S02]  /*3590*/  P2R R12, PR, RZ, 0x8 ;  /* 0x00000008ff0c7803 */ /* 0x000fe40000000000 */
[----:B------:R-:W-:Y:S01]  /*35a0*/  @!P2 LEA.HI.X R21, R3, UR16, R4, 0x2, P0 ;  /* 0x000000100315ac11 */ /* 0x000fe200080f1404 */
[----:B------:R-:W-:Y:S01]  /*35b0*/  IMAD R3, R16, UR25, R5 ;  /* 0x0000001910037c24 */ /* 0x000fe2000f8e0205 */
[----:B------:R-:W-:Y:S02]  /*35c0*/  IADD3 R18, P0, R8, UR17, RZ ;  /* 0x0000001108127c10 */ /* 0x000fe4000ff1e0ff */
[----:B------:R-:W-:Y:S01]  /*35d0*/  SHF.L.U64.HI R4, R26, 0x2, R24 ;  /* 0x000000021a047819 */ /* 0x000fe20000010218 */
[----:B------:R-:W-:-:S03]  /*35e0*/  IMAD.IADD R10, R7, 0x1, R3 ;  /* 0x00000001070a7824 */ /* 0x000fc600078e0203 */
[----:B------:R-:W-:Y:S02]  /*35f0*/  IADD3.X R19, R4, UR16, RZ, P0, !PT ;  /* 0x0000001004137c10 */ /* 0x000fe400087fe4ff */
[----:B------:R-:W-:-:S04]  /*3600*/  ISETP.GE.AND P0, PT, R26, UR5, PT ;  /* 0x000000051a007c0c */ /* 0x000fc8000bf06270 */
[----:B------:R-:W-:Y:S01]  /*3610*/  P2R R11, PR, RZ, 0x1 ;  /* 0x00000001ff0b7803 */ /* 0x000fe20000000000 */
[----:B-1----:R-:W-:Y:S08]  /*3620*/  @P5 BRA `(.L_x_171) ;  /* 0x0000000000685947 */ /* 0x002ff00003800000 */
[----:B------:R-:W-:Y:S01]  /*3630*/  ULDC UR5, c[0x0][0x2d0] ;  /* 0x0000b40000057ab9 */ /* 0x000fe20000000800 */
[----:B------:R-:W-:Y:S01]  /*3640*/  MOV R5, R10 ;  /* 0x0000000a00057202 */ /* 0x000fe20000000f00 */
[----:B------:R-:W-:Y:S01]  /*3650*/  IMAD R3, R25, UR6, RZ ;  /* 0x0000000619037c24 */ /* 0x000fe2000f8e02ff */
[----:B------:R-:W-:Y:S01]  /*3660*/  ISETP.GE.AND P0, PT, R228, UR5, PT ;  /* 0x00000005e4007c0c */ /* 0x000fe2000bf06270 */
[----:B------:R-:W-:Y:S02]  /*3670*/  IMAD.MOV.U32 R4, RZ, RZ, R6 ;  /* 0x000000ffff047224 */ /* 0x000fe400078e0006 */
[C---:B------:R-:W-:Y:S02]  /*3680*/  IMAD R3, R2.reuse, UR7, R3 ;  /* 0x0000000702037c24 */ /* 0x040fe4000f8e0203 */
[----:B------:R-:W-:-:S04]  /*3690*/  IMAD.WIDE.U32 R4, R2, UR6, R4 ;  /* 0x0000000602047c25 */ /* 0x000fc8000f8e0004 */
[----:B------:R-:W-:-:S04]  /*36a0*/  IMAD.IADD R3, R5, 0x1, R3 ;  /* 0x0000000105037824 */ /* 0x000fc800078e0203 */
[----:B------:R-:W1:Y:S01]  /*36b0*/  @!P0 LDC.64 R8, c[0x0][0x218] ;  /* 0x00008600ff088b82 */ /* 0x000e620000000a00 */
[----:B------:R1:W-:Y:S02]  /*36c0*/  @P0 STS.128 [R0+0xc000], RZ ;  /* 0x00c000ff00000388 */ /* 0x0003e40000000c00 */
[----:B-1----:R-:W-:-:S04]  /*36d0*/  @!P0 LEA R8, P2, R4, R8, 0x1 ;  /* 0x0000000804088211 */ /* 0x002fc800078408ff */
[----:B------:R-:W-:-:S05]  /*36e0*/  @!P0 LEA.HI.X R9, R4, R9, R3, 0x1, P2 ;  /* 0x0000000904098211 */ /* 0x000fca00010f0c03 */
[----:B------:R-:W-:Y:S01]  /*36f0*/  @!PT LDS RZ, [RZ] ;  /* 0x00000000fffff984 */ /* 0x000fe20000000800 */
[----:B------:R-:W-:Y:S01]  /*3700*/  @!PT LDS RZ, [RZ] ;  /* 0x00000000fffff984 */ /* 0x000fe20000000800 */
[----:B------:R-:W-:Y:S01]  /*3710*/  @!PT LDS RZ, [RZ] ;  /* 0x00000000fffff984 */ /* 0x000fe20000000800 */
[----:B------:R1:W-:Y:S01]  /*3720*/  @!P0 LDGSTS.E.BYPASS.LTC128B.128 [R0+0xc000], desc[UR12][R8.64] ;  /* 0x0c00000008008fae */ /* 0x0003e2000b901d4c */
[----:B------:R-:W-:-:S13]  /*3730*/  ISETP.GE.AND P0, PT, R13, UR5, PT ;  /* 0x000000050d007c0c */ /* 0x000fda000bf06270 */
        /* <DEDUP_REMOVED lines=9> */
.L_x_171:
[----:B------:R-:W-:Y:S05]  /*37d0*/  BSYNC B0 ;  /* 0x0000000000007941 */ /* 0x000fea0003800000 */
.L_x_170:
[----:B------:R-:W-:Y:S01]  /*37e0*/  ISETP.GE.AND P4, PT, R14, UR8, PT ;  /* 0x000000080e007c0c */ /* 0x000fe2000bf86270 */
[----:B------:R-:W-:-:S12]  /*37f0*/  BSSY B0, `(.L_x_172) ;  /* 0x0000020000007945 */ /* 0x000fd80003800000 */
[----:B------:R1:W-:Y:S04]  /*3800*/  @P4 STS.128 [R0+0xd000], RZ ;  /* 0x00d000ff00004388 */ /* 0x0003e80000000c00 */
[----:B------:R1:W-:Y:S01]  /*3810*/  @P4 STS.128 [R0+0x11000], RZ ;  /* 0x011000ff00004388 */ /* 0x0003e20000000c00 */
[----:B------:R-:W-:Y:S05]  /*3820*/  @P4 BRA `(.L_x_173) ;  /* 0x0000000000704947 */ /* 0x000fea0003800000 */
[----:B------:R-:W-:Y:S01]  /*3830*/  IADD3 R3, P0, R2, 0x20, RZ ;  /* 0x0000002002037810 */ /* 0x000fe20007f1e0ff */
[----:B------:R-:W-:Y:S01]  /*3840*/  ULDC UR5, c[0x0][0x2d0] ;  /* 0x0000b40000057ab9 */ /* 0x000fe20000000800 */
[----:B------:R-:W-:-:S03]  /*3850*/  MOV R5, R10 ;  /* 0x0000000a00057202 */ /* 0x000fc60000000f00 */
[----:B------:R-:W-:Y:S01]  /*3860*/  IMAD.X R4, RZ, RZ, R25, P0 ;  /* 0x000000ffff047224 */ /* 0x000fe200000e0619 */
[----:B------:R-:W-:-:S03]  /*3870*/  ISETP.GE.AND P0, PT, R228, UR5, PT ;  /* 0x00000005e4007c0c */ /* 0x000fc6000bf06270 */
[----:B-1----:R-:W-:Y:S02]  /*3880*/  IMAD R8, R4, UR6, RZ ;  /* 0x0000000604087c24 */ /* 0x002fe4000f8e02ff */
[----:B------:R-:W-:-:S04]  /*3890*/  IMAD.MOV.U32 R4, RZ, RZ, R6 ;  /* 0x000000ffff047224 */ /* 0x000fc800078e0006 */
[----:B------:R-:W-:-:S04]  /*38a0*/  IMAD.WIDE.U32 R4, R3, UR6, R4 ;  /* 0x0000000603047c25 */ /* 0x000fc8000f8e0004 */
[----:B------:R-:W1:Y:S01]  /*38b0*/  @!P0 LDC.64 R14, c[0x0][0x218] ;  /* 0x00008600ff0e8b82 */ /* 0x000e620000000a00 */
        /* <DEDUP_REMOVED lines=19> */
.L_x_173:
[----:B------:R-:W-:Y:S05]  /*39f0*/  BSYNC B0 ;  /* 0x0000000000007941 */ /* 0x000fea0003800000 */
.L_x_172:
[----:B------:R-:W-:Y:S01]  /*3a00*/  IADD3 R3, R2, 0x40, RZ ;  /* 0x0000004002037810 */ /* 0x000fe20007ffe0ff */
[----:B------:R-:W-:Y:S03]  /*3a10*/  BSSY B0, `(.L_x_174) ;  /* 0x0000021000007945 */ /* 0x000fe60003800000 */
[----:B------:R-:W-:-:S13]  /*3a20*/  ISETP.GE.AND P3, PT, R3, UR8, PT ;  /* 0x0000000803007c0c */ /* 0x000fda000bf66270 */
        /* <DEDUP_REMOVED lines=31> */
.L_x_175:
[----:B------:R-:W-:Y:S05]  /*3c20*/  BSYNC B0 ;  /* 0x0000000000007941 */ /* 0x000fea0003800000 */
.L_x_174:
        /* <DEDUP_REMOVED lines=10> */
[----:B------:R-:W-:Y:S01]  /*3cd0*/  ISETP.GE.AND P0, PT, R228, UR5, PT ;  /* 0x00000005e4007c0c */ /* 0x000fe2000bf06270 */
[----:B------:R-:W-:-:S04]  /*3ce0*/  IMAD.WIDE.U32 R6, R3, UR6, R6 ;  /* 0x0000000603067c25 */ /* 0x000fc8000f8e0006 */
[----:B------:R-:W-:-:S04]  /*3cf0*/  IMAD R4, R4, UR6, RZ ;  /* 0x0000000604047c24 */ /* 0x000fc8000f8e02ff */
[----:B------:R-:W-:-:S04]  /*3d00*/  IMAD R3, R3, UR7, R4 ;  /* 0x0000000703037c24 */ /* 0x000fc8000f8e0204 */
[----:B-1----:R-:W1:Y:S01]  /*3d10*/  @!P0 LDC.64 R8, c[0x0][0x218] ;  /* 0x00008600ff088b82 */ /* 0x002e620000000a00 */
[----:B------:R-:W-:Y:S01]  /*3d20*/  IMAD.IADD R3, R7, 0x1, R3 ;  /* 0x0000000107037824 */ /* 0x000fe200078e0203 */
        /* <DEDUP_REMOVED lines=17> */
.L_x_177:
[----:B------:R-:W-:Y:S05]  /*3e40*/  BSYNC B0 ;  /* 0x0000000000007941 */ /* 0x000fea0003800000 */
.L_x_176:
[----:B------:R-:W-:Y:S01]  /*3e50*/  UIMAD UR5, UR40, UR20, URZ ;  /* 0x00000014280572a4 */ /* 0x000fe2000f8e023f */
[----:B-1----:R-:W-:Y:S01]  /*3e60*/  MOV R4, UR20 ;  /* 0x0000001400047c02 */ /* 0x002fe20008000f00 */
[----:B------:R1:W-:Y:S01]  /*3e70*/  @P5 STS.128 [R0+0x14000], RZ ;  /* 0x014000ff00005388 */ /* 0x0003e20000000c00 */
[----:B------:R-:W-:Y:S01]  /*3e80*/  ULDC.64 UR6, c[0x0][0x268] ;  /* 0x00009a0000067ab9 */ /* 0x000fe20000000a00 */
[----:B------:R-:W-:Y:S01]  /*3e90*/  UIMAD UR5, UR32, UR21, UR5 ;  /* 0x00000015200572a4 */ /* 0x000fe2000f8e0205 */
[----:B------:R-:W-:Y:S01]  /*3ea0*/  BSSY B0, `(.L_x_178) ;  /* 0x0000025000007945 */ /* 0x000fe20003800000 */
[----:B------:R1:W-:Y:S01]  /*3eb0*/  @P5 STS.128 [R0+0x18000], RZ ;  /* 0x018000ff00005388 */ /* 0x0003e20000000c00 */
[----:B------:R-:W-:-:S03]  /*3ec0*/  IMAD.WIDE.U32 R4, R4, UR32, R228 ;  /* 0x0000002004047c25 */ /* 0x000fc6000f8e00e4 */
[----:B------:R-:W-:Y:S02]  /*3ed0*/  MOV R3, UR5 ;  /* 0x0000000500037c02 */ /* 0x000fe40008000f00 */
[----:B------:R-:W-:-:S04]  /*3ee0*/  IADD3 R6, P0, R4, UR35, RZ ;  /* 0x0000002304067c10 */ /* 0x000fc8000ff1e0ff */
[----:B------:R-:W-:Y:S01]  /*3ef0*/  IADD3.X R7, R5, UR37, R3, P0, !PT ;  /* 0x0000002505077c10 */ /* 0x000fe200087fe403 */
[----:B------:R-:W-:-:S04]  /*3f00*/  IMAD R3, R17, UR6, RZ ;  /* 0x0000000611037c24 */ /* 0x000fc8000f8e02ff */
[C---:B------:R-:W-:Y:S02]  /*3f10*/  IMAD R3, R16.reuse, UR7, R3 ;  /* 0x0000000710037c24 */ /* 0x040fe4000f8e0203 */
[----:B------:R-:W-:-:S05]  /*3f20*/  IMAD.WIDE.U32 R6, R16, UR6, R6 ;  /* 0x0000000610067c25 */ /* 0x000fca000f8e0006 */
[----:B------:R-:W-:Y:S01]  /*3f30*/  IADD3 R10, R7, R3, RZ ;  /* 0x00000003070a7210 */ /* 0x000fe20007ffe0ff */
[----:B-1----:R-:W-:Y:S06]  /*3f40*/  @P5 BRA `(.L_x_179) ;  /* 0x0000000000685947 */ /* 0x002fec0003800000 */
        /* <DEDUP_REMOVED lines=26> */
.L_x_179:
[----:B------:R-:W-:Y:S05]  /*40f0*/  BSYNC B0 ;  /* 0x0000000000007941 */ /* 0x000fea0003800000 */
.L_x_178:
[----:B------:R1:W-:Y:S01]  /*4100*/  @P4 STS.128 [R0+0x15000], RZ ;  /* 0x015000ff00004388 */ /* 0x0003e20000000c00 */
[----:B------:R-:W-:Y:S03]  /*4110*/  BSSY B0, `(.L_x_180) ;  /* 0x000001f000007945 */ /* 0x000fe60003800000 */
        /* <DEDUP_REMOVED lines=30> */
.L_x_181:
[----:B------:R-:W-:Y:S05]  /*4300*/  BSYNC B0 ;  /* 0x0000000000007941 */ /* 0x000fea0003800000 */
.L_x_180:
        /* <DEDUP_REMOVED lines=32> */
.L_x_183:
[----:B------:R-:W-:Y:S05]  /*4510*/  BSYNC B0 ;  /* 0x0000000000007941 */ /* 0x000fea0003800000 */
.L_x_182:
[----:B------:R1:W-:Y:S01]  /*4520*/  @P2 STS.128 [R0+0x17000], RZ ;  /* 0x017000ff00002388 */ /* 0x0003e20000000c00 */
[----:B------:R-:W-:Y:S03]  /*4530*/  BSSY B0, `(.L_x_184) ;  /* 0x000001f000007945 */ /* 0x000fe60003800000 */
[----:B------:R1:W-:Y:S01]  /*4540*/  @P2 STS.128 [R0+0x1b000], RZ ;  /* 0x01b000ff00002388 */ /* 0x0003e20000000c00 */
[----:B------:R-:W-:Y:S05]  /*4550*/  @P2 BRA `(.L_x_185) ;  /* 0x0000000000702947 */ /* 0x000fea0003800000 */
[----:B------:R-:W-:Y:S01]  /*4560*/  ULDC UR5, c[0x0][0x2d0] ;  /* 0x0000b40000057ab9 */ /* 0x000fe20000000800 */
[----:B------:R-:W-:Y:S01]  /*4570*/  IADD3 R2, P0, R2, 0x60, RZ ;  /* 0x0000006002027810 */ /* 0x000fe20007f1e0ff */
[----:B------:R-:W-:Y:S01]  /*4580*/  IMAD.MOV.U32 R4, RZ, RZ, R6 ;  /* 0x000000ffff047224 */ /* 0x000fe200078e0006 */
[----:B------:R-:W-:Y:S02]  /*4590*/  ISETP.GE.AND P2, PT, R228, UR5, PT ;  /* 0x00000005e4007c0c */ /* 0x000fe4000bf46270 */
[----:B------:R-:W-:Y:S01]  /*45a0*/  MOV R5, R10 ;  /* 0x0000000a00057202 */ /* 0x000fe20000000f00 */
[----:B------:R-:W-:-:S04]  /*45b0*/  IMAD.X R3, RZ, RZ, R25, P0 ;  /* 0x000000ffff037224 */ /* 0x000fc800000e0619 */
[----:B------:R-:W-:Y:S02]  /*45c0*/  IMAD R3, R3, UR20, RZ ;  /* 0x0000001403037c24 */ /* 0x000fe4000f8e02ff */
[----:B------:R-:W-:-:S04]  /*45d0*/  IMAD.WIDE.U32 R4, R2, UR20, R4 ;  /* 0x0000001402047c25 */ /* 0x000fc8000f8e0004 */
[----:B-1----:R-:W1:Y:S01]  /*45e0*/  @!P2 LDC.64 R8, c[0x0][0x220] ;  /* 0x00008800ff08ab82 */ /* 0x002e620000000a00 */
[----:B------:R-:W-:Y:S01]  /*45f0*/  IMAD R3, R2, UR21, R3 ;  /* 0x0000001502037c24 */ /* 0x000fe2000f8e0203 */
[----:B------:R1:W-:Y:S03]  /*4600*/  @P2 STS.128 [R0+0x17000], RZ ;  /* 0x017000ff00002388 */ /* 0x0003e60000000c00 */
[----:B------:R-:W-:Y:S01]  /*4610*/  IMAD.IADD R6, R5, 0x1, R3 ;  /* 0x0000000105067824 */ /* 0x000fe200078e0203 */
[----:B-1----:R-:W-:-:S04]  /*4620*/  @!P2 LEA R2, P0, R4, R8, 0x1 ;  /* 0x000000080402a211 */ /* 0x002fc800078008ff */
        /* <DEDUP_REMOVED lines=15> */
.L_x_185:
[----:B------:R-:W-:Y:S05]  /*4720*/  BSYNC B0 ;  /* 0x0000000000007941 */ /* 0x000fea0003800000 */
.L_x_184:
[----:B-1----:R-:W2:Y:S01]  /*4730*/  LDL R3, [R1+0x10] ;  /* 0x0000100001037983 */ /* 0x002ea20000100800 */
[----:B------:R-:W-:Y:S01]  /*4740*/  ISETP.NE.AND P4, PT, R11, RZ, PT ;  /* 0x000000ff0b00720c */ /* 0x000fe20003f85270 */
[----:B------:R-:W-:Y:S01]  /*4750*/  IMAD.MOV.U32 R242, RZ, RZ, 0x7f800000 ;  /* 0x7f800000fff27424 */ /* 0x000fe200078e00ff */
[----:B------:R-:W-:Y:S01]  /*4760*/  ISETP.NE.AND P3, PT, R22, RZ, PT ;  /* 0x000000ff1600720c */ /* 0x000fe20003f65270 */
[----:B------:R-:W0:Y:S01]  /*4770*/  LDGDEPBAR ;  /* 0x00000000000079af */ /* 0x000e220000000000 */
[----:B------:R-:W-:Y:S01]  /*4780*/  ISETP.NE.AND P2, PT, R12, RZ, PT ;  /* 0x000000ff0c00720c */ /* 0x000fe20003f45270 */
[----:B------:R-:W-:Y:S01]  /*4790*/  IMAD.MOV.U32 R243, RZ, RZ, 0x7f800000 ;  /* 0x7f800000fff37424 */ /* 0x000fe200078e00ff */
[----:B------:R-:W-:Y:S01]  /*47a0*/  ISETP.NE.AND P0, PT, R23, RZ, PT ;  /* 0x000000ff1700720c */ /* 0x000fe20003f05270 */
[----:B------:R-:W-:Y:S01]  /*47b0*/  IMAD.MOV.U32 R240, RZ, RZ, 0x7f800000 ;  /* 0x7f800000fff07424 */ /* 0x000fe200078e00ff */
[----:B------:R-:W-:Y:S01]  /*47c0*/  ULDC UR21, c[0x0][0x2d0] ;  /* 0x0000b40000157ab9 */ /* 0x000fe20000000800 */
[----:B------:R-:W-:Y:S01]  /*47d0*/  IMAD.MOV.U32 R241, RZ, RZ, 0x7f800000 ;  /* 0x7f800000fff17424 */ /* 0x000fe200078e00ff */
[----:B------:R-:W-:Y:S01]  /*47e0*/  ULDC UR25, c[0x0][0x2dc] ;  /* 0x0000b70000197ab9 */ /* 0x000fe20000000800 */
[----:B------:R-:W-:-:S02]  /*47f0*/  VIADD R2, R26, 0x1 ;  /* 0x000000011a027836 */ /* 0x000fc40000000000 */
[----:B--234-:R-:W-:Y:S01]  /*4800*/  IMAD.U32 R0, RZ, RZ, UR34 ;  /* 0x00000022ff007e24 */ /* 0x01cfe2000f8e00ff */
[----:B------:R1:W5:Y:S01]  /*4810*/  @!P4 LDG.E R242, desc[UR12][R18.64] ;  /* 0x0000000c12f2c981 */ /* 0x000362000c1e1900 */
[----:B------:R-:W-:Y:S02]  /*4820*/  IMAD.MOV.U32 R217, RZ, RZ, 0x20 ;  /* 0x00000020ffd97424 */ /* 0x000fe400078e00ff */
[----:B------:R-:W-:Y:S01]  /*4830*/  IMAD.MOV.U32 R211, RZ, RZ, 0x40 ;  /* 0x00000040ffd37424 */ /* 0x000fe200078e00ff */
[----:B------:R1:W5:Y:S01]  /*4840*/  @!P3 LDG.E R243, desc[UR12][R18.64+0x20] ;  /* 0x0000200c12f3b981 */ /* 0x000362000c1e1900 */
[----:B------:R-:W-:Y:S01]  /*4850*/  IADD3 R249, R2, UR15, -R0 ;  /* 0x0000000f02f97c10 */ /* 0x000fe2000fffe800 */
[----:B------:R-:W-:Y:S01]  /*4860*/  VIADD R2, R219, 0x2000 ;  /* 0x00002000db027836 */ /* 0x000fe20000000000 */
[----:B------:R-:W-:Y:S01]  /*4870*/  UIADD3 UR20, UR34, 0x80, UR32 ;  /* 0x0000008022147890 */ /* 0x000fe2000fffe020 */
[----:B------:R1:W5:Y:S01]  /*4880*/  @!P2 LDG.E R240, desc[UR12][R18.64+0x80] ;  /* 0x0000800c12f0a981 */ /* 0x000362000c1e1900 */
[----:B------:R-:W-:Y:S01]  /*4890*/  VIADD R0, R26, 0xffffffc0 ;  /* 0xffffffc01a007836 */ /* 0x000fe20000000000 */
[----:B------:R-:W-:Y:S01]  /*48a0*/  CS2R R158, SRZ ;  /* 0x00000000009e7805 */ /* 0x000fe2000001ff00 */
[----:B------:R-:W-:Y:S01]  /*48b0*/  IMAD.MOV.U32 R227, RZ, RZ, R222 ;  /* 0x000000ffffe37224 */ /* 0x000fe200078e00de */
[----:B------:R1:W5:Y:S01]  /*48c0*/  @!P0 LDG.E R241, desc[UR12][R20.64] ;  /* 0x0000000c14f18981 */ /* 0x000362000c1e1900 */
[----:B------:R-:W-:Y:S01]  /*48d0*/  SEL R210, R2, R219, !P1 ;  /* 0x000000db02d27207 */ /* 0x000fe20004800000 */
[----:B------:R-:W-:Y:S01]  /*48e0*/  IMAD.SHL.U32 R248, R26, 0x4, RZ ;  /* 0x000000041af87824 */ /* 0x000fe200078e00ff */
[----:B------:R-:W-:-:S02]  /*48f0*/  SHF.R.S32.HI R2, RZ, 0x1f, R0 ;  /* 0x0000001fff027819 */ /* 0x000fc40000011400 */
[----:B------:R-:W-:Y:S02]  /*4900*/  CS2R R156, SRZ ;  /* 0x00000000009c7805 */ /* 0x000fe4000001ff00 */
[----:B------:R-:W-:Y:S02]  /*4910*/  CS2R R162, SRZ ;  /* 0x0000000000a27805 */ /* 0x000fe4000001ff00 */
[----:B------:R-:W-:Y:S02]  /*4920*/  CS2R R160, SRZ ;  /* 0x0000000000a07805 */ /* 0x000fe4000001ff00 */
[----:B------:R-:W-:Y:S02]  /*4930*/  CS2R R154, SRZ ;  /* 0x00000000009a7805 */ /* 0x000fe4000001ff00 */
[----:B------:R-:W-:Y:S02]  /*4940*/  CS2R R152, SRZ ;  /* 0x0000000000987805 */ /* 0x000fe4000001ff00 */
[----:B------:R-:W-:-:S02]  /*4950*/  CS2R R150, SRZ ;  /* 0x0000000000967805 */ /* 0x000fc4000001ff00 */
        /* <DEDUP_REMOVED lines=57> */
[----:B------:R-:W-:Y:S01]  /*4cf0*/  SHF.L.U64.HI R247, R26, 0x2, R24 ;  /* 0x000000021af77819 */ /* 0x000fe20000010218 */
[C---:B------:R-:W-:Y:S01]  /*4d00*/  IMAD.SHL.U32 R245, R0.reuse, 0x4, RZ ;  /* 0x0000000400f57824 */ /* 0x040fe200078e00ff */
[----:B------:R-:W-:Y:S01]  /*4d10*/  SHF.L.U64.HI R246, R0, 0x2, R2 ;  /* 0x0000000200f67819 */ /* 0x000fe20000010202 */
[----:B------:R-:W-:Y:S01]  /*4d20*/  UIADD3 UR20, UR20, -UR15, URZ ;  /* 0x8000000f14147290 */ /* 0x000fe2000fffe03f */
[----:B------:R-:W-:Y:S01]  /*4d30*/  LEA R210, R210, UR4, 0x1 ;  /* 0x00000004d2d27c11 */ /* 0x000fe2000f8e08ff */
[----:B------:R-:W-:Y:S01]  /*4d40*/  ULDC UR24, c[0x0][0x270] ;  /* 0x00009c0000187ab9 */ /* 0x000fe20000000800 */
[----:B------:R-:W-:Y:S01]  /*4d50*/  ULDC UR14, c[0x0][0x2ec] ;  /* 0x0000bb00000e7ab9 */ /* 0x000fe20000000800 */
[----:B------:R-:W-:-:S02]  /*4d60*/  LOP3.LUT P0, RZ, R3, 0x2, RZ, 0xc0, !PT ;  /* 0x0000000203ff7812 */ /* 0x000fc4000780c0ff */
[C---:B------:R-:W-:Y:S02]  /*4d70*/  LOP3.LUT P3, RZ, R3.reuse, 0x4, RZ, 0xc0, !PT ;  /* 0x0000000403ff7812 */ /* 0x040fe4000786c0ff */
[----:B------:R-:W-:Y:S01]  /*4d80*/  LOP3.LUT P2, RZ, R3, 0x4, RZ, 0xc0, !PT ;  /* 0x0000000403ff7812 */ /* 0x000fe2000784c0ff */
[----:B------:R-:W-:Y:S01]  /*4d90*/  VIADD R3, R218, 0x2000 ;  /* 0x00002000da037836 */ /* 0x000fe20000000000 */
[----:B------:R-:W-:Y:S02]  /*4da0*/  SEL R217, R217, 0xffffffe0, !P0 ;  /* 0xffffffe0d9d97807 */ /* 0x000fe40004000000 */
[----:B------:R-:W-:Y:S02]  /*4db0*/  SEL R211, R211, 0xffffffc0, !P3 ;  /* 0xffffffc0d3d37807 */ /* 0x000fe40005800000 */
[----:B------:R-:W-:-:S04]  /*4dc0*/  SEL R3, R3, R218, !P1 ;  /* 0x000000da03037207 */ /* 0x000fc80004800000 */
[----:B-1----:R-:W-:-:S07]  /*4dd0*/  LEA R212, R3, UR4, 0x1 ;  /* 0x0000000403d47c11 */ /* 0x002fce000f8e08ff */
.L_x_188:
[----:B------:R-:W0:Y:S01]  /*4de0*/  LDGDEPBAR ;  /* 0x00000000000079af */ /* 0x000e220000000000 */
[C---:B------:R-:W-:Y:S01]  /*4df0*/  IMAD.IADD R0, R212.reuse, 0x1, R217 ;  /* 0x00000001d4007824 */ /* 0x040fe200078e02d9 */
[----:B------:R-:W-:Y:S01]  /*4e00*/  USHF.L.U32 UR6, UR11, 0x6, URZ ;  /* 0x000000060b067899 */ /* 0x000fe2000800063f */
[--C-:B------:R-:W-:Y:S01]  /*4e10*/  IMAD.IADD R3, R212, 0x1, R211.reuse ;  /* 0x00000001d4037824 */ /* 0x100fe200078e02d3 */
[----:B------:R-:W-:Y:S01]  /*4e20*/  USHF.L.U32 UR5, UR22, 0x7, URZ ;  /* 0x0000000716057899 */ /* 0x000fe2000800063f */
[----:B------:R-:W-:Y:S01]  /*4e30*/  IMAD.IADD R2, R0, 0x1, R211 ;  /* 0x0000000100027824 */ /* 0x000fe200078e02d3 */
[----:B------:R-:W-:Y:S01]  /*4e40*/  UISETP.GE.AND UP0, UPT, UR6, UR20, UPT ;  /* 0x000000140600728c */ /* 0x000fe2000bf06270 */
[----:B-----5:R-:W-:Y:S01]  /*4e50*/  FSETP.NEU.FTZ.AND P1, PT, R242, -INF , PT ;  /* 0xff800000f200780b */ /* 0x020fe20003f3d000 */
[----:B------:R-:W-:Y:S01]  /*4e60*/  UIADD3 UR5, UR5, 0x80, URZ ;  /* 0x0000008005057890 */ /* 0x000fe2000fffe03f */
[----:B------:R-:W-:Y:S01]  /*4e70*/  IMAD.MOV.U32 R234, RZ, RZ, 0x8 ;  /* 0x00000008ffea7424 */ /* 0x000fe200078e00ff */
[----:B------:R-:W-:Y:S02]  /*4e80*/  UISETP.GT.AND UP3, UPT, UR11, UR23, UPT ;  /* 0x000000170b00728c */ /* 0x000fe4000bf64270 */
[----:B------:R-:W-:Y:S06]  /*4e90*/  UISETP.LT.AND UP0, UPT, UR5, UR15, UP0 ;  /* 0x0000000f0500728c */ /* 0x000fec0008701270 */
[----:B------:R-:W-:Y:S01]  /*4ea0*/  PLOP3.LUT P0, PT, PT, PT, UP0, 0x80, 0x0 ;  /* 0x000000000000781c */ /* 0x000fe20003f0f008 */
[----:B------:R-:W-:Y:S04]  /*4eb0*/  DEPBAR.LE SB0, 0x0 ;  /* 0x000080000000791a */ /* 0x000fe80000000000 */
[----:B------:R-:W-:Y:S06]  /*4ec0*/  BAR.SYNC.DEFER_BLOCKING 0x0 ;  /* 0x0000000000007b1d */ /* 0x000fec0000010000 */
[----:B------:R-:W-:Y:S06]  /*4ed0*/  LDSM.16.M88.4 R32, [R212] ;  /* 0x00000000d420783b */ /* 0x000fec0000000200 */
[----:B------:R-:W1:Y:S06]  /*4ee0*/  LDSM.16.M88.4 R16, [R214+UR4+0xc000] ;  /* 0x00c00004d610783b */ /* 0x000e6c0008000200 */
[----:B------:R-:W2:Y:S06]  /*4ef0*/  LDSM.16.M88.4 R28, [R212+0x1000] ;  /* 0x00100000d41c783b */ /* 0x000eac0000000200 */
[----:B------:R-:W3:Y:S06]  /*4f00*/  LDSM.16.M88.4 R164, [R214+UR4+0xc800] ;  /* 0x00c80004d6a4783b */ /* 0x000eec0008000200 */
[----:B------:R-:W-:Y:S06]  /*4f10*/  LDSM.16.M88.4 R168, [R0] ;  /* 0x0000000000a8783b */ /* 0x000fec0000000200 */
[----:B------:R-:W4:Y:S06]  /*4f20*/  LDSM.16.M88.4 R172, [R213] ;  /* 0x00000000d5ac783b */ /* 0x000f2c0000000200 */
[----:B------:R-:W4:Y:S06]  /*4f30*/  LDSM.16.M88.4 R176, [R0+0x1000] ;  /* 0x0010000000b0783b */ /* 0x000f2c0000000200 */
[----:B------:R-:W4:Y:S01]  /*4f40*/  LDSM.16.M88.4 R180, [R213+0x800] ;  /* 0x00080000d5b4783b */ /* 0x000f220000000200 */
[-C--:B-1----:R-:W-:Y:S05]  /*4f50*/  HMMA.16816.F32 R4, R32, R16.reuse, RZ ;  /* 0x000000102004723c */ /* 0x082fea00000018ff */
[----:B------:R-:W-:Y:S01]  /*4f60*/  LDSM.16.M88.4 R184, [R3] ;  /* 0x0000000003b8783b */ /* 0x000fe20000000200 */
[C---:B--2---:R-:W-:Y:S05]  /*4f70*/  HMMA.16816.F32 R8, R28.reuse, R16, RZ ;  /* 0x000000101c08723c */ /* 0x044fea00000018ff */
[----:B------:R-:W1:Y:S01]  /*4f80*/  LDSM.16.M88.4 R188, [R216] ;  /* 0x00000000d8bc783b */ /* 0x000e620000000200 */
[-C--:B------:R-:W-:Y:S05]  /*4f90*/  HMMA.16816.F32 R12, R28, R18.reuse, RZ ;  /* 0x000000121c0c723c */ /* 0x080fea00000018ff */
[----:B------:R-:W2:Y:S01]  /*4fa0*/  LDSM.16.M88.4 R192, [R3+0x1000] ;  /* 0x0010000003c0783b */ /* 0x000ea20000000200 */
[C---:B------:R-:W-:Y:S05]  /*4fb0*/  HMMA.16816.F32 R16, R32.reuse, R18, RZ ;  /* 0x000000122010723c */ /* 0x040fea00000018ff */
[----:B------:R-:W2:Y:S01]  /*4fc0*/  LDSM.16.M88.4 R196, [R216+0x800] ;  /* 0x00080000d8c4783b */ /* 0x000ea20000000200 */
[-C--:B---3--:R-:W-:Y:S05]  /*4fd0*/  HMMA.16816.F32 R20, R32, R164.reuse, RZ ;  /* 0x000000a42014723c */ /* 0x088fea00000018ff */
[----:B------:R-:W-:Y:S01]  /*4fe0*/  LDSM.16.M88.4 R200, [R2+0x1000] ;  /* 0x0010000002c8783b */ /* 0x000fe20000000200 */
[C---:B------:R-:W-:Y:S05]  /*4ff0*/  HMMA.16816.F32 R24, R28.reuse, R164, RZ ;  /* 0x000000a41c18723c */ /* 0x040fea00000018ff */
[----:B------:R-:W-:Y:S01]  /*5000*/  LDSM.16.M88.4 R204, [R215+0x800] ;  /* 0x00080000d7cc783b */ /* 0x000fe20000000200 */
[-C--:B------:R-:W-:Y:S06]  /*5010*/  HMMA.16816.F32 R28, R28, R166.reuse, RZ ;  /* 0x000000a61c1c723c */ /* 0x080fec00000018ff */
[----:B------:R-:W-:Y:S01]  /*5020*/  HMMA.16816.F32 R32, R32, R166, RZ ;  /* 0x000000a62020723c */ /* 0x000fe200000018ff */
[----:B------:R-:W-:Y:S05]  /*5030*/  LDSM.16.M88.4 R164, [R2] ;  /* 0x0000000002a4783b */ /* 0x000fea0000000200 */
[-C--:B----4-:R-:W-:Y:S06]  /*5040*/  HMMA.16816.F32 R4, R168, R172.reuse, R4 ;  /* 0x000000aca804723c */ /* 0x090fec0000001804 */
[C---:B------:R-:W-:Y:S06]  /*5050*/  HMMA.16816.F32 R8, R176.reuse, R172, R8 ;  /* 0x000000acb008723c */ /* 0x040fec0000001808 */
[-C--:B------:R-:W-:Y:S06]  /*5060*/  HMMA.16816.F32 R12, R176, R174.reuse, R12 ;  /* 0x000000aeb00c723c */ /* 0x080fec000000180c */
[C---:B------:R-:W-:Y:S01]  /*5070*/  HMMA.16816.F32 R16, R168.reuse, R174, R16 ;  /* 0x000000aea810723c */ /* 0x040fe20000001810 */
[----:B------:R-:W3:Y:S05]  /*5080*/  LDSM.16.M88.4 R172, [R215] ;  /* 0x00000000d7ac783b */ /* 0x000eea0000000200 */
[-C--:B------:R-:W-:Y:S06]  /*5090*/  HMMA.16816.F32 R20, R168, R180.reuse, R20 ;  /* 0x000000b4a814723c */ /* 0x080fec0000001814 */
[C---:B------:R-:W-:Y:S06]  /*50a0*/  HMMA.16816.F32 R24, R176.reuse, R180, R24 ;  /* 0x000000b4b018723c */ /* 0x040fec0000001818 */
[-C--:B------:R-:W-:Y:S01]  /*50b0*/  HMMA.16816.F32 R28, R176, R182.reuse, R28 ;  /* 0x000000b6b01c723c */ /* 0x080fe2000000181c */
[----:B------:R-:W-:Y:S05]  /*50c0*/  LDSM.16.M88.4 R176, [R214+UR4+0x10000] ;  /* 0x01000004d6b0783b */ /* 0x000fea0008000200 */
[----:B------:R-:W-:Y:S01]  /*50d0*/  HMMA.16816.F32 R32, R168, R182, R32 ;  /* 0x000000b6a820723c */ /* 0x000fe20000001820 */
[----:B------:R-:W4:Y:S05]  /*50e0*/  LDSM.16.M88.4 R168, [R212+0x2000] ;  /* 0x00200000d4a8783b */ /* 0x000f2a0000000200 */
[-C--:B-1----:R-:W-:Y:S01]  /*50f0*/  HMMA.16816.F32 R4, R184, R188.reuse, R4 ;  /* 0x000000bcb804723c */ /* 0x082fe20000001804 */
[----:B------:R-:W1:Y:S05]  /*5100*/  LDSM.16.M88.4 R180, [R212+0x3000] ;  /* 0x00300000d4b4783b */ /* 0x000e6a0000000200 */
[C---:B--2---:R-:W-:Y:S06]  /*5110*/  HMMA.16816.F32 R8, R192.reuse, R188, R8 ;  /* 0x000000bcc008723c */ /* 0x044fec0000001808 */
[-C--:B------:R-:W-:Y:S06]  /*5120*/  HMMA.16816.F32 R12, R192, R190.reuse, R12 ;  /* 0x000000bec00c723c */ /* 0x080fec000000180c */
[C---:B------:R-:W-:Y:S01]  /*5130*/  HMMA.16816.F32 R16, R184.reuse, R190, R16 ;  /* 0x000000beb810723c */ /* 0x040fe20000001810 */
[----:B------:R-:W2:Y:S05]  /*5140*/  LDSM.16.M88.4 R188, [R214+UR4+0x10800] ;  /* 0x01080004d6bc783b */ /* 0x000eaa0008000200 */
[-C--:B------:R-:W-:Y:S06]  /*5150*/  HMMA.16816.F32 R20, R184, R196.reuse, R20 ;  /* 0x000000c4b814723c */ /* 0x080fec0000001814 */
[C---:B------:R-:W-:Y:S06]  /*5160*/  HMMA.16816.F32 R24, R192.reuse, R196, R24 ;  /* 0x000000c4c018723c */ /* 0x040fec0000001818 */
[-C--:B------:R-:W-:Y:S01]  /*5170*/  HMMA.16816.F32 R28, R192, R198.reuse, R28 ;  /* 0x000000c6c01c723c */ /* 0x080fe2000000181c */
[----:B------:R-:W-:Y:S05]  /*5180*/  LDSM.16.M88.4 R192, [R0+0x3000] ;  /* 0x0030000000c0783b */ /* 0x000fea0000000200 */
[----:B------:R-:W-:Y:S01]  /*5190*/  HMMA.16816.F32 R32, R184, R198, R32 ;  /* 0x000000c6b820723c */ /* 0x000fe20000001820 */
[----:B------:R-:W-:Y:S05]  /*51a0*/  LDSM.16.M88.4 R184, [R213+0x4000] ;  /* 0x00400000d5b8783b */ /* 0x000fea0000000200 */
[-C--:B---3--:R-:W-:Y:S01]  /*51b0*/  HMMA.16816.F32 R4, R164, R172.reuse, R4 ;  /* 0x000000aca404723c */ /* 0x088fe20000001804 */
[----:B------:R-:W-:Y:S05]  /*51c0*/  LDSM.16.M88.4 R196, [R213+0x4800] ;  /* 0x00480000d5c4783b */ /* 0x000fea0000000200 */
[C---:B------:R-:W-:Y:S06]  /*51d0*/  HMMA.16816.F32 R8, R200.reuse, R172, R8 ;  /* 0x000000acc808723c */ /* 0x040fec0000001808 */
[-C--:B------:R-:W-:Y:S06]  /*51e0*/  HMMA.16816.F32 R12, R200, R174.reuse, R12 ;  /* 0x000000aec80c723c */ /* 0x080fec000000180c */
[C---:B------:R-:W-:Y:S01]  /*51f0*/  HMMA.16816.F32 R16, R164.reuse, R174, R16 ;  /* 0x000000aea410723c */ /* 0x040fe20000001810 */
[----:B------:R3:W2:Y:S05]  /*5200*/  LDSM.16.M88.4 R172, [R0+0x2000] ;  /* 0x0020000000ac783b */ /* 0x0006aa0000000200 */
[-C--:B------:R-:W-:Y:S06]  /*5210*/  HMMA.16816.F32 R20, R164, R204.reuse, R20 ;  /* 0x000000cca414723c */ /* 0x080fec0000001814 */
[C---:B------:R-:W-:Y:S06]  /*5220*/  HMMA.16816.F32 R24, R200.reuse, R204, R24 ;  /* 0x000000ccc818723c */ /* 0x040fec0000001818 */
[-C--:B------:R-:W-:Y:S01]  /*5230*/  HMMA.16816.F32 R28, R200, R206.reuse, R28 ;  /* 0x000000cec81c723c */ /* 0x080fe2000000181c */
[----:B------:R-:W-:Y:S05]  /*5240*/  LDSM.16.M88.4 R200, [R3+0x3000] ;  /* 0x0030000003c8783b */ /* 0x000fea0000000200 */
[----:B------:R-:W-:Y:S01]  /*5250*/  HMMA.16816.F32 R32, R164, R206, R32 ;  /* 0x000000cea420723c */ /* 0x000fe20000001820 */
[----:B------:R2:W-:Y:S01]  /*5260*/  LDSM.16.M88.4 R164, [R3+0x2000] ;  /* 0x0020000003a4783b */ /* 0x0005e20000000200 */
[----:B---3--:R-:W-:Y:S04]  /*5270*/  IMAD.U32 R0, RZ, RZ, UR22 ;  /* 0x00000016ff007e24 */ /* 0x008fe8000f8e00ff */
[-C--:B----4-:R-:W-:Y:S01]  /*5280*/  HMMA.16816.F32 R4, R168, R176.reuse, R4 ;  /* 0x000000b0a804723c */ /* 0x090fe20000001804 */
[----:B------:R-:W-:Y:S04]  /*5290*/  LDSM.16.M88.4 R204, [R216+0x4800] ;  /* 0x00480000d8cc783b */ /* 0x000fe80000000200 */
[----:B------:R-:W-:Y:S01]  /*52a0*/  @!P0 IMAD R0, R0, 0x80, R252 ;  /* 0x0000008000008824 */ /* 0x000fe200078e02fc */
[C---:B-1----:R-:W-:Y:S06]  /*52b0*/  HMMA.16816.F32 R8, R180.reuse, R176, R8 ;  /* 0x000000b0b408723c */ /* 0x042fec0000001808 */
[-C--:B------:R-:W-:Y:S06]  /*52c0*/  HMMA.16816.F32 R12, R180, R178.reuse, R12 ;  /* 0x000000b2b40c723c */ /* 0x080fec000000180c */
[C---:B------:R-:W-:Y:S01]  /*52d0*/  HMMA.16816.F32 R16, R168.reuse, R178, R16 ;  /* 0x000000b2a810723c */ /* 0x040fe20000001810 */
[----:B------:R-:W1:Y:S04]  /*52e0*/  LDSM.16.M88.4 R176, [R216+0x4000] ;  /* 0x00400000d8b0783b */ /* 0x000e680000000200 */
[----:B--2---:R-:W-:Y:S01]  /*52f0*/  @!P0 VIADD R3, R249, UR6 ;  /* 0x00000006f9038c36 */ /* 0x004fe20008000000 */
[-C--:B------:R-:W-:Y:S06]  /*5300*/  HMMA.16816.F32 R20, R168, R188.reuse, R20 ;  /* 0x000000bca814723c */ /* 0x080fec0000001814 */
[C---:B------:R-:W-:Y:S06]  /*5310*/  HMMA.16816.F32 R24, R180.reuse, R188, R24 ;  /* 0x000000bcb418723c */ /* 0x040fec0000001818 */
[-C--:B------:R-:W-:Y:S01]  /*5320*/  HMMA.16816.F32 R28, R180, R190.reuse, R28 ;  /* 0x000000beb41c723c */ /* 0x080fe2000000181c */
[----:B------:R-:W-:Y:S05]  /*5330*/  LDSM.16.M88.4 R180, [R215+0x4000] ;  /* 0x00400000d7b4783b */ /* 0x000fea0000000200 */
[----:B------:R-:W-:Y:S01]  /*5340*/  HMMA.16816.F32 R32, R168, R190, R32 ;  /* 0x000000bea820723c */ /* 0x000fe20000001820 */
[----:B------:R-:W2:Y:S05]  /*5350*/  LDSM.16.M88.4 R168, [R2+0x2000] ;  /* 0x0020000002a8783b */ /* 0x000eaa0000000200 */
[-C--:B------:R-:W-:Y:S06]  /*5360*/  HMMA.16816.F32 R4, R172, R184.reuse, R4 ;  /* 0x000000b8ac04723c */ /* 0x080fec0000001804 */
[C---:B------:R-:W-:Y:S06]  /*5370*/  HMMA.16816.F32 R8, R192.reuse, R184, R8 ;  /* 0x000000b8c008723c */ /* 0x040fec0000001808 */
[-C--:B------:R-:W-:Y:S06]  /*5380*/  HMMA.16816.F32 R12, R192, R186.reuse, R12 ;  /* 0x000000bac00c723c */ /* 0x080fec000000180c */
[C---:B------:R-:W-:Y:S06]  /*5390*/  HMMA.16816.F32 R16, R172.reuse, R186, R16 ;  /* 0x000000baac10723c */ /* 0x040fec0000001810 */
[-C--:B------:R-:W-:Y:S06]  /*53a0*/  HMMA.16816.F32 R20, R172, R196.reuse, R20 ;  /* 0x000000c4ac14723c */ /* 0x080fec0000001814 */
[C---:B------:R-:W-:Y:S06]  /*53b0*/  HMMA.16816.F32 R24, R192.reuse, R196, R24 ;  /* 0x000000c4c018723c */ /* 0x040fec0000001818 */
[-C--:B------:R-:W-:Y:S06]  /*53c0*/  HMMA.16816.F32 R28, R192, R198.reuse, R28 ;  /* 0x000000c6c01c723c */ /* 0x080fec000000181c */
[----:B------:R-:W-:Y:S01]  /*53d0*/  HMMA.16816.F32 R32, R172, R198, R32 ;  /* 0x000000c6ac20723c */ /* 0x000fe20000001820 */
[----:B------:R3:W4:Y:S05]  /*53e0*/  LDSM.16.M88.4 R172, [R2+0x3000] ;  /* 0x0030000002ac783b */ /* 0x00072a0000000200 */
[-C--:B-1----:R-:W-:Y:S06]  /*53f0*/  HMMA.16816.F32 R4, R164, R176.reuse, R4 ;  /* 0x000000b0a404723c */ /* 0x082fec0000001804 */
[C---:B------:R-:W-:Y:S06]  /*5400*/  HMMA.16816.F32 R8, R200.reuse, R176, R8 ;  /* 0x000000b0c808723c */ /* 0x040fec0000001808 */
[-C--:B------:R-:W-:Y:S05]  /*5410*/  HMMA.16816.F32 R12, R200, R178.reuse, R12 ;  /* 0x000000b2c80c723c */ /* 0x080fea000000180c */
[----:B------:R-:W-:Y:S01]  /*5420*/  @!P0 VIMNMX R177, R3, UR15, PT ;  /* 0x0000000f03b18c48 */ /* 0x000fe2000bfe0100 */
[C---:B------:R-:W-:Y:S04]  /*5430*/  HMMA.16816.F32 R16, R164.reuse, R178, R16 ;  /* 0x000000b2a410723c */ /* 0x040fe80000001810 */
[----:B------:R-:W-:Y:S01]  /*5440*/  @!P0 ISETP.GE.AND P3, PT, R0, R177, PT ;  /* 0x000000b10000820c */ /* 0x000fe20003f66270 */
[----:B------:R-:W-:Y:S01]  /*5450*/  FMUL.FTZ R176, R242, 1.4426950216293334961 ;  /* 0x3fb8aa3bf2b07820 */ /* 0x000fe20000410000 */
[-C--:B------:R-:W-:Y:S05]  /*5460*/  HMMA.16816.F32 R20, R164, R204.reuse, R20 ;  /* 0x000000cca414723c */ /* 0x080fea0000001814 */
[----:B------:R-:W-:Y:S01]  /*5470*/  @!P0 VIADD R178, R0, 0x1 ;  /* 0x0000000100b28836 */ /* 0x000fe20000000000 */
[C---:B------:R-:W-:Y:S05]  /*5480*/  HMMA.16816.F32 R24, R200.reuse, R204, R24 ;  /* 0x000000ccc818723c */ /* 0x040fea0000001818 */
[----:B------:R-:W-:Y:S01]  /*5490*/  FSEL R176, R176, RZ, P1 ;  /* 0x000000ffb0b07208 */ /* 0x000fe20000800000 */
[-C--:B------:R-:W-:Y:S03]  /*54a0*/  HMMA.16816.F32 R28, R200, R206.reuse, R28 ;  /* 0x000000cec81c723c */ /* 0x080fe6000000181c */
[----:B------:R-:W-:Y:S02]  /*54b0*/  FSETP.NEU.FTZ.AND P1, PT, R243, -INF , PT ;  /* 0xff800000f300780b */ /* 0x000fe40003f3d000 */
[----:B---3--:R-:W-:Y:S01]  /*54c0*/  FMUL.FTZ R2, R241, 1.4426950216293334961 ;  /* 0x3fb8aa3bf1027820 */ /* 0x008fe20000410000 */
[----:B------:R-:W-:Y:S06]  /*54d0*/  HMMA.16816.F32 R32, R164, R206, R32 ;  /* 0x000000cea420723c */ /* 0x000fec0000001820 */
[-C--:B--2---:R-:W-:Y:S05]  /*54e0*/  HMMA.16816.F32 R4, R168, R180.reuse, R4 ;  /* 0x000000b4a804723c */ /* 0x084fea0000001804 */
[----:B------:R-:W-:Y:S01]  /*54f0*/  FMUL.FTZ R166, R243, 1.4426950216293334961 ;  /* 0x3fb8aa3bf3a67820 */ /* 0x000fe20000410000 */
[C---:B----4-:R-:W-:Y:S05]  /*5500*/  HMMA.16816.F32 R8, R172.reuse, R180, R8 ;  /* 0x000000b4ac08723c */ /* 0x050fea0000001808 */
[----:B------:R-:W-:Y:S01]  /*5510*/  @!P0 VIADDMNMX R167, R3, R234, UR15, PT ;  /* 0x0000000f03a78e46 */ /* 0x000fe2000b8001ea */
[-C--:B------:R-:W-:Y:S01]  /*5520*/  HMMA.16816.F32 R12, R172, R182.reuse, R12 ;  /* 0x000000b6ac0c723c */ /* 0x080fe2000000180c */
[----:B------:R-:W-:Y:S04]  /*5530*/  IMAD.MOV.U32 R234, RZ, RZ, 0x20 ;  /* 0x00000020ffea7424 */ /* 0x000fe800078e00ff */
[----:B------:R-:W-:Y:S01]  /*5540*/  FSEL R166, R166, RZ, P1 ;  /* 0x000000ffa6a67208 */ /* 0x000fe20000800000 */
[C---:B------:R-:W-:Y:S04]  /*5550*/  HMMA.16816.F32 R16, R168.reuse, R182, R16 ;  /* 0x000000b6a810723c */ /* 0x040fe80000001810 */
[----:B------:R-:W-:Y:S01]  /*5560*/  @!P0 ISETP.GE.AND P1, PT, R178, R167, PT ;  /* 0x000000a7b200820c */ /* 0x000fe20003f26270 */
[----:B------:R-:W-:Y:S01]  /*5570*/  FMUL.FTZ R164, R240, 1.4426950216293334961 ;  /* 0x3fb8aa3bf0a47820 */ /* 0x000fe20000410000 */
[----:B------:R-:W-:Y:S02]  /*5580*/  @!P0 FSEL R4, R4, -INF , !P3 ;  /* 0xff80000004048808 */ /* 0x000fe40005800000 */
[----:B------:R-:W-:Y:S03]  /*5590*/  @!P0 ISETP.GE.AND P3, PT, R178, R177, PT ;  /* 0x000000b1b200820c */ /* 0x000fe60003f66270 */
[----:B------:R-:W-:Y:S01]  /*55a0*/  @!P0 FSEL R7, R7, -INF , !P1 ;  /* 0xff80000007078808 */ /* 0x000fe20004800000 */
[----:B------:R-:W-:Y:S01]  /*55b0*/  FFMA.FTZ R4, R4, UR14, -R176 ;  /* 0x0000000e04047c23 */ /* 0x000fe200080108b0 */
[----:B------:R-:W-:Y:S02]  /*55c0*/  @!P0 FSEL R5, R5, -INF , !P3 ;  /* 0xff80000005058808 */ /* 0x000fe40005800000 */
[----:B------:R-:W-:Y:S01]  /*55d0*/  @!P0 ISETP.GE.AND P3, PT, R0, R167, PT ;  /* 0x000000a70000820c */ /* 0x000fe20003f66270 */
[----:B------:R-:W-:Y:S01]  /*55e0*/  FFMA.FTZ R7, R7, UR14, -R166 ;  /* 0x0000000e07077c23 */ /* 0x000fe200080108a6 */
[----:B------:R-:W-:Y:S01]  /*55f0*/  FSETP.NEU.FTZ.AND P1, PT, R240, -INF , PT ;  /* 0xff800000f000780b */ /* 0x000fe20003f3d000 */
[----:B------:R-:W-:Y:S01]  /*5600*/  FFMA.FTZ R5, R5, UR14, -R176 ;  /* 0x0000000e05057c23 */ /* 0x000fe200080108b0 */
[----:B------:R-:W-:Y:S01]  /*5610*/  @!P0 FSEL R6, R6, -INF , !P3 ;  /* 0xff80000006068808 */ /* 0x000fe20005800000 */
[----:B------:R-:W-:Y:S01]  /*5620*/  MUFU.EX2 R206, R4 ;  /* 0x0000000400ce7308 */ /* 0x000fe20000000800 */
[----:B------:R-:W-:Y:S01]  /*5630*/  @!P0 VIADDMNMX R165, R3, R234, UR15, PT ;  /* 0x0000000f03a58e46 */ /* 0x000fe2000b8001ea */
[----:B------:R-:W-:Y:S01]  /*5640*/  IMAD.MOV.U32 R234, RZ, RZ, 0x28 ;  /* 0x00000028ffea7424 */ /* 0x000fe200078e00ff */
[----:B------:R-:W-:Y:S01]  /*5650*/  FSEL R164, R164, RZ, P1 ;  /* 0x000000ffa4a47208 */ /* 0x000fe20000800000 */
[----:B------:R-:W-:Y:S01]  /*5660*/  FFMA.FTZ R6, R6, UR14, -R166 ;  /* 0x0000000e06067c23 */ /* 0x000fe200080108a6 */
[-C--:B------:R-:W-:Y:S02]  /*5670*/  @!P0 ISETP.GE.AND P1, PT, R178, R165.reuse, PT ;  /* 0x000000a5b200820c */ /* 0x080fe40003f26270 */
[----:B------:R-:W-:Y:S03]  /*5680*/  @!P0 ISETP.GE.AND P3, PT, R0, R165, PT ;  /* 0x000000a50000820c */ /* 0x000fe60003f66270 */
[----:B------:R-:W-:Y:S01]  /*5690*/  MUFU.EX2 R237, R5 ;  /* 0x0000000500ed7308 */ /* 0x000fe20000000800 */
[----:B------:R-:W-:Y:S02]  /*56a0*/  @!P0 FSEL R9, R9, -INF , !P1 ;  /* 0xff80000009098808 */ /* 0x000fe40004800000 */
[----:B------:R-:W-:Y:S02]  /*56b0*/  @!P0 FSEL R8, R8, -INF , !P3 ;  /* 0xff80000008088808 */ /* 0x000fe40005800000 */
[----:B------:R-:W-:Y:S01]  /*56c0*/  FSETP.NEU.FTZ.AND P1, PT, R241, -INF , PT ;  /* 0xff800000f100780b */ /* 0x000fe20003f3d000 */
[--C-:B------:R-:W-:Y:S01]  /*56d0*/  FFMA.FTZ R9, R9, UR14, -R164.reuse ;  /* 0x0000000e09097c23 */ /* 0x100fe200080108a4 */
[----:B------:R-:W-:Y:S03]  /*56e0*/  @!P0 VIADDMNMX R3, R3, R234, UR15, PT ;  /* 0x0000000f03038e46 */ /* 0x000fe6000b8001ea */
[----:B------:R-:W-:Y:S01]  /*56f0*/  MUFU.EX2 R239, R6 ;  /* 0x0000000600ef7308 */ /* 0x000fe20000000800 */
[----:B------:R-:W-:Y:S01]  /*5700*/  FFMA.FTZ R8, R8, UR14, -R164 ;  /* 0x0000000e08087c23 */ /* 0x000fe200080108a4 */
[----:B------:R-:W-:Y:S02]  /*5710*/  FSEL R2, R2, RZ, P1 ;  /* 0x000000ff02027208 */ /* 0x000fe40000800000 */
[-C--:B------:R-:W-:Y:S02]  /*5720*/  @!P0 ISETP.GE.AND P1, PT, R178, R3.reuse, PT ;  /* 0x00000003b200820c */ /* 0x080fe40003f26270 */
[----:B------:R-:W-:Y:S04]  /*5730*/  @!P0 ISETP.GE.AND P3, PT, R0, R3, PT ;  /* 0x000000030000820c */ /* 0x000fe80003f66270 */
[----:B------:R1:W-:Y:S01]  /*5740*/  MUFU.EX2 R238, R7 ;  /* 0x0000000700ee7308 */ /* 0x0003e20000000800 */
[----:B------:R-:W-:Y:S02]  /*5750*/  @!P0 FSEL R11, R11, -INF , !P1 ;  /* 0xff8000000b0b8808 */ /* 0x000fe40004800000 */
[----:B------:R-:W-:Y:S03]  /*5760*/  @!P0 FSEL R10, R10, -INF , !P3 ;  /* 0xff8000000a0a8808 */ /* 0x000fe60005800000 */
[--C-:B------:R-:W-:Y:S04]  /*5770*/  FFMA.FTZ R11, R11, UR14, -R2.reuse ;  /* 0x0000000e0b0b7c23 */ /* 0x100fe80008010802 */
[----:B------:R2:W-:Y:S01]  /*5780*/  MUFU.EX2 R190, R9 ;  /* 0x0000000900be7308 */ /* 0x0005e20000000800 */
[----:B------:R-:W-:Y:S09]  /*5790*/  FFMA.FTZ R10, R10, UR14, -R2 ;  /* 0x0000000e0a0a7c23 */ /* 0x000ff20008010802 */
[----:B------:R3:W-:Y:S01]  /*57a0*/  MUFU.EX2 R191, R8 ;  /* 0x0000000800bf7308 */ /* 0x0007e20000000800 */
[----:B-1----:R-:W1:Y:S09]  /*57b0*/  LDSM.16.M88.4 R4, [R215+0x4800] ;  /* 0x00480000d704783b */ /* 0x002e720000000200 */
[----:B------:R-:W-:Y:S01]  /*57c0*/  MUFU.EX2 R195, R10 ;  /* 0x0000000a00c37308 */ /* 0x000fe20000000800 */
[C---:B--2---:R-:W-:Y:S05]  /*57d0*/  @!P0 VIADD R9, R0.reuse, 0x8 ;  /* 0x0000000800098836 */ /* 0x044fea0000000000 */
[-C--:B------:R-:W-:Y:S04]  /*57e0*/  @!P0 ISETP.GE.AND P1, PT, R9, R165.reuse, PT ;  /* 0x000000a50900820c */ /* 0x080fe80003f26270 */
[----:B------:R-:W-:Y:S01]  /*57f0*/  MUFU.EX2 R194, R11 ;  /* 0x0000000b00c27308 */ /* 0x000fe20000000800 */
[----:B---3--:R-:W-:Y:S01]  /*5800*/  @!P0 VIADD R8, R0, 0x9 ;  /* 0x0000000900088836 */ /* 0x008fe20000000000 */
[----:B------:R-:W-:Y:S04]  /*5810*/  @!P0 FSEL R12, R12, -INF , !P1 ;  /* 0xff8000000c0c8808 */ /* 0x000fe80004800000 */
[----:B------:R-:W-:Y:S01]  /*5820*/  @!P0 ISETP.GE.AND P1, PT, R8, R165, PT ;  /* 0x000000a50800820c */ /* 0x000fe20003f26270 */
[--C-:B------:R-:W-:Y:S03]  /*5830*/  FFMA.FTZ R12, R12, UR14, -R164.reuse ;  /* 0x0000000e0c0c7c23 */ /* 0x100fe600080108a4 */
        /* <DEDUP_REMOVED lines=9> */
[-C--:B------:R-:W-:Y:S01]  /*58d0*/  @!P0 ISETP.GE.AND P1, PT, R9, R177.reuse, PT ;  /* 0x000000b10900820c */ /* 0x080fe20003f26270 */
[-C--:B-1----:R-:W-:Y:S05]  /*58e0*/  HMMA.16816.F32 R20, R168, R4.reuse, R20 ;  /* 0x00000004a814723c */ /* 0x082fea0000001814 */
[----:B------:R-:W-:Y:S01]  /*58f0*/  MUFU.EX2 R193, R14 ;  /* 0x0000000e00c17308 */ /* 0x000fe20000000800 */
[----:B------:R-:W-:Y:S01]  /*5900*/  @!P0 FSEL R16, R16, -INF , !P1 ;  /* 0xff80000010108808 */ /* 0x000fe20004800000 */
[----:B------:R-:W-:Y:S01]  /*5910*/  FFMA.FTZ R15, R15, UR14, -R2 ;  /* 0x0000000e0f0f7c23 */ /* 0x000fe20008010802 */
[----:B------:R-:W-:Y:S01]  /*5920*/  @!P0 ISETP.GE.AND P1, PT, R8, R177, PT ;  /* 0x000000b10800820c */ /* 0x000fe20003f26270 */
[C---:B------:R-:W-:Y:S06]  /*5930*/  HMMA.16816.F32 R24, R172.reuse, R4, R24 ;  /* 0x00000004ac18723c */ /* 0x040fec0000001818 */
[----:B------:R-:W-:Y:S01]  /*5940*/  MUFU.EX2 R192, R15 ;  /* 0x0000000f00c07308 */ /* 0x000fe20000000800 */
[----:B------:R-:W-:Y:S01]  /*5950*/  @!P0 FSEL R17, R17, -INF , !P1 ;  /* 0xff80000011118808 */ /* 0x000fe20004800000 */
[-C--:B------:R-:W-:Y:S03]  /*5960*/  HMMA.16816.F32 R28, R172, R6.reuse, R28 ;  /* 0x00000006ac1c723c */ /* 0x080fe6000000181c */
[-C--:B------:R-:W-:Y:S01]  /*5970*/  @!P0 ISETP.GE.AND P1, PT, R9, R167.reuse, PT ;  /* 0x000000a70900820c */ /* 0x080fe20003f26270 */
[----:B------:R-:W-:Y:S02]  /*5980*/  @!P0 VIADD R9, R0, 0x10 ;  /* 0x0000001000098836 */ /* 0x000fe40000000000 */
[----:B------:R-:W-:Y:S05]  /*5990*/  HMMA.16816.F32 R32, R168, R6, R32 ;  /* 0x00000006a820723c */ /* 0x000fea0000001820 */
[----:B------:R-:W-:Y:S01]  /*59a0*/  @!P0 FSEL R18, R18, -INF , !P1 ;  /* 0xff80000012128808 */ /* 0x000fe20004800000 */
[----:B------:R-:W-:Y:S01]  /*59b0*/  @!P0 VIADD R4, R0, 0x18 ;  /* 0x0000001800048836 */ /* 0x000fe20000000000 */
[----:B------:R-:W-:Y:S01]  /*59c0*/  @!P0 ISETP.GE.AND P1, PT, R8, R167, PT ;  /* 0x000000a70800820c */ /* 0x000fe20003f26270 */
[C---:B------:R-:W-:Y:S03]  /*59d0*/  @!P0 VIADD R8, R0.reuse, 0x11 ;  /* 0x0000001100088836 */ /* 0x040fe60000000000 */
[----:B------:R-:W-:Y:S01]  /*59e0*/  @!P0 FSEL R19, R19, -INF , !P1 ;  /* 0xff80000013138808 */ /* 0x000fe20004800000 */
[----:B------:R-:W-:Y:S01]  /*59f0*/  @!P0 VIADD R0, R0, 0x19 ;  /* 0x0000001900008836 */ /* 0x000fe20000000000 */
[----:B------:R-:W-:Y:S01]  /*5a00*/  @!P0 ISETP.GE.AND P1, PT, R9, R177, PT ;  /* 0x000000b10900820c */ /* 0x000fe20003f26270 */
[--C-:B------:R-:W-:Y:S01]  /*5a10*/  FFMA.FTZ R16, R16, UR14, -R176.reuse ;  /* 0x0000000e10107c23 */ /* 0x100fe200080108b0 */
[----:B------:R-:W-:Y:S01]  /*5a20*/  FFMA.FTZ R17, R17, UR14, -R176 ;  /* 0x0000000e11117c23 */ /* 0x000fe200080108b0 */
[----:B------:R-:W-:Y:S01]  /*5a30*/  @!P0 ISETP.GE.AND P3, PT, R4, R3, PT ;  /* 0x000000030400820c */ /* 0x000fe20003f66270 */
[--C-:B------:R-:W-:Y:S01]  /*5a40*/  FFMA.FTZ R18, R18, UR14, -R166.reuse ;  /* 0x0000000e12127c23 */ /* 0x100fe200080108a6 */
[----:B------:R-:W-:Y:S01]  /*5a50*/  @!P0 FSEL R20, R20, -INF , !P1 ;  /* 0xff80000014148808 */ /* 0x000fe20004800000 */
[----:B------:R-:W-:Y:S01]  /*5a60*/  MUFU.EX2 R202, R16 ;  /* 0x0000001000ca7308 */ /* 0x000fe20000000800 */
[----:B------:R-:W-:Y:S01]  /*5a70*/  @!P0 ISETP.GE.AND P1, PT, R8, R177, PT ;  /* 0x000000b10800820c */ /* 0x000fe20003f26270 */
[----:B------:R-:W-:Y:S01]  /*5a80*/  FFMA.FTZ R19, R19, UR14, -R166 ;  /* 0x0000000e13137c23 */ /* 0x000fe200080108a6 */
[----:B------:R-:W-:Y:S01]  /*5a90*/  @!P0 FSEL R30, R30, -INF , !P3 ;  /* 0xff8000001e1e8808 */ /* 0x000fe20005800000 */
[----:B------:R-:W-:Y:S01]  /*5aa0*/  FFMA.FTZ R20, R20, UR14, -R176 ;  /* 0x0000000e14147c23 */ /* 0x000fe200080108b0 */
[----:B------:R-:W-:Y:S02]  /*5ab0*/  @!P0 FSEL R21, R21, -INF , !P1 ;  /* 0xff80000015158808 */ /* 0x000fe40004800000 */
[-C--:B------:R-:W-:Y:S03]  /*5ac0*/  @!P0 ISETP.GE.AND P1, PT, R9, R167.reuse, PT ;  /* 0x000000a70900820c */ /* 0x080fe60003f26270 */
[----:B------:R-:W-:Y:S01]  /*5ad0*/  MUFU.EX2 R203, R17 ;  /* 0x0000001100cb7308 */ /* 0x000fe20000000800 */
[----:B------:R-:W-:Y:S01]  /*5ae0*/  FFMA.FTZ R30, R30, UR14, -R2 ;  /* 0x0000000e1e1e7c23 */ /* 0x000fe20008010802 */
[----:B------:R-:W-:Y:S01]  /*5af0*/  FFMA.FTZ R21, R21, UR14, -R176 ;  /* 0x0000000e15157c23 */ /* 0x000fe200080108b0 */
[----:B------:R-:W-:Y:S02]  /*5b00*/  @!P0 FSEL R22, R22, -INF , !P1 ;  /* 0xff80000016168808 */ /* 0x000fe40004800000 */
[----:B------:R-:W-:Y:S05]  /*5b10*/  @!P0 ISETP.GE.AND P1, PT, R8, R167, PT ;  /* 0x000000a70800820c */ /* 0x000fea0003f26270 */
[----:B------:R-:W-:Y:S01]  /*5b20*/  MUFU.EX2 R236, R18 ;  /* 0x0000001200ec7308 */ /* 0x000fe20000000800 */
[----:B------:R-:W-:Y:S01]  /*5b30*/  @!P0 FSEL R23, R23, -INF , !P1 ;  /* 0xff80000017178808 */ /* 0x000fe20004800000 */
[--C-:B------:R-:W-:Y:S01]  /*5b40*/  FFMA.FTZ R22, R22, UR14, -R166.reuse ;  /* 0x0000000e16167c23 */ /* 0x100fe200080108a6 */
[-C--:B------:R-:W-:Y:S03]  /*5b50*/  @!P0 ISETP.GE.AND P1, PT, R9, R165.reuse, PT ;  /* 0x000000a50900820c */ /* 0x080fe60003f26270 */
[----:B------:R-:W-:Y:S01]  /*5b60*/  FFMA.FTZ R23, R23, UR14, -R166 ;  /* 0x0000000e17177c23 */ /* 0x000fe200080108a6 */
[----:B------:R-:W-:Y:S03]  /*5b70*/  @!P0 FSEL R24, R24, -INF , !P1 ;  /* 0xff80000018188808 */ /* 0x000fe60004800000 */
[----:B------:R-:W1:Y:S01]  /*5b80*/  MUFU.EX2 R235, R19 ;  /* 0x0000001300eb7308 */ /* 0x000e620000000800 */
[----:B------:R-:W-:Y:S01]  /*5b90*/  @!P0 ISETP.GE.AND P1, PT, R8, R165, PT ;  /* 0x000000a50800820c */ /* 0x000fe20003f26270 */
[--C-:B------:R-:W-:Y:S03]  /*5ba0*/  FFMA.FTZ R24, R24, UR14, -R164.reuse ;  /* 0x0000000e18187c23 */ /* 0x100fe600080108a4 */
[----:B------:R-:W-:Y:S02]  /*5bb0*/  @!P0 FSEL R25, R25, -INF , !P1 ;  /* 0xff80000019198808 */ /* 0x000fe40004800000 */
[-C--:B------:R-:W-:Y:S03]  /*5bc0*/  @!P0 ISETP.GE.AND P1, PT, R9, R3.reuse, PT ;  /* 0x000000030900820c */ /* 0x080fe60003f26270 */
[----:B------:R-:W-:Y:S01]  /*5bd0*/  MUFU.EX2 R201, R20 ;  /* 0x0000001400c97308 */ /* 0x000fe20000000800 */
[----:B------:R-:W-:Y:S01]  /*5be0*/  FFMA.FTZ R25, R25, UR14, -R164 ;  /* 0x0000000e19197c23 */ /* 0x000fe200080108a4 */
[----:B------:R-:W-:Y:S02]  /*5bf0*/  @!P0 FSEL R26, R26, -INF , !P1 ;  /* 0xff8000001a1a8808 */ /* 0x000fe40004800000 */
[----:B------:R-:W-:Y:S03]  /*5c00*/  @!P0 ISETP.GE.AND P1, PT, R8, R3, PT ;  /* 0x000000030800820c */ /* 0x000fe60003f26270 */
[--C-:B------:R-:W-:Y:S01]  /*5c10*/  FFMA.FTZ R26, R26, UR14, -R2.reuse ;  /* 0x0000000e1a1a7c23 */ /* 0x100fe20008010802 */
[----:B------:R-:W-:Y:S02]  /*5c20*/  @!P0 FSEL R27, R27, -INF , !P1 ;  /* 0xff8000001b1b8808 */ /* 0x000fe40004800000 */
[----:B------:R-:W-:Y:S01]  /*5c30*/  MUFU.EX2 R200, R21 ;  /* 0x0000001500c87308 */ /* 0x000fe20000000800 */
[-C--:B------:R-:W-:Y:S02]  /*5c40*/  @!P0 ISETP.GE.AND P1, PT, R4, R165.reuse, PT ;  /* 0x000000a50400820c */ /* 0x080fe40003f26270 */
[----:B-1----:R-:W-:Y:S01]  /*5c50*/  F2FP.F16.F32.PACK_AB R5, R235, R236 ;  /* 0x000000eceb05723e */ /* 0x002fe200000000ff */
[----:B------:R-:W-:Y:S01]  /*5c60*/  FFMA.FTZ R27, R27, UR14, -R2 ;  /* 0x0000000e1b1b7c23 */ /* 0x000fe20008010802 */
[----:B------:R-:W-:Y:S02]  /*5c70*/  @!P0 FSEL R28, R28, -INF , !P1 ;  /* 0xff8000001c1c8808 */ /* 0x000fe40004800000 */
[----:B------:R-:W-:Y:S03]  /*5c80*/  @!P0 ISETP.GE.AND P1, PT, R0, R165, PT ;  /* 0x000000a50000820c */ /* 0x000fe60003f26270 */
[----:B------:R-:W-:Y:S01]  /*5c90*/  MUFU.EX2 R234, R22 ;  /* 0x0000001600ea7308 */ /* 0x000fe20000000800 */
[--C-:B------:R-:W-:Y:S01]  /*5ca0*/  FFMA.FTZ R28, R28, UR14, -R164.reuse ;  /* 0x0000000e1c1c7c23 */ /* 0x100fe200080108a4 */
[----:B------:R-:W-:Y:S02]  /*5cb0*/  @!P0 FSEL R29, R29, -INF , !P1 ;  /* 0xff8000001d1d8808 */ /* 0x000fe40004800000 */
[-C--:B------:R-:W-:Y:S06]  /*5cc0*/  @!P0 ISETP.GE.AND P1, PT, R4, R177.reuse, PT ;  /* 0x000000b10400820c */ /* 0x080fec0003f26270 */
[----:B------:R-:W-:Y:S01]  /*5cd0*/  MUFU.EX2 R207, R23 ;  /* 0x0000001700cf7308 */ /* 0x000fe20000000800 */
[----:B------:R-:W-:Y:S01]  /*5ce0*/  @!P0 FSEL R32, R32, -INF , !P1 ;  /* 0xff80000020208808 */ /* 0x000fe20004800000 */
[----:B------:R-:W-:Y:S01]  /*5cf0*/  FFMA.FTZ R164, R29, UR14, -R164 ;  /* 0x0000000e1da47c23 */ /* 0x000fe200080108a4 */
[----:B------:R-:W-:Y:S03]  /*5d00*/  @!P0 ISETP.GE.AND P1, PT, R0, R177, PT ;  /* 0x000000b10000820c */ /* 0x000fe60003f26270 */
[--C-:B------:R-:W-:Y:S01]  /*5d10*/  FFMA.FTZ R32, R32, UR14, -R176.reuse ;  /* 0x0000000e20207c23 */ /* 0x100fe200080108b0 */
[----:B------:R-:W-:Y:S03]  /*5d20*/  @!P0 FSEL R33, R33, -INF , !P1 ;  /* 0xff80000021218808 */ /* 0x000fe60004800000 */
[----:B------:R-:W-:Y:S01]  /*5d30*/  MUFU.EX2 R185, R24 ;  /* 0x0000001800b97308 */ /* 0x000fe20000000800 */
[----:B------:R-:W-:Y:S02]  /*5d40*/  @!P0 ISETP.GE.AND P1, PT, R4, R167, PT ;  /* 0x000000a70400820c */ /* 0x000fe40003f26270 */
[----:B------:R-:W-:Y:S01]  /*5d50*/  F2FP.F16.F32.PACK_AB R4, R190, R191 ;  /* 0x000000bfbe04723e */ /* 0x000fe200000000ff */
[----:B------:R-:W-:Y:S01]  /*5d60*/  FFMA.FTZ R176, R33, UR14, -R176 ;  /* 0x0000000e21b07c23 */ /* 0x000fe200080108b0 */
[----:B------:R-:W-:Y:S02]  /*5d70*/  @!P0 FSEL R34, R34, -INF , !P1 ;  /* 0xff80000022228808 */ /* 0x000fe40004800000 */
[----:B------:R-:W-:Y:S03]  /*5d80*/  @!P0 ISETP.GE.AND P1, PT, R0, R167, PT ;  /* 0x000000a70000820c */ /* 0x000fe60003f26270 */
[----:B------:R-:W-:Y:S01]  /*5d90*/  MUFU.EX2 R197, R32 ;  /* 0x0000002000c57308 */ /* 0x000fe20000000800 */
[--C-:B------:R-:W-:Y:S01]  /*5da0*/  FFMA.FTZ R34, R34, UR14, -R166.reuse ;  /* 0x0000000e22227c23 */ /* 0x100fe200080108a6 */
[----:B------:R-:W-:Y:S02]  /*5db0*/  @!P0 FSEL R35, R35, -INF , !P1 ;  /* 0xff80000023238808 */ /* 0x000fe40004800000 */
[----:B------:R-:W-:Y:S02]  /*5dc0*/  @!P0 ISETP.GE.AND P1, PT, R0, R3, PT ;  /* 0x000000030000820c */ /* 0x000fe40003f26270 */
[----:B------:R-:W-:Y:S04]  /*5dd0*/  F2FP.F16.F32.PACK_AB R0, R237, R206 ;  /* 0x000000ceed00723e */ /* 0x000fe800000000ff */
[----:B------:R-:W1:Y:S01]  /*5de0*/  MUFU.EX2 R196, R176 ;  /* 0x000000b000c47308 */ /* 0x000e620000000800 */
[----:B------:R-:W-:Y:S01]  /*5df0*/  F2FP.F16.F32.PACK_AB R3, R238, R239 ;  /* 0x000000efee03723e */ /* 0x000fe200000000ff */
[----:B------:R-:W-:Y:S01]  /*5e00*/  FFMA.FTZ R166, R35, UR14, -R166 ;  /* 0x0000000e23a67c23 */ /* 0x000fe200080108a6 */
[----:B------:R-:W-:Y:S01]  /*5e10*/  @!P0 FSEL R31, R31, -INF , !P1 ;  /* 0xff8000001f1f8808 */ /* 0x000fe20004800000 */
[----:B------:R2:W-:Y:S01]  /*5e20*/  STS [R225+0x20000], R0 ;  /* 0x02000000e1007388 */ /* 0x0005e20000000800 */
[----:B------:R-:W-:Y:S05]  /*5e30*/  PLOP3.LUT P1, PT, PT, PT, UP3, 0x80, 0x0 ;  /* 0x000000000000781c */ /* 0x000fea0003f2f038 */
[----:B------:R3:W-:Y:S01]  /*5e40*/  STS [R225+0x20400], R3 ;  /* 0x02040003e1007388 */ /* 0x0007e20000000800 */
[----:B------:R-:W-:Y:S01]  /*5e50*/  FFMA.FTZ R2, R31, UR14, -R2 ;  /* 0x0000000e1f027c23 */ /* 0x000fe20008010802 */
[----:B------:R-:W-:Y:S04]  /*5e60*/  MUFU.EX2 R199, R34 ;  /* 0x0000002200c77308 */ /* 0x000fe80000000800 */
[----:B------:R4:W-:Y:S06]  /*5e70*/  STS [R226+0x20400], R5 ;  /* 0x02040005e2007388 */ /* 0x0009ec0000000800 */
[----:B------:R1:W-:Y:S10]  /*5e80*/  MUFU.EX2 R180, R2 ;  /* 0x0000000200b47308 */ /* 0x0003f40000000800 */
[----:B------:R-:W-:Y:S01]  /*5e90*/  MUFU.EX2 R198, R166 ;  /* 0x000000a600c67308 */ /* 0x000fe20000000800 */
[----:B--2---:R-:W-:Y:S02]  /*5ea0*/  F2FP.F16.F32.PACK_AB R0, R203, R202 ;  /* 0x000000cacb00723e */ /* 0x004fe400000000ff */
[----:B---3--:R-:W-:Y:S03]  /*5eb0*/  F2FP.F16.F32.PACK_AB R3, R194, R195 ;  /* 0x000000c3c203723e */ /* 0x008fe600000000ff */
[----:B------:R2:W-:Y:S01]  /*5ec0*/  STS [R226+0x20000], R0 ;  /* 0x02000000e2007388 */ /* 0x0005e20000000800 */
[----:B-1----:R-:W-:Y:S03]  /*5ed0*/  F2FP.F16.F32.PACK_AB R2, R196, R197 ;  /* 0x000000c5c402723e */ /* 0x002fe600000000ff */
[----:B------:R-:W1:Y:S01]  /*5ee0*/  MUFU.EX2 R184, R25 ;  /* 0x0000001900b87308 */ /* 0x000e620000000800 */
[----:B----4-:R-:W-:Y:S01]  /*5ef0*/  F2FP.F16.F32.PACK_AB R5, R192, R193 ;  /* 0x000000c1c005723e */ /* 0x010fe200000000ff */
[----:B------:R3:W-:Y:S06]  /*5f00*/  STS [R225+0x21000], R4 ;  /* 0x02100004e1007388 */ /* 0x0007ec0000000800 */
[----:B------:R4:W-:Y:S02]  /*5f10*/  STS [R225+0x21400], R3 ;  /* 0x02140003e1007388 */ /* 0x0009e40000000800 */
[----:B------:R-:W-:Y:S04]  /*5f20*/  MUFU.EX2 R187, R26 ;  /* 0x0000001a00bb7308 */ /* 0x000fe80000000800 */
[----:B------:R1:W-:Y:S06]  /*5f30*/  STS [R226+0x21400], R5 ;  /* 0x02140005e2007388 */ /* 0x0003ec0000000800 */
[----:B------:R-:W1:Y:S01]  /*5f40*/  MUFU.EX2 R186, R27 ;  /* 0x0000001b00ba7308 */ /* 0x000e620000000800 */
[----:B--2---:R-:W-:Y:S09]  /*5f50*/  F2FP.F16.F32.PACK_AB R0, R188, R189 ;  /* 0x000000bdbc00723e */ /* 0x004ff200000000ff */
[----:B------:R-:W-:Y:S01]  /*5f60*/  MUFU.EX2 R183, R28 ;  /* 0x0000001c00b77308 */ /* 0x000fe20000000800 */
[----:B---3--:R-:W-:Y:S01]  /*5f70*/  F2FP.F16.F32.PACK_AB R4, R200, R201 ;  /* 0x000000c9c804723e */ /* 0x008fe200000000ff */
[----:B------:R2:W-:Y:S01]  /*5f80*/  STS [R226+0x21000], R0 ;  /* 0x02100000e2007388 */ /* 0x0005e20000000800 */
[----:B----4-:R-:W-:Y:S05]  /*5f90*/  F2FP.F16.F32.PACK_AB R3, R207, R234 ;  /* 0x000000eacf03723e */ /* 0x010fea00000000ff */
[----:B------:R3:W-:Y:S02]  /*5fa0*/  STS [R223+0x20000], R4 ;  /* 0x02000004df007388 */ /* 0x0007e40000000800 */
[----:B------:R-:W4:Y:S01]  /*5fb0*/  MUFU.EX2 R182, R164 ;  /* 0x000000a400b67308 */ /* 0x000f220000000800 */
[----:B-1----:R-:W-:Y:S03]  /*5fc0*/  F2FP.F16.F32.PACK_AB R5, R184, R185 ;  /* 0x000000b9b805723e */ /* 0x002fe600000000ff */
[----:B------:R4:W-:Y:S06]  /*5fd0*/  STS [R223+0x20400], R3 ;  /* 0x02040003df007388 */ /* 0x0009ec0000000800 */
[----:B------:R1:W-:Y:S01]  /*5fe0*/  STS [R224+0x20000], R2 ;  /* 0x02000002e0007388 */ /* 0x0003e20000000800 */
[----:B------:R-:W1:Y:S01]  /*5ff0*/  MUFU.EX2 R181, R30 ;  /* 0x0000001e00b57308 */ /* 0x000e620000000800 */
[----:B--2---:R-:W-:Y:S02]  /*6000*/  F2FP.F16.F32.PACK_AB R0, R198, R199 ;  /* 0x000000c7c600723e */ /* 0x004fe400000000ff */
[----:B---3--:R-:W-:Y:S03]  /*6010*/  F2FP.F16.F32.PACK_AB R4, R186, R187 ;  /* 0x000000bbba04723e */ /* 0x008fe600000000ff */
[----:B------:R2:W-:Y:S01]  /*6020*/  STS [R224+0x20400], R0 ;  /* 0x02040000e0007388 */ /* 0x0005e20000000800 */
[----:B----4-:R-:W-:Y:S05]  /*6030*/  F2FP.F16.F32.PACK_AB R3, R182, R183 ;  /* 0x000000b7b603723e */ /* 0x010fea00000000ff */
[----:B------:R-:W-:Y:S01]  /*6040*/  STS [R223+0x21000], R5 ;  /* 0x02100005df007388 */ /* 0x000fe20000000800 */
[----:B-1----:R-:W-:Y:S05]  /*6050*/  F2FP.F16.F32.PACK_AB R2, R180, R181 ;  /* 0x000000b5b402723e */ /* 0x002fea00000000ff */
[----:B------:R-:W-:Y:S06]  /*6060*/  STS [R223+0x21400], R4 ;  /* 0x02140004df007388 */ /* 0x000fec0000000800 */
[----:B------:R1:W-:Y:S06]  /*6070*/  STS [R224+0x21000], R3 ;  /* 0x02100003e0007388 */ /* 0x0003ec0000000800 */
[----:B------:R3:W-:Y:S06]  /*6080*/  STS [R224+0x21400], R2 ;  /* 0x02140002e0007388 */ /* 0x0007ec0000000800 */
[----:B------:R-:W-:Y:S01]  /*6090*/  LDSM.16.M88.4 R16, [R214+UR4+0x14000] ;  /* 0x01400004d610783b */ /* 0x000fe20008000200 */
[C---:B--2---:R-:W-:Y:S05]  /*60a0*/  LEA R0, R218.reuse, UR4, 0x1 ;  /* 0x00000004da007c11 */ /* 0x044fea000f8e08ff */
[----:B------:R-:W-:Y:S06]  /*60b0*/  LDSM.16.M88.4 R164, [R214+UR4+0x14800] ;  /* 0x01480004d6a4783b */ /* 0x000fec0008000200 */
[----:B------:R-:W2:Y:S01]  /*60c0*/  LDSM.16.M88.4 R32, [R0+0x8000] ;  /* 0x008000000020783b */ /* 0x000ea20000000200 */
[----:B-1----:R-:W-:Y:S05]  /*60d0*/  IMAD.IADD R3, R217, 0x1, R0 ;  /* 0x00000001d9037824 */ /* 0x002fea00078e0200 */
[----:B------:R-:W1:Y:S01]  /*60e0*/  LDSM.16.M88.4 R28, [R0+0x9000] ;  /* 0x00900000001c783b */ /* 0x000e620000000200 */
[----:B---3--:R-:W-:Y:S05]  /*60f0*/  LEA R2, R218, UR4, 0x1 ;  /* 0x00000004da027c11 */ /* 0x008fea000f8e08ff */
[----:B------:R-:W-:Y:S01]  /*6100*/  LDSM.16.M88.4 R168, [R3+0x8000] ;  /* 0x0080000003a8783b */ /* 0x000fe20000000200 */
[--C-:B------:R-:W-:Y:S02]  /*6110*/  IMAD.IADD R205, R211, 0x1, R2.reuse ;  /* 0x00000001d3cd7824 */ /* 0x100fe400078e0202 */
[----:B------:R-:W-:Y:S03]  /*6120*/  IMAD.IADD R2, R217, 0x1, R2 ;  /* 0x00000001d9027824 */ /* 0x000fe600078e0202 */
[----:B------:R-:W3:Y:S01]  /*6130*/  LDSM.16.M88.4 R172, [R213+0x8000] ;  /* 0x00800000d5ac783b */ /* 0x000ee20000000200 */
[----:B------:R-:W-:Y:S05]  /*6140*/  IMAD.IADD R204, R211, 0x1, R2 ;  /* 0x00000001d3cc7824 */ /* 0x000fea00078e0202 */
[----:B------:R-:W4:Y:S01]  /*6150*/  LDSM.16.M88.4 R176, [R3+0x9000] ;  /* 0x0090000003b0783b */ /* 0x000f220000000200 */
[-C--:B--2---:R-:W-:Y:S06]  /*6160*/  HMMA.16816.F32 R4, R32, R16.reuse, RZ ;  /* 0x000000102004723c */ /* 0x084fec00000018ff */
[C---:B-1----:R-:W-:Y:S06]  /*6170*/  HMMA.16816.F32 R8, R28.reuse, R16, RZ ;  /* 0x000000101c08723c */ /* 0x042fec00000018ff */
[-C--:B------:R-:W-:Y:S06]  /*6180*/  HMMA.16816.F32 R12, R28, R18.reuse, RZ ;  /* 0x000000121c0c723c */ /* 0x080fec00000018ff */
[C---:B------:R-:W-:Y:S06]  /*6190*/  HMMA.16816.F32 R16, R32.reuse, R18, RZ ;  /* 0x000000122010723c */ /* 0x040fec00000018ff */
[-C--:B------:R-:W-:Y:S06]  /*61a0*/  HMMA.16816.F32 R20, R32, R164.reuse, RZ ;  /* 0x000000a42014723c */ /* 0x080fec00000018ff */
[C---:B------:R-:W-:Y:S06]  /*61b0*/  HMMA.16816.F32 R24, R28.reuse, R164, RZ ;  /* 0x000000a41c18723c */ /* 0x040fec00000018ff */
[-C--:B------:R-:W-:Y:S06]  /*61c0*/  HMMA.16816.F32 R28, R28, R166.reuse, RZ ;  /* 0x000000a61c1c723c */ /* 0x080fec00000018ff */
[----:B------:R-:W-:Y:S01]  /*61d0*/  HMMA.16816.F32 R32, R32, R166, RZ ;  /* 0x000000a62020723c */ /* 0x000fe200000018ff */
[----:B------:R-:W1:Y:S05]  /*61e0*/  LDSM.16.M88.4 R164, [R213+0x8800] ;  /* 0x00880000d5a4783b */ /* 0x000e6a0000000200 */
[-C--:B---3--:R-:W-:Y:S06]  /*61f0*/  HMMA.16816.F32 R4, R168, R172.reuse, R4 ;  /* 0x000000aca804723c */ /* 0x088fec0000001804 */
[C---:B----4-:R-:W-:Y:S06]  /*6200*/  HMMA.16816.F32 R8, R176.reuse, R172, R8 ;  /* 0x000000acb008723c */ /* 0x050fec0000001808 */
[-C--:B------:R-:W-:Y:S06]  /*6210*/  HMMA.16816.F32 R12, R176, R174.reuse, R12 ;  /* 0x000000aeb00c723c */ /* 0x080fec000000180c */
[C---:B------:R-:W-:Y:S01]  /*6220*/  HMMA.16816.F32 R16, R168.reuse, R174, R16 ;  /* 0x000000aea810723c */ /* 0x040fe20000001810 */
[----:B------:R-:W-:Y:S05]  /*6230*/  LDSM.16.M88.4 R172, [R205+0x8000] ;  /* 0x00800000cdac783b */ /* 0x000fea0000000200 */
[-C--:B-1----:R-:W-:Y:S06]  /*6240*/  HMMA.16816.F32 R20, R168, R164.reuse, R20 ;  /* 0x000000a4a814723c */ /* 0x082fec0000001814 */
[C---:B------:R-:W-:Y:S06]  /*6250*/  HMMA.16816.F32 R24, R176.reuse, R164, R24 ;  /* 0x000000a4b018723c */ /* 0x040fec0000001818 */
[-C--:B------:R-:W-:Y:S01]  /*6260*/  HMMA.16816.F32 R28, R176, R166.reuse, R28 ;  /* 0x000000a6b01c723c */ /* 0x080fe2000000181c */
[----:B------:R-:W-:Y:S05]  /*6270*/  LDSM.16.M88.4 R176, [R214+UR4+0x18800] ;  /* 0x01880004d6b0783b */ /* 0x000fea0008000200 */
[----:B------:R-:W-:Y:S01]  /*6280*/  HMMA.16816.F32 R32, R168, R166, R32 ;  /* 0x000000a6a820723c */ /* 0x000fe20000001820 */
[----:B------:R-:W1:Y:S06]  /*6290*/  LDSM.16.M88.4 R164, [R216+0x8000] ;  /* 0x00800000d8a4783b */ /* 0x000e6c0000000200 */
[----:B------:R-:W2:Y:S01]  /*62a0*/  LDSM.16.M88.4 R168, [R205+0x9000] ;  /* 0x00900000cda8783b */ /* 0x000ea20000000200 */
[-C--:B-1----:R-:W-:Y:S06]  /*62b0*/  HMMA.16816.F32 R4, R172, R164.reuse, R4 ;  /* 0x000000a4ac04723c */ /* 0x082fec0000001804 */
[C---:B--2---:R-:W-:Y:S06]  /*62c0*/  HMMA.16816.F32 R8, R168.reuse, R164, R8 ;  /* 0x000000a4a808723c */ /* 0x044fec0000001808 */
[-C--:B------:R-:W-:Y:S06]  /*62d0*/  HMMA.16816.F32 R12, R168, R166.reuse, R12 ;  /* 0x000000a6a80c723c */ /* 0x080fec000000180c */
[C---:B------:R-:W-:Y:S01]  /*62e0*/  HMMA.16816.F32 R16, R172.reuse, R166, R16 ;  /* 0x000000a6ac10723c */ /* 0x040fe20000001810 */
[----:B------:R-:W1:Y:S05]  /*62f0*/  LDSM.16.M88.4 R164, [R216+0x8800] ;  /* 0x00880000d8a4783b */ /* 0x000e6a0000000200 */
[-C--:B-1----:R-:W-:Y:S06]  /*6300*/  HMMA.16816.F32 R20, R172, R164.reuse, R20 ;  /* 0x000000a4ac14723c */ /* 0x082fec0000001814 */
[C---:B------:R-:W-:Y:S06]  /*6310*/  HMMA.16816.F32 R24, R168.reuse, R164, R24 ;  /* 0x000000a4a818723c */ /* 0x040fec0000001818 */
[-C--:B------:R-:W-:Y:S01]  /*6320*/  HMMA.16816.F32 R28, R168, R166.reuse, R28 ;  /* 0x000000a6a81c723c */ /* 0x080fe2000000181c */
[----:B------:R-:W-:Y:S05]  /*6330*/  LDSM.16.M88.4 R168, [R204+0x8000] ;  /* 0x00800000cca8783b */ /* 0x000fea0000000200 */
        /* <DEDUP_REMOVED lines=13> */
[----:B------:R-:W1:Y:S06]  /*6410*/  LDSM.16.M88.4 R164, [R214+UR4+0x18000] ;  /* 0x01800004d6a4783b */ /* 0x000e6c0008000200 */
[----:B------:R-:W2:Y:S01]  /*6420*/  LDSM.16.M88.4 R168, [R0+0xb000] ;  /* 0x00b0000000a8783b */ /* 0x000ea20000000200 */
[-C--:B-1----:R-:W-:Y:S06]  /*6430*/  HMMA.16816.F32 R4, R172, R164.reuse, R4 ;  /* 0x000000a4ac04723c */ /* 0x082fec0000001804 */
[C---:B--2---:R-:W-:Y:S06]  /*6440*/  HMMA.16816.F32 R8, R168.reuse, R164, R8 ;  /* 0x000000a4a808723c */ /* 0x044fec0000001808 */
[-C--:B------:R-:W-:Y:S06]  /*6450*/  HMMA.16816.F32 R12, R168, R166.reuse, R12 ;  /* 0x000000a6a80c723c */ /* 0x080fec000000180c */
[C---:B------:R-:W-:Y:S01]  /*6460*/  HMMA.16816.F32 R16, R172.reuse, R166, R16 ;  /* 0x000000a6ac10723c */ /* 0x040fe20000001810 */
[----:B------:R-:W-:Y:S05]  /*6470*/  LDSM.16.M88.4 R164, [R3+0xa000] ;  /* 0x00a0000003a4783b */ /* 0x000fea0000000200 */
[-C--:B------:R-:W-:Y:S06]  /*6480*/  HMMA.16816.F32 R20, R172, R176.reuse, R20 ;  /* 0x000000b0ac14723c */ /* 0x080fec0000001814 */
[C---:B------:R-:W-:Y:S06]  /*6490*/  HMMA.16816.F32 R24, R168.reuse, R176, R24 ;  /* 0x000000b0a818723c */ /* 0x040fec0000001818 */
[-C--:B------:R-:W-:Y:S01]  /*64a0*/  HMMA.16816.F32 R28, R168, R178.reuse, R28 ;  /* 0x000000b2a81c723c */ /* 0x080fe2000000181c */
[----:B------:R-:W1:Y:S04]  /*64b0*/  LDSM.16.M88.4 R168, [R213+0xc000] ;  /* 0x00c00000d5a8783b */ /* 0x000e680000000200 */
[----:B------:R-:W-:Y:S01]  /*64c0*/  IADD3 R176, P0, R248, UR19, RZ ;  /* 0x00000013f8b07c10 */ /* 0x000fe2000ff1e0ff */
[----:B------:R-:W-:Y:S01]  /*64d0*/  HMMA.16816.F32 R32, R172, R178, R32 ;  /* 0x000000b2ac20723c */ /* 0x000fe20000001820 */
[----:B------:R-:W2:Y:S04]  /*64e0*/  LDSM.16.M88.4 R172, [R3+0xb000] ;  /* 0x00b0000003ac783b */ /* 0x000ea80000000200 */
[----:B------:R-:W-:Y:S05]  /*64f0*/  IADD3.X R177, R247, UR18, RZ, P0, !PT ;  /* 0x00000012f7b17c10 */ /* 0x000fea00087fe4ff */
[----:B------:R-:W3:Y:S06]  /*6500*/  LDG.E R2, desc[UR12][R176.64] ;  /* 0x0000000cb0027981 */ /* 0x000eec000c1e1900 */
[----:B------:R-:W4:Y:S06]  /*6510*/  LDG.E R0, desc[UR12][R176.64+0x20] ;  /* 0x0000200cb0007981 */ /* 0x000f2c000c1e1900 */
[----:B------:R-:W5:Y:S01]  /*6520*/  LDG.E R178, desc[UR12][R176.64+0x80] ;  /* 0x0000800cb0b27981 */ /* 0x000f62000c1e1900 */
[-C--:B-1----:R-:W-:Y:S06]  /*6530*/  HMMA.16816.F32 R4, R164, R168.reuse, R4 ;  /* 0x000000a8a404723c */ /* 0x082fec0000001804 */
[C---:B--2---:R-:W-:Y:S01]  /*6540*/  HMMA.16816.F32 R8, R172.reuse, R168, R8 ;  /* 0x000000a8ac08723c */ /* 0x044fe20000001808 */
[----:B------:R1:W5:Y:S05]  /*6550*/  LDG.E R177, desc[UR12][R176.64+0xa0] ;  /* 0x0000a00cb0b17981 */ /* 0x00036a000c1e1900 */
[-C--:B------:R-:W-:Y:S06]  /*6560*/  HMMA.16816.F32 R12, R172, R170.reuse, R12 ;  /* 0x000000aaac0c723c */ /* 0x080fec000000180c */
[C---:B------:R-:W-:Y:S01]  /*6570*/  HMMA.16816.F32 R16, R164.reuse, R170, R16 ;  /* 0x000000aaa410723c */ /* 0x040fe20000001810 */
[----:B------:R-:W2:Y:S01]  /*6580*/  LDSM.16.M88.4 R168, [R213+0xc800] ;  /* 0x00c80000d5a8783b */ /* 0x000ea20000000200 */
[----:B-1----:R-:W-:Y:S04]  /*6590*/  IMAD.U32 R176, RZ, RZ, UR4 ;  /* 0x00000004ffb07e24 */ /* 0x002fe8000f8e00ff */
[-C--:B--2---:R-:W-:Y:S06]  /*65a0*/  HMMA.16816.F32 R20, R164, R168.reuse, R20 ;  /* 0x000000a8a414723c */ /* 0x084fec0000001814 */
        /* <DEDUP_REMOVED lines=23> */
[C---:B---3--:R-:W-:Y:S01]  /*6720*/  FADD.FTZ R4, -R2.reuse, R4 ;  /* 0x0000000402047221 */ /* 0x048fe20000010100 */
[C---:B------:R-:W-:Y:S11]  /*6730*/  FADD.FTZ R5, -R2.reuse, R5 ;  /* 0x0000000502057221 */ /* 0x040ff60000010100 */
[----:B------:R-:W-:Y:S06]  /*6740*/  @!UPT UIADD3 URZ, URZ, URZ, URZ ;  /* 0x0000003f3f3ff290 */ /* 0x000fec000fffe03f */
[----:B------:R-:W-:Y:S01]  /*6750*/  FADD.FTZ R17, -R2, R17 ;  /* 0x0000001102117221 */ /* 0x000fe20000010100 */
[----:B------:R-:W-:Y:S01]  /*6760*/  FMUL.FTZ R179, R206, R4 ;  /* 0x00000004ceb37220 */ /* 0x000fe20000410000 */
[----:B------:R-:W-:Y:S01]  /*6770*/  FADD.FTZ R4, -R2, R16 ;  /* 0x0000001002047221 */ /* 0x000fe20000010100 */
[----:B------:R-:W-:Y:S01]  /*6780*/  FMUL.FTZ R16, R237, R5 ;  /* 0x00000005ed107220 */ /* 0x000fe20000410000 */
[----:B----4-:R-:W-:Y:S02]  /*6790*/  FADD.FTZ R5, -R0, R6 ;  /* 0x0000000600057221 */ /* 0x010fe40000010100 */
[----:B------:R-:W-:Y:S02]  /*67a0*/  FMUL.FTZ R4, R202, R4 ;  /* 0x00000004ca047220 */ /* 0x000fe40000410000 */
[----:B------:R-:W-:Y:S01]  /*67b0*/  FMUL.FTZ R5, R239, R5 ;  /* 0x00000005ef057220 */ /* 0x000fe20000410000 */
[----:B------:R-:W-:Y:S01]  /*67c0*/  F2FP.F16.F32.PACK_AB R16, R16, R179 ;  /* 0x000000b31010723e */ /* 0x000fe200000000ff */
[-C--:B-1----:R-:W-:Y:S06]  /*67d0*/  HMMA.16816.F32 R20, R164, R168.reuse, R20 ;  /* 0x000000a8a414723c */ /* 0x082fec0000001814 */
[C---:B------:R-:W-:Y:S06]  /*67e0*/  HMMA.16816.F32 R24, R172.reuse, R168, R24 ;  /* 0x000000a8ac18723c */ /* 0x040fec0000001818 */
[-C--:B------:R-:W-:Y:S06]  /*67f0*/  HMMA.16816.F32 R28, R172, R170.reuse, R28 ;  /* 0x000000aaac1c723c */ /* 0x080fec000000181c */
[----:B------:R-:W-:Y:S05]  /*6800*/  HMMA.16816.F32 R32, R164, R170, R32 ;  /* 0x000000aaa420723c */ /* 0x000fea0000001820 */
[----:B------:R-:W-:Y:S02]  /*6810*/  IMAD.SHL.U32 R172, R219, 0x2, RZ ;  /* 0x00000002dbac7824 */ /* 0x000fe400078e00ff */
[C---:B------:R-:W-:Y:S01]  /*6820*/  FADD.FTZ R3, -R2.reuse, R20 ;  /* 0x0000001402037221 */ /* 0x040fe20000010100 */
[----:B------:R-:W-:Y:S03]  /*6830*/  FADD.FTZ R21, -R2, R21 ;  /* 0x0000001502157221 */ /* 0x000fe60000010100 */
[----:B------:R-:W-:Y:S01]  /*6840*/  FMUL.FTZ R20, R203, R17 ;  /* 0x00000011cb147220 */ /* 0x000fe20000410000 */
[----:B------:R-:W-:Y:S01]  /*6850*/  FMUL.FTZ R3, R201, R3 ;  /* 0x00000003c9037220 */ /* 0x000fe20000410000 */
[----:B------:R-:W-:Y:S03]  /*6860*/  FMUL.FTZ R21, R200, R21 ;  /* 0x00000015c8157220 */ /* 0x000fe60000410000 */
[----:B------:R-:W-:Y:S01]  /*6870*/  F2FP.F16.F32.PACK_AB R20, R20, R4 ;  /* 0x000000041414723e */ /* 0x000fe200000000ff */
[----:B------:R-:W-:Y:S01]  /*6880*/  FADD.FTZ R4, -R0, R7 ;  /* 0x0000000700047221 */ /* 0x000fe20000010100 */
[----:B------:R-:W-:Y:S01]  /*6890*/  IADD3 R176, R172, 0x8000, R176 ;  /* 0x00008000acb07810 */ /* 0x000fe20007ffe0b0 */
[----:B------:R-:W-:Y:S01]  /*68a0*/  FADD.FTZ R17, -R0, R23 ;  /* 0x0000001700117221 */ /* 0x000fe20000010100 */
[----:B------:R-:W-:Y:S01]  /*68b0*/  F2FP.F16.F32.PACK_AB R21, R21, R3 ;  /* 0x000000031515723e */ /* 0x000fe200000000ff */
[----:B------:R-:W-:Y:S01]  /*68c0*/  FMUL.FTZ R4, R238, R4 ;  /* 0x00000004ee047220 */ /* 0x000fe20000410000 */
[C---:B------:R-:W-:Y:S01]  /*68d0*/  FADD.FTZ R164, -R0.reuse, R18 ;  /* 0x0000001200a47221 */ /* 0x040fe20000010100 */
[----:B------:R-:W-:Y:S01]  /*68e0*/  FADD.FTZ R22, -R0, R22 ;  /* 0x0000001600167221 */ /* 0x000fe20000010100 */
[----:B------:R-:W-:Y:S02]  /*68f0*/  IMAD.IADD R176, R176, 0x1, R211 ;  /* 0x00000001b0b07824 */ /* 0x000fe400078e02d3 */
[----:B------:R-:W-:Y:S01]  /*6900*/  FMUL.FTZ R17, R207, R17 ;  /* 0x00000011cf117220 */ /* 0x000fe20000410000 */
[----:B------:R-:W-:Y:S01]  /*6910*/  F2FP.F16.F32.PACK_AB R18, R4, R5 ;  /* 0x000000050412723e */ /* 0x000fe200000000ff */
[C---:B------:R-:W-:Y:S01]  /*6920*/  FADD.FTZ R3, -R2.reuse, R32 ;  /* 0x0000002002037221 */ /* 0x040fe20000010100 */
[----:B------:R-:W-:Y:S01]  /*6930*/  FADD.FTZ R2, -R2, R33 ;  /* 0x0000002102027221 */ /* 0x000fe20000010100 */
[C---:B------:R-:W-:Y:S01]  /*6940*/  FADD.FTZ R33, -R0.reuse, R19 ;  /* 0x0000001300217221 */ /* 0x040fe20000010100 */
[----:B------:R-:W-:Y:S01]  /*6950*/  FADD.FTZ R32, -R0, R34 ;  /* 0x0000002200207221 */ /* 0x000fe20000010100 */
[----:B------:R-:W-:Y:S01]  /*6960*/  FMUL.FTZ R3, R197, R3 ;  /* 0x00000003c5037220 */ /* 0x000fe20000410000 */
[----:B------:R-:W-:Y:S01]  /*6970*/  FMUL.FTZ R2, R196, R2 ;  /* 0x00000002c4027220 */ /* 0x000fe20000410000 */
[----:B------:R-:W-:Y:S01]  /*6980*/  FADD.FTZ R23, -R0, R35 ;  /* 0x0000002300177221 */ /* 0x000fe20000010100 */
[----:B------:R-:W-:Y:S01]  /*6990*/  FMUL.FTZ R164, R236, R164 ;  /* 0x000000a4eca47220 */ /* 0x000fe20000410000 */
[----:B------:R-:W-:Y:S01]  /*69a0*/  FMUL.FTZ R33, R235, R33 ;  /* 0x00000021eb217220 */ /* 0x000fe20000410000 */
[----:B------:R-:W-:Y:S01]  /*69b0*/  FMUL.FTZ R22, R234, R22 ;  /* 0x00000016ea167220 */ /* 0x000fe20000410000 */
[----:B------:R-:W-:Y:S01]  /*69c0*/  F2FP.F16.F32.PACK_AB R19, R2, R3 ;  /* 0x000000030213723e */ /* 0x000fe200000000ff */
[----:B------:R-:W-:Y:S01]  /*69d0*/  FMUL.FTZ R32, R199, R32 ;  /* 0x00000020c7207220 */ /* 0x000fe20000410000 */
[----:B------:R-:W-:Y:S01]  /*69e0*/  FMUL.FTZ R23, R198, R23 ;  /* 0x00000017c6177220 */ /* 0x000fe20000410000 */
[----:B------:R-:W-:Y:S06]  /*69f0*/  @!P1 BRA `(.L_x_186) ;  /* 0x0000000000e09947 */ /* 0x000fec0003800000 */
[----:B------:R-:W1:Y:S01]  /*6a00*/  LDC R7, c[0x0][0x240] ;  /* 0x00009000ff077b82 */ /* 0x000e620000000800 */
[C---:B------:R-:W-:Y:S01]  /*6a10*/  ISETP.GE.AND P4, PT, R228.reuse, UR21, PT ;  /* 0x00000015e4007c0c */ /* 0x040fe2000bf86270 */
[----:B------:R-:W-:Y:S01]  /*6a20*/  VIADD R0, R228, 0x40 ;  /* 0x00000040e4007836 */ /* 0x000fe20000000000 */
[----:B------:R-:W-:Y:S04]  /*6a30*/  ULOP3.LUT UR5, UR11, 0x1, URZ, 0xc0, !UPT ;  /* 0x000000010b057892 */ /* 0x000fe8000f8ec03f */
[----:B------:R-:W-:Y:S01]  /*6a40*/  ISETP.GE.AND P3, PT, R0, UR21, PT ;  /* 0x0000001500007c0c */ /* 0x000fe2000bf66270 */
[----:B------:R-:W2:Y:S01]  /*6a50*/  LDC R34, c[0x0][0x244] ;  /* 0x00009100ff227b82 */ /* 0x000ea20000000800 */
[----:B------:R-:W-:Y:S04]  /*6a60*/  UISETP.NE.U32.AND UP0, UPT, UR5, 0x1, UPT ;  /* 0x000000010500788c */ /* 0x000fe8000bf05070 */
[----:B------:R-:W-:Y:S06]  /*6a70*/  USEL UR5, UR58, 0x4000, !UP0 ;  /* 0x000040003a057887 */ /* 0x000fec000c000000 */
[----:B------:R-:W-:Y:S02]  /*6a80*/  VIADD R222, R222, UR5 ;  /* 0x00000005dede7c36 */ /* 0x000fe40008000000 */
[----:B------:R-:W-:Y:S02]  /*6a90*/  VIADD R227, R227, UR5 ;  /* 0x00000005e3e37c36 */ /* 0x000fe40008000000 */
[----:B------:R-:W-:Y:S01]  /*6aa0*/  VIADD R212, R212, UR5 ;  /* 0x00000005d4d47c36 */ /* 0x000fe20008000000 */
[----:B------:R3:W-:Y:S04]  /*6ab0*/  @P4 STS [R222], RZ ;  /* 0x000000ffde004388 */ /* 0x0007e80000000800 */
[----:B------:R3:W-:Y:S04]  /*6ac0*/  @P4 STS [R222+0x4], RZ ;  /* 0x000004ffde004388 */ /* 0x0007e80000000800 */
[----:B------:R3:W-:Y:S01]  /*6ad0*/  @P4 STS [R222+0x8], RZ ;  /* 0x000008ffde004388 */ /* 0x0007e20000000800 */
[----:B-1----:R-:W-:Y:S03]  /*6ae0*/  IMAD.U32 R3, R7, -0x40, RZ ;  /* 0xffffffc007037824 */ /* 0x002fe600078e00ff */
[----:B------:R3:W-:Y:S02]  /*6af0*/  @P4 STS [R222+0xc], RZ ;  /* 0x00000cffde004388 */ /* 0x0007e40000000800 */
        /* <DEDUP_REMOVED lines=40> */
.L_x_186:
[----:B------:R-:W-:Y:S01]  /*6d80*/  F2FP.F16.F32.PACK_AB R0, R33, R164 ;  /* 0x000000a42100723e */ /* 0x000fe200000000ff */
[----:B------:R-:W-:Y:S01]  /*6d90*/  STS [R225+0x1c000], R16 ;  /* 0x01c00010e1007388 */ /* 0x000fe20000000800 */
[C---:B-----5:R-:W-:Y:S01]  /*6da0*/  FADD.FTZ R8, -R178.reuse, R8 ;  /* 0x00000008b2087221 */ /* 0x060fe20000010100 */
[----:B------:R-:W-:Y:S01]  /*6db0*/  FADD.FTZ R9, -R178, R9 ;  /* 0x00000009b2097221 */ /* 0x000fe20000010100 */
[----:B------:R-:W-:Y:S01]  /*6dc0*/  FADD.FTZ R10, -R177, R10 ;  /* 0x0000000ab10a7221 */ /* 0x000fe20000010100 */
[----:B------:R-:W-:Y:S01]  /*6dd0*/  STS [R225+0x1c400], R18 ;  /* 0x01c40012e1007388 */ /* 0x000fe20000000800 */
[----:B------:R-:W-:Y:S01]  /*6de0*/  FMUL.FTZ R8, R191, R8 ;  /* 0x00000008bf087220 */ /* 0x000fe20000410000 */
[----:B------:R-:W-:Y:S01]  /*6df0*/  FMUL.FTZ R9, R190, R9 ;  /* 0x00000009be097220 */ /* 0x000fe20000410000 */
[C---:B------:R-:W-:Y:S01]  /*6e00*/  FADD.FTZ R11, -R177.reuse, R11 ;  /* 0x0000000bb10b7221 */ /* 0x040fe20000010100 */
[----:B------:R1:W-:Y:S01]  /*6e10*/  STS [R226+0x1c400], R0 ;  /* 0x01c40000e2007388 */ /* 0x0003e20000000800 */
[C---:B------:R-:W-:Y:S01]  /*6e20*/  FADD.FTZ R12, -R178.reuse, R12 ;  /* 0x0000000cb20c7221 */ /* 0x040fe20000010100 */
[----:B------:R-:W-:Y:S01]  /*6e30*/  FADD.FTZ R13, -R178, R13 ;  /* 0x0000000db20d7221 */ /* 0x000fe20000010100 */
[C---:B------:R-:W-:Y:S01]  /*6e40*/  FADD.FTZ R14, -R177.reuse, R14 ;  /* 0x0000000eb10e7221 */ /* 0x040fe20000010100 */
[----:B------:R-:W-:Y:S01]  /*6e50*/  STS [R226+0x1c000], R20 ;  /* 0x01c00014e2007388 */ /* 0x000fe20000000800 */
[----:B------:R-:W-:Y:S01]  /*6e60*/  FADD.FTZ R15, -R177, R15 ;  /* 0x0000000fb10f7221 */ /* 0x000fe20000010100 */
[----:B------:R-:W-:Y:S01]  /*6e70*/  FMUL.FTZ R10, R195, R10 ;  /* 0x0000000ac30a7220 */ /* 0x000fe20000410000 */
[----:B---3--:R-:W-:Y:S01]  /*6e80*/  FMUL.FTZ R4, R194, R11 ;  /* 0x0000000bc2047220 */ /* 0x008fe20000410000 */
[----:B------:R-:W-:Y:S01]  /*6e90*/  FMUL.FTZ R12, R189, R12 ;  /* 0x0000000cbd0c7220 */ /* 0x000fe20000410000 */
[----:B------:R-:W-:Y:S01]  /*6ea0*/  FMUL.FTZ R7, R188, R13 ;  /* 0x0000000dbc077220 */ /* 0x000fe20000410000 */
[----:B------:R-:W-:Y:S01]  /*6eb0*/  FMUL.FTZ R14, R193, R14 ;  /* 0x0000000ec10e7220 */ /* 0x000fe20000410000 */
[----:B------:R-:W-:Y:S01]  /*6ec0*/  FMUL.FTZ R3, R192, R15 ;  /* 0x0000000fc0037220 */ /* 0x000fe20000410000 */
[----:B------:R-:W-:Y:S01]  /*6ed0*/  F2FP.F16.F32.PACK_AB R4, R4, R10 ;  /* 0x0000000a0404723e */ /* 0x000fe200000000ff */
[C---:B------:R-:W-:Y:S01]  /*6ee0*/  FADD.FTZ R24, -R178.reuse, R24 ;  /* 0x00000018b2187221 */ /* 0x040fe20000010100 */
[----:B------:R-:W-:Y:S01]  /*6ef0*/  F2FP.F16.F32.PACK_AB R7, R7, R12 ;  /* 0x0000000c0707723e */ /* 0x000fe200000000ff */
[C---:B------:R-:W-:Y:S01]  /*6f00*/  FADD.FTZ R25, -R178.reuse, R25 ;  /* 0x00000019b2197221 */ /* 0x040fe20000010100 */
[----:B------:R-:W-:Y:S01]  /*6f10*/  F2FP.F16.F32.PACK_AB R3, R3, R14 ;  /* 0x0000000e0303723e */ /* 0x000fe200000000ff */
[----:B------:R-:W-:Y:S01]  /*6f20*/  STS [R225+0x1d400], R4 ;  /* 0x01d40004e1007388 */ /* 0x000fe20000000800 */
[C---:B------:R-:W-:Y:S01]  /*6f30*/  FADD.FTZ R26, -R177.reuse, R26 ;  /* 0x0000001ab11a7221 */ /* 0x040fe20000010100 */
[----:B------:R-:W-:Y:S01]  /*6f40*/  FADD.FTZ R27, -R177, R27 ;  /* 0x0000001bb11b7221 */ /* 0x000fe20000010100 */
[----:B------:R-:W-:Y:S01]  /*6f50*/  F2FP.F16.F32.PACK_AB R17, R17, R22 ;  /* 0x000000161111723e */ /* 0x000fe200000000ff */
[C---:B------:R-:W-:Y:S01]  /*6f60*/  FADD.FTZ R28, -R178.reuse, R28 ;  /* 0x0000001cb21c7221 */ /* 0x040fe20000010100 */
[----:B------:R-:W-:Y:S01]  /*6f70*/  FADD.FTZ R29, -R178, R29 ;  /* 0x0000001db21d7221 */ /* 0x000fe20000010100 */
[----:B------:R-:W-:Y:S01]  /*6f80*/  FMUL.FTZ R24, R185, R24 ;  /* 0x00000018b9187220 */ /* 0x000fe20000410000 */
[----:B------:R-:W-:Y:S01]  /*6f90*/  FMUL.FTZ R6, R184, R25 ;  /* 0x00000019b8067220 */ /* 0x000fe20000410000 */
[----:B-1----:R-:W-:Y:S01]  /*6fa0*/  F2FP.F16.F32.PACK_AB R0, R9, R8 ;  /* 0x000000080900723e */ /* 0x002fe200000000ff */
[C---:B------:R-:W-:Y:S01]  /*6fb0*/  FADD.FTZ R30, -R177.reuse, R30 ;  /* 0x0000001eb11e7221 */ /* 0x040fe20000010100 */
[----:B------:R-:W-:Y:S01]  /*6fc0*/  FADD.FTZ R31, -R177, R31 ;  /* 0x0000001fb11f7221 */ /* 0x000fe20000010100 */
[----:B------:R-:W-:Y:S01]  /*6fd0*/  FMUL.FTZ R26, R187, R26 ;  /* 0x0000001abb1a7220 */ /* 0x000fe20000410000 */
[----:B------:R-:W-:Y:S01]  /*6fe0*/  FMUL.FTZ R2, R186, R27 ;  /* 0x0000001bba027220 */ /* 0x000fe20000410000 */
[----:B------:R1:W-:Y:S01]  /*6ff0*/  STS [R225+0x1d000], R0 ;  /* 0x01d00000e1007388 */ /* 0x0003e20000000800 */
[----:B------:R-:W-:Y:S01]  /*7000*/  F2FP.F16.F32.PACK_AB R16, R23, R32 ;  /* 0x000000201710723e */ /* 0x000fe200000000ff */
[----:B------:R-:W-:Y:S01]  /*7010*/  FMUL.FTZ R28, R183, R28 ;  /* 0x0000001cb71c7220 */ /* 0x000fe20000410000 */
[----:B------:R-:W-:Y:S01]  /*7020*/  FMUL.FTZ R5, R182, R29 ;  /* 0x0000001db6057220 */ /* 0x000fe20000410000 */
[----:B------:R-:W-:Y:S01]  /*7030*/  STS [R226+0x1d000], R7 ;  /* 0x01d00007e2007388 */ /* 0x000fe20000000800 */
[----:B------:R-:W-:Y:S01]  /*7040*/  FMUL.FTZ R30, R181, R30 ;  /* 0x0000001eb51e7220 */ /* 0x000fe20000410000 */
[----:B------:R-:W-:Y:S01]  /*7050*/  FMUL.FTZ R31, R180, R31 ;  /* 0x0000001fb41f7220 */ /* 0x000fe20000410000 */
[----:B------:R-:W-:Y:S01]  /*7060*/  F2FP.F16.F32.PACK_AB R6, R6, R24 ;  /* 0x000000180606723e */ /* 0x000fe200000000ff */
[----:B------:R-:W-:Y:S01]  /*7070*/  STS [R226+0x1d400], R3 ;  /* 0x01d40003e2007388 */ /* 0x000fe20000000800 */
[----:B------:R-:W-:Y:S01]  /*7080*/  F2FP.F16.F32.PACK_AB R2, R2, R26 ;  /* 0x0000001a0202723e */ /* 0x000fe200000000ff */
[----:B------:R-:W-:Y:S01]  /*7090*/  UIMAD UR6, UR25, UR24, URZ ;  /* 0x00000018190672a4 */ /* 0x000fe2000f8e023f */
[----:B------:R-:W-:Y:S01]  /*70a0*/  F2FP.F16.F32.PACK_AB R5, R5, R28 ;  /* 0x0000001c0505723e */ /* 0x000fe200000000ff */
[----:B------:R-:W-:Y:S02]  /*70b0*/  STS [R223+0x1c000], R21 ;  /* 0x01c00015df007388 */ /* 0x000fe40000000800 */
[----:B------:R-:W-:Y:S02]  /*70c0*/  ULEA UR5, -UR6, URZ, 0x6 ;  /* 0x0000003f06057291 */ /* 0x000fe4000f8e313f */
[----:B------:R-:W-:Y:S04]  /*70d0*/  STS [R223+0x1c400], R17 ;  /* 0x01c40011df007388 */ /* 0x000fe80000000800 */
[----:B------:R-:W-:Y:S04]  /*70e0*/  STS [R224+0x1c000], R19 ;  /* 0x01c00013e0007388 */ /* 0x000fe80000000800 */
[----:B------:R-:W-:Y:S01]  /*70f0*/  STS [R224+0x1c400], R16 ;  /* 0x01c40010e0007388 */ /* 0x000fe20000000800 */
[----:B-1----:R-:W-:Y:S03]  /*7100*/  F2FP.F16.F32.PACK_AB R0, R31, R30 ;  /* 0x0000001e1f00723e */ /* 0x002fe600000000ff */
[----:B------:R-:W-:Y:S04]  /*7110*/  STS [R223+0x1d000], R6 ;  /* 0x01d00006df007388 */ /* 0x000fe80000000800 */
[----:B------:R1:W-:Y:S04]  /*7120*/  STS [R223+0x1d400], R2 ;  /* 0x01d40002df007388 */ /* 0x0003e80000000800 */
[----:B------:R-:W-:Y:S04]  /*7130*/  STS [R224+0x1d000], R5 ;  /* 0x01d00005e0007388 */ /* 0x000fe80000000800 */
[----:B------:R2:W-:Y:S01]  /*7140*/  STS [R224+0x1d400], R0 ;  /* 0x01d40000e0007388 */ /* 0x0005e20000000800 */
[----:B------:R-:W-:Y:S01]  /*7150*/  BAR.SYNC.DEFER_BLOCKING 0x0 ;  /* 0x0000000000007b1d */ /* 0x000fe20000010000 */
[----:B-1----:R-:W-:Y:S04]  /*7160*/  MOV R2, UR5 ;  /* 0x0000000500027c02 */ /* 0x002fe80008000f00 */
[----:B------:R-:W-:Y:S02]  /*7170*/  LEA R220, P0, R2, R220, 0x2 ;  /* 0x000000dc02dc7211 */ /* 0x000fe400078010ff */
[----:B--2---:R-:W-:Y:S01]  /*7180*/  MOV R0, UR5 ;  /* 0x0000000500007c02 */ /* 0x004fe20008000f00 */
[----:B------:R-:W-:Y:S03]  /*7190*/  LDSM.16.MT88.4 R4, [R209+0x20000] ;  /* 0x02000000d104783b */ /* 0x000fe60000004200 */
[----:B------:R-:W-:Y:S01]  /*71a0*/  LEA.HI.X.SX32 R221, R0, R221, 0x2, P0 ;  /* 0x000000dd00dd7211 */ /* 0x000fe200000f16ff */
[----:B------:R-:W1:Y:S04]  /*71b0*/  LDSM.16.MT88.4 R8, [R172+UR4+0x8000] ;  /* 0x00800004ac08783b */ /* 0x000e680008004200 */
[----:B------:R-:W2:Y:S04]  /*71c0*/  LDSM.16.MT88.4 R12, [R209+0x22000] ;  /* 0x02200000d10c783b */ /* 0x000ea80000004200 */
[----:B------:R-:W3:Y:S04]  /*71d0*/  LDSM.16.MT88.4 R16, [R176] ;  /* 0x00000000b010783b */ /* 0x000ee80000004200 */
[----:B------:R-:W4:Y:S04]  /*71e0*/  LDSM.16.MT88.4 R20, [R172+UR4+0xa000] ;  /* 0x00a00004ac14783b */ /* 0x000f280008004200 */
[----:B------:R-:W4:Y:S04]  /*71f0*/  LDSM.16.MT88.4 R24, [R176+0x2000] ;  /* 0x00200000b018783b */ /* 0x000f280000004200 */
[----:B------:R-:W-:Y:S04]  /*7200*/  LDSM.16.MT88.4 R28, [R209+0x20800] ;  /* 0x02080000d11c783b */ /* 0x000fe80000004200 */
[----:B------:R-:W4:Y:S04]  /*7210*/  LDSM.16.MT88.4 R32, [R172+UR4+0x8800] ;  /* 0x00880004ac20783b */ /* 0x000f280008004200 */
[----:B------:R-:W4:Y:S04]  /*7220*/  LDSM.16.MT88.4 R164, [R209+0x22800] ;  /* 0x02280000d1a4783b */ /* 0x000f280000004200 */
[----:B------:R-:W-:Y:S01]  /*7230*/  LDSM.16.MT88.4 R168, [R176+0x3000] ;  /* 0x00300000b0a8783b */ /* 0x000fe20000004200 */
[-C--:B-1----:R-:W-:Y:S06]  /*7240*/  HMMA.16816.F32 R36, R4, R8.reuse, R36 ;  /* 0x000000080424723c */ /* 0x082fec0000001824 */
[C---:B--2---:R-:W-:Y:S06]  /*7250*/  HMMA.16816.F32 R40, R12.reuse, R8, R40 ;  /* 0x000000080c28723c */ /* 0x044fec0000001828 */
[-C--:B------:R-:W-:Y:S06]  /*7260*/  HMMA.16816.F32 R44, R12, R10.reuse, R44 ;  /* 0x0000000a0c2c723c */ /* 0x080fec000000182c */
[C---:B------:R-:W-:Y:S01]  /*7270*/  HMMA.16816.F32 R48, R4.reuse, R10, R48 ;  /* 0x0000000a0430723c */ /* 0x040fe20000001830 */
[----:B------:R-:W1:Y:S05]  /*7280*/  LDSM.16.MT88.4 R8, [R176+0x800] ;  /* 0x00080000b008783b */ /* 0x000e6a0000004200 */
[-C--:B---3--:R-:W-:Y:S06]  /*7290*/  HMMA.16816.F32 R52, R4, R16.reuse, R52 ;  /* 0x000000100434723c */ /* 0x088fec0000001834 */
[C---:B------:R-:W-:Y:S06]  /*72a0*/  HMMA.16816.F32 R56, R12.reuse, R16, R56 ;  /* 0x000000100c38723c */ /* 0x040fec0000001838 */
[-C--:B------:R-:W-:Y:S06]  /*72b0*/  HMMA.16816.F32 R60, R12, R18.reuse, R60 ;  /* 0x000000120c3c723c */ /* 0x080fec000000183c */
[C---:B------:R-:W-:Y:S01]  /*72c0*/  HMMA.16816.F32 R64, R4.reuse, R18, R64 ;  /* 0x000000120440723c */ /* 0x040fe20000001840 */
[----:B------:R-:W2:Y:S05]  /*72d0*/  LDSM.16.MT88.4 R16, [R172+UR4+0xa800] ;  /* 0x00a80004ac10783b */ /* 0x000eaa0008004200 */
[-C--:B----4-:R-:W-:Y:S06]  /*72e0*/  HMMA.16816.F32 R68, R4, R20.reuse, R68 ;  /* 0x000000140444723c */ /* 0x090fec0000001844 */
[C---:B------:R-:W-:Y:S06]  /*72f0*/  HMMA.16816.F32 R72, R12.reuse, R20, R72 ;  /* 0x000000140c48723c */ /* 0x040fec0000001848 */
[-C--:B------:R-:W-:Y:S06]  /*7300*/  HMMA.16816.F32 R76, R12, R22.reuse, R76 ;  /* 0x000000160c4c723c */ /* 0x080fec000000184c */
[C---:B------:R-:W-:Y:S01]  /*7310*/  HMMA.16816.F32 R80, R4.reuse, R22, R80 ;  /* 0x000000160450723c */ /* 0x040fe20000001850 */
[----:B------:R-:W3:Y:S05]  /*7320*/  LDSM.16.MT88.4 R20, [R176+0x2800] ;  /* 0x00280000b014783b */ /* 0x000eea0000004200 */
[-C--:B------:R-:W-:Y:S06]  /*7330*/  HMMA.16816.F32 R84, R4, R24.reuse, R84 ;  /* 0x000000180454723c */ /* 0x080fec0000001854 */
[C---:B------:R-:W-:Y:S06]  /*7340*/  HMMA.16816.F32 R88, R12.reuse, R24, R88 ;  /* 0x000000180c58723c */ /* 0x040fec0000001858 */
[-C--:B------:R-:W-:Y:S01]  /*7350*/  HMMA.16816.F32 R92, R12, R26.reuse, R92 ;  /* 0x0000001a0c5c723c */ /* 0x080fe2000000185c */
[----:B------:R-:W-:Y:S05]  /*7360*/  LDSM.16.MT88.4 R12, [R172+UR4+0x9000] ;  /* 0x00900004ac0c783b */ /* 0x000fea0008004200 */
[----:B------:R-:W-:Y:S01]  /*7370*/  HMMA.16816.F32 R96, R4, R26, R96 ;  /* 0x0000001a0460723c */ /* 0x000fe20000001860 */
[----:B------:R-:W4:Y:S04]  /*7380*/  LDSM.16.MT88.4 R4, [R209+0x21000] ;  /* 0x02100000d104783b */ /* 0x000f280000004200 */
[----:B------:R-:W4:Y:S01]  /*7390*/  LDSM.16.MT88.4 R24, [R209+0x23000] ;  /* 0x02300000d118783b */ /* 0x000f220000004200 */
[-C--:B------:R-:W-:Y:S06]  /*73a0*/  HMMA.16816.F32 R36, R28, R32.reuse, R36 ;  /* 0x000000201c24723c */ /* 0x080fec0000001824 */
[C---:B------:R-:W-:Y:S06]  /*73b0*/  HMMA.16816.F32 R40, R164.reuse, R32, R40 ;  /* 0x00000020a428723c */ /* 0x040fec0000001828 */
[-C--:B------:R-:W-:Y:S06]  /*73c0*/  HMMA.16816.F32 R44, R164, R34.reuse, R44 ;  /* 0x00000022a42c723c */ /* 0x080fec000000182c */
[C---:B------:R-:W-:Y:S01]  /*73d0*/  HMMA.16816.F32 R48, R28.reuse, R34, R48 ;  /* 0x000000221c30723c */ /* 0x040fe20000001830 */
[----:B------:R-:W-:Y:S05]  /*73e0*/  LDSM.16.MT88.4 R32, [R172+UR4+0xb000] ;  /* 0x00b00004ac20783b */ /* 0x000fea0008004200 */
[-C--:B-1----:R-:W-:Y:S06]  /*73f0*/  HMMA.16816.F32 R52, R28, R8.reuse, R52 ;  /* 0x000000081c34723c */ /* 0x082fec0000001834 */
[C---:B------:R-:W-:Y:S06]  /*7400*/  HMMA.16816.F32 R56, R164.reuse, R8, R56 ;  /* 0x00000008a438723c */ /* 0x040fec0000001838 */
[-C--:B------:R-:W-:Y:S06]  /*7410*/  HMMA.16816.F32 R60, R164, R10.reuse, R60 ;  /* 0x0000000aa43c723c */ /* 0x080fec000000183c */
[C---:B------:R-:W-:Y:S01]  /*7420*/  HMMA.16816.F32 R64, R28.reuse, R10, R64 ;  /* 0x0000000a1c40723c */ /* 0x040fe20000001840 */
[----:B------:R-:W1:Y:S05]  /*7430*/  LDSM.16.MT88.4 R8, [R176+0x1000] ;  /* 0x00100000b008783b */ /* 0x000e6a0000004200 */
[-C--:B--2---:R-:W-:Y:S06]  /*7440*/  HMMA.16816.F32 R68, R28, R16.reuse, R68 ;  /* 0x000000101c44723c */ /* 0x084fec0000001844 */
[C---:B------:R-:W-:Y:S06]  /*7450*/  HMMA.16816.F32 R72, R164.reuse, R16, R72 ;  /* 0x00000010a448723c */ /* 0x040fec0000001848 */
[-C--:B------:R-:W-:Y:S06]  /*7460*/  HMMA.16816.F32 R76, R164, R18.reuse, R76 ;  /* 0x00000012a44c723c */ /* 0x080fec000000184c */
[C---:B------:R-:W-:Y:S01]  /*7470*/  HMMA.16816.F32 R80, R28.reuse, R18, R80 ;  /* 0x000000121c50723c */ /* 0x040fe20000001850 */
[----:B------:R-:W-:Y:S05]  /*7480*/  LDSM.16.MT88.4 R16, [R209+0x21800] ;  /* 0x02180000d110783b */ /* 0x000fea0000004200 */
[-C--:B---3--:R-:W-:Y:S06]  /*7490*/  HMMA.16816.F32 R84, R28, R20.reuse, R84 ;  /* 0x000000141c54723c */ /* 0x088fec0000001854 */
[C---:B------:R-:W-:Y:S06]  /*74a0*/  HMMA.16816.F32 R88, R164.reuse, R20, R88 ;  /* 0x00000014a458723c */ /* 0x040fec0000001858 */
[-C--:B------:R-:W-:Y:S01]  /*74b0*/  HMMA.16816.F32 R92, R164, R22.reuse, R92 ;  /* 0x00000016a45c723c */ /* 0x080fe2000000185c */
[----:B------:R-:W-:Y:S04]  /*74c0*/  LDSM.16.MT88.4 R164, [R176+0x1800] ;  /* 0x00180000b0a4783b */ /* 0x000fe80000004200 */
[----:B------:R-:W-:Y:S01]  /*74d0*/  LDSM.16.MT88.4 R176, [R176+0x3800] ;  /* 0x00380000b0b0783b */ /* 0x000fe20000004200 */
[----:B------:R-:W-:Y:S03]  /*74e0*/  HMMA.16816.F32 R96, R28, R22, R96 ;  /* 0x000000161c60723c */ /* 0x000fe60000001860 */
[----:B------:R-:W2:Y:S03]  /*74f0*/  LDSM.16.MT88.4 R20, [R172+UR4+0x9800] ;  /* 0x00980004ac14783b */ /* 0x000ea60008004200 */
[-C--:B----4-:R-:W-:Y:S01]  /*7500*/  HMMA.16816.F32 R36, R4, R12.reuse, R36 ;  /* 0x0000000c0424723c */ /* 0x090fe20000001824 */
[----:B------:R-:W3:Y:S04]  /*7510*/  LDSM.16.MT88.4 R28, [R209+0x23800] ;  /* 0x02380000d11c783b */ /* 0x000ee80000004200 */
[----:B------:R-:W4:Y:S01]  /*7520*/  LDSM.16.MT88.4 R172, [R172+UR4+0xb800] ;  /* 0x00b80004acac783b */ /* 0x000f220008004200 */
[C---:B------:R-:W-:Y:S01]  /*7530*/  HMMA.16816.F32 R40, R24.reuse, R12, R40 ;  /* 0x0000000c1828723c */ /* 0x040fe20000001828 */
[----:B------:R-:W-:Y:S05]  /*7540*/  BAR.SYNC.DEFER_BLOCKING 0x0 ;  /* 0x0000000000007b1d */ /* 0x000fea0000010000 */
[-C--:B------:R-:W-:Y:S06]  /*7550*/  HMMA.16816.F32 R44, R24, R14.reuse, R44 ;  /* 0x0000000e182c723c */ /* 0x080fec000000182c */
[C---:B------:R-:W-:Y:S06]  /*7560*/  HMMA.16816.F32 R48, R4.reuse, R14, R48 ;  /* 0x0000000e0430723c */ /* 0x040fec0000001830 */
[-C--:B-1----:R-:W-:Y:S06]  /*7570*/  HMMA.16816.F32 R52, R4, R8.reuse, R52 ;  /* 0x000000080434723c */ /* 0x082fec0000001834 */
[C---:B------:R-:W-:Y:S06]  /*7580*/  HMMA.16816.F32 R56, R24.reuse, R8, R56 ;  /* 0x000000081838723c */ /* 0x040fec0000001838 */
[-C--:B------:R-:W-:Y:S06]  /*7590*/  HMMA.16816.F32 R60, R24, R10.reuse, R60 ;  /* 0x0000000a183c723c */ /* 0x080fec000000183c */
        /* <DEDUP_REMOVED lines=8> */
[----:B------:R-:W-:Y:S06]  /*7620*/  HMMA.16816.F32 R96, R4, R170, R96 ;  /* 0x000000aa0460723c */ /* 0x000fec0000001860 */
[-C--:B--2---:R-:W-:Y:S06]  /*7630*/  HMMA.16816.F32 R36, R16, R20.reuse, R36 ;  /* 0x000000141024723c */ /* 0x084fec0000001824 */
[C---:B---3--:R-:W-:Y:S06]  /*7640*/  HMMA.16816.F32 R40, R28.reuse, R20, R40 ;  /* 0x000000141c28723c */ /* 0x048fec0000001828 */
[-C--:B------:R-:W-:Y:S06]  /*7650*/  HMMA.16816.F32 R44, R28, R22.reuse, R44 ;  /* 0x000000161c2c723c */ /* 0x080fec000000182c */
[C---:B------:R-:W-:Y:S06]  /*7660*/  HMMA.16816.F32 R48, R16.reuse, R22, R48 ;  /* 0x000000161030723c */ /* 0x040fec0000001830 */
[-C--:B------:R-:W-:Y:S06]  /*7670*/  HMMA.16816.F32 R52, R16, R164.reuse, R52 ;  /* 0x000000a41034723c */ /* 0x080fec0000001834 */
[C---:B------:R-:W-:Y:S06]  /*7680*/  HMMA.16816.F32 R56, R28.reuse, R164, R56 ;  /* 0x000000a41c38723c */ /* 0x040fec0000001838 */
[-C--:B------:R-:W-:Y:S06]  /*7690*/  HMMA.16816.F32 R60, R28, R166.reuse, R60 ;  /* 0x000000a61c3c723c */ /* 0x080fec000000183c */
[C---:B------:R-:W-:Y:S06]  /*76a0*/  HMMA.16816.F32 R64, R16.reuse, R166, R64 ;  /* 0x000000a61040723c */ /* 0x040fec0000001840 */
[-C--:B----4-:R-:W-:Y:S06]  /*76b0*/  HMMA.16816.F32 R68, R16, R172.reuse, R68 ;  /* 0x000000ac1044723c */ /* 0x090fec0000001844 */
[C---:B------:R-:W-:Y:S06]  /*76c0*/  HMMA.16816.F32 R72, R28.reuse, R172, R72 ;  /* 0x000000ac1c48723c */ /* 0x040fec0000001848 */
        /* <DEDUP_REMOVED lines=8> */
[----:B------:R-:W-:Y:S11]  /*7750*/  @!P1 BRA `(.L_x_187) ;  /* 0x0000000000a09947 */ /* 0x000ff60003800000 */
[C---:B------:R-:W-:Y:S01]  /*7760*/  VIADD R0, R228.reuse, 0x40 ;  /* 0x00000040e4007836 */ /* 0x040fe20000000000 */
[----:B------:R-:W1:Y:S01]  /*7770*/  LDC R9, c[0x0][0x420] ;  /* 0x00010800ff097b82 */ /* 0x000e620000000800 */
[----:B------:R-:W-:Y:S03]  /*7780*/  ISETP.GE.AND P4, PT, R228, UR21, PT ;  /* 0x00000015e4007c0c */ /* 0x000fe6000bf86270 */
[----:B------:R-:W-:Y:S10]  /*7790*/  ISETP.GE.AND P3, PT, R0, UR21, PT ;  /* 0x0000001500007c0c */ /* 0x000ff4000bf66270 */
[----:B------:R-:W2:Y:S08]  /*77a0*/  @!P4 LDC R8, c[0x0][0x424] ;  /* 0x00010900ff08cb82 */ /* 0x000eb00000000800 */
[----:B------:R-:W3:Y:S01]  /*77b0*/  @!P3 LDC R0, c[0x0][0x424] ;  /* 0x00010900ff00bb82 */ /* 0x000ee20000000800 */
[C---:B-1----:R-:W-:Y:S05]  /*77c0*/  IMAD.U32 R3, R9.reuse, -0x40, RZ ;  /* 0xffffffc009037824 */ /* 0x042fea00078e00ff */
[----:B------:R-:W-:Y:S02]  /*77d0*/  SHF.R.S32.HI R7, RZ, 0x1f, R3 ;  /* 0x0000001fff077819 */ /* 0x000fe40000011403 */
[----:B------:R-:W-:Y:S02]  /*77e0*/  @!P3 LEA R5, P5, R9, R3, 0x5 ;  /* 0x000000030905b211 */ /* 0x000fe400078a28ff */
[CC--:B------:R-:W-:Y:S04]  /*77f0*/  LEA R2, P0, R3.reuse, R230.reuse, 0x1 ;  /* 0x000000e603027211 */ /* 0x0c0fe800078008ff */
[----:B------:R-:W-:Y:S02]  /*7800*/  LEA.HI.X.SX32 R3, R3, R231, 0x1, P0 ;  /* 0x000000e703037211 */ /* 0x000fe400000f0eff */
[----:B------:R-:W-:Y:S01]  /*7810*/  @!P3 LEA R4, P0, R5, R230, 0x1 ;  /* 0x000000e60504b211 */ /* 0x000fe200078008ff */
[----:B------:R-:W-:Y:S01]  /*7820*/  IMAD.MOV.U32 R230, RZ, RZ, R2 ;  /* 0x000000ffffe67224 */ /* 0x000fe200078e0002 */
[C---:B---3--:R-:W-:Y:S02]  /*7830*/  @!P3 LEA.HI.X R7, R9.reuse, R7, R0, 0x5, P5 ;  /* 0x000000070907b211 */ /* 0x048fe400028f2c00 */
[----:B------:R-:W-:Y:S02]  /*7840*/  LEA R0, R244, UR4, 0x1 ;  /* 0x00000004f4007c11 */ /* 0x000fe4000f8e08ff */
[----:B------:R-:W-:Y:S02]  /*7850*/  @!P4 LEA R6, P5, R9, R2, 0x6 ;  /* 0x000000020906c211 */ /* 0x000fe400078a30ff */
[----:B------:R-:W-:Y:S01]  /*7860*/  @!P3 LEA.HI.X R5, R5, R231, R7, 0x1, P0 ;  /* 0x000000e70505b211 */ /* 0x000fe200000f0c07 */
[----:B------:R1:W-:Y:S01]  /*7870*/  @P4 STS.128 [R0+0x8000], RZ ;  /* 0x008000ff00004388 */ /* 0x0003e20000000c00 */
[----:B--2---:R-:W-:Y:S01]  /*7880*/  @!P4 LEA.HI.X R7, R9, R3, R8, 0x6, P5 ;  /* 0x000000030907c211 */ /* 0x004fe200028f3408 */
[----:B------:R-:W-:Y:S02]  /*7890*/  IMAD.MOV.U32 R231, RZ, RZ, R3 ;  /* 0x000000ffffe77224 */ /* 0x000fe400078e0003 */
        /* <DEDUP_REMOVED lines=20> */
.L_x_187:
[----:B-1----:R-:W-:Y:S01]  /*79e0*/  LEA R0, R218, UR4, 0x1 ;  /* 0x00000004da007c11 */ /* 0x002fe2000f8e08ff */
[----:B------:R-:W-:Y:S01]  /*79f0*/  LDSM.16.MT88.4 R16, [R208] ;  /* 0x00000000d010783b */ /* 0x000fe20000004200 */
[----:B------:R-:W-:Y:S01]  /*7a00*/  USHF.L.U32 UR5, UR6, 0x3, URZ ;  /* 0x0000000306057899 */ /* 0x000fe2000800063f */
[----:B------:R-:W-:Y:S01]  /*7a10*/  IMAD.MOV.U32 R206, RZ, RZ, 0x40 ;  /* 0x00000040ffce7424 */ /* 0x000fe200078e00ff */
[----:B------:R-:W-:Y:S01]  /*7a20*/  USHF.L.U32 UR10, UR6, 0x4, URZ ;  /* 0x00000004060a7899 */ /* 0x000fe2000800063f */
[----:B------:R-:W1:Y:S01]  /*7a30*/  LDSM.16.M88.4 R32, [R0+0x1c000] ;  /* 0x01c000000020783b */ /* 0x000e620000000200 */
[----:B------:R-:W-:Y:S01]  /*7a40*/  IMAD.IADD R2, R217, 0x1, R0 ;  /* 0x00000001d9027824 */ /* 0x000fe200078e0200 */
[----:B------:R-:W-:Y:S01]  /*7a50*/  UIMAD UR7, UR6, 0x18, URZ ;  /* 0x00000018060778a4 */ /* 0x000fe2000f8e023f */
[----:B------:R-:W-:Y:S01]  /*7a60*/  SEL R211, R206, 0xffffffc0, !P2 ;  /* 0xffffffc0ced37807 */ /* 0x000fe20005000000 */
[----:B------:R-:W2:Y:S01]  /*7a70*/  LDSM.16.M88.4 R28, [R0+0x1d000] ;  /* 0x01d00000001c783b */ /* 0x000ea20000000200 */
[----:B------:R-:W-:Y:S02]  /*7a80*/  USHF.L.U32 UR9, UR6, 0x5, URZ ;  /* 0x0000000506097899 */ /* 0x000fe4000800063f */
[----:B------:R-:W-:Y:S01]  /*7a90*/  UIMAD UR8, UR6, 0x28, URZ ;  /* 0x00000028060878a4 */ /* 0x000fe2000f8e023f */
[----:B------:R-:W3:Y:S01]  /*7aa0*/  LDSM.16.MT88.4 R164, [R208+0x4000] ;  /* 0x00400000d0a4783b */ /* 0x000ee20000004200 */
[----:B------:R-:W-:Y:S03]  /*7ab0*/  UISETP.GT.AND UP2, UPT, UR11, UR23, UPT ;  /* 0x000000170b00728c */ /* 0x000fe6000bf44270 */
[----:B------:R-:W-:Y:S04]  /*7ac0*/  LDSM.16.MT88.4 R172, [R208+0x800] ;  /* 0x00080000d0ac783b */ /* 0x000fe80000004200 */
[----:B------:R-:W4:Y:S04]  /*7ad0*/  LDSM.16.M88.4 R168, [R2+0x1c000] ;  /* 0x01c0000002a8783b */ /* 0x000f280000000200 */
[----:B------:R-:W4:Y:S04]  /*7ae0*/  LDSM.16.M88.4 R176, [R2+0x1d000] ;  /* 0x01d0000002b0783b */ /* 0x000f280000000200 */
[----:B------:R-:W4:Y:S04]  /*7af0*/  LDSM.16.MT88.4 R180, [R208+0x4800] ;  /* 0x00480000d0b4783b */ /* 0x000f280000004200 */
[----:B------:R-:W-:Y:S04]  /*7b00*/  LDSM.16.M88.4 R184, [R205+0x1c000] ;  /* 0x01c00000cdb8783b */ /* 0x000fe80000000200 */
[----:B------:R-:W4:Y:S04]  /*7b10*/  LDSM.16.MT88.4 R188, [R208+0x1000] ;  /* 0x00100000d0bc783b */ /* 0x000f280000004200 */
[----:B------:R-:W4:Y:S01]  /*7b20*/  LDSM.16.M88.4 R192, [R205+0x1d000] ;  /* 0x01d00000cdc0783b */ /* 0x000f220000000200 */
[-C--:B-1----:R-:W-:Y:S03]  /*7b30*/  HMMA.16816.F32 R4, R32, R16.reuse, RZ ;  /* 0x000000102004723c */ /* 0x082fe600000018ff */
[----:B------:R-:W1:Y:S04]  /*7b40*/  LDSM.16.MT88.4 R196, [R208+0x5000] ;  /* 0x00500000d0c4783b */ /* 0x000e680000004200 */
[----:B------:R-:W-:Y:S01]  /*7b50*/  LDSM.16.M88.4 R200, [R204+0x1d000] ;  /* 0x01d00000ccc8783b */ /* 0x000fe20000000200 */
[C---:B--2---:R-:W-:Y:S06]  /*7b60*/  HMMA.16816.F32 R8, R28.reuse, R16, RZ ;  /* 0x000000101c08723c */ /* 0x044fec00000018ff */
[-C--:B------:R-:W-:Y:S06]  /*7b70*/  HMMA.16816.F32 R12, R28, R18.reuse, RZ ;  /* 0x000000121c0c723c */ /* 0x080fec00000018ff */
[C---:B------:R-:W-:Y:S06]  /*7b80*/  HMMA.16816.F32 R16, R32.reuse, R18, RZ ;  /* 0x000000122010723c */ /* 0x040fec00000018ff */
[-C--:B---3--:R-:W-:Y:S06]  /*7b90*/  HMMA.16816.F32 R20, R32, R164.reuse, RZ ;  /* 0x000000a42014723c */ /* 0x088fec00000018ff */
[C---:B------:R-:W-:Y:S06]  /*7ba0*/  HMMA.16816.F32 R24, R28.reuse, R164, RZ ;  /* 0x000000a41c18723c */ /* 0x040fec00000018ff */
[-C--:B------:R-:W-:Y:S06]  /*7bb0*/  HMMA.16816.F32 R28, R28, R166.reuse, RZ ;  /* 0x000000a61c1c723c */ /* 0x080fec00000018ff */
[----:B------:R-:W-:Y:S01]  /*7bc0*/  HMMA.16816.F32 R32, R32, R166, RZ ;  /* 0x000000a62020723c */ /* 0x000fe200000018ff */
[----:B------:R-:W-:Y:S05]  /*7bd0*/  LDSM.16.M88.4 R164, [R204+0x1c000] ;  /* 0x01c00000cca4783b */ /* 0x000fea0000000200 */
        /* <DEDUP_REMOVED lines=8> */
[----:B------:R-:W3:Y:S05]  /*7c60*/  LDSM.16.MT88.4 R176, [R208+0x5800] ;  /* 0x00580000d0b0783b */ /* 0x000eea0000004200 */
[----:B------:R-:W-:Y:S01]  /*7c70*/  HMMA.16816.F32 R32, R168, R182, R32 ;  /* 0x000000b6a820723c */ /* 0x000fe20000001820 */
[----:B------:R-:W-:Y:S04]  /*7c80*/  LDSM.16.MT88.4 R180, [R208+0x2000] ;  /* 0x00200000d0b4783b */ /* 0x000fe80000004200 */
[----:B------:R-:W4:Y:S01]  /*7c90*/  LDSM.16.M88.4 R168, [R0+0x1e000] ;  /* 0x01e0000000a8783b */ /* 0x000f220000000200 */
[-C--:B------:R-:W-:Y:S06]  /*7ca0*/  HMMA.16816.F32 R4, R184, R188.reuse, R4 ;  /* 0x000000bcb804723c */ /* 0x080fec0000001804 */
[C---:B------:R-:W-:Y:S06]  /*7cb0*/  HMMA.16816.F32 R8, R192.reuse, R188, R8 ;  /* 0x000000bcc008723c */ /* 0x040fec0000001808 */
[-C--:B------:R-:W-:Y:S06]  /*7cc0*/  HMMA.16816.F32 R12, R192, R190.reuse, R12 ;  /* 0x000000bec00c723c */ /* 0x080fec000000180c */
[C---:B------:R-:W-:Y:S01]  /*7cd0*/  HMMA.16816.F32 R16, R184.reuse, R190, R16 ;  /* 0x000000beb810723c */ /* 0x040fe20000001810 */
[----:B------:R2:W4:Y:S05]  /*7ce0*/  LDSM.16.M88.4 R188, [R0+0x1f000] ;  /* 0x01f0000000bc783b */ /* 0x00052a0000000200 */
[-C--:B-1----:R-:W-:Y:S06]  /*7cf0*/  HMMA.16816.F32 R20, R184, R196.reuse, R20 ;  /* 0x000000c4b814723c */ /* 0x082fec0000001814 */
[C---:B------:R-:W-:Y:S06]  /*7d00*/  HMMA.16816.F32 R24, R192.reuse, R196, R24 ;  /* 0x000000c4c018723c */ /* 0x040fec0000001818 */
[-C--:B------:R-:W-:Y:S01]  /*7d10*/  HMMA.16816.F32 R28, R192, R198.reuse, R28 ;  /* 0x000000c6c01c723c */ /* 0x080fe2000000181c */
[----:B------:R-:W1:Y:S05]  /*7d20*/  LDSM.16.MT88.4 R192, [R208+0x6000] ;  /* 0x00600000d0c0783b */ /* 0x000e6a0000004200 */
[----:B------:R-:W-:Y:S01]  /*7d30*/  HMMA.16816.F32 R32, R184, R198, R32 ;  /* 0x000000c6b820723c */ /* 0x000fe20000001820 */
[----:B------:R-:W-:Y:S01]  /*7d40*/  LDSM.16.MT88.4 R184, [R208+0x2800] ;  /* 0x00280000d0b8783b */ /* 0x000fe20000004200 */
[----:B--2---:R-:W-:Y:S03]  /*7d50*/  IMAD.U32 R0, RZ, RZ, UR5 ;  /* 0x00000005ff007e24 */ /* 0x004fe6000f8e00ff */
[----:B------:R-:W-:Y:S01]  /*7d60*/  LDSM.16.M88.4 R196, [R2+0x1f000] ;  /* 0x01f0000002c4783b */ /* 0x000fe20000000200 */
[-C--:B------:R-:W-:Y:S06]  /*7d70*/  HMMA.16816.F32 R4, R164, R172.reuse, R4 ;  /* 0x000000aca404723c */ /* 0x080fec0000001804 */
[C---:B------:R-:W-:Y:S06]  /*7d80*/  HMMA.16816.F32 R8, R200.reuse, R172, R8 ;  /* 0x000000acc808723c */ /* 0x040fec0000001808 */
[-C--:B------:R-:W-:Y:S06]  /*7d90*/  HMMA.16816.F32 R12, R200, R174.reuse, R12 ;  /* 0x000000aec80c723c */ /* 0x080fec000000180c */
[C---:B------:R-:W-:Y:S01]  /*7da0*/  HMMA.16816.F32 R16, R164.reuse, R174, R16 ;  /* 0x000000aea410723c */ /* 0x040fe20000001810 */
[----:B------:R2:W1:Y:S05]  /*7db0*/  LDSM.16.M88.4 R172, [R2+0x1e000] ;  /* 0x01e0000002ac783b */ /* 0x00046a0000000200 */
[-C--:B---3--:R-:W-:Y:S06]  /*7dc0*/  HMMA.16816.F32 R20, R164, R176.reuse, R20 ;  /* 0x000000b0a414723c */ /* 0x088fec0000001814 */
[C---:B------:R-:W-:Y:S06]  /*7dd0*/  HMMA.16816.F32 R24, R200.reuse, R176, R24 ;  /* 0x000000b0c818723c */ /* 0x040fec0000001818 */
[-C--:B------:R-:W-:Y:S01]  /*7de0*/  HMMA.16816.F32 R28, R200, R178.reuse, R28 ;  /* 0x000000b2c81c723c */ /* 0x080fe2000000181c */
[----:B------:R-:W3:Y:S05]  /*7df0*/  LDSM.16.MT88.4 R200, [R208+0x6800] ;  /* 0x00680000d0c8783b */ /* 0x000eea0000004200 */
[----:B------:R-:W-:Y:S01]  /*7e00*/  HMMA.16816.F32 R32, R164, R178, R32 ;  /* 0x000000b2a420723c */ /* 0x000fe20000001820 */
[----:B------:R-:W-:Y:S04]  /*7e10*/  LDSM.16.M88.4 R164, [R205+0x1e000] ;  /* 0x01e00000cda4783b */ /* 0x000fe80000000200 */
[----:B------:R-:W3:Y:S01]  /*7e20*/  LDSM.16.MT88.4 R176, [R208+0x3000] ;  /* 0x00300000d0b0783b */ /* 0x000ee20000004200 */
[-C--:B----4-:R-:W-:Y:S05]  /*7e30*/  HMMA.16816.F32 R4, R168, R180.reuse, R4 ;  /* 0x000000b4a804723c */ /* 0x090fea0000001804 */
[----:B--2---:R-:W-:Y:S01]  /*7e40*/  @P1 IADD3 R2, P0, R245, UR17, RZ ;  /* 0x00000011f5021c10 */ /* 0x004fe2000ff1e0ff */
[C---:B------:R-:W-:Y:S01]  /*7e50*/  HMMA.16816.F32 R8, R188.reuse, R180, R8 ;  /* 0x000000b4bc08723c */ /* 0x040fe20000001808 */
[----:B------:R-:W-:Y:S04]  /*7e60*/  @UP3 UIADD3 UR17, UP1, UR17, -0x100, URZ ;  /* 0xffffff0011113890 */ /* 0x000fe8000ff3e03f */
[----:B------:R-:W-:Y:S01]  /*7e70*/  @P1 IADD3.X R3, R246, UR16, RZ, P0, !PT ;  /* 0x00000010f6031c10 */ /* 0x000fe200087fe4ff */
[-C--:B------:R-:W-:Y:S01]  /*7e80*/  HMMA.16816.F32 R12, R188, R182.reuse, R12 ;  /* 0x000000b6bc0c723c */ /* 0x080fe2000000180c */
[----:B------:R-:W-:Y:S03]  /*7e90*/  @UP3 UIADD3.X UR16, UR16, -0x1, URZ, UP1, !UPT ;  /* 0xffffffff10103890 */ /* 0x000fe60008ffe43f */
[----:B------:R-:W5:Y:S02]  /*7ea0*/  @P1 LDG.E R242, desc[UR12][R2.64] ;  /* 0x0000000c02f21981 */ /* 0x000f64000c1e1900 */
[C---:B------:R-:W-:Y:S02]  /*7eb0*/  HMMA.16816.F32 R16, R168.reuse, R182, R16 ;  /* 0x000000b6a810723c */ /* 0x040fe40000001810 */
[----:B------:R-:W2:Y:S04]  /*7ec0*/  LDSM.16.M88.4 R180, [R205+0x1f000] ;  /* 0x01f00000cdb4783b */ /* 0x000ea80000000200 */
[-C--:B-1----:R-:W-:Y:S01]  /*7ed0*/  HMMA.16816.F32 R20, R168, R192.reuse, R20 ;  /* 0x000000c0a814723c */ /* 0x082fe20000001814 */
[----:B------:R-:W5:Y:S04]  /*7ee0*/  @P1 LDG.E R243, desc[UR12][R2.64+0x20] ;  /* 0x0000200c02f31981 */ /* 0x000f68000c1e1900 */
[----:B------:R-:W5:Y:S01]  /*7ef0*/  @P1 LDG.E R240, desc[UR12][R2.64+0x80] ;  /* 0x0000800c02f01981 */ /* 0x000f62000c1e1900 */
[C---:B------:R-:W-:Y:S03]  /*7f00*/  HMMA.16816.F32 R24, R188.reuse, R192, R24 ;  /* 0x000000c0bc18723c */ /* 0x040fe60000001818 */
[----:B------:R1:W5:Y:S03]  /*7f10*/  @P1 LDG.E R241, desc[UR12][R2.64+0xa0] ;  /* 0x0000a00c02f11981 */ /* 0x000366000c1e1900 */
[-C--:B------:R-:W-:Y:S01]  /*7f20*/  HMMA.16816.F32 R28, R188, R194.reuse, R28 ;  /* 0x000000c2bc1c723c */ /* 0x080fe2000000181c */
[----:B------:R-:W4:Y:S05]  /*7f30*/  LDSM.16.MT88.4 R188, [R208+0x7000] ;  /* 0x00700000d0bc783b */ /* 0x000f2a0000004200 */
[----:B------:R-:W-:Y:S01]  /*7f40*/  HMMA.16816.F32 R32, R168, R194, R32 ;  /* 0x000000c2a820723c */ /* 0x000fe20000001820 */
[----:B------:R-:W-:Y:S04]  /*7f50*/  LDSM.16.M88.4 R168, [R204+0x1e000] ;  /* 0x01e00000cca8783b */ /* 0x000fe80000000200 */
[----:B------:R-:W-:Y:S01]  /*7f60*/  LDSM.16.M88.4 R192, [R204+0x1f000] ;  /* 0x01f00000ccc0783b */ /* 0x000fe20000000200 */
[-C--:B------:R-:W-:Y:S06]  /*7f70*/  HMMA.16816.F32 R4, R172, R184.reuse, R4 ;  /* 0x000000b8ac04723c */ /* 0x080fec0000001804 */
[C---:B------:R-:W-:Y:S01]  /*7f80*/  HMMA.16816.F32 R8, R196.reuse, R184, R8 ;  /* 0x000000b8c408723c */ /* 0x040fe20000001808 */
[----:B-1----:R-:W-:Y:S05]  /*7f90*/  IMAD.U32 R2, RZ, RZ, UR5 ;  /* 0x00000005ff027e24 */ /* 0x002fea000f8e00ff */
[-C--:B------:R-:W-:Y:S05]  /*7fa0*/  HMMA.16816.F32 R12, R196, R186.reuse, R12 ;  /* 0x000000bac40c723c */ /* 0x080fea000000180c */
[-C--:B------:R-:W-:Y:S01]  /*7fb0*/  LEA R2, P0, R2, R220.reuse, 0x2 ;  /* 0x000000dc02027211 */ /* 0x080fe200078010ff */
[C---:B------:R-:W-:Y:S01]  /*7fc0*/  HMMA.16816.F32 R16, R172.reuse, R186, R16 ;  /* 0x000000baac10723c */ /* 0x040fe20000001810 */
[----:B------:R-:W1:Y:S04]  /*7fd0*/  LDSM.16.MT88.4 R184, [R208+0x3800] ;  /* 0x00380000d0b8783b */ /* 0x000e680000004200 */
[-C--:B------:R-:W-:Y:S01]  /*7fe0*/  LEA.HI.X.SX32 R3, R0, R221.reuse, 0x2, P0 ;  /* 0x000000dd00037211 */ /* 0x080fe200000f16ff */
[-C--:B---3--:R-:W-:Y:S01]  /*7ff0*/  HMMA.16816.F32 R20, R172, R200.reuse, R20 ;  /* 0x000000c8ac14723c */ /* 0x088fe20000001814 */
[----:B------:R-:W-:Y:S05]  /*8000*/  IMAD.U32 R0, RZ, RZ, UR7 ;  /* 0x00000007ff007e24 */ /* 0x000fea000f8e00ff */
[C---:B------:R-:W-:Y:S06]  /*8010*/  HMMA.16816.F32 R24, R196.reuse, R200, R24 ;  /* 0x000000c8c418723c */ /* 0x040fec0000001818 */
[-C--:B------:R-:W-:Y:S01]  /*8020*/  HMMA.16816.F32 R28, R196, R202.reuse, R28 ;  /* 0x000000cac41c723c */ /* 0x080fe2000000181c */
[----:B------:R-:W3:Y:S05]  /*8030*/  LDSM.16.MT88.4 R196, [R208+0x7800] ;  /* 0x00780000d0c4783b */ /* 0x000eea0000004200 */
[----:B------:R-:W-:Y:S01]  /*8040*/  HMMA.16816.F32 R32, R172, R202, R32 ;  /* 0x000000caac20723c */ /* 0x000fe20000001820 */
[----:B------:R-:W-:Y:S05]  /*8050*/  LDSM.16.MT88.4 R172, [R210+0x3800] ;  /* 0x00380000d2ac783b */ /* 0x000fea0000004200 */
[-C--:B------:R-:W-:Y:S06]  /*8060*/  HMMA.16816.F32 R4, R164, R176.reuse, R4 ;  /* 0x000000b0a404723c */ /* 0x080fec0000001804 */
[C---:B--2---:R-:W-:Y:S06]  /*8070*/  HMMA.16816.F32 R8, R180.reuse, R176, R8 ;  /* 0x000000b0b408723c */ /* 0x044fec0000001808 */
[-C--:B------:R-:W-:Y:S05]  /*8080*/  HMMA.16816.F32 R12, R180, R178.reuse, R12 ;  /* 0x000000b2b40c723c */ /* 0x080fea000000180c */
[----:B------:R-:W-:Y:S01]  /*8090*/  IMAD.IADD R176, R211, 0x1, R210 ;  /* 0x00000001d3b07824 */ /* 0x000fe200078e02d2 */
[C---:B------:R-:W-:Y:S06]  /*80a0*/  HMMA.16816.F32 R16, R164.reuse, R178, R16 ;  /* 0x000000b2a410723c */ /* 0x040fec0000001810 */
[-C--:B----4-:R-:W-:Y:S06]  /*80b0*/  HMMA.16816.F32 R20, R164, R188.reuse, R20 ;  /* 0x000000bca414723c */ /* 0x090fec0000001814 */
[C---:B------:R-:W-:Y:S06]  /*80c0*/  HMMA.16816.F32 R24, R180.reuse, R188, R24 ;  /* 0x000000bcb418723c */ /* 0x040fec0000001818 */
[-C--:B------:R-:W-:Y:S06]  /*80d0*/  HMMA.16816.F32 R28, R180, R190.reuse, R28 ;  /* 0x000000beb41c723c */ /* 0x080fec000000181c */
[----:B------:R-:W-:Y:S06]  /*80e0*/  HMMA.16816.F32 R32, R164, R190, R32 ;  /* 0x000000bea420723c */ /* 0x000fec0000001820 */
[-C--:B-1----:R-:W-:Y:S01]  /*80f0*/  HMMA.16816.F32 R4, R168, R184.reuse, R4 ;  /* 0x000000b8a804723c */ /* 0x082fe20000001804 */
[----:B------:R-:W-:Y:S04]  /*8100*/  IMAD.U32 R164, RZ, RZ, UR10 ;  /* 0x0000000affa47e24 */ /* 0x000fe8000f8e00ff */
[----:B------:R-:W-:Y:S01]  /*8110*/  IMAD.U32 R165, RZ, RZ, UR10 ;  /* 0x0000000affa57e24 */ /* 0x000fe2000f8e00ff */
[C---:B------:R-:W-:Y:S01]  /*8120*/  HMMA.16816.F32 R8, R192.reuse, R184, R8 ;  /* 0x000000b8c008723c */ /* 0x040fe20000001808 */
[----:B------:R-:W-:Y:S04]  /*8130*/  IMAD.U32 R166, RZ, RZ, UR9 ;  /* 0x00000009ffa67e24 */ /* 0x000fe8000f8e00ff */
[-C--:B------:R-:W-:Y:S01]  /*8140*/  LEA R164, P1, R164, R220.reuse, 0x2 ;  /* 0x000000dca4a47211 */ /* 0x080fe200078210ff */
[-C--:B------:R-:W-:Y:S05]  /*8150*/  HMMA.16816.F32 R12, R192, R186.reuse, R12 ;  /* 0x000000bac00c723c */ /* 0x080fea000000180c */
[-C--:B------:R-:W-:Y:S01]  /*8160*/  LEA.HI.X.SX32 R165, R165, R221.reuse, 0x2, P1 ;  /* 0x000000dda5a57211 */ /* 0x080fe200008f16ff */
[C---:B------:R-:W-:Y:S05]  /*8170*/  HMMA.16816.F32 R16, R168.reuse, R186, R16 ;  /* 0x000000baa810723c */ /* 0x040fea0000001810 */
[----:B------:R1:W-:Y:S01]  /*8180*/  REDG.E.ADD.F32.FTZ.RN.STRONG.GPU desc[UR12][R220.64], R4 ;  /* 0x00000004dc0079a6 */ /* 0x0003e2000c10f38c */
[-C--:B---3--:R-:W-:Y:S03]  /*8190*/  HMMA.16816.F32 R20, R168, R196.reuse, R20 ;  /* 0x000000c4a814723c */ /* 0x088fe60000001814 */
[----:B------:R-:W-:Y:S03]  /*81a0*/  REDG.E.ADD.F32.FTZ.RN.STRONG.GPU desc[UR12][R2.64], R5 ;  /* 0x00000005020079a6 */ /* 0x000fe6000c10f38c */
[C---:B------:R-:W-:Y:S01]  /*81b0*/  HMMA.16816.F32 R24, R192.reuse, R196, R24 ;  /* 0x000000c4c018723c */ /* 0x040fe20000001818 */
[----:B------:R2:W-:Y:S05]  /*81c0*/  REDG.E.ADD.F32.FTZ.RN.STRONG.GPU desc[UR12][R164.64], R6 ;  /* 0x00000006a40079a6 */ /* 0x0005ea000c10f38c */
[-C--:B------:R-:W-:Y:S06]  /*81d0*/  HMMA.16816.F32 R28, R192, R198.reuse, R28 ;  /* 0x000000c6c01c723c */ /* 0x080fec000000181c */
[----:B------:R-:W-:Y:S01]  /*81e0*/  HMMA.16816.F32 R32, R168, R198, R32 ;  /* 0x000000c6a820723c */ /* 0x000fe20000001820 */
[----:B------:R-:W-:Y:S01]  /*81f0*/  LDSM.16.MT88.4 R168, [R176+0x3000] ;  /* 0x00300000b0a8783b */ /* 0x000fe20000004200 */
[----:B-1----:R-:W-:Y:S01]  /*8200*/  IMAD.U32 R4, RZ, RZ, UR7 ;  /* 0x00000007ff047e24 */ /* 0x002fe2000f8e00ff */
[----:B------:R-:W-:Y:S02]  /*8210*/  UIMAD UR7, UR6, 0x30, URZ ;  /* 0x00000030060778a4 */ /* 0x000fe4000f8e023f */
[----:B------:R-:W-:Y:S02]  /*8220*/  UIMAD UR6, UR6, 0x38, URZ ;  /* 0x00000038060678a4 */ /* 0x000fe4000f8e023f */
[-C--:B------:R-:W-:Y:S01]  /*8230*/  LEA R4, P0, R4, R220.reuse, 0x2 ;  /* 0x000000dc04047211 */ /* 0x080fe200078010ff */
[----:B--2---:R-:W-:Y:S03]  /*8240*/  IMAD.U32 R164, RZ, RZ, UR8 ;  /* 0x00000008ffa47e24 */ /* 0x004fe6000f8e00ff */
[-C--:B------:R-:W-:Y:S01]  /*8250*/  LEA.HI.X.SX32 R5, R0, R221.reuse, 0x2, P0 ;  /* 0x000000dd00057211 */ /* 0x080fe200000f16ff */
[----:B------:R-:W-:Y:S01]  /*8260*/  IMAD.U32 R0, RZ, RZ, UR9 ;  /* 0x00000009ff007e24 */ /* 0x000fe2000f8e00ff */
[-C--:B------:R-:W-:Y:S01]  /*8270*/  LEA R166, P0, R166, R220.reuse, 0x2 ;  /* 0x000000dca6a67211 */ /* 0x080fe200078010ff */
[----:B------:R-:W-:Y:S01]  /*8280*/  IMAD.U32 R6, RZ, RZ, UR7 ;  /* 0x00000007ff067e24 */ /* 0x000fe2000f8e00ff */
[-C--:B------:R-:W-:Y:S01]  /*8290*/  LEA R164, P3, R164, R220.reuse, 0x2 ;  /* 0x000000dca4a47211 */ /* 0x080fe200078610ff */
[----:B------:R1:W-:Y:S01]  /*82a0*/  REDG.E.ADD.F32.FTZ.RN.STRONG.GPU desc[UR12][R4.64], R7 ;  /* 0x00000007040079a6 */ /* 0x0003e2000c10f38c */
[-C--:B------:R-:W-:Y:S01]  /*82b0*/  LEA.HI.X.SX32 R167, R0, R221.reuse, 0x2, P0 ;  /* 0x000000dd00a77211 */ /* 0x080fe200000f16ff */
[----:B------:R-:W-:Y:S01]  /*82c0*/  IMAD.U32 R0, RZ, RZ, UR6 ;  /* 0x00000006ff007e24 */ /* 0x000fe2000f8e00ff */
[-C--:B------:R-:W-:Y:S03]  /*82d0*/  LEA R6, P1, R6, R220.reuse, 0x2 ;  /* 0x000000dc06067211 */ /* 0x080fe600078210ff */
[----:B------:R2:W-:Y:S01]  /*82e0*/  REDG.E.ADD.F32.FTZ.RN.STRONG.GPU desc[UR12][R166.64], R8 ;  /* 0x00000008a60079a6 */ /* 0x0005e2000c10f38c */
[----:B-1----:R-:W-:Y:S02]  /*82f0*/  IMAD.U32 R7, RZ, RZ, UR8 ;  /* 0x00000008ff077e24 */ /* 0x002fe4000f8e00ff */
[----:B------:R-:W-:Y:S02]  /*8300*/  IMAD.U32 R4, RZ, RZ, UR6 ;  /* 0x00000006ff047e24 */ /* 0x000fe4000f8e00ff */
[----:B------:R-:W-:Y:S01]  /*8310*/  IMAD.U32 R5, RZ, RZ, UR7 ;  /* 0x00000007ff057e24 */ /* 0x000fe2000f8e00ff */
[-C--:B------:R-:W-:Y:S01]  /*8320*/  LEA.HI.X.SX32 R165, R7, R221.reuse, 0x2, P3 ;  /* 0x000000dd07a57211 */ /* 0x080fe200018f16ff */
[----:B------:R-:W-:Y:S01]  /*8330*/  UIADD3 UR7, UR10, 0x20, URZ ;  /* 0x000000200a077890 */ /* 0x000fe2000fffe03f */
[-C--:B------:R-:W-:Y:S02]  /*8340*/  LEA R4, P0, R4, R220.reuse, 0x2 ;  /* 0x000000dc04047211 */ /* 0x080fe400078010ff */
[-C--:B------:R-:W-:Y:S01]  /*8350*/  LEA.HI.X.SX32 R7, R5, R221.reuse, 0x2, P1 ;  /* 0x000000dd05077211 */ /* 0x080fe200008f16ff */
[----:B------:R1:W-:Y:S01]  /*8360*/  REDG.E.ADD.F32.FTZ.RN.STRONG.GPU desc[UR12][R164.64], R9 ;  /* 0x00000009a40079a6 */ /* 0x0003e2000c10f38c */
[-C--:B------:R-:W-:Y:S01]  /*8370*/  LEA.HI.X.SX32 R5, R0, R221.reuse, 0x2, P0 ;  /* 0x000000dd00057211 */ /* 0x080fe200000f16ff */
[----:B------:R-:W-:Y:S01]  /*8380*/  UIADD3 UR6, UR5, UR7, URZ ;  /* 0x0000000705067290 */ /* 0x000fe2000fffe03f */
[----:B--2---:R-:W-:Y:S01]  /*8390*/  IMAD.U32 R8, RZ, RZ, UR7 ;  /* 0x00000007ff087e24 */ /* 0x004fe2000f8e00ff */
[----:B------:R2:W-:Y:S01]  /*83a0*/  REDG.E.ADD.F32.FTZ.RN.STRONG.GPU desc[UR12][R6.64], R10 ;  /* 0x0000000a060079a6 */ /* 0x0005e2000c10f38c */
[----:B------:R-:W-:Y:S01]  /*83b0*/  IMAD.U32 R0, RZ, RZ, UR7 ;  /* 0x00000007ff007e24 */ /* 0x000fe2000f8e00ff */
[----:B------:R-:W-:Y:S02]  /*83c0*/  UIADD3 UR8, UR5, UR6, URZ ;  /* 0x0000000605087290 */ /* 0x000fe4000fffe03f */
[----:B------:R3:W-:Y:S01]  /*83d0*/  REDG.E.ADD.F32.FTZ.RN.STRONG.GPU desc[UR12][R4.64], R11 ;  /* 0x0000000b040079a6 */ /* 0x0007e2000c10f38c */
[-C--:B------:R-:W-:Y:S01]  /*83e0*/  LEA R8, P0, R8, R220.reuse, 0x2 ;  /* 0x000000dc08087211 */ /* 0x080fe200078010ff */
[----:B------:R-:W-:Y:S02]  /*83f0*/  UIADD3 UR7, UR5, UR8, URZ ;  /* 0x0000000805077290 */ /* 0x000fe4000fffe03f */
[----:B------:R-:W-:Y:S04]  /*8400*/  REDG.E.ADD.F32.FTZ.RN.STRONG.GPU desc[UR12][R220.64+0x80], R16 ;  /* 0x00008010dc0079a6 */ /* 0x000fe8000c10f38c */
[----:B------:R-:W-:Y:S04]  /*8410*/  REDG.E.ADD.F32.FTZ.RN.STRONG.GPU desc[UR12][R2.64+0x80], R17 ;  /* 0x00008011020079a6 */ /* 0x000fe8000c10f38c */
[----:B------:R-:W-:Y:S01]  /*8420*/  LDSM.16.MT88.4 R164, [R209+0x1e800] ;  /* 0x01e80000d1a4783b */ /* 0x000fe20000004200 */
[-C--:B-1----:R-:W-:Y:S01]  /*8430*/  LEA.HI.X.SX32 R9, R0, R221.reuse, 0x2, P0 ;  /* 0x000000dd00097211 */ /* 0x082fe200000f16ff */
[----:B------:R-:W-:Y:S02]  /*8440*/  IMAD.U32 R0, RZ, RZ, UR8 ;  /* 0x00000008ff007e24 */ /* 0x000fe4000f8e00ff */
[----:B--2---:R-:W-:Y:S02]  /*8450*/  IMAD.U32 R6, RZ, RZ, UR6 ;  /* 0x00000006ff067e24 */ /* 0x004fe4000f8e00ff */
[----:B------:R1:W-:Y:S01]  /*8460*/  REDG.E.ADD.F32.FTZ.RN.STRONG.GPU desc[UR12][R8.64], R18 ;  /* 0x00000012080079a6 */ /* 0x0003e2000c10f38c */
[----:B---3--:R-:W-:Y:S02]  /*8470*/  IMAD.U32 R5, RZ, RZ, UR6 ;  /* 0x00000006ff057e24 */ /* 0x008fe4000f8e00ff */
[-C--:B------:R-:W-:Y:S01]  /*8480*/  LEA R6, P1, R6, R220.reuse, 0x2 ;  /* 0x000000dc06067211 */ /* 0x080fe200078210ff */
[----:B------:R-:W-:Y:S01]  /*8490*/  IMAD.U32 R4, RZ, RZ, UR8 ;  /* 0x00000008ff047e24 */ /* 0x000fe2000f8e00ff */
[----:B------:R-:W-:Y:S02]  /*84a0*/  UIADD3 UR6, UR5, UR7, URZ ;  /* 0x0000000705067290 */ /* 0x000fe4000fffe03f */
[-C--:B------:R-:W-:Y:S02]  /*84b0*/  LEA.HI.X.SX32 R7, R5, R221.reuse, 0x2, P1 ;  /* 0x000000dd05077211 */ /* 0x080fe400008f16ff */
[-C--:B------:R-:W-:Y:S01]  /*84c0*/  LEA R4, P0, R4, R220.reuse, 0x2 ;  /* 0x000000dc04047211 */ /* 0x080fe200078010ff */
[----:B------:R-:W-:Y:S02]  /*84d0*/  UIADD3 UR8, UR5, UR6, URZ ;  /* 0x0000000605087290 */ /* 0x000fe4000fffe03f */
[----:B------:R2:W-:Y:S01]  /*84e0*/  REDG.E.ADD.F32.FTZ.RN.STRONG.GPU desc[UR12][R6.64], R19 ;  /* 0x00000013060079a6 */ /* 0x0005e2000c10f38c */
[-C--:B------:R-:W-:Y:S01]  /*84f0*/  LEA.HI.X.SX32 R5, R0, R221.reuse, 0x2, P0 ;  /* 0x000000dd00057211 */ /* 0x080fe200000f16ff */
[----:B------:R-:W-:Y:S02]  /*8500*/  IMAD.U32 R0, RZ, RZ, UR7 ;  /* 0x00000007ff007e24 */ /* 0x000fe4000f8e00ff */
[----:B------:R-:W-:Y:S04]  /*8510*/  LDSM.16.MT88.4 R16, [R176] ;  /* 0x00000000b010783b */ /* 0x000fe80000004200 */
[----:B------:R3:W-:Y:S01]  /*8520*/  REDG.E.ADD.F32.FTZ.RN.STRONG.GPU desc[UR12][R4.64], R12 ;  /* 0x0000000c040079a6 */ /* 0x0007e2000c10f38c */
[----:B-1----:R-:W-:Y:S05]  /*8530*/  IMAD.U32 R8, RZ, RZ, UR7 ;  /* 0x00000007ff087e24 */ /* 0x002fea000f8e00ff */
[-C--:B------:R-:W-:Y:S04]  /*8540*/  LEA R8, P0, R8, R220.reuse, 0x2 ;  /* 0x000000dc08087211 */ /* 0x080fe800078010ff */
[-C--:B------:R-:W-:Y:S01]  /*8550*/  LEA.HI.X.SX32 R9, R0, R221.reuse, 0x2, P0 ;  /* 0x000000dd00097211 */ /* 0x080fe200000f16ff */
[----:B------:R-:W-:Y:S02]  /*8560*/  IMAD.U32 R0, RZ, RZ, UR8 ;  /* 0x00000008ff007e24 */ /* 0x000fe4000f8e00ff */
[----:B--2---:R-:W-:Y:S02]  /*8570*/  IMAD.U32 R6, RZ, RZ, UR6 ;  /* 0x00000006ff067e24 */ /* 0x004fe4000f8e00ff */
[----:B------:R-:W-:Y:S03]  /*8580*/  REDG.E.ADD.F32.FTZ.RN.STRONG.GPU desc[UR12][R8.64], R13 ;  /* 0x0000000d080079a6 */ /* 0x000fe6000c10f38c */
[-C--:B------:R-:W-:Y:S01]  /*8590*/  LEA R6, P1, R6, R220.reuse, 0x2 ;  /* 0x000000dc06067211 */ /* 0x080fe200078210ff */
[----:B---3--:R-:W-:Y:S01]  /*85a0*/  IMAD.U32 R5, RZ, RZ, UR6 ;  /* 0x00000006ff057e24 */ /* 0x008fe2000f8e00ff */
[----:B------:R-:W-:Y:S01]  /*85b0*/  UIADD3 UR6, UR10, 0x40, URZ ;  /* 0x000000400a067890 */ /* 0x000fe2000fffe03f */
[----:B------:R-:W-:Y:S03]  /*85c0*/  IMAD.U32 R4, RZ, RZ, UR8 ;  /* 0x00000008ff047e24 */ /* 0x000fe6000f8e00ff */
[-C--:B------:R-:W-:Y:S01]  /*85d0*/  LEA.HI.X.SX32 R7, R5, R221.reuse, 0x2, P1 ;  /* 0x000000dd05077211 */ /* 0x080fe200008f16ff */
[----:B------:R-:W-:Y:S01]  /*85e0*/  UIADD3 UR7, UR5, UR6, URZ ;  /* 0x0000000605077290 */ /* 0x000fe2000fffe03f */
[-C--:B------:R-:W-:Y:S03]  /*85f0*/  LEA R4, P0, R4, R220.reuse, 0x2 ;  /* 0x000000dc04047211 */ /* 0x080fe600078010ff */
[----:B------:R1:W-:Y:S01]  /*8600*/  REDG.E.ADD.F32.FTZ.RN.STRONG.GPU desc[UR12][R6.64], R14 ;  /* 0x0000000e060079a6 */ /* 0x0003e2000c10f38c */
[-C--:B------:R-:W-:Y:S01]  /*8610*/  LEA.HI.X.SX32 R5, R0, R221.reuse, 0x2, P0 ;  /* 0x000000dd00057211 */ /* 0x080fe200000f16ff */
[----:B------:R-:W-:Y:S04]  /*8620*/  IMAD.U32 R0, RZ, RZ, UR6 ;  /* 0x00000006ff007e24 */ /* 0x000fe8000f8e00ff */
[----:B------:R2:W-:Y:S04]  /*8630*/  REDG.E.ADD.F32.FTZ.RN.STRONG.GPU desc[UR12][R4.64], R15 ;  /* 0x0000000f040079a6 */ /* 0x0005e8000c10f38c */
[----:B------:R-:W-:Y:S04]  /*8640*/  REDG.E.ADD.F32.FTZ.RN.STRONG.GPU desc[UR12][R220.64+0x100], R20 ;  /* 0x00010014dc0079a6 */ /* 0x000fe8000c10f38c */
[----:B------:R-:W-:Y:S04]  /*8650*/  REDG.E.ADD.F32.FTZ.RN.STRONG.GPU desc[UR12][R2.64+0x100], R21 ;  /* 0x00010015020079a6 */ /* 0x000fe8000c10f38c */
[----:B------:R-:W-:Y:S01]  /*8660*/  LDSM.16.MT88.4 R12, [R209+0x1e000] ;  /* 0x01e00000d10c783b */ /* 0x000fe20000004200 */
[----:B-1----:R-:W-:Y:S01]  /*8670*/  IMAD.U32 R6, RZ, RZ, UR6 ;  /* 0x00000006ff067e24 */ /* 0x002fe2000f8e00ff */
[----:B------:R-:W-:Y:S04]  /*8680*/  UIADD3 UR6, UR5, UR7, URZ ;  /* 0x0000000705067290 */ /* 0x000fe8000fffe03f */
[-C--:B------:R-:W-:Y:S01]  /*8690*/  LEA R6, P0, R6, R220.reuse, 0x2 ;  /* 0x000000dc06067211 */ /* 0x080fe200078010ff */
[----:B--2---:R-:W-:Y:S02]  /*86a0*/  IMAD.U32 R4, RZ, RZ, UR7 ;  /* 0x00000007ff047e24 */ /* 0x004fe4000f8e00ff */
[----:B------:R-:W-:Y:S01]  /*86b0*/  IMAD.U32 R5, RZ, RZ, UR7 ;  /* 0x00000007ff057e24 */ /* 0x000fe2000f8e00ff */
[-C--:B------:R-:W-:Y:S01]  /*86c0*/  LEA.HI.X.SX32 R7, R0, R221.reuse, 0x2, P0 ;  /* 0x000000dd00077211 */ /* 0x080fe200000f16ff */
[----:B------:R-:W-:Y:S01]  /*86d0*/  UIADD3 UR7, UR5, UR6, URZ ;  /* 0x0000000605077290 */ /* 0x000fe2000fffe03f */
[-C--:B------:R-:W-:Y:S01]  /*86e0*/  LEA R4, P0, R4, R220.reuse, 0x2 ;  /* 0x000000dc04047211 */ /* 0x080fe200078010ff */
[----:B------:R-:W-:Y:S02]  /*86f0*/  IMAD.U32 R10, RZ, RZ, UR6 ;  /* 0x00000006ff0a7e24 */ /* 0x000fe4000f8e00ff */
[----:B------:R1:W-:Y:S01]  /*8700*/  REDG.E.ADD.F32.FTZ.RN.STRONG.GPU desc[UR12][R6.64], R22 ;  /* 0x00000016060079a6 */ /* 0x0003e2000c10f38c */
[-C--:B------:R-:W-:Y:S01]  /*8710*/  LEA.HI.X.SX32 R5, R5, R221.reuse, 0x2, P0 ;  /* 0x000000dd05057211 */ /* 0x080fe200000f16ff */
[----:B------:R-:W-:Y:S01]  /*8720*/  IMAD.U32 R0, RZ, RZ, UR6 ;  /* 0x00000006ff007e24 */ /* 0x000fe2000f8e00ff */
[----:B------:R-:W-:Y:S01]  /*8730*/  UIADD3 UR6, UR5, UR7, URZ ;  /* 0x0000000705067290 */ /* 0x000fe2000fffe03f */
[----:B------:R-:W-:Y:S01]  /*8740*/  IMAD.U32 R9, RZ, RZ, UR7 ;  /* 0x00000007ff097e24 */ /* 0x000fe2000f8e00ff */
[-C--:B------:R-:W-:Y:S01]  /*8750*/  LEA R10, P0, R10, R220.reuse, 0x2 ;  /* 0x000000dc0a0a7211 */ /* 0x080fe200078010ff */
[----:B------:R2:W-:Y:S01]  /*8760*/  REDG.E.ADD.F32.FTZ.RN.STRONG.GPU desc[UR12][R4.64], R23 ;  /* 0x00000017040079a6 */ /* 0x0005e2000c10f38c */
[----:B------:R-:W-:Y:S02]  /*8770*/  UIADD3 UR7, UR5, UR6, URZ ;  /* 0x0000000605077290 */ /* 0x000fe4000fffe03f */
[-C--:B------:R-:W-:Y:S01]  /*8780*/  LEA.HI.X.SX32 R11, R0, R221.reuse, 0x2, P0 ;  /* 0x000000dd000b7211 */ /* 0x080fe200000f16ff */
[----:B------:R-:W-:Y:S01]  /*8790*/  LDSM.16.MT88.4 R20, [R210+0x2000] ;  /* 0x00200000d214783b */ /* 0x000fe20000004200 */
[CC--:B------:R-:W-:Y:S02]  /*87a0*/  LEA R8, P1, R9.reuse, R220.reuse, 0x2 ;  /* 0x000000dc09087211 */ /* 0x0c0fe400078210ff */
[----:B------:R-:W-:Y:S01]  /*87b0*/  IMAD.U32 R0, RZ, RZ, UR7 ;  /* 0x00000007ff007e24 */ /* 0x000fe2000f8e00ff */
[----:B------:R-:W-:Y:S01]  /*87c0*/  REDG.E.ADD.F32.FTZ.RN.STRONG.GPU desc[UR12][R10.64], R24 ;  /* 0x000000180a0079a6 */ /* 0x000fe2000c10f38c */
[-C--:B------:R-:W-:Y:S01]  /*87d0*/  LEA.HI.X.SX32 R9, R9, R221.reuse, 0x2, P1 ;  /* 0x000000dd09097211 */ /* 0x080fe200008f16ff */
[----:B------:R-:W-:Y:S04]  /*87e0*/  UIADD3 UR7, UR10, 0x60, URZ ;  /* 0x000000600a077890 */ /* 0x000fe8000fffe03f */
[----:B------:R-:W-:Y:S01]  /*87f0*/  REDG.E.ADD.F32.FTZ.RN.STRONG.GPU desc[UR12][R8.64], R25 ;  /* 0x00000019080079a6 */ /* 0x000fe2000c10f38c */
[----:B-1----:R-:W-:Y:S01]  /*8800*/  IMAD.U32 R7, RZ, RZ, UR6 ;  /* 0x00000006ff077e24 */ /* 0x002fe2000f8e00ff */
[----:B------:R-:W-:Y:S04]  /*8810*/  UIADD3 UR6, UR5, UR7, URZ ;  /* 0x0000000705067290 */ /* 0x000fe8000fffe03f */
[CC--:B------:R-:W-:Y:S01]  /*8820*/  LEA R6, P0, R7.reuse, R220.reuse, 0x2 ;  /* 0x000000dc07067211 */ /* 0x0c0fe200078010ff */
[----:B------:R-:W-:Y:S03]  /*8830*/  UIADD3 UR8, UR5, UR6, URZ ;  /* 0x0000000605087290 */ /* 0x000fe6000fffe03f */
[-C--:B------:R-:W-:Y:S02]  /*8840*/  LEA.HI.X.SX32 R7, R7, R221.reuse, 0x2, P0 ;  /* 0x000000dd07077211 */ /* 0x080fe400000f16ff */
[CC--:B--2---:R-:W-:Y:S03]  /*8850*/  LEA R4, P0, R0.reuse, R220.reuse, 0x2 ;  /* 0x000000dc00047211 */ /* 0x0c4fe600078010ff */
[----:B------:R1:W-:Y:S01]  /*8860*/  REDG.E.ADD.F32.FTZ.RN.STRONG.GPU desc[UR12][R6.64], R26 ;  /* 0x0000001a060079a6 */ /* 0x0003e2000c10f38c */
[-C--:B------:R-:W-:Y:S01]  /*8870*/  LEA.HI.X.SX32 R5, R0, R221.reuse, 0x2, P0 ;  /* 0x000000dd00057211 */ /* 0x080fe200000f16ff */
[----:B------:R-:W-:Y:S01]  /*8880*/  IMAD.U32 R0, RZ, RZ, UR7 ;  /* 0x00000007ff007e24 */ /* 0x000fe2000f8e00ff */
[----:B------:R-:W-:Y:S03]  /*8890*/  UIADD3 UR7, UR5, UR8, URZ ;  /* 0x0000000805077290 */ /* 0x000fe6000fffe03f */
[----:B------:R2:W-:Y:S04]  /*88a0*/  REDG.E.ADD.F32.FTZ.RN.STRONG.GPU desc[UR12][R4.64], R27 ;  /* 0x0000001b040079a6 */ /* 0x0005e8000c10f38c */
[----:B------:R-:W-:Y:S04]  /*88b0*/  REDG.E.ADD.F32.FTZ.RN.STRONG.GPU desc[UR12][R220.64+0x180], R32 ;  /* 0x00018020dc0079a6 */ /* 0x000fe8000c10f38c */
[----:B------:R3:W-:Y:S04]  /*88c0*/  REDG.E.ADD.F32.FTZ.RN.STRONG.GPU desc[UR12][R2.64+0x180], R33 ;  /* 0x00018021020079a6 */ /* 0x0007e8000c10f38c */
[----:B------:R-:W-:Y:S01]  /*88d0*/  LDSM.16.MT88.4 R24, [R176+0x2000] ;  /* 0x00200000b018783b */ /* 0x000fe20000004200 */
[----:B-1----:R-:W-:Y:S01]  /*88e0*/  IMAD.U32 R6, RZ, RZ, UR6 ;  /* 0x00000006ff067e24 */ /* 0x002fe2000f8e00ff */
[----:B------:R-:W-:Y:S01]  /*88f0*/  UIADD3 UR6, UR5, UR7, URZ ;  /* 0x0000000705067290 */ /* 0x000fe2000fffe03f */
[----:B------:R-:W-:Y:S03]  /*8900*/  IMAD.U32 R7, RZ, RZ, UR7 ;  /* 0x00000007ff077e24 */ /* 0x000fe6000f8e00ff */
[----:B------:R-:W-:Y:S01]  /*8910*/  UIADD3 UR5, UR5, UR6, URZ ;  /* 0x0000000605057290 */ /* 0x000fe2000fffe03f */
[CC--:B--2---:R-:W-:Y:S04]  /*8920*/  LEA R4, P0, R0.reuse, R220.reuse, 0x2 ;  /* 0x000000dc00047211 */ /* 0x0c4fe800078010ff */
[-C--:B------:R-:W-:Y:S01]  /*8930*/  LEA.HI.X.SX32 R5, R0, R221.reuse, 0x2, P0 ;  /* 0x000000dd00057211 */ /* 0x080fe200000f16ff */
[----:B------:R-:W-:Y:S01]  /*8940*/  IMAD.U32 R0, RZ, RZ, UR8 ;  /* 0x00000008ff007e24 */ /* 0x000fe2000f8e00ff */
[CC--:B------:R-:W-:Y:S01]  /*8950*/  LEA R10, P0, R6.reuse, R220.reuse, 0x2 ;  /* 0x000000dc060a7211 */ /* 0x0c0fe200078010ff */
[----:B---3--:R-:W-:Y:S02]  /*8960*/  IMAD.U32 R3, RZ, RZ, UR5 ;  /* 0x00000005ff037e24 */ /* 0x008fe4000f8e00ff */
[----:B------:R1:W-:Y:S01]  /*8970*/  REDG.E.ADD.F32.FTZ.RN.STRONG.GPU desc[UR12][R4.64], R34 ;  /* 0x00000022040079a6 */ /* 0x0003e2000c10f38c */
[-C--:B------:R-:W-:Y:S01]  /*8980*/  LEA.HI.X.SX32 R11, R6, R221.reuse, 0x2, P0 ;  /* 0x000000dd060b7211 */ /* 0x080fe200000f16ff */
[----:B------:R-:W-:Y:S01]  /*8990*/  ULOP3.LUT UR5, UR11, 0x1, URZ, 0xc0, !UPT ;  /* 0x000000010b057892 */ /* 0x000fe2000f8ec03f */
[CC--:B------:R-:W-:Y:S02]  /*89a0*/  LEA R8, P0, R0.reuse, R220.reuse, 0x2 ;  /* 0x000000dc00087211 */ /* 0x0c0fe400078010ff */
[CC--:B------:R-:W-:Y:S01]  /*89b0*/  LEA R6, P3, R7.reuse, R220.reuse, 0x2 ;  /* 0x000000dc07067211 */ /* 0x0c0fe200078610ff */
[----:B------:R-:W-:Y:S01]  /*89c0*/  REDG.E.ADD.F32.FTZ.RN.STRONG.GPU desc[UR12][R10.64], R35 ;  /* 0x000000230a0079a6 */ /* 0x000fe2000c10f38c */
[-C--:B------:R-:W-:Y:S01]  /*89d0*/  LEA.HI.X.SX32 R9, R0, R221.reuse, 0x2, P0 ;  /* 0x000000dd00097211 */ /* 0x080fe200000f16ff */
[C---:B------:R-:W-:Y:S01]  /*89e0*/  VIADD R0, R210.reuse, 0xffffc000 ;  /* 0xffffc000d2007836 */ /* 0x040fe20000000000 */
[-C--:B------:R-:W-:Y:S01]  /*89f0*/  LEA.HI.X.SX32 R7, R7, R221.reuse, 0x2, P3 ;  /* 0x000000dd07077211 */ /* 0x080fe200018f16ff */
[----:B------:R-:W-:Y:S01]  /*8a00*/  LDSM.16.MT88.4 R32, [R209+0x1c800] ;  /* 0x01c80000d120783b */ /* 0x000fe20000004200 */
[CC--:B------:R-:W-:Y:S01]  /*8a10*/  LEA R2, P0, R3.reuse, R220.reuse, 0x2 ;  /* 0x000000dc03027211 */ /* 0x0c0fe200078010ff */
[----:B------:R-:W-:Y:S02]  /*8a20*/  UISETP.NE.U32.AND UP0, UPT, UR5, 0x1, UPT ;  /* 0x000000010500788c */ /* 0x000fe4000bf05070 */
[----:B------:R-:W-:Y:S01]  /*8a30*/  REDG.E.ADD.F32.FTZ.RN.STRONG.GPU desc[UR12][R8.64], R28 ;  /* 0x0000001c080079a6 */ /* 0x000fe2000c10f38c */
[-C--:B------:R-:W-:Y:S01]  /*8a40*/  LEA.HI.X.SX32 R3, R3, R221.reuse, 0x2, P0 ;  /* 0x000000dd03037211 */ /* 0x080fe200000f16ff */
[----:B------:R-:W-:Y:S01]  /*8a50*/  UIADD3 UR5, UR11, -0x1, URZ ;  /* 0xffffffff0b057890 */ /* 0x000fe2000fffe03f */
[----:B------:R-:W-:Y:S01]  /*8a60*/  PLOP3.LUT P0, PT, PT, PT, UP2, 0x80, 0x0 ;  /* 0x000000000000781c */ /* 0x000fe20003f0f028 */
[----:B------:R-:W-:Y:S04]  /*8a70*/  REDG.E.ADD.F32.FTZ.RN.STRONG.GPU desc[UR12][R6.64], R29 ;  /* 0x0000001d060079a6 */ /* 0x000fe8000c10f38c */
[----:B------:R-:W-:Y:S01]  /*8a80*/  LDSM.16.MT88.4 R8, [R210] ;  /* 0x00000000d208783b */ /* 0x000fe20000004200 */
[----:B------:R-:W-:Y:S01]  /*8a90*/  UMOV UR11, UR5 ;  /* 0x00000005000b7c82 */ /* 0x000fe20008000000 */
[----:B-1----:R-:W-:Y:S05]  /*8aa0*/  IMAD.U32 R5, RZ, RZ, UR6 ;  /* 0x00000006ff057e24 */ /* 0x002fea000f8e00ff */
[C---:B------:R-:W-:Y:S04]  /*8ab0*/  LEA R4, P1, R5.reuse, R220, 0x2 ;  /* 0x000000dc05047211 */ /* 0x040fe800078210ff */
[----:B------:R-:W-:Y:S02]  /*8ac0*/  LEA.HI.X.SX32 R5, R5, R221, 0x2, P1 ;  /* 0x000000dd05057211 */ /* 0x000fe400008f16ff */
[----:B------:R-:W-:Y:S01]  /*8ad0*/  PLOP3.LUT P1, PT, PT, PT, UP0, 0x80, 0x0 ;  /* 0x000000000000781c */ /* 0x000fe20003f2f008 */
[----:B------:R-:W-:Y:S02]  /*8ae0*/  @UP3 UIADD3 UR19, UP0, UR19, -0x100, URZ ;  /* 0xffffff0013133890 */ /* 0x000fe4000ff1e03f */
[----:B------:R-:W-:Y:S02]  /*8af0*/  REDG.E.ADD.F32.FTZ.RN.STRONG.GPU desc[UR12][R4.64], R30 ;  /* 0x0000001e040079a6 */ /* 0x000fe4000c10f38c */
[----:B------:R-:W-:Y:S02]  /*8b00*/  @UP3 UIADD3.X UR18, UR18, -0x1, URZ, UP0, !UPT ;  /* 0xffffffff12123890 */ /* 0x000fe400087fe43f */
[----:B------:R-:W1:Y:S04]  /*8b10*/  LDSM.16.MT88.4 R4, [R209+0x1c000] ;  /* 0x01c00000d104783b */ /* 0x000e680000004200 */
[----:B------:R-:W-:Y:S02]  /*8b20*/  REDG.E.ADD.F32.FTZ.RN.STRONG.GPU desc[UR12][R2.64], R31 ;  /* 0x0000001f020079a6 */ /* 0x000fe4000c10f38c */
[----:B------:R-:W-:Y:S02]  /*8b30*/  @P1 VIADD R0, R210, 0x4000 ;  /* 0x00004000d2001836 */ /* 0x000fe40000000000 */
[----:B------:R-:W2:Y:S01]  /*8b40*/  LDSM.16.MT88.4 R28, [R210+0x800] ;  /* 0x00080000d21c783b */ /* 0x000ea20000004200 */
[-C--:B-1----:R-:W-:Y:S06]  /*8b50*/  HMMA.16816.F32 R100, R4, R8.reuse, R100 ;  /* 0x000000080464723c */ /* 0x082fec0000001864 */
[C---:B------:R-:W-:Y:S06]  /*8b60*/  HMMA.16816.F32 R104, R12.reuse, R8, R104 ;  /* 0x000000080c68723c */ /* 0x040fec0000001868 */
[-C--:B------:R-:W-:Y:S06]  /*8b70*/  HMMA.16816.F32 R108, R12, R10.reuse, R108 ;  /* 0x0000000a0c6c723c */ /* 0x080fec000000186c */
[C---:B------:R-:W-:Y:S01]  /*8b80*/  HMMA.16816.F32 R112, R4.reuse, R10, R112 ;  /* 0x0000000a0470723c */ /* 0x040fe20000001870 */
[----:B------:R-:W1:Y:S05]  /*8b90*/  LDSM.16.MT88.4 R8, [R176+0x800] ;  /* 0x00080000b008783b */ /* 0x000e6a0000004200 */
[-C--:B------:R-:W-:Y:S06]  /*8ba0*/  HMMA.16816.F32 R116, R4, R16.reuse, R116 ;  /* 0x000000100474723c */ /* 0x080fec0000001874 */
[C---:B------:R-:W-:Y:S06]  /*8bb0*/  HMMA.16816.F32 R120, R12.reuse, R16, R120 ;  /* 0x000000100c78723c */ /* 0x040fec0000001878 */
[-C--:B------:R-:W-:Y:S06]  /*8bc0*/  HMMA.16816.F32 R124, R12, R18.reuse, R124 ;  /* 0x000000120c7c723c */ /* 0x080fec000000187c */
[C---:B------:R-:W-:Y:S01]  /*8bd0*/  HMMA.16816.F32 R128, R4.reuse, R18, R128 ;  /* 0x000000120480723c */ /* 0x040fe20000001880 */
[----:B------:R-:W3:Y:S05]  /*8be0*/  LDSM.16.MT88.4 R16, [R210+0x2800] ;  /* 0x00280000d210783b */ /* 0x000eea0000004200 */
        /* <DEDUP_REMOVED lines=8> */
[----:B------:R-:W-:Y:S05]  /*8c70*/  LDSM.16.MT88.4 R12, [R210+0x1000] ;  /* 0x00100000d20c783b */ /* 0x000fea0000004200 */
[----:B------:R-:W-:Y:S01]  /*8c80*/  HMMA.16816.F32 R160, R4, R26, R160 ;  /* 0x0000001a04a0723c */ /* 0x000fe200000018a0 */
[----:B------:R-:W4:Y:S04]  /*8c90*/  LDSM.16.MT88.4 R4, [R209+0x1d000] ;  /* 0x01d00000d104783b */ /* 0x000f280000004200 */
[----:B------:R-:W4:Y:S01]  /*8ca0*/  LDSM.16.MT88.4 R24, [R209+0x1f000] ;  /* 0x01f00000d118783b */ /* 0x000f220000004200 */
[-C--:B--2---:R-:W-:Y:S06]  /*8cb0*/  HMMA.16816.F32 R100, R32, R28.reuse, R100 ;  /* 0x0000001c2064723c */ /* 0x084fec0000001864 */
[C---:B------:R-:W-:Y:S06]  /*8cc0*/  HMMA.16816.F32 R104, R164.reuse, R28, R104 ;  /* 0x0000001ca468723c */ /* 0x040fec0000001868 */
[-C--:B------:R-:W-:Y:S06]  /*8cd0*/  HMMA.16816.F32 R108, R164, R30.reuse, R108 ;  /* 0x0000001ea46c723c */ /* 0x080fec000000186c */
[C---:B------:R-:W-:Y:S01]  /*8ce0*/  HMMA.16816.F32 R112, R32.reuse, R30, R112 ;  /* 0x0000001e2070723c */ /* 0x040fe20000001870 */
[----:B------:R-:W-:Y:S05]  /*8cf0*/  LDSM.16.MT88.4 R28, [R210+0x3000] ;  /* 0x00300000d21c783b */ /* 0x000fea0000004200 */
[-C--:B-1----:R-:W-:Y:S06]  /*8d00*/  HMMA.16816.F32 R116, R32, R8.reuse, R116 ;  /* 0x000000082074723c */ /* 0x082fec0000001874 */
[C---:B------:R-:W-:Y:S06]  /*8d10*/  HMMA.16816.F32 R120, R164.reuse, R8, R120 ;  /* 0x00000008a478723c */ /* 0x040fec0000001878 */
[-C--:B------:R-:W-:Y:S06]  /*8d20*/  HMMA.16816.F32 R124, R164, R10.reuse, R124 ;  /* 0x0000000aa47c723c */ /* 0x080fec000000187c */
[C---:B------:R-:W-:Y:S01]  /*8d30*/  HMMA.16816.F32 R128, R32.reuse, R10, R128 ;  /* 0x0000000a2080723c */ /* 0x040fe20000001880 */
[----:B------:R-:W1:Y:S05]  /*8d40*/  LDSM.16.MT88.4 R8, [R176+0x1000] ;  /* 0x00100000b008783b */ /* 0x000e6a0000004200 */
[-C--:B---3--:R-:W-:Y:S06]  /*8d50*/  HMMA.16816.F32 R132, R32, R16.reuse, R132 ;  /* 0x000000102084723c */ /* 0x088fec0000001884 */
[C---:B------:R-:W-:Y:S06]  /*8d60*/  HMMA.16816.F32 R136, R164.reuse, R16, R136 ;  /* 0x00000010a488723c */ /* 0x040fec0000001888 */
[-C--:B------:R-:W-:Y:S06]  /*8d70*/  HMMA.16816.F32 R140, R164, R18.reuse, R140 ;  /* 0x00000012a48c723c */ /* 0x080fec000000188c */
[C---:B------:R-:W-:Y:S01]  /*8d80*/  HMMA.16816.F32 R144, R32.reuse, R18, R144 ;  /* 0x000000122090723c */ /* 0x040fe20000001890 */
[----:B------:R-:W-:Y:S05]  /*8d90*/  LDSM.16.MT88.4 R16, [R209+0x1d800] ;  /* 0x01d80000d110783b */ /* 0x000fea0000004200 */
[-C--:B----4-:R-:W-:Y:S06]  /*8da0*/  HMMA.16816.F32 R148, R32, R20.reuse, R148 ;  /* 0x000000142094723c */ /* 0x090fec0000001894 */
[C---:B------:R-:W-:Y:S06]  /*8db0*/  HMMA.16816.F32 R152, R164.reuse, R20, R152 ;  /* 0x00000014a498723c */ /* 0x040fec0000001898 */
[-C--:B------:R-:W-:Y:S01]  /*8dc0*/  HMMA.16816.F32 R156, R164, R22.reuse, R156 ;  /* 0x00000016a49c723c */ /* 0x080fe2000000189c */
[----:B------:R-:W-:Y:S04]  /*8dd0*/  LDSM.16.MT88.4 R164, [R176+0x1800] ;  /* 0x00180000b0a4783b */ /* 0x000fe80000004200 */
[----:B------:R-:W-:Y:S01]  /*8de0*/  LDSM.16.MT88.4 R176, [R176+0x3800] ;  /* 0x00380000b0b0783b */ /* 0x000fe20000004200 */
[----:B------:R-:W-:Y:S03]  /*8df0*/  HMMA.16816.F32 R160, R32, R22, R160 ;  /* 0x0000001620a0723c */ /* 0x000fe600000018a0 */
[----:B------:R2:W3:Y:S03]  /*8e00*/  LDSM.16.MT88.4 R20, [R210+0x1800] ;  /* 0x00180000d214783b */ /* 0x0004e60000004200 */
[-C--:B------:R-:W-:Y:S01]  /*8e10*/  HMMA.16816.F32 R100, R4, R12.reuse, R100 ;  /* 0x0000000c0464723c */ /* 0x080fe20000001864 */
[----:B------:R-:W4:Y:S05]  /*8e20*/  LDSM.16.MT88.4 R32, [R209+0x1f800] ;  /* 0x01f80000d120783b */ /* 0x000f2a0000004200 */
[C---:B------:R-:W-:Y:S06]  /*8e30*/  HMMA.16816.F32 R104, R24.reuse, R12, R104 ;  /* 0x0000000c1868723c */ /* 0x040fec0000001868 */
[-C--:B------:R-:W-:Y:S06]  /*8e40*/  HMMA.16816.F32 R108, R24, R14.reuse, R108 ;  /* 0x0000000e186c723c */ /* 0x080fec000000186c */
[C---:B------:R-:W-:Y:S05]  /*8e50*/  HMMA.16816.F32 R112, R4.reuse, R14, R112 ;  /* 0x0000000e0470723c */ /* 0x040fea0000001870 */
[----:B--2---:R-:W-:Y:S01]  /*8e60*/  IMAD.MOV.U32 R210, RZ, RZ, R0 ;  /* 0x000000ffffd27224 */ /* 0x004fe200078e0000 */
        /* <DEDUP_REMOVED lines=34> */
[----:B------:R-:W4:Y:S04]  /*9090*/  LDL R180, [R1+0x4] ;  /* 0x0000040001b47983 */ /* 0x000f280000100800 */
        /* <DEDUP_REMOVED lines=19> */
[----:B------:R-:W-:Y:S01]  /*91d0*/  F2FP.F16.F32.PACK_AB R31, R31, R102 ;  /* 0x000000661f1f723e */ /* 0x000fe200000000ff */
[----:B------:R-:W-:Y:S01]  /*91e0*/  FMUL.FTZ R116, R116, UR5 ;  /* 0x0000000574747c20 */ /* 0x000fe20008410000 */
[----:B------:R-:W-:Y:S01]  /*91f0*/  FMUL.FTZ R24, R117, UR5 ;  /* 0x0000000575187c20 */ /* 0x000fe20008410000 */
        /* <DEDUP_REMOVED lines=20> */
[----:B------:R-:W-:Y:S01]  /*9340*/  STS [R250], R32 ;  /* 0x00000020fa007388 */ /* 0x000fe20000000800 */
[----:B------:R-:W-:Y:S01]  /*9350*/  F2FP.F16.F32.PACK_AB R24, R24, R116 ;  /* 0x000000741818723e */ /* 0x000fe200000000ff */
[----:B------:R-:W-:Y:S01]  /*9360*/  FMUL.FTZ R132, R132, UR5 ;  /* 0x0000000584847c20 */ /* 0x000fe20008410000 */
[----:B------:R-:W-:Y:S01]  /*9370*/  F2FP.F16.F32.PACK_AB R23, R23, R118 ;  /* 0x000000761717723e */ /* 0x000fe200000000ff */
[----:B------:R-:W-:Y:S01]  /*9380*/  STS [R250+0x400], R31 ;  /* 0x0004001ffa007388 */ /* 0x000fe20000000800 */
        /* <DEDUP_REMOVED lines=82> */
[----:B------:R-:W-:Y:S01]  /*98b0*/  F2FP.F16.F32.PACK_AB R90, R91, R90 ;  /* 0x0000005a5b5a723e */ /* 0x000fe200000000ff */
[----:B------:R-:W-:Y:S01]  /*98c0*/  UISETP.NE.AND UP0, UPT, UR36, -0x1, UPT ;  /* 0xffffffff2400788c */ /* 0x000fe2000bf05270 */
[----:B------:R-:W-:Y:S02]  /*98d0*/  F2FP.F16.F32.PACK_AB R92, R93, R92 ;  /* 0x0000005c5d5c723e */ /* 0x000fe400000000ff */
[----:B------:R-:W-:-:S03]  /*98e0*/  F2FP.F16.F32.PACK_AB R94, R95, R94 ;  /* 0x0000005e5f5e723e */ /* 0x000fc600000000ff */
[----:B------:R-:W-:-:S05]  /*98f0*/  PLOP3.LUT P0, PT, PT, PT, UP0, 0x80, 0x0 ;  /* 0x000000000000781c */ /* 0x000fca0003f0f008 */
[----:B------:R-:W-:Y:S01]  /*9900*/  @UP0 UIADD3 UR5, UR26, UR36, URZ ;  /* 0x000000241a050290 */ /* 0x000fe2000fffe03f */
[----:B------:R-:W-:-:S03]  /*9910*/  @UP0 ULDC.64 UR6, c[0x0][0x450] ;  /* 0x0001140000060ab9 */ /* 0x000fc60000000a00 */
[----:B------:R-:W-:Y:S02]  /*9920*/  @UP0 UIMAD.WIDE.U32 UR8, UR5, UR6, URZ ;  /* 0x00000006050802a5 */ /* 0x000fe4000f8e003f */
[----:B------:R-:W-:-:S04]  /*9930*/  @UP0 UIMAD UR5, UR5, UR7, URZ ;  /* 0x00000007050502a4 */ /* 0x000fc8000f8e023f */
[----:B------:R-:W-:Y:S01]  /*9940*/  @UP0 UIADD3 UR21, UR9, UR5, URZ ;  /* 0x0000000509150290 */ /* 0x000fe2000fffe03f */
[----:B------:R-:W-:Y:S01]  /*9950*/  @UP0 UMOV UR20, UR8 ;  /* 0x0000000800140c82 */ /* 0x000fe20008000000 */
[----:B--2---:R-:W-:Y:S04]  /*9960*/  STS [R181], R28 ;  /* 0x0000001cb5007388 */ /* 0x004fe80000000800 */
[----:B---3--:R-:W-:Y:S04]  /*9970*/  STS [R183], R27 ;  /* 0x0000001bb7007388 */ /* 0x008fe80000000800 */
[----:B------:R-:W-:Y:S04]  /*9980*/  STS [R250+0x2000], R30 ;  /* 0x0020001efa007388 */ /* 0x000fe80000000800 */
[----:B------:R-:W-:Y:S04]  /*9990*/  STS [R250+0x2400], R29 ;  /* 0x0024001dfa007388 */ /* 0x000fe80000000800 */
[----:B------:R-:W-:Y:S04]  /*99a0*/  STS [R181+0x2000], R26 ;  /* 0x0020001ab5007388 */ /* 0x000fe80000000800 */
[----:B------:R-:W-:Y:S04]  /*99b0*/  STS [R181+0x2400], R25 ;  /* 0x00240019b5007388 */ /* 0x000fe80000000800 */
[----:B------:R-:W-:Y:S04]  /*99c0*/  STS [R251], R24 ;  /* 0x00000018fb007388 */ /* 0x000fe80000000800 */
[----:B------:R-:W-:Y:S04]  /*99d0*/  STS [R251+0x400], R23 ;  /* 0x00040017fb007388 */ /* 0x000fe80000000800 */
[----:B----4-:R-:W-:Y:S04]  /*99e0*/  STS [R180], R20 ;  /* 0x00000014b4007388 */ /* 0x010fe80000000800 */
[----:B------:R-:W-:Y:S04]  /*99f0*/  STS [R182], R19 ;  /* 0x00000013b6007388 */ /* 0x000fe80000000800 */
[----:B------:R-:W-:Y:S04]  /*9a00*/  STS [R251+0x2000], R22 ;  /* 0x00200016fb007388 */ /* 0x000fe80000000800 */
        /* <DEDUP_REMOVED lines=50> */
[----:B-1----:R-:W1:Y:S03]  /*9d30*/  S2R R3, SR_TID.X ;  /* 0x0000000000037919 */ /* 0x002e660000002100 */
        /* <DEDUP_REMOVED lines=15> */
.L_x_189:
[----:B------:R-:W-:Y:S01]  /*9e30*/  @UP0 UIADD3 UR14, UR26, UR36, URZ ;  /* 0x000000241a0e0290 */ /* 0x000fe2000fffe03f */
[----:B--2---:R-:W-:Y:S01]  /*9e40*/  LEA R2, R244, UR4, 0x1 ;  /* 0x00000004f4027c11 */ /* 0x004fe2000f8e08ff */
[----:B------:R-:W-:Y:S01]  /*9e50*/  @UP0 ULDC.64 UR8, c[0x0][0x458] ;  /* 0x0001160000080ab9 */ /* 0x000fe20000000a00 */
[----:B------:R-:W-:Y:S01]  /*9e60*/  USHF.L.U32 UR5, UR22, 0x7, URZ ;  /* 0x0000000716057899 */ /* 0x000fe2000800063f */
[----:B-1----:R-:W-:Y:S01]  /*9e70*/  SHF.R.S32.HI R0, RZ, 0x1f, R3 ;  /* 0x0000001fff007819 */ /* 0x002fe20000011403 */
[----:B------:R-:W-:Y:S02]  /*9e80*/  @UP0 UIMAD.WIDE.U32 UR10, UR14, UR8, URZ ;  /* 0x000000080e0a02a5 */ /* 0x000fe4000f8e003f */
[----:B------:R-:W-:-:S04]  /*9e90*/  @UP0 UIMAD UR14, UR14, UR9, URZ ;  /* 0x000000090e0e02a4 */ /* 0x000fc8000f8e023f */
[----:B------:R-:W-:Y:S01]  /*9ea0*/  @UP0 UIADD3 UR19, UR11, UR14, URZ ;  /* 0x0000000e0b130290 */ /* 0x000fe2000fffe03f */
[----:B------:R-:W-:Y:S01]  /*9eb0*/  @UP0 UMOV UR18, UR10 ;  /* 0x0000000a00120c82 */ /* 0x000fe20008000000 */
[----:B------:R-:W-:Y:S10]  /*9ec0*/  @P0 BRA `(.L_x_190) ;  /* 0x0000000000340947 */ /* 0x000ff40003800000 */
        /* <DEDUP_REMOVED lines=13> */
.L_x_190:
[----:B------:R-:W-:Y:S01]  /*9fa0*/  BAR.SYNC.DEFER_BLOCKING 0x0 ;  /* 0x0000000000007b1d */ /* 0x000fe20000010000 */
[----:B------:R-:W-:Y:S01]  /*9fb0*/  USHF.R.S32.HI UR10, URZ, 0x1f, UR5 ;  /* 0x0000001f3f0a7899 */ /* 0x000fe20008011405 */
[----:B------:R-:W-:Y:S01]  /*9fc0*/  LEA.HI R0, R0, R3, RZ, 0x3 ;  /* 0x0000000300007211 */ /* 0x000fe200078f18ff */
[----:B------:R-:W-:Y:S01]  /*9fd0*/  IMAD.U32 R3, RZ, RZ, UR6 ;  /* 0x00000006ff037e24 */ /* 0x000fe2000f8e00ff */
[--C-:B------:R-:W-:Y:S01]  /*9fe0*/  SHF.R.S32.HI R11, RZ, 0x1f, R228.reuse ;  /* 0x0000001fff0b7819 */ /* 0x100fe200000114e4 */
[----:B------:R-:W-:Y:S01]  /*9ff0*/  UIMAD UR11, UR10, UR6, URZ ;  /* 0x000000060a0b72a4 */ /* 0x000fe2000f8e023f */
[----:B------:R-:W-:Y:S01]  /*a000*/  IMAD.MOV.U32 R10, RZ, RZ, R228 ;  /* 0x000000ffff0a7224 */ /* 0x000fe200078e00e4 */
[----:B------:R-:W-:Y:S01]  /*a010*/  UIMAD UR15, UR22, -0x80, UR15 ;  /* 0xffffff80160f78a4 */ /* 0x000fe2000f8e020f */
[----:B------:R-:W-:Y:S01]  /*a020*/  SHF.R.S32.HI R0, RZ, 0x3, R0 ;  /* 0x00000003ff007819 */ /* 0x000fe20000011400 */
[----:B------:R-:W-:Y:S01]  /*a030*/  UIMAD UR11, UR5, UR7, UR11 ;  /* 0x00000007050b72a4 */ /* 0x000fe2000f8e020b */
[----:B------:R-:W-:Y:S01]  /*a040*/  IMAD.WIDE.U32 R4, R3, UR5, R10 ;  /* 0x0000000503047c25 */ /* 0x000fe2000f8e000a */
[----:B------:R-:W-:Y:S01]  /*a050*/  USHF.R.S32.HI UR14, URZ, 0x1f, UR55 ;  /* 0x0000001f3f0e7899 */ /* 0x000fe20008011437 */
[----:B------:R-:W-:Y:S01]  /*a060*/  BSSY B0, `(.L_x_191) ;  /* 0x000002c000007945 */ /* 0x000fe20003800000 */
[----:B------:R-:W-:Y:S01]  /*a070*/  ULDC.64 UR16, c[0x0][0x468] ;  /* 0x00011a0000107ab9 */ /* 0x000fe20000000a00 */
[C---:B------:R-:W-:Y:S01]  /*a080*/  ISETP.GE.AND P5, PT, R0.reuse, UR15, PT ;  /* 0x0000000f00007c0c */ /* 0x040fe2000bfa6270 */
[----:B------:R-:W-:Y:S01]  /*a090*/  VIADD R6, R0, 0x20 ;  /* 0x0000002000067836 */ /* 0x000fe20000000000 */
[----:B------:R-:W-:Y:S01]  /*a0a0*/  MOV R3, UR11 ;  /* 0x0000000b00037c02 */ /* 0x000fe20008000f00 */
[----:B------:R-:W-:Y:S01]  /*a0b0*/  UIMAD UR11, UR14, UR16, URZ ;  /* 0x000000100e0b72a4 */ /* 0x000fe2000f8e023f */
[----:B------:R-:W-:Y:S01]  /*a0c0*/  IADD3 R4, P0, R4, UR20, RZ ;  /* 0x0000001404047c10 */ /* 0x000fe2000ff1e0ff */
[----:B------:R-:W-:Y:S01]  /*a0d0*/  VIADD R7, R0, 0x40 ;  /* 0x0000004000077836 */ /* 0x000fe20000000000 */
[----:B------:R-:W-:Y:S01]  /*a0e0*/  ISETP.GE.AND P4, PT, R6, UR15, PT ;  /* 0x0000000f06007c0c */ /* 0x000fe2000bf86270 */
[----:B------:R-:W-:Y:S01]  /*a0f0*/  UIMAD UR17, UR55, UR17, UR11 ;  /* 0x00000011371172a4 */ /* 0x000fe2000f8e020b */
[----:B------:R-:W-:Y:S01]  /*a100*/  IADD3.X R5, R5, UR21, R3, P0, !PT ;  /* 0x0000001505057c10 */ /* 0x000fe200087fe403 */
[----:B------:R-:W-:Y:S01]  /*a110*/  IMAD.U32 R3, RZ, RZ, UR16 ;  /* 0x00000010ff037e24 */ /* 0x000fe2000f8e00ff */
[----:B------:R1:W2:Y:S01]  /*a120*/  LDS.128 R28, [R2+0xd000] ;  /* 0x00d00000021c7984 */ /* 0x0002a20000000c00 */
[----:B------:R-:W-:Y:S01]  /*a130*/  VIADD R6, R0, 0x60 ;  /* 0x0000006000067836 */ /* 0x000fe20000000000 */
[----:B------:R-:W-:Y:S01]  /*a140*/  ISETP.GE.AND P3, PT, R7, UR15, PT ;  /* 0x0000000f07007c0c */ /* 0x000fe2000bf66270 */
[----:B------:R-:W-:Y:S01]  /*a150*/  IMAD.WIDE.U32 R4, R3, UR55, R4 ;  /* 0x0000003703047c25 */ /* 0x000fe2000f8e0004 */
[----:B------:R1:W3:Y:S01]  /*a160*/  LDS.128 R24, [R2+0x11000] ;  /* 0x0110000002187984 */ /* 0x0002e20000000c00 */
[----:B------:R-:W-:-:S02]  /*a170*/  IADD3 R22, R228, 0x40, RZ ;  /* 0x00000040e4167810 */ /* 0x000fc40007ffe0ff */
[----:B------:R-:W-:Y:S01]  /*a180*/  VIADD R20, R5, UR17 ;  /* 0x0000001105147c36 */ /* 0x000fe20008000000 */
[----:B------:R1:W4:Y:S01]  /*a190*/  LDS.128 R36, [R2+0x15000] ;  /* 0x0150000002247984 */ /* 0x0003220000000c00 */
[----:B------:R-:W-:Y:S02]  /*a1a0*/  ISETP.GE.AND P2, PT, R6, UR15, PT ;  /* 0x0000000f06007c0c */ /* 0x000fe4000bf46270 */
[----:B------:R-:W-:Y:S01]  /*a1b0*/  SHF.R.S32.HI R23, RZ, 0x1f, R0 ;  /* 0x0000001fff177819 */ /* 0x000fe20000011400 */
[----:B------:R1:W1:Y:S04]  /*a1c0*/  LDS.128 R44, [R2+0x16000] ;  /* 0x01600000022c7984 */ /* 0x0002680000000c00 */
[----:B------:R1:W1:Y:S04]  /*a1d0*/  LDS.128 R52, [R2+0x17000] ;  /* 0x0170000002347984 */ /* 0x0002680000000c00 */
[----:B------:R1:W1:Y:S04]  /*a1e0*/  LDS.128 R32, [R2+0x19000] ;  /* 0x0190000002207984 */ /* 0x0002680000000c00 */
[----:B------:R1:W1:Y:S04]  /*a1f0*/  LDS.128 R40, [R2+0x1a000] ;  /* 0x01a0000002287984 */ /* 0x0002680000000c00 */
[----:B------:R1:W1:Y:S01]  /*a200*/  LDS.128 R48, [R2+0x1b000] ;  /* 0x01b0000002307984 */ /* 0x0002620000000c00 */
[----:B------:R-:W-:Y:S05]  /*a210*/  @P5 BRA `(.L_x_192) ;  /* 0x0000000000405947 */ /* 0x000fea0003800000 */
[----:B------:R-:W-:Y:S01]  /*a220*/  ULDC UR11, c[0x0][0x2d0] ;  /* 0x0000b400000b7ab9 */ /* 0x000fe20000000800 */
[----:B------:R-:W2:Y:S01]  /*a230*/  LDS.128 R16, [R2+0x10000] ;  /* 0x0100000002107984 */ /* 0x000ea20000000c00 */
[----:B------:R-:W-:Y:S01]  /*a240*/  ISETP.GE.AND P1, PT, R228, UR11, PT ;  /* 0x0000000be4007c0c */ /* 0x000fe2000bf26270 */
[----:B------:R-:W-:Y:S01]  /*a250*/  IMAD R3, R23, UR6, RZ ;  /* 0x0000000617037c24 */ /* 0x000fe2000f8e02ff */
[----:B------:R-:W-:Y:S01]  /*a260*/  MOV R7, R20 ;  /* 0x0000001400077202 */ /* 0x000fe20000000f00 */
[----:B------:R-:W-:Y:S01]  /*a270*/  IMAD.MOV.U32 R6, RZ, RZ, R4 ;  /* 0x000000ffff067224 */ /* 0x000fe200078e0004 */
[----:B------:R-:W-:Y:S01]  /*a280*/  ISETP.GE.AND P0, PT, R22, UR11, PT ;  /* 0x0000000b16007c0c */ /* 0x000fe2000bf06270 */
[C---:B------:R-:W-:Y:S01]  /*a290*/  IMAD R3, R0.reuse, UR7, R3 ;  /* 0x0000000700037c24 */ /* 0x040fe2000f8e0203 */
[----:B------:R-:W-:Y:S01]  /*a2a0*/  ULDC.64 UR16, c[0x0][0x3f0] ;  /* 0x0000fc0000107ab9 */ /* 0x000fe20000000a00 */
[----:B------:R-:W-:-:S04]  /*a2b0*/  IMAD.WIDE.U32 R8, R0, UR6, R6 ;  /* 0x0000000600087c25 */ /* 0x000fc8000f8e0006 */
[----:B------:R-:W-:Y:S01]  /*a2c0*/  IMAD.IADD R3, R3, 0x1, R9 ;  /* 0x0000000103037824 */ /* 0x000fe200078e0209 */
[C---:B------:R-:W-:Y:S01]  /*a2d0*/  LEA R6, P6, R8.reuse, UR16, 0x1 ;  /* 0x0000001008067c11 */ /* 0x040fe2000f8c08ff */
[----:B------:R-:W3:Y:S03]  /*a2e0*/  @!P1 LDS.128 R12, [R2+0xc000] ;  /* 0x00c00000020c9984 */ /* 0x000ee60000000c00 */
[----:B------:R-:W-:-:S05]  /*a2f0*/  LEA.HI.X R7, R8, UR17, R3, 0x1, P6 ;  /* 0x0000001108077c11 */ /* 0x000fca000b0f0c03 */
[----:B--2---:R2:W-:Y:S04]  /*a300*/  @!P0 STG.E.128 desc[UR12][R6.64+0x80], R16 ;  /* 0x0000801006008986 */ /* 0x0045e8000c101d0c */
[----:B---3--:R2:W-:Y:S02]  /*a310*/  @!P1 STG.E.128 desc[UR12][R6.64], R12 ;  /* 0x0000000c06009986 */ /* 0x0085e4000c101d0c */
.L_x_192:
[----:B------:R-:W-:Y:S05]  /*a320*/  BSYNC B0 ;  /* 0x0000000000007941 */ /* 0x000fea0003800000 */
.L_x_191:
        /* <DEDUP_REMOVED lines=18> */
.L_x_194:
[----:B------:R-:W-:Y:S05]  /*a450*/  BSYNC B0 ;  /* 0x0000000000007941 */ /* 0x000fea0003800000 */
.L_x_193:
[----:B--2---:R2:W1:Y:S01]  /*a460*/  LDS.128 R16, [R2+0xe000] ;  /* 0x00e0000002107984 */ /* 0x0044620000000c00 */
[----:B------:R-:W-:Y:S03]  /*a470*/  BSSY B0, `(.L_x_195) ;  /* 0x0000013000007945 */ /* 0x000fe60003800000 */
[----:B------:R2:W1:Y:S01]  /*a480*/  LDS.128 R12, [R2+0x12000] ;  /* 0x01200000020c7984 */ /* 0x0004620000000c00 */
[----:B------:R-:W-:Y:S05]  /*a490*/  @P3 BRA `(.L_x_196) ;  /* 0x0000000000403947 */ /* 0x000fea0003800000 */
[----:B------:R-:W-:Y:S01]  /*a4a0*/  IADD3 R3, P0, R0, 0x40, RZ ;  /* 0x0000004000037810 */ /* 0x000fe20007f1e0ff */
[----:B------:R-:W-:Y:S01]  /*a4b0*/  ULDC UR11, c[0x0][0x2d0] ;  /* 0x0000b400000b7ab9 */ /* 0x000fe20000000800 */
[----:B------:R-:W-:Y:S01]  /*a4c0*/  MOV R7, R20 ;  /* 0x0000001400077202 */ /* 0x000fe20000000f00 */
        /* <DEDUP_REMOVED lines=11> */
[----:B-1----:R1:W-:Y:S04]  /*a580*/  @!P1 STG.E.128 desc[UR12][R6.64], R16 ;  /* 0x0000001006009986 */ /* 0x0023e8000c101d0c */
[----:B------:R1:W-:Y:S02]  /*a590*/  @!P0 STG.E.128 desc[UR12][R6.64+0x80], R12 ;  /* 0x0000800c06008986 */ /* 0x0003e4000c101d0c */
.L_x_196:
[----:B------:R-:W-:Y:S05]  /*a5a0*/  BSYNC B0 ;  /* 0x0000000000007941 */ /* 0x000fea0003800000 */
.L_x_195:
[----:B-1----:R1:W1:Y:S01]  /*a5b0*/  LDS.128 R16, [R2+0xf000] ;  /* 0x00f0000002107984 */ /* 0x0022620000000c00 */
[----:B------:R-:W-:Y:S03]  /*a5c0*/  BSSY B0, `(.L_x_197) ;  /* 0x0000013000007945 */ /* 0x000fe60003800000 */
[----:B------:R1:W1:Y:S01]  /*a5d0*/  LDS.128 R12, [R2+0x13000] ;  /* 0x01300000020c7984 */ /* 0x0002620000000c00 */
[----:B------:R-:W-:Y:S05]  /*a5e0*/  @P2 BRA `(.L_x_198) ;  /* 0x0000000000402947 */ /* 0x000fea0003800000 */
[----:B------:R-:W-:Y:S01]  /*a5f0*/  IADD3 R3, P0, R0, 0x60, RZ ;  /* 0x0000006000037810 */ /* 0x000fe20007f1e0ff */
[----:B------:R-:W-:Y:S01]  /*a600*/  IMAD.MOV.U32 R6, RZ, RZ, R4 ;  /* 0x000000ffff067224 */ /* 0x000fe200078e0004 */
        /* <DEDUP_REMOVED lines=12> */
[----:B-1----:R1:W-:Y:S04]  /*a6d0*/  @!P1 STG.E.128 desc[UR12][R4.64], R16 ;  /* 0x0000001004009986 */ /* 0x0023e8000c101d0c */
[----:B------:R1:W-:Y:S02]  /*a6e0*/  @!P0 STG.E.128 desc[UR12][R4.64+0x80], R12 ;  /* 0x0000800c04008986 */ /* 0x0003e4000c101d0c */
.L_x_198:
[----:B------:R-:W-:Y:S05]  /*a6f0*/  BSYNC B0 ;  /* 0x0000000000007941 */ /* 0x000fea0003800000 */
.L_x_197:
[----:B------:R-:W-:Y:S01]  /*a700*/  IMAD.U32 R3, RZ, RZ, UR8 ;  /* 0x00000008ff037e24 */ /* 0x000fe2000f8e00ff */
[----:B------:R-:W-:Y:S01]  /*a710*/  UIMAD UR10, UR10, UR8, URZ ;  /* 0x000000080a0a72a4 */ /* 0x000fe2000f8e023f */
[----:B-1----:R-:W1:Y:S01]  /*a720*/  LDS.128 R16, [R2+0x14000] ;  /* 0x0140000002107984 */ /* 0x002e620000000c00 */
[----:B------:R-:W-:Y:S01]  /*a730*/  USHF.R.S32.HI UR11, URZ, 0x1f, UR55 ;  /* 0x0000001f3f0b7899 */ /* 0x000fe20008011437 */
[----:B------:R-:W-:Y:S01]  /*a740*/  IMAD.WIDE.U32 R4, R3, UR5, R10 ;  /* 0x0000000503047c25 */ /* 0x000fe2000f8e000a */
[----:B------:R-:W-:Y:S01]  /*a750*/  UIMAD UR5, UR5, UR9, UR10 ;  /* 0x00000009050572a4 */ /* 0x000fe2000f8e020a */
[----:B------:R2:W1:Y:S01]  /*a760*/  LDS.128 R12, [R2+0x18000] ;  /* 0x01800000020c7984 */ /* 0x0004620000000c00 */
[----:B------:R-:W-:Y:S01]  /*a770*/  ULDC.64 UR6, c[0x0][0x470] ;  /* 0x00011c0000067ab9 */ /* 0x000fe20000000a00 */
[----:B------:R-:W-:Y:S01]  /*a780*/  BSSY B0, `(.L_x_199) ;  /* 0x0000018000007945 */ /* 0x000fe20003800000 */
[----:B------:R-:W-:Y:S02]  /*a790*/  IADD3 R4, P0, R4, UR18, RZ ;  /* 0x0000001204047c10 */ /* 0x000fe4000ff1e0ff */
[----:B------:R-:W-:Y:S01]  /*a7a0*/  IMAD.U32 R3, RZ, RZ, UR5 ;  /* 0x00000005ff037e24 */ /* 0x000fe2000f8e00ff */
[----:B------:R-:W-:-:S04]  /*a7b0*/  UIMAD UR5, UR11, UR6, URZ ;  /* 0x000000060b0572a4 */ /* 0x000fc8000f8e023f */
[----:B------:R-:W-:Y:S01]  /*a7c0*/  IADD3.X R5, R5, UR19, R3, P0, !PT ;  /* 0x0000001305057c10 */ /* 0x000fe200087fe403 */
[----:B------:R-:W-:Y:S01]  /*a7d0*/  UIMAD UR7, UR55, UR7, UR5 ;  /* 0x00000007370772a4 */ /* 0x000fe2000f8e0205 */
[----:B--2---:R-:W-:-:S05]  /*a7e0*/  MOV R2, UR6 ;  /* 0x0000000600027c02 */ /* 0x004fca0008000f00 */
[----:B------:R-:W-:-:S05]  /*a7f0*/  IMAD.WIDE.U32 R2, R2, UR55, R4 ;  /* 0x0000003702027c25 */ /* 0x000fca000f8e0004 */
[----:B------:R-:W-:Y:S01]  /*a800*/  IADD3 R8, R3, UR7, RZ ;  /* 0x0000000703087c10 */ /* 0x000fe2000fffe0ff */
[----:B------:R-:W-:Y:S06]  /*a810*/  @P5 BRA `(.L_x_200) ;  /* 0x0000000000385947 */ /* 0x000fec0003800000 */
[----:B------:R-:W-:Y:S01]  /*a820*/  MOV R5, R8 ;  /* 0x0000000800057202 */ /* 0x000fe20000000f00 */
[----:B------:R-:W-:Y:S01]  /*a830*/  IMAD.MOV.U32 R4, RZ, RZ, R2 ;  /* 0x000000ffff047224 */ /* 0x000fe200078e0002 */
[----:B------:R-:W-:Y:S01]  /*a840*/  ULDC UR5, c[0x0][0x2d0] ;  /* 0x0000b40000057ab9 */ /* 0x000fe20000000800 */
[----:B------:R-:W-:Y:S01]  /*a850*/  IMAD R9, R23, UR8, RZ ;  /* 0x0000000817097c24 */ /* 0x000fe2000f8e02ff */
[----:B------:R-:W-:Y:S01]  /*a860*/  ISETP.GE.AND P1, PT, R228, UR5, PT ;  /* 0x00000005e4007c0c */ /* 0x000fe2000bf26270 */
[----:B------:R-:W-:Y:S01]  /*a870*/  IMAD.WIDE.U32 R6, R0, UR8, R4 ;  /* 0x0000000800067c25 */ /* 0x000fe2000f8e0004 */
[----:B------:R-:W-:Y:S01]  /*a880*/  ISETP.GE.AND P0, PT, R22, UR5, PT ;  /* 0x0000000516007c0c */ /* 0x000fe2000bf06270 */
[----:B------:R-:W-:Y:S02]  /*a890*/  ULDC.64 UR6, c[0x0][0x3f8] ;  /* 0x0000fe0000067ab9 */ /* 0x000fe40000000a00 */
[----:B------:R-:W-:-:S04]  /*a8a0*/  IMAD R4, R0, UR9, R9 ;  /* 0x0000000900047c24 */ /* 0x000fc8000f8e0209 */
[----:B------:R-:W-:Y:S01]  /*a8b0*/  IMAD.IADD R5, R4, 0x1, R7 ;  /* 0x0000000104057824 */ /* 0x000fe200078e0207 */
[----:B------:R-:W-:-:S04]  /*a8c0*/  LEA R4, P5, R6, UR6, 0x1 ;  /* 0x0000000606047c11 */ /* 0x000fc8000f8a08ff */
[----:B------:R-:W-:-:S05]  /*a8d0*/  LEA.HI.X R5, R6, UR7, R5, 0x1, P5 ;  /* 0x0000000706057c11 */ /* 0x000fca000a8f0c05 */
[----:B-1----:R2:W-:Y:S04]  /*a8e0*/  @!P1 STG.E.128 desc[UR12][R4.64], R16 ;  /* 0x0000001004009986 */ /* 0x0025e8000c101d0c */
[----:B------:R2:W-:Y:S02]  /*a8f0*/  @!P0 STG.E.128 desc[UR12][R4.64+0x80], R12 ;  /* 0x0000800c04008986 */ /* 0x0005e4000c101d0c */
.L_x_200:
[----:B------:R-:W-:Y:S05]  /*a900*/  BSYNC B0 ;  /* 0x0000000000007941 */ /* 0x000fea0003800000 */
.L_x_199:
[----:B------:R-:W-:Y:S04]  /*a910*/  BSSY B0, `(.L_x_201) ;  /* 0x0000012000007945 */ /* 0x000fe80003800000 */
[----:B------:R-:W-:Y:S05]  /*a920*/  @P4 BRA `(.L_x_202) ;  /* 0x0000000000404947 */ /* 0x000fea0003800000 */
[----:B--2---:R-:W-:Y:S01]  /*a930*/  IADD3 R4, P0, R0, 0x20, RZ ;  /* 0x0000002000047810 */ /* 0x004fe20007f1e0ff */
        /* <DEDUP_REMOVED lines=8> */
[----:B------:R-:W-:-:S04]  /*a9c0*/  IMAD R5, R5, UR8, RZ ;  /* 0x0000000805057c24 */ /* 0x000fc8000f8e02ff */
[----:B------:R-:W-:Y:S01]  /*a9d0*/  IMAD R5, R4, UR9, R5 ;  /* 0x0000000904057c24 */ /* 0x000fe2000f8e0205 */
[----:B------:R-:W-:-:S03]  /*a9e0*/  LEA R4, P4, R6, UR6, 0x1 ;  /* 0x0000000606047c11 */ /* 0x000fc6000f8808ff */
[----:B------:R-:W-:-:S05]  /*a9f0*/  IMAD.IADD R5, R5, 0x1, R7 ;  /* 0x0000000105057824 */ /* 0x000fca00078e0207 */
[----:B------:R-:W-:-:S05]  /*aa00*/  LEA.HI.X R5, R6, UR7, R5, 0x1, P4 ;  /* 0x0000000706057c11 */ /* 0x000fca000a0f0c05 */
[----:B----4-:R2:W-:Y:S04]  /*aa10*/  @!P1 STG.E.128 desc[UR12][R4.64], R36 ;  /* 0x0000002404009986 */ /* 0x0105e8000c101d0c */
[----:B------:R2:W-:Y:S02]  /*aa20*/  @!P0 STG.E.128 desc[UR12][R4.64+0x80], R32 ;  /* 0x0000802004008986 */ /* 0x0005e4000c101d0c */
.L_x_202:
[----:B------:R-:W-:Y:S05]  /*aa30*/  BSYNC B0 ;  /* 0x0000000000007941 */ /* 0x000fea0003800000 */
.L_x_201:
        /* <DEDUP_REMOVED lines=16> */
[----:B------:R2:W-:Y:S04]  /*ab40*/  @!P1 STG.E.128 desc[UR12][R4.64], R44 ;  /* 0x0000002c04009986 */ /* 0x0005e8000c101d0c */
[----:B------:R2:W-:Y:S02]  /*ab50*/  @!P0 STG.E.128 desc[UR12][R4.64+0x80], R40 ;  /* 0x0000802804008986 */ /* 0x0005e4000c101d0c */
.L_x_204:
[----:B------:R-:W-:Y:S05]  /*ab60*/  BSYNC B0 ;  /* 0x0000000000007941 */ /* 0x000fea0003800000 */
.L_x_203:
        /* <DEDUP_REMOVED lines=9> */
[----:B--2---:R-:W-:-:S04]  /*ac00*/  IMAD.WIDE.U32 R4, R0, UR8, R2 ;  /* 0x0000000800047c25 */ /* 0x004fc8000f8e0002 */
[----:B------:R-:W-:Y:S01]  /*ac10*/  IMAD R0, R0, UR9, R6 ;  /* 0x0000000900007c24 */ /* 0x000fe2000f8e0206 */
[----:B------:R-:W-:-:S03]  /*ac20*/  LEA R2, P2, R4, UR6, 0x1 ;  /* 0x0000000604027c11 */ /* 0x000fc6000f8408ff */
[----:B------:R-:W-:-:S05]  /*ac30*/  IMAD.IADD R0, R0, 0x1, R5 ;  /* 0x0000000100007824 */ /* 0x000fca00078e0205 */
[----:B------:R-:W-:-:S05]  /*ac40*/  LEA.HI.X R3, R4, UR7, R0, 0x1, P2 ;  /* 0x0000000704037c11 */ /* 0x000fca00090f0c00 */
[----:B------:R2:W-:Y:S04]  /*ac50*/  @!P1 STG.E.128 desc[UR12][R2.64], R52 ;  /* 0x0000003402009986 */ /* 0x0005e8000c101d0c */
[----:B------:R2:W-:Y:S02]  /*ac60*/  @!P0 STG.E.128 desc[UR12][R2.64+0x80], R48 ;  /* 0x0000803002008986 */ /* 0x0005e4000c101d0c */
.L_x_159:
[----:B------:R-:W-:Y:S05]  /*ac70*/  BSYNC B1 ;  /* 0x0000000000017941 */ /* 0x000fea0003800000 */
.L_x_137:
        /* <DEDUP_REMOVED lines=11> */
.L_x_205:
[----:B------:R-:W-:Y:S05]  /*ad30*/  EXIT ;  /* 0x000000000000794d */ /* 0x000fea0003800000 */
.L_x_207:
        /* <DEDUP_REMOVED lines=12> */
.L_x_1070:


//--------------------- .text._ZN5flash44flash_bwd_dq_dk_dv_loop_seqk_parallel_kernelI23Flash_bwd_kernel_traitsILi128ELi64ELi128ELi8ELi2ELi4ELi2ELb0ELb0EN7cutlass6half_tE19Flash_kernel_traitsILi128ELi64ELi128ELi8ES3_EELb0ELb1ELb0ELb0ELb1ELb1ELb0EEEvNS_16Flash_bwd_paramsE --------------------------
	.section	.text._ZN5flash44flash_bwd_dq_dk_dv_loop_seqk_parallel_kernelI23Flash_bwd_kernel_traitsILi128ELi64ELi128ELi8ELi2ELi4ELi2ELb0ELb0EN7cutlass6half_tE19Flash_kernel_traitsILi128ELi64ELi128ELi8ES3_EELb0ELb1ELb0ELb0ELb1ELb1ELb0EEEvNS_16Flash_bwd_paramsE,"ax",@progbits
	.align	128
        .global         _ZN5flash44flash_bwd_dq_dk_dv_loop_seqk_parallel_kernelI23Flash_bwd_kernel_traitsILi128ELi64ELi128ELi8ELi2ELi4ELi2ELb0ELb0EN7cutlass6half_tE19Flash_kernel_traitsILi128ELi64ELi128ELi8ES3_EELb0ELb1ELb0ELb0ELb1ELb1ELb0EEEvNS_16Flash_bwd_paramsE
        .type           _ZN5flash44flash_bwd_dq_dk_dv_loop_seqk_parallel_kernelI23Flash_bwd_kernel_traitsILi128ELi64ELi128ELi8ELi2ELi4ELi2ELb0ELb0EN7cutlass6half_tE19Flash_kernel_traitsILi128ELi64ELi128ELi8ES3_EELb0ELb1ELb0ELb0ELb1ELb1ELb0EEEvNS_16Flash_bwd_paramsE,@function
        .size           _ZN5flash44flash_bwd_dq_dk_dv_loop_seqk_parallel_kernelI23Flash_bwd_kernel_traitsILi128ELi64ELi128ELi8ELi2ELi4ELi2ELb0ELb0EN7cutlass6half_tE19Flash_kernel_traitsILi128ELi64ELi128ELi8ES3_EELb0ELb1ELb0ELb0ELb1ELb1ELb0EEEvNS_16Flash_bwd_paramsE,(.L_x_1071 - _ZN5flash44flash_bwd_dq_dk_dv_loop_seqk_parallel_kernelI23Flash_bwd_kernel_traitsILi128ELi64ELi128ELi8ELi2ELi4ELi2ELb0ELb0EN7cutlass6half_tE19Flash_kernel_traitsILi128ELi64ELi128ELi8ES3_EELb0ELb1ELb0ELb0ELb1ELb1ELb0EEEvNS_16Flash_bwd_paramsE)
        .other          _ZN5flash44flash_bwd_dq_dk_dv_loop_seqk_parallel_kernelI23Flash_bwd_kernel_traitsILi128ELi64ELi128ELi8ELi2ELi4ELi2ELb0ELb0EN7cutlass6half_tE19Flash_kernel_traitsILi128ELi64ELi128ELi8ES3_EELb0ELb1ELb0ELb0ELb1ELb1ELb0EEEvNS_16Flash_bwd_paramsE,@"STO_CUDA_ENTRY STV_DEFAULT"
_ZN5flash44flash_bwd_dq_dk_dv_loop_seqk_parallel_kernelI23Flash_bwd_kernel_traitsILi128ELi64ELi128ELi8ELi2ELi4ELi2ELb0ELb0EN7cutlass6half_tE19Flash_kernel_traitsILi128ELi64ELi128ELi8ES3_EELb0ELb1ELb0ELb0ELb1ELb1ELb0EEEvNS_16Flash_bwd_paramsE:
.text._ZN5flash44flash_bwd_dq_dk_dv_loop_seqk_parallel_kernelI23Flash_bwd_kernel_traitsILi128ELi64ELi128ELi8ELi2ELi4ELi2ELb0ELb0EN7cutlass6half_tE19Flash_kernel_traitsILi128ELi64ELi128ELi8ES3_EELb0ELb1ELb0ELb0ELb1ELb1ELb0EEEvNS_16Flash_bwd_paramsE:
        /* <DEDUP_REMOVED lines=12> */
[----:B------:R-:W2:Y:S01]  /*00c0*/  S2UR UR5, SR_CgaCtaId ;  /* 0x00000000000579c3 */ /* 0x000ea20000008800 */
[----:B------:R-:W-:Y:S01]  /*00d0*/  UMOV UR4, 0x400 ;  /* 0x0000040000047882 */ /* 0x000fe20000000000 */
[----:B------:R-:W-:Y:S01]  /*00e0*/  IMAD.MOV.U32 R251, RZ, RZ, 0x20 ;  /* 0x00000020fffb7424 */ /* 0x000fe200078e00ff */
[----:B------:R-:W-:Y:S01]  /*00f0*/  ULDC.64 UR34, c[0x0][0x208] ;  /* 0x0000820000227ab9 */ /* 0x000fe20000000a00 */
[----:B------:R-:W-:Y:S01]  /*0100*/  IMAD.MOV.U32 R227, RZ, RZ, -0x10 ;  /* 0xfffffff0ffe37424 */ /* 0x000fe200078e00ff */
[----:B------:R-:W-:-:S03]  /*0110*/  UMOV UR25, 0xffffc000 ;  /* 0xffffc00000197882 */ /* 0x000fc60000000000 */
[----:B------:R-:W3:Y:S08]  /*0120*/  LDC R248, c[0x0][0x2c4] ;  /* 0x0000b100fff87b82 */ /* 0x000ef00000000800 */
[----:B------:R-:W4:Y:S01]  /*0130*/  S2UR UR16, SR_CTAID.Y ;  /* 0x00000000001079c3 */ /* 0x000f220000002600 */
[----:B--2---:R-:W-:-:S07]  /*0140*/  ULEA UR5, UR5, UR4, 0x18 ;  /* 0x0000000405057291 */ /* 0x004fce000f8ec03f */
[----:B------:R-:W2:Y:S01]  /*0150*/  S2UR UR17, SR_CTAID.Z ;  /* 0x00000000001179c3 */ /* 0x000ea20000002700 */
[----:B------:R-:W-:Y:S01]  /*0160*/  UIADD3 UR4, UR5, 0xc000, URZ ;  /* 0x0000c00005047890 */ /* 0x000fe2000fffe03f */
[----:B-1----:R-:W-:Y:S01]  /*0170*/  SHF.R.S32.HI R14, RZ, 0x1f, R15 ;  /* 0x0000001fff0e7819 */ /* 0x002fe2000001140f */
[----:B------:R-:W-:-:S05]  /*0180*/  IMAD.SHL.U32 R250, R15, 0x2, RZ ;  /* 0x000000020ffa7824 */ /* 0x000fca00078e00ff */
[----:B------:R-:W1:Y:S01]  /*0190*/  S2UR UR15, SR_CTAID.Z ;  /* 0x00000000000f79c3 */ /* 0x000e620000002700 */
[CC--:B------:R-:W-:Y:S02]  /*01a0*/  LEA.HI R8, R14.reuse, R15.reuse, RZ, 0x4 ;  /* 0x0000000f0e087211 */ /* 0x0c0fe400078f20ff */
[CC--:B------:R-:W-:Y:S02]  /*01b0*/  LEA.HI R5, R14.reuse, R15.reuse, RZ, 0x5 ;  /* 0x0000000f0e057211 */ /* 0x0c0fe400078f28ff */
[----:B------:R-:W-:Y:S01]  /*01c0*/  LEA.HI R17, R14, R15, RZ, 0x2 ;  /* 0x0000000f0e117211 */ /* 0x000fe200078f10ff */
[----:B----4-:R-:W-:Y:S01]  /*01d0*/  USHF.R.S32.HI UR22, URZ, 0x1f, UR16 ;  /* 0x0000001f3f167899 */ /* 0x010fe20008011410 */
[----:B------:R-:W-:Y:S01]  /*01e0*/  SHF.R.S32.HI R7, RZ, 0x4, R8 ;  /* 0x00000004ff077819 */ /* 0x000fe20000011408 */
[----:B------:R-:W4:Y:S01]  /*01f0*/  S2UR UR14, SR_CTAID.Y ;  /* 0x00000000000e79c3 */ /* 0x000f220000002600 */
[--C-:B------:R-:W-:Y:S01]  /*0200*/  SHF.R.S32.HI R6, RZ, 0x5, R5.reuse ;  /* 0x00000005ff067819 */ /* 0x100fe20000011405 */
[----:B------:R-:W-:Y:S01]  /*0210*/  UIMAD.WIDE UR28, UR16, 0x80, URZ ;  /* 0x00000080101c78a5 */ /* 0x000fe2000f8e023f */
[----:B------:R-:W-:-:S02]  /*0220*/  SHF.R.S32.HI R0, RZ, 0x1f, R5 ;  /* 0x0000001fff007819 */ /* 0x000fc40000011405 */
[--C-:B------:R-:W-:Y:S02]  /*0230*/  SHF.R.S32.HI R11, RZ, 0x2, R17.reuse ;  /* 0x00000002ff0b7819 */ /* 0x100fe40000011411 */
[----:B------:R-:W-:Y:S01]  /*0240*/  SHF.R.S32.HI R2, RZ, 0x1f, R17 ;  /* 0x0000001fff027819 */ /* 0x000fe20000011411 */
[----:B--2---:R-:W-:Y:S01]  /*0250*/  USHF.R.S32.HI UR21, URZ, 0x1f, UR17 ;  /* 0x0000001f3f157899 */ /* 0x004fe20008011411 */
[----:B------:R-:W-:Y:S02]  /*0260*/  LEA.HI R3, R8, R7, RZ, 0x1 ;  /* 0x0000000708037211 */ /* 0x000fe400078f08ff */
[-C--:B------:R-:W-:Y:S02]  /*0270*/  LEA.HI R0, R0, R6.reuse, RZ, 0x2 ;  /* 0x0000000600007211 */ /* 0x080fe400078f10ff */
[----:B------:R-:W-:Y:S02]  /*0280*/  LEA.HI R4, R5, R6, RZ, 0x1 ;  /* 0x0000000605047211 */ /* 0x000fe400078f08ff */
[----:B------:R-:W-:Y:S01]  /*0290*/  LEA.HI R2, R2, R11, RZ, 0x3 ;  /* 0x0000000b02027211 */ /* 0x000fe200078f18ff */
[----:B-1----:R-:W-:Y:S01]  /*02a0*/  USHF.R.S32.HI UR20, URZ, 0x1f, UR15 ;  /* 0x0000001f3f147899 */ /* 0x002fe2000801140f */
[----:B------:R-:W-:-:S02]  /*02b0*/  LOP3.LUT R3, R3, 0xfffffffe, RZ, 0xc0, !PT ;  /* 0xfffffffe03037812 */ /* 0x000fc400078ec0ff */
[----:B------:R-:W-:Y:S02]  /*02c0*/  LEA.HI R212, R14, R15, RZ, 0x3 ;  /* 0x0000000f0ed47211 */ /* 0x000fe400078f18ff */
[----:B------:R-:W-:Y:S01]  /*02d0*/  LOP3.LUT R0, R0, 0xfffffffc, RZ, 0xc0, !PT ;  /* 0xfffffffc00007812 */ /* 0x000fe200078ec0ff */
[----:B------:R-:W-:Y:S01]  /*02e0*/  IMAD.IADD R9, R7, 0x1, -R3 ;  /* 0x0000000107097824 */ /* 0x000fe200078e0a03 */
[----:B------:R-:W-:Y:S01]  /*02f0*/  LOP3.LUT R4, R4, 0xfffffffe, RZ, 0xc0, !PT ;  /* 0xfffffffe04047812 */ /* 0x000fe200078ec0ff */
[----:B----4-:R-:W-:Y:S01]  /*0300*/  USHF.R.S32.HI UR19, URZ, 0x1f, UR14 ;  /* 0x0000001f3f137899 */ /* 0x010fe2000801140e */
[----:B------:R-:W-:Y:S01]  /*0310*/  LOP3.LUT R2, R2, 0xfffffff8, RZ, 0xc0, !PT ;  /* 0xfffffff802027812 */ /* 0x000fe200078ec0ff */
[C---:B------:R-:W-:Y:S01]  /*0320*/  IMAD.IADD R10, R6.reuse, 0x1, -R0 ;  /* 0x00000001060a7824 */ /* 0x040fe200078e0a00 */
[----:B------:R-:W-:Y:S01]  /*0330*/  SHF.R.S32.HI R3, RZ, 0x3, R212 ;  /* 0x00000003ff037819 */ /* 0x000fe200000114d4 */
[----:B------:R-:W-:Y:S01]  /*0340*/  IMAD.IADD R13, R6, 0x1, -R4 ;  /* 0x00000001060d7824 */ /* 0x000fe200078e0a04 */
[----:B------:R-:W-:Y:S01]  /*0350*/  LOP3.LUT R0, R212, 0xfffffff8, RZ, 0xc0, !PT ;  /* 0xfffffff8d4007812 */ /* 0x000fe200078ec0ff */
[----:B------:R-:W-:Y:S01]  /*0360*/  IMAD.IADD R6, R11, 0x1, -R2 ;  /* 0x000000010b067824 */ /* 0x000fe200078e0a02 */
[----:B------:R-:W-:Y:S01]  /*0370*/  LOP3.LUT R2, R5, 0xffffffe0, RZ, 0xc0, !PT ;  /* 0xffffffe005027812 */ /* 0x000fe200078ec0ff */
[----:B------:R-:W-:Y:S01]  /*0380*/  IMAD.SHL.U32 R5, R3, 0x40, RZ ;  /* 0x0000004003057824 */ /* 0x000fe200078e00ff */
[----:B------:R-:W-:Y:S01]  /*0390*/  LOP3.LUT R4, R8, 0xfffffff0, RZ, 0xc0, !PT ;  /* 0xfffffff008047812 */ /* 0x000fe200078ec0ff */
[----:B------:R-:W-:-:S02]  /*03a0*/  IMAD.IADD R0, R15, 0x1, -R0 ;  /* 0x000000010f007824 */ /* 0x000fc400078e0a00 */
[----:B------:R-:W-:Y:S01]  /*03b0*/  IMAD.IADD R3, R15, 0x1, -R2 ;  /* 0x000000010f037824 */ /* 0x000fe200078e0a02 */
[----:B------:R-:W-:Y:S01]  /*03c0*/  LOP3.LUT R2, R5, 0x1c0, RZ, 0xc0, !PT ;  /* 0x000001c005027812 */ /* 0x000fe200078ec0ff */
[----:B------:R-:W-:Y:S01]  /*03d0*/  IMAD.IADD R4, R15, 0x1, -R4 ;  /* 0x000000010f047824 */ /* 0x000fe200078e0a04 */
[C---:B------:R-:W-:Y:S01]  /*03e0*/  LOP3.LUT P4, RZ, R0.reuse, 0x2, RZ, 0xc0, !PT ;  /* 0x0000000200ff7812 */ /* 0x040fe2000788c0ff */
[C---:B------:R-:W-:Y:S01]  /*03f0*/  IMAD.SHL.U32 R5, R0.reuse, 0x8, RZ ;  /* 0x0000000800057824 */ /* 0x040fe200078e00ff */
[C---:B------:R-:W-:Y:S01]  /*0400*/  LOP3.LUT P3, RZ, R0.reuse, 0x4, RZ, 0xc0, !PT ;  /* 0x0000000400ff7812 */ /* 0x040fe2000786c0ff */
[----:B------:R-:W-:Y:S01]  /*0410*/  IMAD.SHL.U32 R0, R0, 0x40, RZ ;  /* 0x0000004000007824 */ /* 0x000fe200078e00ff */
[----:B------:R-:W-:Y:S02]  /*0420*/  SHF.R.S32.HI R7, RZ, 0x1f, R4 ;  /* 0x0000001fff077819 */ /* 0x000fe40000011404 */
[----:B------:R-:W-:Y:S02]  /*0430*/  LOP3.LUT R5, R2, 0x38, R5, 0xf8, !PT ;  /* 0x0000003802057812 */ /* 0x000fe400078ef805 */
[----:B------:R-:W-:-:S02]  /*0440*/  SHF.R.U32.HI R2, RZ, 0x3, R2 ;  /* 0x00000003ff027819 */ /* 0x000fc40000011602 */
[----:B------:R-:W-:Y:S01]  /*0450*/  LEA.HI R12, R7, R4, RZ, 0x3 ;  /* 0x00000004070c7211 */ /* 0x000fe200078f18ff */
[----:B------:R-:W-:Y:S01]  /*0460*/  IMAD.SHL.U32 R7, R9, 0x200, RZ ;  /* 0x0000020009077824 */ /* 0x000fe200078e00ff */
[----:B------:R-:W-:Y:S01]  /*0470*/  LOP3.LUT R244, R5, R2, RZ, 0x3c, !PT ;  /* 0x0000000205f47212 */ /* 0x000fe200078e3cff */
[----:B------:R-:W-:Y:S01]  /*0480*/  IMAD.SHL.U32 R2, R10, 0x10, RZ ;  /* 0x000000100a027824 */ /* 0x000fe200078e00ff */
[----:B------:R-:W-:Y:S02]  /*0490*/  LOP3.LUT R5, R12, 0xfffffff8, RZ, 0xc0, !PT ;  /* 0xfffffff80c057812 */ /* 0x000fe400078ec0ff */
[----:B------:R-:W-:Y:S02]  /*04a0*/  LOP3.LUT R0, R0, 0x1c0, RZ, 0xc0, !PT ;  /* 0x000001c000007812 */ /* 0x000fe400078ec0ff */
[----:B------:R-:W-:Y:S01]  /*04b0*/  SHF.R.S32.HI R8, RZ, 0x1f, R3 ;  /* 0x0000001fff087819 */ /* 0x000fe20000011403 */
[----:B------:R-:W-:Y:S01]  /*04c0*/  IMAD.IADD R16, R4, 0x1, -R5 ;  /* 0x0000000104107824 */ /* 0x000fe200078e0a05 */
[----:B------:R-:W-:-:S02]  /*04d0*/  LOP3.LUT R2, R0, 0x30, R2, 0xf8, !PT ;  /* 0x0000003000027812 */ /* 0x000fc400078ef802 */
[----:B------:R-:W-:Y:S02]  /*04e0*/  LEA.HI R4, R14, R15, RZ, 0x6 ;  /* 0x0000000f0e047211 */ /* 0x000fe400078f30ff */
[----:B------:R-:W-:Y:S02]  /*04f0*/  LEA.HI R11, R8, R3, RZ, 0x2 ;  /* 0x00000003080b7211 */ /* 0x000fe400078f10ff */
[----:B------:R-:W-:Y:S02]  /*0500*/  LEA.HI R8, R14, R15, RZ, 0x7 ;  /* 0x0000000f0e087211 */ /* 0x000fe400078f38ff */
[----:B------:R-:W-:Y:S02]  /*0510*/  LOP3.LUT R14, R2, 0x8, R212, 0xf8, !PT ;  /* 0x00000008020e7812 */ /* 0x000fe400078ef8d4 */
[----:B------:R-:W-:Y:S02]  /*0520*/  SHF.R.S32.HI R4, RZ, 0x6, R4 ;  /* 0x00000006ff047819 */ /* 0x000fe40000011404 */
[----:B------:R-:W-:-:S02]  /*0530*/  LOP3.LUT R212, R0, 0x8, R212, 0xf8, !PT ;  /* 0x0000000800d47812 */ /* 0x000fc400078ef8d4 */
[----:B------:R-:W-:Y:S01]  /*0540*/  SHF.R.U32.HI R209, RZ, 0x3, R0 ;  /* 0x00000003ffd17819 */ /* 0x000fe20000011600 */
[C---:B------:R-:W-:Y:S01]  /*0550*/  IMAD R2, R4.reuse, 0x800, R7 ;  /* 0x0000080004027824 */ /* 0x040fe200078e0207 */
[----:B------:R-:W-:Y:S01]  /*0560*/  LOP3.LUT R0, R17, 0x7ffffffc, RZ, 0xc0, !PT ;  /* 0x7ffffffc11007812 */ /* 0x000fe200078ec0ff */
[----:B------:R-:W-:Y:S01]  /*0570*/  IMAD.SHL.U32 R5, R4, 0x8, RZ ;  /* 0x0000000804057824 */ /* 0x000fe200078e00ff */
[----:B------:R-:W-:Y:S01]  /*0580*/  LOP3.LUT R212, R212, R209, RZ, 0x3c, !PT ;  /* 0x000000d1d4d47212 */ /* 0x000fe200078e3cff */
[----:B------:R-:W-:Y:S01]  /*0590*/  IMAD R244, R4, 0x200, R244 ;  /* 0x0000020004f47824 */ /* 0x000fe200078e02f4 */
[----:B------:R-:W-:Y:S01]  /*05a0*/  LOP3.LUT R3, R6, 0x1, RZ, 0xc0, !PT ;  /* 0x0000000106037812 */ /* 0x000fe200078ec0ff */
[----:B------:R-:W-:Y:S01]  /*05b0*/  IMAD.IADD R0, R15, 0x1, -R0 ;  /* 0x000000010f007824 */ /* 0x000fe200078e0a00 */
[----:B------:R-:W-:Y:S01]  /*05c0*/  SEL R213, R251, 0xffffffe0, !P4 ;  /* 0xffffffe0fbd57807 */ /* 0x000fe20006000000 */
[----:B------:R-:W-:Y:S01]  /*05d0*/  IMAD.IADD R212, R2, 0x1, R212 ;  /* 0x0000000102d47824 */ /* 0x000fe200078e02d4 */
[----:B------:R-:W-:Y:S01]  /*05e0*/  ISETP.NE.U32.AND P0, PT, R3, 0x1, PT ;  /* 0x000000010300780c */ /* 0x000fe20003f05070 */
[----:B------:R-:W-:Y:S01]  /*05f0*/  IMAD.SHL.U32 R2, R0, 0x2, RZ ;  /* 0x0000000200027824 */ /* 0x000fe200078e00ff */
[----:B------:R-:W-:Y:S01]  /*0600*/  SHF.R.S32.HI R0, RZ, 0x7, R8 ;  /* 0x00000007ff007819 */ /* 0x000fe20000011408 */
[----:B------:R-:W-:Y:S01]  /*0610*/  IMAD.SHL.U32 R3, R9, 0x20, RZ ;  /* 0x0000002009037824 */ /* 0x000fe200078e00ff */
[----:B------:R-:W-:Y:S01]  /*0620*/  R2P PR, R6, 0x6 ;  /* 0x0000000606007804 */ /* 0x000fe20000000000 */
[--C-:B------:R-:W-:Y:S01]  /*0630*/  IMAD R10, R10, 0x400, R2.reuse ;  /* 0x000004000a0a7824 */ /* 0x100fe200078e0202 */
[----:B------:R-:W-:Y:S01]  /*0640*/  LEA R212, R212, UR4, 0x1 ;  /* 0x00000004d4d47c11 */ /* 0x000fe2000f8e08ff */
[C---:B------:R-:W-:Y:S01]  /*0650*/  IMAD R8, R0.reuse, 0x1000, R2 ;  /* 0x0000100000087824 */ /* 0x040fe200078e0202 */
[----:B------:R-:W-:Y:S01]  /*0660*/  LOP3.LUT R3, R3, 0x20, RZ, 0xc0, !PT ;  /* 0x0000002003037812 */ /* 0x000fe200078ec0ff */
[----:B------:R-:W-:Y:S01]  /*0670*/  IMAD.SHL.U32 R2, R0, 0x8, RZ ;  /* 0x0000000800027824 */ /* 0x000fe200078e00ff */
[----:B------:R-:W-:Y:S01]  /*0680*/  SEL R251, R251, 0xffffffe0, !P1 ;  /* 0xffffffe0fbfb7807 */ /* 0x000fe20004800000 */
[----:B------:R-:W-:Y:S01]  /*0690*/  IMAD.SHL.U32 R0, R6, 0x40, RZ ;  /* 0x0000004006007824 */ /* 0x000fe200078e00ff */
[----:B------:R-:W-:Y:S01]  /*06a0*/  LOP3.LUT R208, R3, 0x18, R5, 0xf8, !PT ;  /* 0x0000001803d07812 */ /* 0x000fe200078ef805 */
[----:B------:R-:W-:Y:S01]  /*06b0*/  IMAD.SHL.U32 R4, R4, 0x20, RZ ;  /* 0x0000002004047824 */ /* 0x000fe200078e00ff */
[----:B------:R-:W-:Y:S01]  /*06c0*/  SHF.R.S32.HI R5, RZ, 0x2, R11 ;  /* 0x00000002ff057819 */ /* 0x000fe2000001140b */
[----:B------:R-:W-:Y:S01]  /*06d0*/  IMAD.SHL.U32 R6, R9, 0x10, RZ ;  /* 0x0000001009067824 */ /* 0x000fe200078e00ff */
[----:B------:R-:W-:Y:S01]  /*06e0*/  LOP3.LUT R0, R0, 0x1c0, RZ, 0xc0, !PT ;  /* 0x000001c000007812 */ /* 0x000fe200078ec0ff */
[----:B------:R-:W-:Y:S01]  /*06f0*/  IMAD.IADD R213, R212, 0x1, R213 ;  /* 0x00000001d4d57824 */ /* 0x000fe200078e02d5 */
[----:B------:R-:W-:Y:S01]  /*0700*/  LOP3.LUT R2, R2, 0x8, RZ, 0xc0, !PT ;  /* 0x0000000802027812 */ /* 0x000fe200078ec0ff */
[----:B------:R-:W-:Y:S01]  /*0710*/  IMAD R18, R13, 0x10, R5 ;  /* 0x000000100d127824 */ /* 0x000fe200078e0205 */
[----:B------:R-:W-:-:S02]  /*0720*/  SHF.R.U32.HI R3, RZ, 0x3, R0 ;  /* 0x00000003ff037819 */ /* 0x000fc40000011600 */
[----:B------:R-:W-:Y:S02]  /*0730*/  LOP3.LUT R250, R4, 0x6, R250, 0xf8, !PT ;  /* 0x0000000604fa7812 */ /* 0x000fe400078ef8fa */
[----:B------:R-:W-:Y:S01]  /*0740*/  LOP3.LUT R5, R3, R0, R2, 0x1e, !PT ;  /* 0x0000000003057212 */ /* 0x000fe200078e1e02 */
[----:B------:R1:W-:Y:S01]  /*0750*/  STL [R1], R18 ;  /* 0x0000001201007387 */ /* 0x0003e20000100800 */
[----:B------:R-:W-:Y:S01]  /*0760*/  LOP3.LUT R4, R0, 0x20, R4, 0xf8, !PT ;  /* 0x0000002000047812 */ /* 0x000fe200078ef804 */
[----:B------:R-:W-:Y:S01]  /*0770*/  VIADD R0, R18, 0xffffffc0 ;  /* 0xffffffc012007836 */ /* 0x000fe20000000000 */
[----:B------:R-:W-:Y:S01]  /*0780*/  LOP3.LUT R11, R2, 0x10, R6, 0xf8, !PT ;  /* 0x00000010020b7812 */ /* 0x000fe200078ef806 */
[----:B------:R-:W-:Y:S01]  /*0790*/  IMAD.IADD R10, R10, 0x1, R5 ;  /* 0x000000010a0a7824 */ /* 0x000fe200078e0205 */
[----:B------:R-:W-:Y:S01]  /*07a0*/  LOP3.LUT R4, R4, R3, RZ, 0x3c, !PT ;  /* 0x0000000304047212 */ /* 0x000fe200078e3cff */
[----:B------:R-:W-:Y:S01]  /*07b0*/  IMAD.SHL.U32 R5, R16, 0x40, RZ ;  /* 0x0000004010057824 */ /* 0x000fe200078e00ff */
[----:B------:R-:W-:Y:S01]  /*07c0*/  SHF.R.S32.HI R2, RZ, 0x1f, R0 ;  /* 0x0000001fff027819 */ /* 0x000fe20000011400 */
[----:B------:R-:W-:Y:S01]  /*07d0*/  IMAD R3, R13, 0x400, R8 ;  /* 0x000004000d037824 */ /* 0x000fe200078e0208 */
[----:B------:R-:W-:-:S02]  /*07e0*/  LEA R245, R10, UR4, 0x1 ;  /* 0x000000040af57c11 */ /* 0x000fc4000f8e08ff */
[----:B------:R-:W-:Y:S01]  /*07f0*/  LOP3.LUT R5, R5, 0x1c0, RZ, 0xc0, !PT ;  /* 0x000001c005057812 */ /* 0x000fe200078ec0ff */
[----:B------:R-:W-:Y:S01]  /*0800*/  IMAD.IADD R219, R4, 0x1, R3 ;  /* 0x0000000104db7824 */ /* 0x000fe200078e0203 */
[----:B------:R-:W-:Y:S01]  /*0810*/  SHF.L.U64.HI R249, R0, 0x2, R2 ;  /* 0x0000000200f97819 */ /* 0x000fe20000010202 */
[----:B------:R-:W-:Y:S01]  /*0820*/  IMAD.SHL.U32 R0, R12, 0x40, RZ ;  /* 0x000000400c007824 */ /* 0x000fe200078e00ff */
[--C-:B------:R-:W-:Y:S01]  /*0830*/  SHF.R.U32.HI R6, RZ, 0x3, R5.reuse ;  /* 0x00000003ff067819 */ /* 0x100fe20000011605 */
[----:B------:R-:W-:Y:S01]  /*0840*/  IMAD.SHL.U32 R3, R9, 0x8, RZ ;  /* 0x0000000809037824 */ /* 0x000fe200078e00ff */
[----:B------:R-:W-:Y:S02]  /*0850*/  LEA R219, R219, UR5, 0x1 ;  /* 0x00000005dbdb7c11 */ /* 0x000fe4000f8e08ff */
[----:B------:R-:W-:Y:S02]  /*0860*/  LOP3.LUT R0, R0, 0xfffffe00, RZ, 0xc0, !PT ;  /* 0xfffffe0000007812 */ /* 0x000fe400078ec0ff */
[C---:B------:R-:W-:Y:S01]  /*0870*/  LOP3.LUT R2, R6.reuse, R11, R5, 0x1e, !PT ;  /* 0x0000000b06027212 */ /* 0x040fe200078e1e05 */
[----:B------:R-:W-:Y:S01]  /*0880*/  IMAD.IADD R226, R219, 0x1, R251 ;  /* 0x00000001dbe27824 */ /* 0x000fe200078e02fb */
[----:B------:R-:W-:Y:S01]  /*0890*/  LOP3.LUT R208, R6, R208, R5, 0x1e, !PT ;  /* 0x000000d006d07212 */ /* 0x000fe200078e1e05 */
[----:B------:R-:W-:Y:S01]  /*08a0*/  IMAD R4, R13, 0x400, R0 ;  /* 0x000004000d047824 */ /* 0x000fe200078e0200 */
[-C--:B------:R-:W-:Y:S01]  /*08b0*/  LOP3.LUT R217, R2, R0.reuse, RZ, 0xfc, !PT ;  /* 0x0000000002d97212 */ /* 0x080fe200078efcff */
[----:B------:R-:W-:Y:S01]  /*08c0*/  VIADD R2, R245, 0x420 ;  /* 0x00000420f5027836 */ /* 0x000fe20000000000 */
[----:B------:R-:W-:Y:S01]  /*08d0*/  LOP3.LUT R208, R208, R0, RZ, 0xfc, !PT ;  /* 0x00000000d0d07212 */ /* 0x000fe200078efcff */
[----:B------:R-:W-:Y:S01]  /*08e0*/  IMAD.MOV.U32 R0, RZ, RZ, 0x40 ;  /* 0x00000040ff007424 */ /* 0x000fe200078e00ff */
[----:B------:R-:W-:Y:S01]  /*08f0*/  LOP3.LUT R3, R5, 0x8, R3, 0xf8, !PT ;  /* 0x0000000805037812 */ /* 0x000fe200078ef803 */
[----:B------:R-:W-:Y:S01]  /*0900*/  IMAD.IADD R251, R251, 0x1, R245 ;  /* 0x00000001fbfb7824 */ /* 0x000fe200078e02f5 */
[----:B------:R-:W-:Y:S01]  /*0910*/  SEL R227, R227, 0x10, !P0 ;  /* 0x00000010e3e37807 */ /* 0x000fe20004000000 */
[----:B------:R-:W-:Y:S01]  /*0920*/  @P1 VIADD R2, R245, 0x3e0 ;  /* 0x000003e0f5021836 */ /* 0x000fe20000000000 */
[----:B------:R-:W-:-:S02]  /*0930*/  SEL R214, R0, 0xffffffc0, !P3 ;  /* 0xffffffc000d67807 */ /* 0x000fc40005800000 */
[----:B------:R-:W-:Y:S01]  /*0940*/  SEL R0, R0, 0xffffffc0, !P2 ;  /* 0xffffffc000007807 */ /* 0x000fe20005000000 */
[----:B------:R-:W-:Y:S01]  /*0950*/  IMAD.IADD R228, R219, 0x1, R227 ;  /* 0x00000001dbe47824 */ /* 0x000fe200078e02e3 */
[----:B------:R1:W-:Y:S01]  /*0960*/  STL [R1+0x8], R2 ;  /* 0x0000080201007387 */ /* 0x0003e20000100800 */
[----:B------:R-:W-:Y:S01]  /*0970*/  LOP3.LUT R3, R3, R6, RZ, 0x3c, !PT ;  /* 0x0000000603037212 */ /* 0x000fe200078e3cff */
[----:B------:R-:W-:Y:S01]  /*0980*/  IMAD.IADD R215, R212, 0x1, R214 ;  /* 0x00000001d4d77824 */ /* 0x000fe200078e02d6 */
[----:B------:R-:W-:Y:S01]  /*0990*/  LOP3.LUT R209, R7, R14, R209, 0xf6, !PT ;  /* 0x0000000e07d17212 */ /* 0x000fe200078ef6d1 */
[----:B------:R-:W-:Y:S01]  /*09a0*/  IMAD.IADD R247, R245, 0x1, R0 ;  /* 0x00000001f5f77824 */ /* 0x000fe200078e0200 */
[----:B---3--:R-:W-:Y:S01]  /*09b0*/  IADD3 R248, R18, 0x1, -R248 ;  /* 0x0000000112f87810 */ /* 0x008fe20007ffe8f8 */
[----:B------:R-:W-:Y:S01]  /*09c0*/  IMAD.IADD R252, R251, 0x1, R0 ;  /* 0x00000001fbfc7824 */ /* 0x000fe200078e0200 */
[----:B------:R-:W-:Y:S01]  /*09d0*/  LEA R209, R209, UR5, 0x1 ;  /* 0x00000005d1d17c11 */ /* 0x000fe2000f8e08ff */
[----:B------:R-:W-:Y:S01]  /*09e0*/  IMAD.IADD R0, R0, 0x1, R2 ;  /* 0x0000000100007824 */ /* 0x000fe200078e0202 */
[----:B------:R-:W-:Y:S01]  /*09f0*/  LEA R208, R208, UR4, 0x1 ;  /* 0x00000004d0d07c11 */ /* 0x000fe2000f8e08ff */
[----:B------:R-:W-:-:S02]  /*0a00*/  IMAD.IADD R218, R4, 0x1, R3 ;  /* 0x0000000104da7824 */ /* 0x000fc400078e0203 */
[----:B------:R-:W-:Y:S01]  /*0a10*/  IMAD.IADD R214, R213, 0x1, R214 ;  /* 0x00000001d5d67824 */ /* 0x000fe200078e02d6 */
[----:B------:R1:W-:Y:S01]  /*0a20*/  STL [R1+0x4], R0 ;  /* 0x0000040001007387 */ /* 0x0003e20000100800 */
[----:B------:R-:W-:-:S07]  /*0a30*/  IMAD.IADD R227, R227, 0x1, R226 ;  /* 0x00000001e3e37824 */ /* 0x000fce00078e02e2 */
.L_x_216:
        /* <DEDUP_REMOVED lines=9> */
[----:B----4-:R-:W2:Y:S01]  /*0ad0*/  @P1 LDC.64 R4, c[0x0][0x300] ;  /* 0x0000c000ff041b82 */ /* 0x010ea20000000a00 */
[----:B------:R-:W2:Y:S01]  /*0ae0*/  @P1 S2R R2, SR_CTAID.Y ;  /* 0x0000000000021919 */ /* 0x000ea20000002600 */
[----:B-1----:R-:W-:Y:S01]  /*0af0*/  @P0 R2UR UR4, R0 ;  /* 0x00000000000402ca */ /* 0x002fe200000e0000 */
[----:B--2---:R-:W-:-:S06]  /*0b00*/  @P1 IMAD.WIDE R4, R2, 0x4, R4 ;  /* 0x0000000402041825 */ /* 0x004fcc00078e0204 */
[----:B------:R-:W2:Y:S06]  /*0b10*/  @P1 LDG.E R4, desc[UR34][R4.64] ;  /* 0x0000002204041981 */ /* 0x000eac000c1e1900 */
        /* <DEDUP_REMOVED lines=18> */
[----:B------:R-:W1:Y:S01]  /*0c40*/  LDC R7, c[0x0][0x278] ;  /* 0x00009e00ff077b82 */ /* 0x000e620000000800 */
[----:B------:R-:W2:Y:S01]  /*0c50*/  S2R R4, SR_CTAID.Z ;  /* 0x0000000000047919 */ /* 0x000ea20000002700 */
[----:B------:R-:W-:Y:S01]  /*0c60*/  ULDC.64 UR6, c[0x0][0x2f0] ;  /* 0x0000bc0000067ab9 */ /* 0x000fe20000000a00 */
[----:B------:R-:W-:Y:S01]  /*0c70*/  ULDC UR4, c[0x0][0x2c4] ;  /* 0x0000b10000047ab9 */ /* 0x000fe20000000800 */
[----:B------:R-:W-:Y:S01]  /*0c80*/  UISETP.NE.U32.AND UP1, UPT, UR6, URZ, UPT ;  /* 0x0000003f0600728c */ /* 0x000fe2000bf25070 */
[----:B------:R-:W3:Y:S01]  /*0c90*/  S2R R8, SR_CTAID.X ;  /* 0x0000000000087919 */ /* 0x000ee20000002500 */
[----:B------:R-:W-:Y:S01]  /*0ca0*/  ULDC UR38, c[0x0][0x270] ;  /* 0x00009c0000267ab9 */ /* 0x000fe20000000800 */
[----:B------:R-:W-:Y:S01]  /*0cb0*/  ULDC.U8 UR6, c[0x0][0x3d8] ;  /* 0x0000f60000067ab9 */ /* 0x000fe20000000000 */
[----:B------:R-:W-:Y:S01]  /*0cc0*/  ULDC UR33, c[0x0][0x2dc] ;  /* 0x0000b70000217ab9 */ /* 0x000fe20000000800 */
[----:B------:R-:W-:Y:S02]  /*0cd0*/  UISETP.NE.AND UP0, UPT, UR6, URZ, UPT ;  /* 0x0000003f0600728c */ /* 0x000fe4000bf05270 */
[----:B------:R-:W-:-:S02]  /*0ce0*/  UIADD3 UR6, UR4, 0x3f, URZ ;  /* 0x0000003f04067890 */ /* 0x000fc4000fffe03f */
[----:B------:R-:W-:Y:S02]  /*0cf0*/  UISETP.NE.AND.EX UP1, UPT, UR7, URZ, UPT, UP1 ;  /* 0x0000003f0700728c */ /* 0x000fe4000bf25310 */
[----:B------:R-:W-:Y:S02]  /*0d00*/  USHF.R.S32.HI UR30, URZ, 0x1f, UR6 ;  /* 0x0000001f3f1e7899 */ /* 0x000fe40008011406 */
[----:B------:R-:W-:Y:S02]  /*0d10*/  UIMAD UR8, UR17, UR33, URZ ;  /* 0x00000021110872a4 */ /* 0x000fe4000f8e023f */
[----:B------:R-:W-:Y:S02]  /*0d20*/  ULEA.HI UR30, UR30, UR6, URZ, 0x6 ;  /* 0x000000061e1e7291 */ /* 0x000fe4000f8f303f */
[----:B------:R-:W-:Y:S02]  /*0d30*/  @UP0 UIMAD UR11, UR16, UR4, URZ ;  /* 0x00000004100b02a4 */ /* 0x000fe4000f8e023f */
[----:B------:R-:W-:Y:S01]  /*0d40*/  ULOP3.LUT UR36, UR30, 0xffffffc0, URZ, 0xc0, !UPT ;  /* 0xffffffc01e247892 */ /* 0x000fe2000f8ec03f */
[----:B-1----:R-:W-:Y:S01]  /*0d50*/  IABS R6, R7 ;  /* 0x0000000700067213 */ /* 0x002fe20000000000 */
[----:B------:R-:W-:Y:S01]  /*0d60*/  @!UP0 UIMAD UR9, UR16, UR38, UR17 ;  /* 0x00000026100982a4 */ /* 0x000fe2000f8e0211 */
[----:B------:R-:W-:Y:S01]  /*0d70*/  ISETP.NE.AND P2, PT, R7, RZ, PT ;  /* 0x000000ff0700720c */ /* 0x000fe20003f45270 */
[----:B------:R-:W-:Y:S01]  /*0d80*/  UIADD3 UR36, UR36, -0x40, URZ ;  /* 0xffffffc024247890 */ /* 0x000fe2000fffe03f */
[----:B------:R-:W1:Y:S01]  /*0d90*/  I2F.RP R2, R6 ;  /* 0x0000000600027306 */ /* 0x000e620000209400 */
[----:B------:R-:W-:Y:S01]  /*0da0*/  ULDC.U8 UR10, c[0x0][0x480] ;  /* 0x00012000000a7ab9 */ /* 0x000fe20000000000 */
[----:B------:R-:W-:Y:S01]  /*0db0*/  @UP0 ULDC UR27, c[0x0][0x2e4] ;  /* 0x0000b900001b0ab9 */ /* 0x000fe20000000800 */
[----:B------:R-:W-:Y:S01]  /*0dc0*/  USHF.R.S32.HI UR12, URZ, 0x1f, UR24 ;  /* 0x0000001f3f0c7899 */ /* 0x000fe20008011418 */
[----:B--2---:R-:W-:Y:S01]  /*0dd0*/  IABS R4, R4 ;  /* 0x0000000400047213 */ /* 0x004fe20000000000 */
[----:B------:R-:W-:-:S02]  /*0de0*/  @UP0 UIMAD UR27, UR17, UR27, UR11 ;  /* 0x0000001b111b02a4 */ /* 0x000fc4000f8e020b */
[----:B------:R-:W-:Y:S02]  /*0df0*/  USHF.R.S32.HI UR23, URZ, 0x1f, UR31 ;  /* 0x0000001f3f177899 */ /* 0x000fe4000801141f */
[----:B------:R-:W-:Y:S02]  /*0e00*/  USHF.R.S32.HI UR40, URZ, 0x1f, UR38 ;  /* 0x0000001f3f287899 */ /* 0x000fe40008011426 */
[----:B------:R-:W-:Y:S02]  /*0e10*/  USHF.R.S32.HI UR7, URZ, 0x1f, UR8 ;  /* 0x0000001f3f077899 */ /* 0x000fe40008011408 */
[----:B------:R-:W-:Y:S01]  /*0e20*/  USEL UR6, UR28, URZ, UP1 ;  /* 0x0000003f1c067287 */ /* 0x000fe20008800000 */
[----:B-1----:R-:W1:Y:S01]  /*0e30*/  MUFU.RCP R2, R2 ;  /* 0x0000000200027308 */ /* 0x002e620000001000 */
[----:B------:R-:W-:Y:S02]  /*0e40*/  USEL UR39, UR29, URZ, UP1 ;  /* 0x0000003f1d277287 */ /* 0x000fe40008800000 */
[----:B------:R-:W-:-:S02]  /*0e50*/  USHF.R.S32.HI UR30, URZ, 0x6, UR30 ;  /* 0x000000063f1e7899 */ /* 0x000fc4000801141e */
[----:B------:R-:W-:Y:S02]  /*0e60*/  @!UP0 UIMAD UR27, UR9, UR4, URZ ;  /* 0x00000004091b82a4 */ /* 0x000fe4000f8e023f */
[----:B------:R-:W-:Y:S01]  /*0e70*/  USHF.R.S32.HI UR37, URZ, 0x1f, UR36 ;  /* 0x0000001f3f257899 */ /* 0x000fe20008011424 */
[----:B-1----:R-:W-:-:S04]  /*0e80*/  VIADD R2, R2, 0xffffffe ;  /* 0x0ffffffe02027836 */ /* 0x002fc80000000000 */
[----:B------:R-:W1:Y:S02]  /*0e90*/  F2I.FTZ.U32.TRUNC.NTZ R3, R2 ;  /* 0x0000000200037305 */ /* 0x000e64000021f000 */
[----:B-1----:R-:W-:Y:S02]  /*0ea0*/  IMAD.MOV R0, RZ, RZ, -R3 ;  /* 0x000000ffff007224 */ /* 0x002fe400078e0a03 */
[----:B------:R-:W-:Y:S02]  /*0eb0*/  IMAD.MOV.U32 R2, RZ, RZ, RZ ;  /* 0x000000ffff027224 */ /* 0x000fe400078e00ff */
[----:B------:R-:W-:-:S04]  /*0ec0*/  IMAD R0, R0, R6, RZ ;  /* 0x0000000600007224 */ /* 0x000fc800078e02ff */
[----:B------:R-:W-:Y:S01]  /*0ed0*/  IMAD.HI.U32 R0, R3, R0, R2 ;  /* 0x0000000003007227 */ /* 0x000fe200078e0002 */
[----:B------:R-:W-:Y:S02]  /*0ee0*/  MOV R3, R4 ;  /* 0x0000000400037202 */ /* 0x000fe40000000f00 */
[----:B------:R-:W3:Y:S03]  /*0ef0*/  LDC.64 R4, c[0x0][0x488] ;  /* 0x00012200ff047b82 */ /* 0x000ee60000000a00 */
[----:B------:R-:W-:-:S04]  /*0f00*/  IMAD.HI.U32 R0, R0, R3, RZ ;  /* 0x0000000300007227 */ /* 0x000fc800078e00ff */
[----:B------:R-:W-:-:S04]  /*0f10*/  IMAD.MOV R2, RZ, RZ, -R0 ;  /* 0x000000ffff027224 */ /* 0x000fc800078e0a00 */
[----:B------:R-:W-:-:S05]  /*0f20*/  IMAD R2, R6, R2, R3 ;  /* 0x0000000206027224 */ /* 0x000fca00078e0203 */
[----:B------:R-:W-:-:S13]  /*0f30*/  ISETP.GT.U32.AND P0, PT, R6, R2, PT ;  /* 0x000000020600720c */ /* 0x000fda0003f04070 */
[----:B------:R-:W-:Y:S01]  /*0f40*/  @!P0 IMAD.IADD R2, R2, 0x1, -R6 ;  /* 0x0000000102028824 */ /* 0x000fe200078e0a06 */
[----:B------:R-:W-:Y:S02]  /*0f50*/  @!P0 IADD3 R0, R0, 0x1, RZ ;  /* 0x0000000100008810 */ /* 0x000fe40007ffe0ff */
[----:B------:R-:W-:Y:S02]  /*0f60*/  ISETP.NE.AND P0, PT, RZ, UR10, PT ;  /* 0x0000000aff007c0c */ /* 0x000fe4000bf05270 */
[----:B------:R-:W-:Y:S02]  /*0f70*/  ISETP.GE.U32.AND P3, PT, R2, R6, PT ;  /* 0x000000060200720c */ /* 0x000fe40003f66070 */
[----:B------:R-:W-:-:S04]  /*0f80*/  LOP3.LUT R2, R7, UR17, RZ, 0x3c, !PT ;  /* 0x0000001107027c12 */ /* 0x000fc8000f8e3cff */
[----:B------:R-:W-:Y:S01]  /*0f90*/  ISETP.GE.AND P1, PT, R2, RZ, PT ;  /* 0x000000ff0200720c */ /* 0x000fe20003f26270 */
[----:B---3--:R-:W-:-:S04]  /*0fa0*/  IMAD.WIDE.U32 R2, R8, R4, RZ ;  /* 0x0000000408027225 */ /* 0x008fc800078e00ff */
[----:B------:R-:W-:Y:S02]  /*0fb0*/  IMAD R3, R8, R5, R3 ;  /* 0x0000000508037224 */ /* 0x000fe400078e0203 */
[----:B------:R-:W-:-:S03]  /*0fc0*/  @P3 VIADD R0, R0, 0x1 ;  /* 0x0000000100003836 */ /* 0x000fc60000000000 */
[----:B------:R-:W-:Y:S01]  /*0fd0*/  SEL R5, R3, RZ, P0 ;  /* 0x000000ff03057207 */ /* 0x000fe20000000000 */
[----:B------:R-:W-:-:S05]  /*0fe0*/  IMAD.MOV.U32 R11, RZ, RZ, R0 ;  /* 0x000000ffff0b7224 */ /* 0x000fca00078e0000 */
[----:B------:R-:W-:Y:S02]  /*0ff0*/  @!P1 IADD3 R11, -R11, RZ, RZ ;  /* 0x000000ff0b0b9210 */ /* 0x000fe40007ffe1ff */
[----:B------:R-:W-:Y:S02]  /*1000*/  PLOP3.LUT P1, PT, PT, PT, UP0, 0x80, 0x0 ;  /* 0x000000000000781c */ /* 0x000fe40003f2f008 */
[----:B------:R-:W-:Y:S02]  /*1010*/  @!P2 LOP3.LUT R11, RZ, R7, RZ, 0x33, !PT ;  /* 0x00000007ff0ba212 */ /* 0x000fe400078e33ff */
[----:B------:R-:W-:Y:S02]  /*1020*/  SEL R7, R2, RZ, P0 ;  /* 0x000000ff02077207 */ /* 0x000fe40000000000 */
[----:B------:R-:W-:-:S07]  /*1030*/  SHF.R.S32.HI R17, RZ, 0x1f, R11 ;  /* 0x0000001fff117819 */ /* 0x000fce000001140b */
[----:B------:R-:W-:Y:S05]  /*1040*/  @!P1 BRA `(.L_x_209) ;  /* 0x0000000000209947 */ /* 0x000fea0003800000 */
        /* <DEDUP_REMOVED lines=8> */
.L_x_209:
[----:B------:R-:W-:Y:S01]  /*10d0*/  UIMAD UR26, UR16, UR38, UR17 ;  /* 0x00000026101a72a4 */ /* 0x000fe2000f8e0211 */
[----:B------:R-:W-:-:S03]  /*10e0*/  ULDC UR46, c[0x0][0x2d4] ;  /* 0x0000b500002e7ab9 */ /* 0x000fc60000000800 */
[----:B------:R-:W-:-:S12]  /*10f0*/  UIMAD UR26, UR26, UR46, URZ ;  /* 0x0000002e1a1a72a4 */ /* 0x000fd8000f8e023f */
.L_x_210:
[----:B------:R-:W2:Y:S01]  /*1100*/  LDL R31, [R1] ;  /* 0x00000000011f7983 */ /* 0x000ea20000100800 */
[----:B------:R-:W1:Y:S01]  /*1110*/  LDC.64 R22, c[0x0][0x240] ;  /* 0x00009000ff167b82 */ /* 0x000e620000000a00 */
[----:B------:R-:W-:Y:S01]  /*1120*/  UIMAD UR9, UR38, UR33, URZ ;  /* 0x00000021260972a4 */ /* 0x000fe2000f8e023f */
[----:B------:R-:W-:Y:S01]  /*1130*/  IMAD.U32 R6, RZ, RZ, UR8 ;  /* 0x00000008ff067e24 */ /* 0x000fe2000f8e00ff */
[----:B------:R-:W3:Y:S01]  /*1140*/  S2R R29, SR_TID.X ;  /* 0x00000000001d7919 */ /* 0x000ee20000002100 */
[----:B------:R-:W-:Y:S01]  /*1150*/  IMAD.U32 R4, RZ, RZ, UR7 ;  /* 0x00000007ff047e24 */ /* 0x000fe2000f8e00ff */
[----:B------:R-:W-:Y:S01]  /*1160*/  UIMAD.WIDE UR46, UR16, UR46, UR36 ;  /* 0x0000002e102e72a5 */ /* 0x000fe2000f8e0224 */
[----:B------:R-:W-:Y:S01]  /*1170*/  CS2R R158, SRZ ;  /* 0x00000000009e7805 */ /* 0x000fe2000001ff00 */
[----:B------:R-:W-:Y:S01]  /*1180*/  UIMAD.WIDE.U32 UR44, UR33, UR38, URZ ;  /* 0x00000026212c72a5 */ /* 0x000fe2000f8e003f */
[----:B------:R-:W4:Y:S01]  /*1190*/  LDC.64 R8, c[0x0][0x228] ;  /* 0x00008a00ff087b82 */ /* 0x000f220000000a00 */
[----:B------:R-:W-:Y:S01]  /*11a0*/  UIADD3 UR24, UP0, UR31, UR24, URZ ;  /* 0x000000181f187290 */ /* 0x000fe2000ff1e03f */
[----:B------:R-:W-:Y:S01]  /*11b0*/  CS2R R156, SRZ ;  /* 0x00000000009c7805 */ /* 0x000fe2000001ff00 */
[----:B------:R-:W-:Y:S01]  /*11c0*/  USHF.R.S32.HI UR43, URZ, 0x1f, UR33 ;  /* 0x0000001f3f2b7899 */ /* 0x000fe20008011421 */
[----:B------:R-:W-:Y:S01]  /*11d0*/  CS2R R162, SRZ ;  /* 0x0000000000a27805 */ /* 0x000fe2000001ff00 */
[----:B------:R-:W-:Y:S01]  /*11e0*/  IMAD.U32 R26, RZ, RZ, UR44 ;  /* 0x0000002cff1a7e24 */ /* 0x000fe2000f8e00ff */
[----:B------:R-:W-:Y:S01]  /*11f0*/  ULDC.64 UR10, c[0x0][0x258] ;  /* 0x00009600000a7ab9 */ /* 0x000fe20000000a00 */
[----:B------:R-:W-:Y:S01]  /*1200*/  IMAD.U32 R27, RZ, RZ, UR45 ;  /* 0x0000002dff1b7e24 */ /* 0x000fe2000f8e00ff */
[----:B------:R-:W5:Y:S01]  /*1210*/  LDC.64 R18, c[0x0][0x418] ;  /* 0x00010600ff127b82 */ /* 0x000f620000000a00 */
[----:B------:R-:W-:Y:S01]  /*1220*/  UIMAD UR42, UR21, UR10, URZ ;  /* 0x0000000a152a72a4 */ /* 0x000fe2000f8e023f */
[----:B------:R-:W-:Y:S01]  /*1230*/  CS2R R160, SRZ ;  /* 0x0000000000a07805 */ /* 0x000fe2000001ff00 */
[----:B------:R-:W-:Y:S01]  /*1240*/  UIMAD UR43, UR43, UR38, URZ ;  /* 0x000000262b2b72a4 */ /* 0x000fe2000f8e023f */
[----:B------:R-:W-:Y:S01]  /*1250*/  CS2R R154, SRZ ;  /* 0x00000000009a7805 */ /* 0x000fe2000001ff00 */
[----:B------:R-:W-:Y:S01]  /*1260*/  UIMAD UR42, UR17, UR11, UR42 ;  /* 0x0000000b112a72a4 */ /* 0x000fe2000f8e022a */
[----:B------:R-:W-:Y:S01]  /*1270*/  CS2R R152, SRZ ;  /* 0x0000000000987805 */ /* 0x000fe2000001ff00 */
[----:B------:R-:W-:Y:S01]  /*1280*/  UIMAD UR40, UR40, UR33, UR43 ;  /* 0x00000021282872a4 */ /* 0x000fe2000f8e022b */
[----:B------:R-:W4:Y:S01]  /*1290*/  LDC.64 R24, c[0x0][0x420] ;  /* 0x00010800ff187b82 */ /* 0x000f220000000a00 */
[----:B------:R-:W-:Y:S01]  /*12a0*/  UIADD3.X UR23, UR12, UR23, URZ, UP0, !UPT ;  /* 0x000000170c177290 */ /* 0x000fe200087fe43f */
[----:B------:R-:W-:Y:S01]  /*12b0*/  CS2R R150, SRZ ;  /* 0x0000000000967805 */ /* 0x000fe2000001ff00 */
[----:B------:R-:W-:Y:S01]  /*12c0*/  UIADD3 UR40, UR45, UR40, URZ ;  /* 0x000000282d287290 */ /* 0x000fe2000fffe03f */
[----:B------:R-:W-:Y:S01]  /*12d0*/  CS2R R148, SRZ ;  /* 0x0000000000947805 */ /* 0x000fe2000001ff00 */
[----:B------:R-:W-:Y:S01]  /*12e0*/  ULDC.64 UR12, c[0x0][0x210] ;  /* 0x00008400000c7ab9 */ /* 0x000fe20000000a00 */
[----:B------:R-:W-:Y:S01]  /*12f0*/  UIADD3 UR27, UR36, UR27, URZ ;  /* 0x0000001b241b7290 */ /* 0x000fe2000fffe03f */
[----:B------:R-:W-:Y:S01]  /*1300*/  CS2R R142, SRZ ;  /* 0x00000000008e7805 */ /* 0x000fe2000001ff00 */
[----:B------:R-:W4:Y:S01]  /*1310*/  LDC.64 R20, c[0x0][0x230] ;  /* 0x00008c00ff147b82 */ /* 0x000f220000000a00 */
[----:B------:R-:W-:Y:S01]  /*1320*/  UIADD3 UR26, UR36, UR26, URZ ;  /* 0x0000001a241a7290 */ /* 0x000fe2000fffe03f */
[----:B------:R-:W-:-:S02]  /*1330*/  CS2R R140, SRZ ;  /* 0x00000000008c7805 */ /* 0x000fc4000001ff00 */
[----:B---3--:R-:W-:Y:S02]  /*1340*/  SHF.R.S32.HI R30, RZ, 0x1f, R29 ;  /* 0x0000001fff1e7819 */ /* 0x008fe4000001141d */
[----:B------:R-:W-:Y:S02]  /*1350*/  CS2R R146, SRZ ;  /* 0x0000000000927805 */ /* 0x000fe4000001ff00 */
[----:B------:R-:W-:Y:S02]  /*1360*/  CS2R R144, SRZ ;  /* 0x0000000000907805 */ /* 0x000fe4000001ff00 */
[----:B------:R-:W-:Y:S02]  /*1370*/  CS2R R138, SRZ ;  /* 0x00000000008a7805 */ /* 0x000fe4000001ff00 */
[-C--:B------:R-:W-:Y:S01]  /*1380*/  LEA.HI R2, R30, R29.reuse, RZ, 0x5 ;  /* 0x0000001d1e027211 */ /* 0x080fe200078f28ff */
[----:B-----5:R-:W-:Y:S01]  /*1390*/  IMAD R12, R18, UR22, RZ ;  /* 0x00000016120c7c24 */ /* 0x020fe2000f8e02ff */
[----:B------:R-:W-:-:S02]  /*13a0*/  LEA.HI R3, R30, R29, RZ, 0x3 ;  /* 0x0000001d1e037211 */ /* 0x000fc400078f18ff */
[----:B------:R-:W-:Y:S02]  /*13b0*/  CS2R R136, SRZ ;  /* 0x0000000000887805 */ /* 0x000fe4000001ff00 */
[----:B------:R-:W-:Y:S01]  /*13c0*/  LOP3.LUT R0, R2, 0xffffffe0, RZ, 0xc0, !PT ;  /* 0xffffffe002007812 */ /* 0x000fe200078ec0ff */
[----:B------:R-:W-:Y:S01]  /*13d0*/  IMAD R12, R19, UR16, R12 ;  /* 0x00000010130c7c24 */ /* 0x000fe2000f8e020c */
[----:B------:R-:W-:Y:S02]  /*13e0*/  SHF.R.S32.HI R2, RZ, 0x5, R2 ;  /* 0x00000005ff027819 */ /* 0x000fe40000011402 */
[----:B------:R-:W-:Y:S02]  /*13f0*/  CS2R R134, SRZ ;  /* 0x0000000000867805 */ /* 0x000fe4000001ff00 */
[----:B------:R-:W-:Y:S01]  /*1400*/  SHF.R.S32.HI R16, RZ, 0x3, R3 ;  /* 0x00000003ff107819 */ /* 0x000fe20000011403 */
[----:B------:R-:W-:Y:S01]  /*1410*/  IMAD.IADD R0, R29, 0x1, -R0 ;  /* 0x000000011d007824 */ /* 0x000fe200078e0a00 */
[----:B------:R-:W-:-:S02]  /*1420*/  CS2R R132, SRZ ;  /* 0x0000000000847805 */ /* 0x000fc4000001ff00 */
[----:B------:R-:W-:Y:S02]  /*1430*/  CS2R R126, SRZ ;  /* 0x00000000007e7805 */ /* 0x000fe4000001ff00 */
[----:B------:R-:W-:Y:S01]  /*1440*/  SHF.R.S32.HI R28, RZ, 0x1f, R16 ;  /* 0x0000001fff1c7819 */ /* 0x000fe20000011410 */
[----:B------:R-:W-:Y:S01]  /*1450*/  IMAD R0, R2, UR9, R0 ;  /* 0x0000000902007c24 */ /* 0x000fe2000f8e0200 */
[----:B------:R-:W-:Y:S01]  /*1460*/  LOP3.LUT R2, R3, 0xfffffff8, RZ, 0xc0, !PT ;  /* 0xfffffff803027812 */ /* 0x000fe200078ec0ff */
[----:B------:R-:W-:Y:S01]  /*1470*/  USHF.L.U32 UR9, UR9, 0x6, URZ ;  /* 0x0000000609097899 */ /* 0x000fe2000800063f */
[----:B------:R-:W-:Y:S02]  /*1480*/  IADD3 R10, P3, R16, UR36, RZ ;  /* 0x00000024100a7c10 */ /* 0x000fe4000ff7e0ff */
[----:B------:R-:W-:Y:S02]  /*1490*/  CS2R R124, SRZ ;  /* 0x00000000007c7805 */ /* 0x000fe4000001ff00 */
[----:B------:R-:W-:Y:S01]  /*14a0*/  CS2R R130, SRZ ;  /* 0x0000000000827805 */ /* 0x000fe2000001ff00 */
[----:B------:R-:W-:Y:S01]  /*14b0*/  IMAD.IADD R2, R29, 0x1, -R2 ;  /* 0x000000011d027824 */ /* 0x000fe200078e0a02 */
[----:B------:R-:W-:Y:S01]  /*14c0*/  USHF.R.S32.HI UR7, URZ, 0x1f, UR9 ;  /* 0x0000001f3f077899 */ /* 0x000fe20008011409 */
[----:B------:R-:W-:-:S02]  /*14d0*/  IADD3 R6, P2, P1, R0, UR9, R6 ;  /* 0x0000000900067c10 */ /* 0x000fc4000f95e006 */
[----:B------:R-:W-:Y:S02]  /*14e0*/  CS2R R128, SRZ ;  /* 0x0000000000807805 */ /* 0x000fe4000001ff00 */
[----:B------:R-:W-:Y:S01]  /*14f0*/  SHF.R.S32.HI R0, RZ, 0x1f, R0 ;  /* 0x0000001fff007819 */ /* 0x000fe20000011400 */
[----:B------:R-:W-:Y:S01]  /*1500*/  IMAD.SHL.U32 R2, R2, 0x8, RZ ;  /* 0x0000000802027824 */ /* 0x000fe200078e00ff */
[----:B------:R-:W-:Y:S01]  /*1510*/  IADD3.X R13, R28, UR37, RZ, P3, !PT ;  /* 0x000000251c0d7c10 */ /* 0x000fe20009ffe4ff */
[----:B------:R-:W-:Y:S01]  /*1520*/  UIADD3 UR37, UP1, UR46, UR6, URZ ;  /* 0x000000062e257290 */ /* 0x000fe2000ff3e03f */
[----:B------:R-:W-:Y:S01]  /*1530*/  IADD3.X R4, R0, UR7, R4, P2, P1 ;  /* 0x0000000700047c10 */ /* 0x000fe200097e2404 */
[----:B------:R-:W-:Y:S01]  /*1540*/  ULDC.64 UR8, c[0x0][0x248] ;  /* 0x0000920000087ab9 */ /* 0x000fe20000000a00 */
[----:B------:R-:W-:Y:S01]  /*1550*/  IADD3 R6, P1, R6, R7, RZ ;  /* 0x0000000706067210 */ /* 0x000fe20007f3e0ff */
[-C--:B-1----:R-:W-:Y:S01]  /*1560*/  IMAD R0, R13, R22.reuse, RZ ;  /* 0x000000160d007224 */ /* 0x082fe200078e02ff */
[----:B------:R-:W-:Y:S01]  /*1570*/  SHF.R.S32.HI R3, RZ, 0x1f, R2 ;  /* 0x0000001fff037819 */ /* 0x000fe20000011402 */
[----:B------:R-:W-:Y:S01]  /*1580*/  ULDC.64 UR6, c[0x0][0x250] ;  /* 0x0000940000067ab9 */ /* 0x000fe20000000a00 */
[----:B------:R-:W-:Y:S01]  /*1590*/  UIMAD UR41, UR23, UR8, URZ ;  /* 0x00000008172972a4 */ /* 0x000fe2000f8e023f */
[----:B------:R-:W-:Y:S01]  /*15a0*/  IMAD.X R7, R4, 0x1, R5, P1 ;  /* 0x0000000104077824 */ /* 0x000fe200008e0605 */
[----:B------:R-:W-:Y:S01]  /*15b0*/  UIADD3.X UR39, UR47, UR39, URZ, UP1, !UPT ;  /* 0x000000272f277290 */ /* 0x000fe20008ffe43f */
[C---:B------:R-:W-:Y:S01]  /*15c0*/  IMAD R0, R10.reuse, R23, R0 ;  /* 0x000000170a007224 */ /* 0x040fe200078e0200 */
[----:B------:R-:W-:Y:S01]  /*15d0*/  UIMAD UR41, UR24, UR9, UR41 ;  /* 0x00000009182972a4 */ /* 0x000fe2000f8e0229 */
[----:B------:R-:W-:Y:S01]  /*15e0*/  IMAD.WIDE.U32 R4, R10, R22, R2 ;  /* 0x000000160a047225 */ /* 0x000fe200078e0002 */
[----:B------:R-:W-:Y:S01]  /*15f0*/  UIMAD UR33, UR23, UR6, URZ ;  /* 0x00000006172172a4 */ /* 0x000fe2000f8e023f */
[----:B------:R-:W-:-:S02]  /*1600*/  CS2R R122, SRZ ;  /* 0x00000000007a7805 */ /* 0x000fc4000001ff00 */
[----:B------:R-:W-:Y:S01]  /*1610*/  CS2R R120, SRZ ;  /* 0x0000000000787805 */ /* 0x000fe2000001ff00 */
[----:B------:R-:W-:Y:S01]  /*1620*/  IMAD.IADD R5, R5, 0x1, R0 ;  /* 0x0000000105057824 */ /* 0x000fe200078e0200 */
[----:B------:R-:W-:Y:S01]  /*1630*/  UIMAD UR33, UR24, UR7, UR33 ;  /* 0x00000007182172a4 */ /* 0x000fe2000f8e0221 */
[C---:B----4-:R-:W-:Y:S01]  /*1640*/  IMAD R0, R8.reuse, UR22, RZ ;  /* 0x0000001608007c24 */ /* 0x050fe2000f8e02ff */
[----:B------:R-:W-:Y:S01]  /*1650*/  CS2R R118, SRZ ;  /* 0x0000000000767805 */ /* 0x000fe2000001ff00 */
[----:B------:R-:W-:Y:S01]  /*1660*/  IMAD.WIDE.U32 R4, R8, UR16, R4 ;  /* 0x0000001008047c25 */ /* 0x000fe2000f8e0004 */
[----:B------:R-:W-:Y:S02]  /*1670*/  CS2R R116, SRZ ;  /* 0x0000000000747805 */ /* 0x000fe4000001ff00 */
[----:B------:R-:W-:Y:S02]  /*1680*/  CS2R R110, SRZ ;  /* 0x00000000006e7805 */ /* 0x000fe4000001ff00 */
[----:B------:R-:W-:Y:S01]  /*1690*/  CS2R R108, SRZ ;  /* 0x00000000006c7805 */ /* 0x000fe2000001ff00 */
[----:B------:R-:W-:Y:S01]  /*16a0*/  IMAD R0, R9, UR16, R0 ;  /* 0x0000001009007c24 */ /* 0x000fe2000f8e0200 */
[----:B------:R-:W-:Y:S01]  /*16b0*/  CS2R R114, SRZ ;  /* 0x0000000000727805 */ /* 0x000fe2000001ff00 */
[----:B------:R-:W-:Y:S01]  /*16c0*/  IMAD.U32 R8, RZ, RZ, UR8 ;  /* 0x00000008ff087e24 */ /* 0x000fe2000f8e00ff */
[----:B------:R-:W-:Y:S01]  /*16d0*/  CS2R R112, SRZ ;  /* 0x0000000000707805 */ /* 0x000fe2000001ff00 */
[----:B------:R-:W-:Y:S01]  /*16e0*/  IMAD.U32 R14, RZ, RZ, UR6 ;  /* 0x00000006ff0e7e24 */ /* 0x000fe2000f8e00ff */
[----:B------:R-:W-:Y:S01]  /*16f0*/  CS2R R106, SRZ ;  /* 0x00000000006a7805 */ /* 0x000fe2000001ff00 */
[----:B------:R-:W-:Y:S01]  /*1700*/  IMAD.WIDE.U32 R26, R26, UR37, R6 ;  /* 0x000000251a1a7c25 */ /* 0x000fe2000f8e0006 */
[----:B------:R-:W-:Y:S01]  /*1710*/  UIMAD UR37, UR40, UR37, URZ ;  /* 0x00000025282572a4 */ /* 0x000fe2000f8e023f */
[----:B------:R-:W-:-:S02]  /*1720*/  CS2R R104, SRZ ;  /* 0x0000000000687805 */ /* 0x000fc4000001ff00 */
[----:B------:R-:W-:Y:S01]  /*1730*/  CS2R R102, SRZ ;  /* 0x0000000000667805 */ /* 0x000fe2000001ff00 */
[----:B------:R-:W-:Y:S01]  /*1740*/  IMAD.IADD R5, R5, 0x1, R0 ;  /* 0x0000000105057824 */ /* 0x000fe200078e0200 */
[----:B------:R-:W-:Y:S01]  /*1750*/  UIMAD UR39, UR39, UR44, UR37 ;  /* 0x0000002c272772a4 */ /* 0x000fe2000f8e0225 */
[----:B------:R-:W-:Y:S01]  /*1760*/  IMAD.U32 R6, RZ, RZ, UR10 ;  /* 0x0000000aff067e24 */ /* 0x000fe2000f8e00ff */
[----:B------:R-:W-:Y:S01]  /*1770*/  ULDC.64 UR10, c[0x0][0x428] ;  /* 0x00010a00000a7ab9 */ /* 0x000fe20000000a00 */
[--C-:B------:R-:W-:Y:S01]  /*1780*/  IMAD.WIDE.U32 R8, R8, UR24, R2.reuse ;  /* 0x0000001808087c25 */ /* 0x100fe2000f8e0002 */
[----:B------:R-:W-:Y:S02]  /*1790*/  CS2R R100, SRZ ;  /* 0x0000000000647805 */ /* 0x000fe4000001ff00 */
[----:B------:R-:W-:Y:S02]  /*17a0*/  CS2R R94, SRZ ;  /* 0x00000000005e7805 */ /* 0x000fe4000001ff00 */
[----:B------:R-:W-:Y:S01]  /*17b0*/  CS2R R92, SRZ ;  /* 0x00000000005c7805 */ /* 0x000fe2000001ff00 */
[----:B------:R-:W-:Y:S01]  /*17c0*/  IMAD.WIDE.U32 R14, R14, UR24, R2 ;  /* 0x000000180e0e7c25 */ /* 0x000fe2000f8e0002 */
[----:B------:R-:W-:-:S02]  /*17d0*/  CS2R R98, SRZ ;  /* 0x0000000000627805 */ /* 0x000fc4000001ff00 */
[----:B------:R-:W-:Y:S02]  /*17e0*/  CS2R R96, SRZ ;  /* 0x0000000000607805 */ /* 0x000fe4000001ff00 */
[----:B------:R-:W-:Y:S01]  /*17f0*/  CS2R R90, SRZ ;  /* 0x00000000005a7805 */ /* 0x000fe2000001ff00 */
[----:B------:R-:W-:Y:S01]  /*1800*/  IMAD.WIDE.U32 R2, R18, UR16, R2 ;  /* 0x0000001012027c25 */ /* 0x000fe2000f8e0002 */
[----:B------:R-:W-:Y:S01]  /*1810*/  CS2R R88, SRZ ;  /* 0x0000000000587805 */ /* 0x000fe2000001ff00 */
[----:B------:R-:W1:Y:S01]  /*1820*/  LDC.64 R18, c[0x0][0x238] ;  /* 0x00008e00ff127b82 */ /* 0x000e620000000a00 */
[----:B------:R-:W-:Y:S01]  /*1830*/  CS2R R86, SRZ ;  /* 0x0000000000567805 */ /* 0x000fe2000001ff00 */
[----:B------:R-:W-:Y:S01]  /*1840*/  IMAD R0, R13, R24, RZ ;  /* 0x000000180d007224 */ /* 0x000fe200078e02ff */
[----:B------:R-:W-:Y:S01]  /*1850*/  CS2R R84, SRZ ;  /* 0x0000000000547805 */ /* 0x000fe2000001ff00 */
[----:B------:R-:W-:Y:S01]  /*1860*/  IMAD.WIDE.U32 R6, R6, UR17, R4 ;  /* 0x0000001106067c25 */ /* 0x000fe2000f8e0004 */
[----:B------:R-:W-:-:S02]  /*1870*/  CS2R R78, SRZ ;  /* 0x00000000004e7805 */ /* 0x000fc4000001ff00 */
[----:B------:R-:W-:Y:S02]  /*1880*/  CS2R R76, SRZ ;  /* 0x00000000004c7805 */ /* 0x000fe4000001ff00 */
[----:B------:R-:W-:Y:S01]  /*1890*/  CS2R R82, SRZ ;  /* 0x0000000000527805 */ /* 0x000fe2000001ff00 */
[----:B------:R-:W-:Y:S01]  /*18a0*/  IMAD.IADD R3, R3, 0x1, R12 ;  /* 0x0000000103037824 */ /* 0x000fe200078e020c */
[----:B------:R-:W-:Y:S01]  /*18b0*/  LEA R224, P1, R6, UR12, 0x1 ;  /* 0x0000000c06e07c11 */ /* 0x000fe2000f8208ff */
[C---:B------:R-:W-:Y:S01]  /*18c0*/  IMAD R12, R10.reuse, R25, R0 ;  /* 0x000000190a0c7224 */ /* 0x040fe200078e0200 */
[----:B------:R-:W-:Y:S01]  /*18d0*/  UIMAD UR12, UR21, UR10, URZ ;  /* 0x0000000a150c72a4 */ /* 0x000fe2000f8e023f */
[----:B------:R-:W-:Y:S01]  /*18e0*/  VIADD R0, R7, UR42 ;  /* 0x0000002a07007c36 */ /* 0x000fe20008000000 */
[----:B------:R-:W-:Y:S01]  /*18f0*/  CS2R R80, SRZ ;  /* 0x0000000000507805 */ /* 0x000fe2000001ff00 */
[----:B------:R-:W-:Y:S01]  /*1900*/  IMAD.WIDE.U32 R4, R10, R24, R2 ;  /* 0x000000180a047225 */ /* 0x000fe200078e0002 */
[----:B------:R-:W-:Y:S01]  /*1910*/  UIMAD UR37, UR17, UR11, UR12 ;  /* 0x0000000b112572a4 */ /* 0x000fe2000f8e020c */
[----:B------:R-:W-:-:S02]  /*1920*/  CS2R R74, SRZ ;  /* 0x00000000004a7805 */ /* 0x000fc4000001ff00 */
[----:B------:R-:W-:Y:S01]  /*1930*/  LEA.HI.X R225, R6, UR13, R0, 0x1, P1 ;  /* 0x0000000d06e17c11 */ /* 0x000fe200088f0c00 */
[----:B------:R-:W-:Y:S01]  /*1940*/  IMAD.IADD R5, R5, 0x1, R12 ;  /* 0x0000000105057824 */ /* 0x000fe200078e020c */
[----:B------:R-:W-:Y:S01]  /*1950*/  ULDC.64 UR12, c[0x0][0x3e0] ;  /* 0x0000f800000c7ab9 */ /* 0x000fe20000000a00 */
[----:B------:R-:W-:Y:S01]  /*1960*/  IMAD.U32 R6, RZ, RZ, UR10 ;  /* 0x0000000aff067e24 */ /* 0x000fe2000f8e00ff */
[----:B------:R-:W-:Y:S01]  /*1970*/  ULDC.64 UR10, c[0x0][0x400] ;  /* 0x00010000000a7ab9 */ /* 0x000fe20000000a00 */
[----:B------:R-:W-:Y:S01]  /*1980*/  VIADD R3, R9, UR41 ;  /* 0x0000002909037c36 */ /* 0x000fe20008000000 */
[----:B------:R-:W-:Y:S01]  /*1990*/  LEA R220, P2, R26, UR10, 0x2 ;  /* 0x0000000a1adc7c11 */ /* 0x000fe2000f8410ff */
[----:B------:R-:W-:Y:S01]  /*19a0*/  IMAD.WIDE.U32 R6, R6, UR17, R4 ;  /* 0x0000001106067c25 */ /* 0x000fe2000f8e0004 */
[----:B------:R-:W-:Y:S02]  /*19b0*/  LEA R12, P1, R22, R224, 0x6 ;  /* 0x000000e0160c7211 */ /* 0x000fe400078230ff */
[----:B------:R-:W-:-:S02]  /*19c0*/  CS2R R72, SRZ ;  /* 0x0000000000487805 */ /* 0x000fc4000001ff00 */
[----:B------:R-:W-:Y:S01]  /*19d0*/  CS2R R70, SRZ ;  /* 0x0000000000467805 */ /* 0x000fe2000001ff00 */
[----:B------:R-:W-:Y:S01]  /*19e0*/  IMAD.MOV.U32 R2, RZ, RZ, R8 ;  /* 0x000000ffff027224 */ /* 0x000fe200078e0008 */
[----:B------:R-:W-:Y:S01]  /*19f0*/  LEA R222, P3, R6, UR12, 0x1 ;  /* 0x0000000c06de7c11 */ /* 0x000fe2000f8608ff */
[----:B------:R-:W-:Y:S01]  /*1a00*/  IMAD R9, R20, UR22, RZ ;  /* 0x0000001614097c24 */ /* 0x000fe2000f8e02ff */
[----:B------:R-:W-:Y:S01]  /*1a10*/  UIADD3 UR12, UR30, -0x1, URZ ;  /* 0xffffffff1e0c7890 */ /* 0x000fe2000fffe03f */
[----:B------:R-:W-:Y:S01]  /*1a20*/  VIADD R8, R27, UR39 ;  /* 0x000000271b087c36 */ /* 0x000fe20008000000 */
[----:B------:R-:W-:Y:S01]  /*1a30*/  LEA.HI.X R13, R22, R225, R23, 0x6, P1 ;  /* 0x000000e1160d7211 */ /* 0x000fe200008f3417 */
[----:B------:R-:W-:Y:S01]  /*1a40*/  VIADD R0, R7, UR37 ;  /* 0x0000002507007c36 */ /* 0x000fe20008000000 */
[----:B------:R-:W-:Y:S01]  /*1a50*/  CS2R R68, SRZ ;  /* 0x0000000000447805 */ /* 0x000fe2000001ff00 */
[----:B------:R-:W-:Y:S01]  /*1a60*/  IMAD R9, R21, UR16, R9 ;  /* 0x0000001015097c24 */ /* 0x000fe2000f8e0209 */
[----:B------:R-:W-:Y:S01]  /*1a70*/  LEA.HI.X R221, R26, UR11, R8, 0x2, P2 ;  /* 0x0000000b1add7c11 */ /* 0x000fe200090f1408 */
[----:B------:R-:W-:Y:S01]  /*1a80*/  IMAD.WIDE.U32 R4, R20, UR16, R2 ;  /* 0x0000001014047c25 */ /* 0x000fe2000f8e0002 */
[----:B------:R-:W-:Y:S01]  /*1a90*/  LEA.HI.X R223, R6, UR13, R0, 0x1, P3 ;  /* 0x0000000d06df7c11 */ /* 0x000fe200098f0c00 */
[----:B------:R-:W-:Y:S01]  /*1aa0*/  ULDC.64 UR10, c[0x0][0x260] ;  /* 0x00009800000a7ab9 */ /* 0x000fe20000000a00 */
[----:B------:R-:W-:Y:S01]  /*1ab0*/  ULEA.HI UR13, UR12, UR12, URZ, 0x1 ;  /* 0x0000000c0c0d7291 */ /* 0x000fe2000f8f083f */
[----:B------:R-:W-:Y:S01]  /*1ac0*/  IMAD.IADD R5, R5, 0x1, R9 ;  /* 0x0000000105057824 */ /* 0x000fe200078e0209 */
[----:B------:R-:W-:Y:S01]  /*1ad0*/  CS2R R62, SRZ ;  /* 0x00000000003e7805 */ /* 0x000fe2000001ff00 */
[----:B------:R-:W-:Y:S01]  /*1ae0*/  IMAD R0, R17, UR10, RZ ;  /* 0x0000000a11007c24 */ /* 0x000fe2000f8e02ff */
[----:B------:R-:W-:Y:S01]  /*1af0*/  ULOP3.LUT UR13, UR13, 0xfffffffe, URZ, 0xc0, !UPT ;  /* 0xfffffffe0d0d7892 */ /* 0x000fe2000f8ec03f */
[----:B------:R-:W-:Y:S01]  /*1b00*/  VIADD R3, R15, UR33 ;  /* 0x000000210f037c36 */ /* 0x000fe20008000000 */
[----:B------:R-:W-:Y:S01]  /*1b10*/  CS2R R60, SRZ ;  /* 0x00000000003c7805 */ /* 0x000fe2000001ff00 */
[----:B------:R-:W-:Y:S01]  /*1b20*/  IMAD.MOV.U32 R2, RZ, RZ, R14 ;  /* 0x000000ffff027224 */ /* 0x000fe200078e000e */
[----:B------:R-:W-:Y:S01]  /*1b30*/  UIADD3 UR13, UR12, -UR13, URZ ;  /* 0x8000000d0c0d7290 */ /* 0x000fe2000fffe03f */
[C---:B-1----:R-:W-:Y:S01]  /*1b40*/  IMAD R6, R18.reuse, UR22, RZ ;  /* 0x0000001612067c24 */ /* 0x042fe2000f8e02ff */
[----:B------:R-:W-:Y:S01]  /*1b50*/  CS2R R66, SRZ ;  /* 0x0000000000427805 */ /* 0x000fe2000001ff00 */
[C---:B------:R-:W-:Y:S01]  /*1b60*/  IMAD R0, R11.reuse, UR11, R0 ;  /* 0x0000000b0b007c24 */ /* 0x040fe2000f8e0200 */
[----:B------:R-:W-:Y:S01]  /*1b70*/  UISETP.NE.AND UP0, UPT, UR13, 0x1, UPT ;  /* 0x000000010d00788c */ /* 0x000fe2000bf05270 */
[----:B------:R-:W-:Y:S01]  /*1b80*/  IMAD.WIDE.U32 R4, R11, UR10, R4 ;  /* 0x0000000a0b047c25 */ /* 0x000fe2000f8e0004 */
[----:B------:R-:W-:Y:S01]  /*1b90*/  ULDC.64 UR10, c[0x0][0x268] ;  /* 0x00009a00000a7ab9 */ /* 0x000fe20000000a00 */
[----:B------:R-:W-:Y:S01]  /*1ba0*/  USHF.L.U32 UR13, UR6, 0x6, URZ ;  /* 0x00000006060d7899 */ /* 0x000fe2000800063f */
[----:B------:R-:W-:Y:S01]  /*1bb0*/  CS2R R64, SRZ ;  /* 0x0000000000407805 */ /* 0x000fe2000001ff00 */
[----:B------:R-:W-:Y:S01]  /*1bc0*/  IMAD R19, R19, UR16, R6 ;  /* 0x0000001013137c24 */ /* 0x000fe2000f8e0206 */
[----:B------:R-:W-:Y:S01]  /*1bd0*/  PLOP3.LUT P2, PT, PT, PT, UP0, 0x80, 0x0 ;  /* 0x000000000000781c */ /* 0x000fe20003f4f008 */
[----:B------:R-:W-:Y:S01]  /*1be0*/  IMAD.WIDE.U32 R2, R18, UR16, R2 ;  /* 0x0000001012027c25 */ /* 0x000fe2000f8e0002 */
[----:B------:R-:W-:-:S02]  /*1bf0*/  LEA R6, P1, R24, R222, 0x6 ;  /* 0x000000de18067211 */ /* 0x000fc400078230ff */
[----:B------:R-:W-:Y:S02]  /*1c00*/  CS2R R58, SRZ ;  /* 0x00000000003a7805 */ /* 0x000fe4000001ff00 */
[----:B------:R-:W-:Y:S01]  /*1c10*/  CS2R R56, SRZ ;  /* 0x0000000000387805 */ /* 0x000fe2000001ff00 */
[----:B------:R-:W-:Y:S01]  /*1c20*/  IMAD.IADD R5, R5, 0x1, R0 ;  /* 0x0000000105057824 */ /* 0x000fe200078e0200 */
[----:B------:R-:W-:Y:S01]  /*1c30*/  LEA.HI.X R7, R24, R223, R25, 0x6, P1 ;  /* 0x000000df18077211 */ /* 0x000fe200008f3419 */
[----:B------:R-:W-:Y:S01]  /*1c40*/  IMAD R0, R17, UR10, RZ ;  /* 0x0000000a11007c24 */ /* 0x000fe2000f8e02ff */
[----:B------:R-:W-:Y:S01]  /*1c50*/  CS2R R54, SRZ ;  /* 0x0000000000367805 */ /* 0x000fe2000001ff00 */
[----:B------:R-:W-:Y:S01]  /*1c60*/  IMAD.IADD R3, R3, 0x1, R19 ;  /* 0x0000000103037824 */ /* 0x000fe200078e0213 */
[----:B------:R-:W-:Y:S01]  /*1c70*/  CS2R R52, SRZ ;  /* 0x0000000000347805 */ /* 0x000fe2000001ff00 */
[C---:B------:R-:W-:Y:S01]  /*1c80*/  IMAD R14, R11.reuse, UR11, R0 ;  /* 0x0000000b0b0e7c24 */ /* 0x040fe2000f8e0200 */
[----:B------:R-:W-:Y:S01]  /*1c90*/  LEA R0, R244, UR5, 0x1 ;  /* 0x00000005f4007c11 */ /* 0x000fe2000f8e08ff */
[----:B------:R-:W-:Y:S01]  /*1ca0*/  @P0 BAR.SYNC.DEFER_BLOCKING 0x0 ;  /* 0x0000000000000b1d */ /* 0x000fe20000010000 */
[----:B------:R-:W-:Y:S01]  /*1cb0*/  IMAD.WIDE.U32 R10, R11, UR10, R2 ;  /* 0x0000000a0b0a7c25 */ /* 0x000fe2000f8e0002 */
[----:B------:R-:W-:-:S02]  /*1cc0*/  CS2R R46, SRZ ;  /* 0x00000000002e7805 */ /* 0x000fc4000001ff00 */
[----:B------:R-:W-:Y:S02]  /*1cd0*/  CS2R R44, SRZ ;  /* 0x00000000002c7805 */ /* 0x000fe4000001ff00 */
[----:B------:R-:W-:Y:S01]  /*1ce0*/  CS2R R50, SRZ ;  /* 0x0000000000327805 */ /* 0x000fe2000001ff00 */
[----:B------:R-:W-:Y:S01]  /*1cf0*/  VIADD R2, R244, 0x2000 ;  /* 0x00002000f4027836 */ /* 0x000fe20000000000 */
[----:B------:R-:W-:Y:S01]  /*1d00*/  ULDC.64 UR10, c[0x0][0x218] ;  /* 0x00008600000a7ab9 */ /* 0x000fe20000000a00 */
[----:B------:R-:W-:Y:S01]  /*1d10*/  IMAD R3, R28, UR8, RZ ;  /* 0x000000081c037c24 */ /* 0x000fe2000f8e02ff */
[----:B------:R-:W-:Y:S01]  /*1d20*/  CS2R R48, SRZ ;  /* 0x0000000000307805 */ /* 0x000fe2000001ff00 */
[----:B------:R-:W-:Y:S01]  /*1d30*/  IMAD.WIDE.U32 R8, R16, UR8, R4 ;  /* 0x0000000810087c25 */ /* 0x000fe2000f8e0004 */
[----:B------:R-:W-:Y:S02]  /*1d40*/  SEL R2, R2, R244, !P2 ;  /* 0x000000f402027207 */ /* 0x000fe40005000000 */
[----:B------:R-:W-:-:S02]  /*1d50*/  CS2R R42, SRZ ;  /* 0x00000000002a7805 */ /* 0x000fc4000001ff00 */
[----:B------:R-:W-:Y:S01]  /*1d60*/  CS2R R40, SRZ ;  /* 0x0000000000287805 */ /* 0x000fe2000001ff00 */
[----:B------:R-:W-:Y:S01]  /*1d70*/  IMAD R3, R16, UR9, R3 ;  /* 0x0000000910037c24 */ /* 0x000fe2000f8e0203 */
[----:B------:R-:W-:Y:S01]  /*1d80*/  LEA R229, R2, UR5, 0x1 ;  /* 0x0000000502e57c11 */ /* 0x000fe2000f8e08ff */
[----:B------:R-:W-:Y:S01]  /*1d90*/  IMAD.IADD R5, R11, 0x1, R14 ;  /* 0x000000010b057824 */ /* 0x000fe200078e020e */
[----:B------:R-:W-:Y:S01]  /*1da0*/  LEA R2, P0, R8, UR10, 0x1 ;  /* 0x0000000a08027c11 */ /* 0x000fe2000f8008ff */
[----:B------:R-:W-:Y:S01]  /*1db0*/  IMAD.IADD R3, R9, 0x1, R3 ;  /* 0x0000000109037824 */ /* 0x000fe200078e0203 */
[----:B------:R-:W-:Y:S01]  /*1dc0*/  USHF.L.U32 UR10, UR8, 0x6, URZ ;  /* 0x00000006080a7899 */ /* 0x000fe2000800063f */
[----:B------:R-:W-:Y:S01]  /*1dd0*/  IMAD.MOV.U32 R4, RZ, RZ, R10 ;  /* 0x000000ffff047224 */ /* 0x000fe200078e000a */
[----:B------:R-:W-:Y:S02]  /*1de0*/  CS2R R38, SRZ ;  /* 0x0000000000267805 */ /* 0x000fe4000001ff00 */
[----:B------:R-:W-:-:S02]  /*1df0*/  CS2R R36, SRZ ;  /* 0x0000000000247805 */ /* 0x000fc4000001ff00 */
[----:B------:R-:W-:Y:S01]  /*1e00*/  LEA.HI.X R3, R8, UR11, R3, 0x1, P0 ;  /* 0x0000000b08037c11 */ /* 0x000fe200080f0c03 */
[----:B------:R-:W-:Y:S01]  /*1e10*/  USHF.L.U64.HI UR11, UR8, 0x6, UR9 ;  /* 0x00000006080b7899 */ /* 0x000fe20008010209 */
[----:B------:R-:W-:Y:S01]  /*1e20*/  @!PT LDS RZ, [RZ] ;  /* 0x00000000fffff984 */ /* 0x000fe20000000800 */
[----:B------:R-:W-:Y:S01]  /*1e30*/  @!PT LDS RZ, [RZ] ;  /* 0x00000000fffff984 */ /* 0x000fe20000000800 */
[----:B------:R-:W-:Y:S01]  /*1e40*/  @!PT LDS RZ, [RZ] ;  /* 0x00000000fffff984 */ /* 0x000fe20000000800 */
[----:B------:R-:W-:Y:S01]  /*1e50*/  LDGSTS.E.BYPASS.LTC128B.128 [R0+0x8000], desc[UR34][R222.64] ;  /* 0x08000000de007fae */ /* 0x000fe2000b901d62 */
[----:B------:R-:W-:Y:S01]  /*1e60*/  IMAD.WIDE.U32 R10, R16, UR6, R4 ;  /* 0x00000006100a7c25 */ /* 0x000fe2000f8e0004 */
[----:B------:R-:W-:Y:S01]  /*1e70*/  IADD3 R4, P0, R2, UR10, RZ ;  /* 0x0000000a02047c10 */ /* 0x000fe2000ff1e0ff */
[----:B------:R-:W-:Y:S01]  /*1e80*/  ULDC.64 UR8, c[0x0][0x220] ;  /* 0x0000880000087ab9 */ /* 0x000fe20000000a00 */
[----:B------:R-:W-:Y:S02]  /*1e90*/  LDGSTS.E.BYPASS.LTC128B.128 [R0+0xa000], desc[UR34][R222.64+0x80] ;  /* 0x0a000080de007fae */ /* 0x000fe4000b901d62 */
[----:B------:R-:W-:Y:S02]  /*1ea0*/  IADD3.X R5, R3, UR11, RZ, P0, !PT ;  /* 0x0000000b03057c10 */ /* 0x000fe400087fe4ff */
[----:B------:R-:W-:Y:S04]  /*1eb0*/  LDGSTS.E.BYPASS.LTC128B.128 [R0+0x9000], desc[UR34][R6.64] ;  /* 0x0900000006007fae */ /* 0x000fe8000b901d62 */
[----:B------:R1:W-:Y:S04]  /*1ec0*/  LDGSTS.E.BYPASS.LTC128B.128 [R0+0xb000], desc[UR34][R6.64+0x80] ;  /* 0x0b00008006007fae */ /* 0x0003e8000b901d62 */
[----:B------:R-:W-:Y:S04]  /*1ed0*/  LDGSTS.E.BYPASS.LTC128B.128 [R229], desc[UR34][R224.64] ;  /* 0x00000000e0e57fae */ /* 0x000fe8000b901d62 */
[----:B------:R-:W-:Y:S04]  /*1ee0*/  LDGSTS.E.BYPASS.LTC128B.128 [R229+0x2000], desc[UR34][R224.64+0x80] ;  /* 0x02000080e0e57fae */ /* 0x000fe8000b901d62 */
[----:B------:R-:W-:Y:S04]  /*1ef0*/  LDGSTS.E.BYPASS.LTC128B.128 [R229+0x1000], desc[UR34][R12.64] ;  /* 0x010000000ce57fae */ /* 0x000fe8000b901d62 */
[----:B------:R-:W-:Y:S04]  /*1f00*/  LDGSTS.E.BYPASS.LTC128B.128 [R229+0x3000], desc[UR34][R12.64+0x80] ;  /* 0x030000800ce57fae */ /* 0x000fe8000b901d62 */
[----:B------:R-:W-:Y:S04]  /*1f10*/  LDGSTS.E.BYPASS.LTC128B.128 [R0+0xc000], desc[UR34][R2.64] ;  /* 0x0c00000002007fae */ /* 0x000fe8000b901d62 */
[----:B------:R3:W-:Y:S01]  /*1f20*/  LDGSTS.E.BYPASS.LTC128B.128 [R0+0x10000], desc[UR34][R2.64+0x80] ;  /* 0x1000008002007fae */ /* 0x0007e2000b901d62 */
[----:B-1----:R-:W-:-:S03]  /*1f30*/  IMAD R6, R28, UR6, RZ ;  /* 0x000000061c067c24 */ /* 0x002fc6000f8e02ff */
[----:B------:R-:W-:Y:S01]  /*1f40*/  LDGSTS.E.BYPASS.LTC128B.128 [R0+0xd000], desc[UR34][R4.64] ;  /* 0x0d00000004007fae */ /* 0x000fe2000b901d62 */
[----:B------:R-:W-:Y:S01]  /*1f50*/  USHF.L.U64.HI UR6, UR6, 0x6, UR7 ;  /* 0x0000000606067899 */ /* 0x000fe20008010207 */
[----:B------:R-:W-:Y:S02]  /*1f60*/  IMAD R6, R16, UR7, R6 ;  /* 0x0000000710067c24 */ /* 0x000fe4000f8e0206 */
[----:B------:R1:W-:Y:S01]  /*1f70*/  LDGSTS.E.BYPASS.LTC128B.128 [R0+0x11000], desc[UR34][R4.64+0x80] ;  /* 0x1100008004007fae */ /* 0x0003e2000b901d62 */
[----:B------:R-:W-:Y:S01]  /*1f80*/  ULDC UR7, c[0x0][0x398] ;  /* 0x0000e60000077ab9 */ /* 0x000fe20000000800 */
[----:B------:R-:W-:Y:S01]  /*1f90*/  IMAD.IADD R7, R11, 0x1, R6 ;  /* 0x000000010b077824 */ /* 0x000fe200078e0206 */
[----:B------:R-:W-:-:S04]  /*1fa0*/  LEA R6, P0, R10, UR8, 0x1 ;  /* 0x000000080a067c11 */ /* 0x000fc8000f8008ff */
[----:B------:R-:W-:Y:S01]  /*1fb0*/  LEA.HI.X R7, R10, UR9, R7, 0x1, P0 ;  /* 0x000000090a077c11 */ /* 0x000fe200080f0c07 */
[----:B------:R-:W-:Y:S02]  /*1fc0*/  ULDC.64 UR8, c[0x0][0x478] ;  /* 0x00011e0000087ab9 */ /* 0x000fe40000000a00 */
[----:B------:R-:W-:Y:S01]  /*1fd0*/  UIMAD.WIDE UR8, UR26, 0x4, UR8 ;  /* 0x000000041a0878a5 */ /* 0x000fe2000f8e0208 */
[----:B---3--:R-:W-:-:S04]  /*1fe0*/  IADD3 R2, P1, R4, UR10, RZ ;  /* 0x0000000a04027c10 */ /* 0x008fc8000ff3e0ff */
[----:B------:R-:W-:Y:S02]  /*1ff0*/  IADD3.X R3, R5, UR11, RZ, P1, !PT ;  /* 0x0000000b05037c10 */ /* 0x000fe40008ffe4ff */
[----:B------:R-:W-:Y:S02]  /*2000*/  IADD3 R8, P1, R2, UR10, RZ ;  /* 0x0000000a02087c10 */ /* 0x000fe4000ff3e0ff */
[----:B-1----:R-:W-:Y:S01]  /*2010*/  IADD3 R4, P0, R6, UR13, RZ ;  /* 0x0000000d06047c10 */ /* 0x002fe2000ff1e0ff */
[----:B------:R-:W-:Y:S01]  /*2020*/  LDGSTS.E.BYPASS.LTC128B.128 [R0+0xe000], desc[UR34][R2.64] ;  /* 0x0e00000002007fae */ /* 0x000fe2000b901d62 */
[----:B------:R-:W-:Y:S01]  /*2030*/  IADD3.X R9, R3, UR11, RZ, P1, !PT ;  /* 0x0000000b03097c10 */ /* 0x000fe20008ffe4ff */
[----:B------:R-:W-:Y:S01]  /*2040*/  ULDC.64 UR10, c[0x0][0x2b0] ;  /* 0x0000ac00000a7ab9 */ /* 0x000fe20000000a00 */
[----:B------:R-:W-:Y:S01]  /*2050*/  IADD3.X R5, R7, UR6, RZ, P0, !PT ;  /* 0x0000000607057c10 */ /* 0x000fe200087fe4ff */
[----:B------:R1:W-:Y:S01]  /*2060*/  LDGSTS.E.BYPASS.LTC128B.128 [R0+0x12000], desc[UR34][R2.64+0x80] ;  /* 0x1200008002007fae */ /* 0x0003e2000b901d62 */
[----:B------:R-:W-:-:S03]  /*2070*/  UIMAD.WIDE UR10, UR27, 0x4, UR10 ;  /* 0x000000041b0a78a5 */ /* 0x000fc6000f8e020a */
[----:B------:R-:W-:Y:S04]  /*2080*/  LDGSTS.E.BYPASS.LTC128B.128 [R0+0xf000], desc[UR34][R8.64] ;  /* 0x0f00000008007fae */ /* 0x000fe8000b901d62 */
[----:B------:R-:W-:Y:S04]  /*2090*/  LDGSTS.E.BYPASS.LTC128B.128 [R0+0x13000], desc[UR34][R8.64+0x80] ;  /* 0x1300008008007fae */ /* 0x000fe8000b901d62 */
[----:B------:R-:W-:Y:S04]  /*20a0*/  LDGSTS.E.BYPASS.LTC128B.128 [R0+0x14000], desc[UR34][R6.64] ;  /* 0x1400000006007fae */ /* 0x000fe8000b901d62 */
[----:B------:R3:W-:Y:S04]  /*20b0*/  LDGSTS.E.BYPASS.LTC128B.128 [R0+0x18000], desc[UR34][R6.64+0x80] ;  /* 0x1800008006007fae */ /* 0x0007e8000b901d62 */
[----:B------:R-:W-:Y:S04]  /*20c0*/  LDGSTS.E.BYPASS.LTC128B.128 [R0+0x15000], desc[UR34][R4.64] ;  /* 0x1500000004007fae */ /* 0x000fe8000b901d62 */
[----:B------:R2:W-:Y:S01]  /*20d0*/  LDGSTS.E.BYPASS.LTC128B.128 [R0+0x19000], desc[UR34][R4.64+0x80] ;  /* 0x1900008004007fae */ /* 0x0005e2000b901d62 */
[----:B-1----:R-:W-:-:S04]  /*20e0*/  IADD3 R2, P0, R4, UR13, RZ ;  /* 0x0000000d04027c10 */ /* 0x002fc8000ff1e0ff */
[----:B------:R-:W-:-:S05]  /*20f0*/  IADD3.X R3, R5, UR6, RZ, P0, !PT ;  /* 0x0000000605037c10 */ /* 0x000fca00087fe4ff */
[----:B------:R-:W-:Y:S04]  /*2100*/  LDGSTS.E.BYPASS.LTC128B.128 [R0+0x16000], desc[UR34][R2.64] ;  /* 0x1600000002007fae */ /* 0x000fe8000b901d62 */
[----:B------:R1:W-:Y:S01]  /*2110*/  LDGSTS.E.BYPASS.LTC128B.128 [R0+0x1a000], desc[UR34][R2.64+0x80] ;  /* 0x1a00008002007fae */ /* 0x0003e2000b901d62 */
[----:B---3--:R-:W-:-:S04]  /*2120*/  IADD3 R6, P0, R2, UR13, RZ ;  /* 0x0000000d02067c10 */ /* 0x008fc8000ff1e0ff */
[----:B------:R-:W-:Y:S01]  /*2130*/  IADD3.X R7, R3, UR6, RZ, P0, !PT ;  /* 0x0000000603077c10 */ /* 0x000fe200087fe4ff */
[----:B------:R-:W-:Y:S01]  /*2140*/  UIADD3 UR6, -UR32, UR4, UR31 ;  /* 0x0000000420067290 */ /* 0x000fe2000fffe11f */
[----:B--2---:R-:W-:-:S03]  /*2150*/  SHF.R.S32.HI R4, RZ, 0x1f, R31 ;  /* 0x0000001fff047819 */ /* 0x004fc6000001141f */
[----:B------:R-:W-:Y:S01]  /*2160*/  UIADD3 UR7, UR6, -UR7, URZ ;  /* 0x8000000706077290 */ /* 0x000fe2000fffe03f */
[----:B------:R-:W-:Y:S03]  /*2170*/  LDGSTS.E.BYPASS.LTC128B.128 [R0+0x17000], desc[UR34][R6.64] ;  /* 0x1700000006007fae */ /* 0x000fe6000b901d62 */
[----:B------:R-:W-:Y:S01]  /*2180*/  USHF.R.S32.HI UR6, URZ, 0x1f, UR7 ;  /* 0x0000001f3f067899 */ /* 0x000fe20008011407 */
[----:B------:R2:W-:Y:S03]  /*2190*/  LDGSTS.E.BYPASS.LTC128B.128 [R0+0x1b000], desc[UR34][R6.64+0x80] ;  /* 0x1b00008006007fae */ /* 0x0005e6000b901d62 */
[----:B------:R-:W-:Y:S01]  /*21a0*/  ULEA.HI UR6, UR6, UR7, URZ, 0x6 ;  /* 0x0000000706067291 */ /* 0x000fe2000f8f303f */
[----:B------:R-:W0:Y:S02]  /*21b0*/  LDGDEPBAR ;  /* 0x00000000000079af */ /* 0x000e240000000000 */
[----:B------:R-:W-:Y:S01]  /*21c0*/  UMOV UR7, UR11 ;  /* 0x0000000b00077c82 */ /* 0x000fe20008000000 */
[----:B------:R-:W-:Y:S01]  /*21d0*/  USHF.R.S32.HI UR6, URZ, 0x6, UR6 ;  /* 0x000000063f067899 */ /* 0x000fe20008011406 */
[----:B-1----:R-:W-:-:S03]  /*21e0*/  IMAD.SHL.U32 R2, R31, 0x4, RZ ;  /* 0x000000041f027824 */ /* 0x002fc600078e00ff */
[----:B------:R-:W-:-:S04]  /*21f0*/  UISETP.LT.AND UP0, UPT, URZ, UR6, UPT ;  /* 0x000000063f00728c */ /* 0x000fc8000bf01270 */
[----:B------:R-:W-:Y:S01]  /*2200*/  USEL UR6, URZ, UR6, !UP0 ;  /* 0x000000063f067287 */ /* 0x000fe2000c000000 */
[----:B------:R-:W-:-:S03]  /*2210*/  IADD3 R2, P1, R2, UR10, RZ ;  /* 0x0000000a02027c10 */ /* 0x000fc6000ff3e0ff */
[----:B------:R-:W-:-:S06]  /*2220*/  UISETP.GT.AND UP0, UPT, UR30, UR6, UPT ;  /* 0x000000061e00728c */ /* 0x000fcc000bf04270 */
[----:B------:R-:W-:Y:S02]  /*2230*/  PLOP3.LUT P0, PT, PT, PT, UP0, 0x80, 0x0 ;  /* 0x000000000000781c */ /* 0x000fe40003f0f008 */
[----:B--2---:R-:W-:-:S04]  /*2240*/  SHF.L.U64.HI R0, R31, 0x2, R4 ;  /* 0x000000021f007819 */ /* 0x004fc80000010204 */
[----:B------:R-:W-:-:S07]  /*2250*/  IADD3.X R3, R0, UR7, RZ, P1, !PT ;  /* 0x0000000700037c10 */ /* 0x000fce0008ffe4ff */
[----:B------:R-:W-:Y:S05]  /*2260*/  @!P0 BRA `(.L_x_211) ;  /* 0x0000003c00788947 */ /* 0x000fea0003800000 */
[----:B------:R-:W-:Y:S01]  /*2270*/  LEA.HI R0, R30, R29, RZ, 0x4 ;  /* 0x0000001d1e007211 */ /* 0x000fe200078f20ff */
[----:B------:R-:W5:Y:S01]  /*2280*/  LDG.E R240, desc[UR34][R2.64] ;  /* 0x0000002202f07981 */ /* 0x000f62000c1e1900 */
[----:B------:R-:W1:Y:S02]  /*2290*/  LDC R246, c[0x0][0x2dc] ;  /* 0x0000b700fff67b82 */ /* 0x000e640000000800 */
[----:B------:R-:W-:Y:S01]  /*22a0*/  LOP3.LUT R0, R0, 0xfffffff0, RZ, 0xc0, !PT ;  /* 0xfffffff000007812 */ /* 0x000fe200078ec0ff */
[----:B------:R-:W5:Y:S04]  /*22b0*/  LDG.E R239, desc[UR34][R2.64+0x20] ;  /* 0x0000202202ef7981 */ /* 0x000f68000c1e1900 */
[----:B------:R-:W-:Y:S01]  /*22c0*/  IMAD.IADD R0, R29, 0x1, -R0 ;  /* 0x000000011d007824 */ /* 0x000fe200078e0a00 */
[----:B------:R-:W5:Y:S04]  /*22d0*/  LDG.E R238, desc[UR34][R2.64+0x80] ;  /* 0x0000802202ee7981 */ /* 0x000f68000c1e1900 */
[----:B------:R2:W5:Y:S01]  /*22e0*/  LDG.E R237, desc[UR34][R2.64+0xa0] ;  /* 0x0000a02202ed7981 */ /* 0x000562000c1e1900 */
[----:B------:R-:W-:Y:S01]  /*22f0*/  VIADD R211, R218, 0x2000 ;  /* 0x00002000dad37836 */ /* 0x000fe20000000000 */
[----:B------:R-:W-:Y:S01]  /*2300*/  UIADD3 UR13, UR31, UR4, URZ ;  /* 0x000000041f0d7290 */ /* 0x000fe2000fffe03f */
[----:B------:R-:W-:Y:S01]  /*2310*/  SHF.L.U64.HI R242, R31, 0x2, R4 ;  /* 0x000000021ff27819 */ /* 0x000fe20000010204 */
[----:B------:R-:W-:-:S02]  /*2320*/  IMAD.MOV.U32 R216, RZ, RZ, 0x20 ;  /* 0x00000020ffd87424 */ /* 0x000fc400078e00ff */
[----:B------:R-:W-:Y:S01]  /*2330*/  IMAD.MOV.U32 R205, RZ, RZ, 0x40 ;  /* 0x00000040ffcd7424 */ /* 0x000fe200078e00ff */
[----:B------:R-:W-:Y:S01]  /*2340*/  SEL R211, R211, R218, !P2 ;  /* 0x000000dad3d37207 */ /* 0x000fe20005000000 */
[----:B------:R-:W-:Y:S01]  /*2350*/  IMAD.SHL.U32 R243, R31, 0x4, RZ ;  /* 0x000000041ff37824 */ /* 0x000fe200078e00ff */
[----:B------:R-:W-:Y:S01]  /*2360*/  UIADD3 UR13, -UR32, 0x80, UR13 ;  /* 0x00000080200d7890 */ /* 0x000fe2000fffe10d */
[----:B------:R-:W-:Y:S01]  /*2370*/  IMAD.MOV.U32 R159, RZ, RZ, RZ ;  /* 0x000000ffff9f7224 */ /* 0x000fe200078e00ff */
[----:B--2---:R-:W-:-:S04]  /*2380*/  SHF.R.S32.HI R2, RZ, 0x1f, R0 ;  /* 0x0000001fff027819 */ /* 0x004fc80000011400 */
[----:B------:R-:W-:-:S04]  /*2390*/  LEA.HI R2, R2, R0, RZ, 0x3 ;  /* 0x0000000002027211 */ /* 0x000fc800078f18ff */
[----:B------:R-:W-:-:S05]  /*23a0*/  LOP3.LUT R2, R2, 0xfffffff8, RZ, 0xc0, !PT ;  /* 0xfffffff802027812 */ /* 0x000fca00078ec0ff */
[----:B------:R-:W-:Y:S02]  /*23b0*/  IMAD.IADD R0, R0, 0x1, -R2 ;  /* 0x0000000100007824 */ /* 0x000fe400078e0a02 */
[----:B------:R-:W-:-:S03]  /*23c0*/  VIADD R2, R31, 0xffffffc0 ;  /* 0xffffffc01f027836 */ /* 0x000fc60000000000 */
[C---:B------:R-:W-:Y:S02]  /*23d0*/  LOP3.LUT P0, RZ, R0.reuse, 0x2, RZ, 0xc0, !PT ;  /* 0x0000000200ff7812 */ /* 0x040fe4000780c0ff */
[----:B------:R-:W-:Y:S01]  /*23e0*/  LOP3.LUT P1, RZ, R0, 0x4, RZ, 0xc0, !PT ;  /* 0x0000000400ff7812 */ /* 0x000fe2000782c0ff */
[----:B------:R-:W-:-:S05]  /*23f0*/  VIADD R0, R217, 0x2000 ;  /* 0x00002000d9007836 */ /* 0x000fca0000000000 */
[----:B------:R-:W-:Y:S01]  /*2400*/  SEL R0, R0, R217, !P2 ;  /* 0x000000d900007207 */ /* 0x000fe20005000000 */
[----:B------:R-:W-:-:S03]  /*2410*/  IMAD.SHL.U32 R241, R2, 0x4, RZ ;  /* 0x0000000402f17824 */ /* 0x000fc600078e00ff */
[----:B------:R-:W-:Y:S01]  /*2420*/  LEA R210, R0, UR5, 0x1 ;  /* 0x0000000500d27c11 */ /* 0x000fe2000f8e08ff */
[----:B------:R-:W-:Y:S01]  /*2430*/  ULDC UR11, c[0x0][0x270] ;  /* 0x00009c00000b7ab9 */ /* 0x000fe20000000800 */
[----:B------:R-:W-:Y:S01]  /*2440*/  LEA R211, R211, UR5, 0x1 ;  /* 0x00000005d3d37c11 */ /* 0x000fe2000f8e08ff */
[----:B------:R-:W-:Y:S01]  /*2450*/  ULDC UR26, c[0x0][0x2ec] ;  /* 0x0000bb00001a7ab9 */ /* 0x000fe20000000800 */
[----:B------:R-:W-:Y:S02]  /*2460*/  SEL R216, R216, 0xffffffe0, !P0 ;  /* 0xffffffe0d8d87807 */ /* 0x000fe40004000000 */
[----:B-1----:R-:W-:-:S07]  /*2470*/  SEL R205, R205, 0xffffffc0, !P1 ;  /* 0xffffffc0cdcd7807 */ /* 0x002fce0004800000 */
.L_x_214:
[----:B------:R-:W0:Y:S01]  /*2480*/  LDGDEPBAR ;  /* 0x00000000000079af */ /* 0x000e220000000000 */
[C---:B------:R-:W-:Y:S01]  /*2490*/  IMAD.IADD R0, R211.reuse, 0x1, R216 ;  /* 0x00000001d3007824 */ /* 0x040fe200078e02d8 */
[----:B------:R-:W-:Y:S01]  /*24a0*/  USHF.L.U32 UR4, UR12, 0x6, URZ ;  /* 0x000000060c047899 */ /* 0x000fe2000800063f */
[--C-:B------:R-:W-:Y:S01]  /*24b0*/  IMAD.IADD R3, R211, 0x1, R205.reuse ;  /* 0x00000001d3037824 */ /* 0x100fe200078e02cd */
[----:B-----5:R-:W-:Y:S01]  /*24c0*/  FSETP.NEU.FTZ.AND P2, PT, R240, -INF , PT ;  /* 0xff800000f000780b */ /* 0x020fe20003f5d000 */
[----:B------:R-:W-:Y:S01]  /*24d0*/  IMAD.IADD R2, R0, 0x1, R205 ;  /* 0x0000000100027824 */ /* 0x000fe200078e02cd */
[----:B------:R-:W-:Y:S01]  /*24e0*/  UISETP.GE.AND UP0, UPT, UR4, UR13, UPT ;  /* 0x0000000d0400728c */ /* 0x000fe2000bf06270 */
[----:B------:R-:W-:Y:S01]  /*24f0*/  IMAD.MOV.U32 R230, RZ, RZ, 0x8 ;  /* 0x00000008ffe67424 */ /* 0x000fe200078e00ff */
[----:B------:R-:W-:Y:S04]  /*2500*/  UISETP.GT.AND UP3, UPT, UR12, UR6, UPT ;  /* 0x000000060c00728c */ /* 0x000fe8000bf64270 */
[----:B------:R-:W-:Y:S01]  /*2510*/  PLOP3.LUT P0, PT, PT, PT, UP0, 0x80, 0x0 ;  /* 0x000000000000781c */ /* 0x000fe20003f0f008 */
[----:B------:R-:W-:Y:S04]  /*2520*/  DEPBAR.LE SB0, 0x0 ;  /* 0x000080000000791a */ /* 0x000fe80000000000 */
[----:B------:R-:W-:Y:S06]  /*2530*/  BAR.SYNC.DEFER_BLOCKING 0x0 ;  /* 0x0000000000007b1d */ /* 0x000fec0000010000 */
[----:B------:R-:W-:Y:S06]  /*2540*/  LDSM.16.M88.4 R32, [R211] ;  /* 0x00000000d320783b */ /* 0x000fec0000000200 */
[----:B------:R-:W1:Y:S06]  /*2550*/  LDSM.16.M88.4 R16, [R212] ;  /* 0x00000000d410783b */ /* 0x000e6c0000000200 */
[----:B------:R-:W2:Y:S06]  /*2560*/  LDSM.16.M88.4 R28, [R211+0x1000] ;  /* 0x00100000d31c783b */ /* 0x000eac0000000200 */
[----:B------:R-:W3:Y:S06]  /*2570*/  LDSM.16.M88.4 R164, [R212+0x800] ;  /* 0x00080000d4a4783b */ /* 0x000eec0000000200 */
        /* <DEDUP_REMOVED lines=27> */
[----:B------:R-:W-:Y:S05]  /*2730*/  LDSM.16.M88.4 R176, [R212+0x4000] ;  /* 0x00400000d4b0783b */ /* 0x000fea0000000200 */
[----:B------:R-:W-:Y:S01]  /*2740*/  HMMA.16816.F32 R32, R168, R182, R32 ;  /* 0x000000b6a820723c */ /* 0x000fe20000001820 */
[----:B------:R-:W4:Y:S05]  /*2750*/  LDSM.16.M88.4 R168, [R211+0x2000] ;  /* 0x00200000d3a8783b */ /* 0x000f2a0000000200 */
[-C--:B-1----:R-:W-:Y:S01]  /*2760*/  HMMA.16816.F32 R4, R184, R188.reuse, R4 ;  /* 0x000000bcb804723c */ /* 0x082fe20000001804 */
[----:B------:R-:W1:Y:S05]  /*2770*/  LDSM.16.M88.4 R180, [R211+0x3000] ;  /* 0x00300000d3b4783b */ /* 0x000e6a0000000200 */
[C---:B--2---:R-:W-:Y:S06]  /*2780*/  HMMA.16816.F32 R8, R192.reuse, R188, R8 ;  /* 0x000000bcc008723c */ /* 0x044fec0000001808 */
[-C--:B------:R-:W-:Y:S06]  /*2790*/  HMMA.16816.F32 R12, R192, R190.reuse, R12 ;  /* 0x000000bec00c723c */ /* 0x080fec000000180c */
[C---:B------:R-:W-:Y:S01]  /*27a0*/  HMMA.16816.F32 R16, R184.reuse, R190, R16 ;  /* 0x000000beb810723c */ /* 0x040fe20000001810 */
[----:B------:R-:W2:Y:S05]  /*27b0*/  LDSM.16.M88.4 R188, [R212+0x4800] ;  /* 0x00480000d4bc783b */ /* 0x000eaa0000000200 */
        /* <DEDUP_REMOVED lines=19> */
[-C--:B----4-:R-:W-:Y:S05]  /*28f0*/  HMMA.16816.F32 R4, R168, R176.reuse, R4 ;  /* 0x000000b0a804723c */ /* 0x090fea0000001804 */
[----:B------:R-:W-:Y:S01]  /*2900*/  @!P0 IMAD R0, R0, 0x80, R250 ;  /* 0x0000008000008824 */ /* 0x000fe200078e02fa */
[C---:B-1----:R-:W-:Y:S06]  /*2910*/  HMMA.16816.F32 R8, R180.reuse, R176, R8 ;  /* 0x000000b0b408723c */ /* 0x042fec0000001808 */
[-C--:B------:R-:W-:Y:S06]  /*2920*/  HMMA.16816.F32 R12, R180, R178.reuse, R12 ;  /* 0x000000b2b40c723c */ /* 0x080fec000000180c */
[C---:B------:R-:W-:Y:S01]  /*2930*/  HMMA.16816.F32 R16, R168.reuse, R178, R16 ;  /* 0x000000b2a810723c */ /* 0x040fe20000001810 */
[----:B------:R-:W1:Y:S01]  /*2940*/  LDSM.16.M88.4 R176, [R215+0x4000] ;  /* 0x00400000d7b0783b */ /* 0x000e620000000200 */
[----:B--2---:R-:W-:Y:S04]  /*2950*/  IMAD.U32 R3, RZ, RZ, UR4 ;  /* 0x00000004ff037e24 */ /* 0x004fe8000f8e00ff */
[-C--:B------:R-:W-:Y:S05]  /*2960*/  HMMA.16816.F32 R20, R168, R188.reuse, R20 ;  /* 0x000000bca814723c */ /* 0x080fea0000001814 */
[----:B------:R-:W-:Y:S01]  /*2970*/  @!P0 IADD3 R3, R3, UR32, R248 ;  /* 0x0000002003038c10 */ /* 0x000fe2000fffe0f8 */
[C---:B------:R-:W-:Y:S06]  /*2980*/  HMMA.16816.F32 R24, R180.reuse, R188, R24 ;  /* 0x000000bcb418723c */ /* 0x040fec0000001818 */
[-C--:B------:R-:W-:Y:S01]  /*2990*/  HMMA.16816.F32 R28, R180, R190.reuse, R28 ;  /* 0x000000beb41c723c */ /* 0x080fe2000000181c */
[----:B------:R-:W2:Y:S05]  /*29a0*/  LDSM.16.M88.4 R180, [R215+0x4800] ;  /* 0x00480000d7b4783b */ /* 0x000eaa0000000200 */
[----:B------:R-:W-:Y:S01]  /*29b0*/  HMMA.16816.F32 R32, R168, R190, R32 ;  /* 0x000000bea820723c */ /* 0x000fe20000001820 */
[----:B------:R-:W-:Y:S05]  /*29c0*/  LDSM.16.M88.4 R168, [R2+0x2000] ;  /* 0x0020000002a8783b */ /* 0x000fea0000000200 */
[-C--:B------:R-:W-:Y:S06]  /*29d0*/  HMMA.16816.F32 R4, R172, R184.reuse, R4 ;  /* 0x000000b8ac04723c */ /* 0x080fec0000001804 */
[C---:B------:R-:W-:Y:S06]  /*29e0*/  HMMA.16816.F32 R8, R192.reuse, R184, R8 ;  /* 0x000000b8c008723c */ /* 0x040fec0000001808 */
[-C--:B------:R-:W-:Y:S06]  /*29f0*/  HMMA.16816.F32 R12, R192, R186.reuse, R12 ;  /* 0x000000bac00c723c */ /* 0x080fec000000180c */
[C---:B------:R-:W-:Y:S01]  /*2a00*/  HMMA.16816.F32 R16, R172.reuse, R186, R16 ;  /* 0x000000baac10723c */ /* 0x040fe20000001810 */
[----:B------:R-:W3:Y:S05]  /*2a10*/  LDSM.16.M88.4 R184, [R214+0x4000] ;  /* 0x00400000d6b8783b */ /* 0x000eea0000000200 */
[-C--:B------:R-:W-:Y:S06]  /*2a20*/  HMMA.16816.F32 R20, R172, R196.reuse, R20 ;  /* 0x000000c4ac14723c */ /* 0x080fec0000001814 */
[C---:B------:R-:W-:Y:S06]  /*2a30*/  HMMA.16816.F32 R24, R192.reuse, R196, R24 ;  /* 0x000000c4c018723c */ /* 0x040fec0000001818 */
[-C--:B------:R-:W-:Y:S06]  /*2a40*/  HMMA.16816.F32 R28, R192, R198.reuse, R28 ;  /* 0x000000c6c01c723c */ /* 0x080fec000000181c */
[----:B------:R-:W-:Y:S01]  /*2a50*/  HMMA.16816.F32 R32, R172, R198, R32 ;  /* 0x000000c6ac20723c */ /* 0x000fe20000001820 */
[----:B------:R4:W3:Y:S05]  /*2a60*/  LDSM.16.M88.4 R172, [R2+0x3000] ;  /* 0x0030000002ac783b */ /* 0x0008ea0000000200 */
[-C--:B-1----:R-:W-:Y:S06]  /*2a70*/  HMMA.16816.F32 R4, R164, R176.reuse, R4 ;  /* 0x000000b0a404723c */ /* 0x082fec0000001804 */
[C---:B------:R-:W-:Y:S06]  /*2a80*/  HMMA.16816.F32 R8, R200.reuse, R176, R8 ;  /* 0x000000b0c808723c */ /* 0x040fec0000001808 */
[-C--:B------:R-:W-:Y:S05]  /*2a90*/  HMMA.16816.F32 R12, R200, R178.reuse, R12 ;  /* 0x000000b2c80c723c */ /* 0x080fea000000180c */
[----:B------:R-:W-:Y:S01]  /*2aa0*/  @!P0 VIMNMX R177, R3, UR32, PT ;  /* 0x0000002003b18c48 */ /* 0x000fe2000bfe0100 */
[C---:B------:R-:W-:Y:S04]  /*2ab0*/  HMMA.16816.F32 R16, R164.reuse, R178, R16 ;  /* 0x000000b2a410723c */ /* 0x040fe80000001810 */
[----:B------:R-:W-:Y:S01]  /*2ac0*/  @!P0 ISETP.GE.AND P3, PT, R0, R177, PT ;  /* 0x000000b10000820c */ /* 0x000fe20003f66270 */
[----:B------:R-:W-:Y:S01]  /*2ad0*/  FMUL.FTZ R176, R240, 1.4426950216293334961 ;  /* 0x3fb8aa3bf0b07820 */ /* 0x000fe20000410000 */
[-C--:B--2---:R-:W-:Y:S05]  /*2ae0*/  HMMA.16816.F32 R20, R164, R180.reuse, R20 ;  /* 0x000000b4a414723c */ /* 0x084fea0000001814 */
[----:B------:R-:W-:Y:S01]  /*2af0*/  @!P0 VIADD R178, R0, 0x1 ;  /* 0x0000000100b28836 */ /* 0x000fe20000000000 */
[C---:B------:R-:W-:Y:S05]  /*2b00*/  HMMA.16816.F32 R24, R200.reuse, R180, R24 ;  /* 0x000000b4c818723c */ /* 0x040fea0000001818 */
[----:B------:R-:W-:Y:S01]  /*2b10*/  FSEL R176, R176, RZ, P2 ;  /* 0x000000ffb0b07208 */ /* 0x000fe20001000000 */
[-C--:B------:R-:W-:Y:S01]  /*2b20*/  HMMA.16816.F32 R28, R200, R182.reuse, R28 ;  /* 0x000000b6c81c723c */ /* 0x080fe2000000181c */
[----:B------:R-:W-:Y:S02]  /*2b30*/  IMAD.MOV.U32 R180, RZ, RZ, 0x40 ;  /* 0x00000040ffb47424 */ /* 0x000fe400078e00ff */
[----:B------:R-:W-:Y:S02]  /*2b40*/  FSETP.NEU.FTZ.AND P2, PT, R239, -INF , PT ;  /* 0xff800000ef00780b */ /* 0x000fe40003f5d000 */
[----:B----4-:R-:W-:Y:S01]  /*2b50*/  FMUL.FTZ R2, R237, 1.4426950216293334961 ;  /* 0x3fb8aa3bed027820 */ /* 0x010fe20000410000 */
[----:B------:R-:W-:Y:S05]  /*2b60*/  HMMA.16816.F32 R32, R164, R182, R32 ;  /* 0x000000b6a420723c */ /* 0x000fea0000001820 */
[----:B------:R-:W-:Y:S01]  /*2b70*/  SEL R205, R180, 0xffffffc0, !P1 ;  /* 0xffffffc0b4cd7807 */ /* 0x000fe20004800000 */
[-C--:B---3--:R-:W-:Y:S05]  /*2b80*/  HMMA.16816.F32 R4, R168, R184.reuse, R4 ;  /* 0x000000b8a804723c */ /* 0x088fea0000001804 */
[----:B------:R-:W-:Y:S01]  /*2b90*/  FMUL.FTZ R166, R239, 1.4426950216293334961 ;  /* 0x3fb8aa3befa67820 */ /* 0x000fe20000410000 */
[C---:B------:R-:W-:Y:S05]  /*2ba0*/  HMMA.16816.F32 R8, R172.reuse, R184, R8 ;  /* 0x000000b8ac08723c */ /* 0x040fea0000001808 */
        /* <DEDUP_REMOVED lines=115> */
[----:B------:R-:W-:Y:S02]  /*32e0*/  @!P0 ISETP.GE.AND P2, PT, R4, R165, PT ;  /* 0x000000a50400820c */ /* 0x000fe40003f46270 */
        /* <DEDUP_REMOVED lines=66> */
[----:B------:R-:W-:Y:S06]  /*3710*/  STS [R227+0x21000], R3 ;  /* 0x02100003e3007388 */ /* 0x000fec0000000800 */
[----:B------:R1:W-:Y:S06]  /*3720*/  STS [R227+0x21400], R2 ;  /* 0x02140002e3007388 */ /* 0x0003ec0000000800 */
[----:B------:R-:W-:Y:S01]  /*3730*/  LDSM.16.M88.4 R16, [R212+0x8000] ;  /* 0x00800000d410783b */ /* 0x000fe20000000200 */
[----:B--2---:R-:W-:Y:S05]  /*3740*/  LEA R0, R218, UR5, 0x1 ;  /* 0x00000005da007c11 */ /* 0x004fea000f8e08ff */
[----:B------:R-:W-:Y:S01]  /*3750*/  LDSM.16.M88.4 R164, [R212+0x8800] ;  /* 0x00880000d4a4783b */ /* 0x000fe20000000200 */
[C-C-:B------:R-:W-:Y:S05]  /*3760*/  IMAD.IADD R204, R205.reuse, 0x1, R0.reuse ;  /* 0x00000001cdcc7824 */ /* 0x140fea00078e0200 */
[----:B------:R-:W2:Y:S06]  /*3770*/  LDSM.16.M88.4 R32, [R0+0x8000] ;  /* 0x008000000020783b */ /* 0x000eac0000000200 */
[----:B------:R-:W3:Y:S01]  /*3780*/  LDSM.16.M88.4 R28, [R0+0x9000] ;  /* 0x00900000001c783b */ /* 0x000ee20000000200 */
[----:B-1----:R-:W-:Y:S05]  /*3790*/  IMAD.IADD R2, R216, 0x1, R0 ;  /* 0x00000001d8027824 */ /* 0x002fea00078e0200 */
[----:B------:R-:W-:Y:S01]  /*37a0*/  LDSM.16.M88.4 R172, [R213+0x8000] ;  /* 0x00800000d5ac783b */ /* 0x000fe20000000200 */
[----:B------:R-:W-:Y:S05]  /*37b0*/  IMAD.IADD R3, R205, 0x1, R2 ;  /* 0x00000001cd037824 */ /* 0x000fea00078e0202 */
[----:B------:R-:W1:Y:S06]  /*37c0*/  LDSM.16.M88.4 R168, [R2+0x8000] ;  /* 0x0080000002a8783b */ /* 0x000e6c0000000200 */
[----:B------:R-:W4:Y:S01]  /*37d0*/  LDSM.16.M88.4 R176, [R2+0x9000] ;  /* 0x0090000002b0783b */ /* 0x000f220000000200 */
[-C--:B--2---:R-:W-:Y:S06]  /*37e0*/  HMMA.16816.F32 R4, R32, R16.reuse, RZ ;  /* 0x000000102004723c */ /* 0x084fec00000018ff */
[C---:B---3--:R-:W-:Y:S06]  /*37f0*/  HMMA.16816.F32 R8, R28.reuse, R16, RZ ;  /* 0x000000101c08723c */ /* 0x048fec00000018ff */
[-C--:B------:R-:W-:Y:S06]  /*3800*/  HMMA.16816.F32 R12, R28, R18.reuse, RZ ;  /* 0x000000121c0c723c */ /* 0x080fec00000018ff */
[C---:B------:R-:W-:Y:S06]  /*3810*/  HMMA.16816.F32 R16, R32.reuse, R18, RZ ;  /* 0x000000122010723c */ /* 0x040fec00000018ff */
[-C--:B------:R-:W-:Y:S06]  /*3820*/  HMMA.16816.F32 R20, R32, R164.reuse, RZ ;  /* 0x000000a42014723c */ /* 0x080fec00000018ff */
[C---:B------:R-:W-:Y:S06]  /*3830*/  HMMA.16816.F32 R24, R28.reuse, R164, RZ ;  /* 0x000000a41c18723c */ /* 0x040fec00000018ff */
[-C--:B------:R-:W-:Y:S06]  /*3840*/  HMMA.16816.F32 R28, R28, R166.reuse, RZ ;  /* 0x000000a61c1c723c */ /* 0x080fec00000018ff */
[----:B------:R-:W-:Y:S01]  /*3850*/  HMMA.16816.F32 R32, R32, R166, RZ ;  /* 0x000000a62020723c */ /* 0x000fe200000018ff */
[----:B------:R-:W2:Y:S05]  /*3860*/  LDSM.16.M88.4 R164, [R213+0x8800] ;  /* 0x00880000d5a4783b */ /* 0x000eaa0000000200 */
[-C--:B-1----:R-:W-:Y:S06]  /*3870*/  HMMA.16816.F32 R4, R168, R172.reuse, R4 ;  /* 0x000000aca804723c */ /* 0x082fec0000001804 */
[C---:B----4-:R-:W-:Y:S06]  /*3880*/  HMMA.16816.F32 R8, R176.reuse, R172, R8 ;  /* 0x000000acb008723c */ /* 0x050fec0000001808 */
[-C--:B------:R-:W-:Y:S06]  /*3890*/  HMMA.16816.F32 R12, R176, R174.reuse, R12 ;  /* 0x000000aeb00c723c */ /* 0x080fec000000180c */
[C---:B------:R-:W-:Y:S01]  /*38a0*/  HMMA.16816.F32 R16, R168.reuse, R174, R16 ;  /* 0x000000aea810723c */ /* 0x040fe20000001810 */
[----:B------:R-:W-:Y:S05]  /*38b0*/  LDSM.16.M88.4 R172, [R204+0x8000] ;  /* 0x00800000ccac783b */ /* 0x000fea0000000200 */
[-C--:B--2---:R-:W-:Y:S06]  /*38c0*/  HMMA.16816.F32 R20, R168, R164.reuse, R20 ;  /* 0x000000a4a814723c */ /* 0x084fec0000001814 */
[C---:B------:R-:W-:Y:S06]  /*38d0*/  HMMA.16816.F32 R24, R176.reuse, R164, R24 ;  /* 0x000000a4b018723c */ /* 0x040fec0000001818 */
[-C--:B------:R-:W-:Y:S01]  /*38e0*/  HMMA.16816.F32 R28, R176, R166.reuse, R28 ;  /* 0x000000a6b01c723c */ /* 0x080fe2000000181c */
[----:B------:R-:W1:Y:S05]  /*38f0*/  LDSM.16.M88.4 R176, [R215+0x8000] ;  /* 0x00800000d7b0783b */ /* 0x000e6a0000000200 */
[----:B------:R-:W-:Y:S01]  /*3900*/  HMMA.16816.F32 R32, R168, R166, R32 ;  /* 0x000000a6a820723c */ /* 0x000fe20000001820 */
[----:B------:R-:W2:Y:S06]  /*3910*/  LDSM.16.M88.4 R164, [R204+0x9000] ;  /* 0x00900000cca4783b */ /* 0x000eac0000000200 */
[----:B------:R-:W3:Y:S01]  /*3920*/  LDSM.16.M88.4 R168, [R215+0x8800] ;  /* 0x00880000d7a8783b */ /* 0x000ee20000000200 */
[-C--:B-1----:R-:W-:Y:S06]  /*3930*/  HMMA.16816.F32 R4, R172, R176.reuse, R4 ;  /* 0x000000b0ac04723c */ /* 0x082fec0000001804 */
[C---:B--2---:R-:W-:Y:S06]  /*3940*/  HMMA.16816.F32 R8, R164.reuse, R176, R8 ;  /* 0x000000b0a408723c */ /* 0x044fec0000001808 */
[-C--:B------:R-:W-:Y:S05]  /*3950*/  HMMA.16816.F32 R12, R164, R178.reuse, R12 ;  /* 0x000000b2a40c723c */ /* 0x080fea000000180c */
[----:B------:R-:W-:Y:S01]  /*3960*/  IADD3 R176, P0, R243, UR8, RZ ;  /* 0x00000008f3b07c10 */ /* 0x000fe2000ff1e0ff */
[C---:B------:R-:W-:Y:S05]  /*3970*/  HMMA.16816.F32 R16, R172.reuse, R178, R16 ;  /* 0x000000b2ac10723c */ /* 0x040fea0000001810 */
[----:B------:R-:W-:Y:S01]  /*3980*/  IADD3.X R177, R242, UR9, RZ, P0, !PT ;  /* 0x00000009f2b17c10 */ /* 0x000fe200087fe4ff */
[-C--:B---3--:R-:W-:Y:S04]  /*3990*/  HMMA.16816.F32 R20, R172, R168.reuse, R20 ;  /* 0x000000a8ac14723c */ /* 0x088fe80000001814 */
[----:B------:R-:W2:Y:S02]  /*39a0*/  LDG.E R180, desc[UR34][R176.64] ;  /* 0x00000022b0b47981 */ /* 0x000ea4000c1e1900 */
[C---:B------:R-:W-:Y:S04]  /*39b0*/  HMMA.16816.F32 R24, R164.reuse, R168, R24 ;  /* 0x000000a8a418723c */ /* 0x040fe80000001818 */
[----:B------:R-:W3:Y:S02]  /*39c0*/  LDG.E R179, desc[UR34][R176.64+0x20] ;  /* 0x00002022b0b37981 */ /* 0x000ee4000c1e1900 */
[-C--:B------:R-:W-:Y:S04]  /*39d0*/  HMMA.16816.F32 R28, R164, R170.reuse, R28 ;  /* 0x000000aaa41c723c */ /* 0x080fe8000000181c */
[----:B------:R-:W-:Y:S02]  /*39e0*/  LDSM.16.M88.4 R164, [R3+0x8000] ;  /* 0x0080000003a4783b */ /* 0x000fe40000000200 */
[----:B------:R-:W-:Y:S04]  /*39f0*/  HMMA.16816.F32 R32, R172, R170, R32 ;  /* 0x000000aaac20723c */ /* 0x000fe80000001820 */
[----:B------:R-:W1:Y:S06]  /*3a00*/  LDSM.16.M88.4 R168, [R214+0x8000] ;  /* 0x00800000d6a8783b */ /* 0x000e6c0000000200 */
[----:B------:R-:W4:Y:S06]  /*3a10*/  LDSM.16.M88.4 R172, [R3+0x9000] ;  /* 0x0090000003ac783b */ /* 0x000f2c0000000200 */
[----:B------:R-:W5:Y:S06]  /*3a20*/  LDG.E R178, desc[UR34][R176.64+0x80] ;  /* 0x00008022b0b27981 */ /* 0x000f6c000c1e1900 */
[----:B------:R3:W5:Y:S01]  /*3a30*/  LDG.E R177, desc[UR34][R176.64+0xa0] ;  /* 0x0000a022b0b17981 */ /* 0x000762000c1e1900 */
[-C--:B-1----:R-:W-:Y:S06]  /*3a40*/  HMMA.16816.F32 R4, R164, R168.reuse, R4 ;  /* 0x000000a8a404723c */ /* 0x082fec0000001804 */
[C---:B----4-:R-:W-:Y:S06]  /*3a50*/  HMMA.16816.F32 R8, R172.reuse, R168, R8 ;  /* 0x000000a8ac08723c */ /* 0x050fec0000001808 */
        /* <DEDUP_REMOVED lines=9> */
[----:B------:R-:W4:Y:S01]  /*3af0*/  LDSM.16.M88.4 R168, [R0+0xb000] ;  /* 0x00b0000000a8783b */ /* 0x000f220000000200 */
        /* <DEDUP_REMOVED lines=41> */
[C---:B--2---:R-:W-:Y:S01]  /*3d90*/  FADD.FTZ R5, -R180.reuse, R5 ;  /* 0x00000005b4057221 */ /* 0x044fe20000010100 */
[----:B---3--:R-:W-:Y:S01]  /*3da0*/  FADD.FTZ R6, -R179, R6 ;  /* 0x00000006b3067221 */ /* 0x008fe20000010100 */
[----:B------:R-:W-:Y:S03]  /*3db0*/  FADD.FTZ R4, -R180, R4 ;  /* 0x00000004b4047221 */ /* 0x000fe60000010100 */
[----:B------:R-:W-:Y:S01]  /*3dc0*/  FMUL.FTZ R181, R181, R5 ;  /* 0x00000005b5b57220 */ /* 0x000fe20000410000 */
[----:B------:R-:W-:Y:S01]  /*3dd0*/  FMUL.FTZ R183, R183, R6 ;  /* 0x00000006b7b77220 */ /* 0x000fe20000410000 */
[----:B------:R-:W-:Y:S11]  /*3de0*/  FMUL.FTZ R182, R182, R4 ;  /* 0x00000004b6b67220 */ /* 0x000ff60000410000 */
[C---:B------:R-:W-:Y:S01]  /*3df0*/  FADD.FTZ R6, -R180.reuse, R16 ;  /* 0x00000010b4067221 */ /* 0x040fe20000010100 */
[----:B------:R-:W-:Y:S01]  /*3e00*/  FADD.FTZ R5, -R180, R17 ;  /* 0x00000011b4057221 */ /* 0x000fe20000010100 */
[----:B------:R-:W-:Y:S01]  /*3e10*/  FADD.FTZ R19, -R179, R19 ;  /* 0x00000013b3137221 */ /* 0x000fe20000010100 */
[----:B------:R-:W-:Y:S01]  /*3e20*/  F2FP.F16.F32.PACK_AB R16, R181, R182 ;  /* 0x000000b6b510723e */ /* 0x000fe200000000ff */
[----:B------:R-:W-:Y:S01]  /*3e30*/  FMUL.FTZ R6, R231, R6 ;  /* 0x00000006e7067220 */ /* 0x000fe20000410000 */
[----:B------:R-:W-:Y:S01]  /*3e40*/  FMUL.FTZ R5, R230, R5 ;  /* 0x00000005e6057220 */ /* 0x000fe20000410000 */
[-C--:B-1----:R-:W-:Y:S06]  /*3e50*/  HMMA.16816.F32 R20, R164, R168.reuse, R20 ;  /* 0x000000a8a414723c */ /* 0x082fec0000001814 */
[C---:B------:R-:W-:Y:S06]  /*3e60*/  HMMA.16816.F32 R24, R172.reuse, R168, R24 ;  /* 0x000000a8ac18723c */ /* 0x040fec0000001818 */
[-C--:B------:R-:W-:Y:S06]  /*3e70*/  HMMA.16816.F32 R28, R172, R170.reuse, R28 ;  /* 0x000000aaac1c723c */ /* 0x080fec000000181c */
[----:B------:R-:W-:Y:S05]  /*3e80*/  HMMA.16816.F32 R32, R164, R170, R32 ;  /* 0x000000aaa420723c */ /* 0x000fea0000001820 */
[----:B------:R-:W-:Y:S01]  /*3e90*/  LEA R172, R217, UR5, 0x1 ;  /* 0x00000005d9ac7c11 */ /* 0x000fe2000f8e08ff */
[C---:B------:R-:W-:Y:S01]  /*3ea0*/  FADD.FTZ R20, -R180.reuse, R20 ;  /* 0x00000014b4147221 */ /* 0x040fe20000010100 */
[----:B------:R-:W-:Y:S01]  /*3eb0*/  FADD.FTZ R21, -R180, R21 ;  /* 0x00000015b4157221 */ /* 0x000fe20000010100 */
[----:B------:R-:W-:Y:S03]  /*3ec0*/  FADD.FTZ R17, -R179, R23 ;  /* 0x00000017b3117221 */ /* 0x000fe60000010100 */
[----:B------:R-:W-:Y:S02]  /*3ed0*/  VIADD R4, R172, 0x8000 ;  /* 0x00008000ac047836 */ /* 0x000fe40000000000 */
[----:B------:R-:W-:Y:S01]  /*3ee0*/  FMUL.FTZ R21, R206, R21 ;  /* 0x00000015ce157220 */ /* 0x000fe20000410000 */
[----:B------:R-:W-:Y:S02]  /*3ef0*/  VIADD R176, R172, 0x8040 ;  /* 0x00008040acb07836 */ /* 0x000fe40000000000 */
[----:B------:R-:W-:Y:S01]  /*3f00*/  FMUL.FTZ R17, R232, R17 ;  /* 0x00000011e8117220 */ /* 0x000fe20000410000 */
[----:B------:R-:W-:Y:S02]  /*3f10*/  @P1 VIADD R176, R4, 0xffffffc0 ;  /* 0xffffffc004b01836 */ /* 0x000fe40000000000 */
[----:B------:R-:W-:Y:S01]  /*3f20*/  FMUL.FTZ R4, R207, R20 ;  /* 0x00000014cf047220 */ /* 0x000fe20000410000 */
[----:B------:R-:W-:Y:S01]  /*3f30*/  F2FP.F16.F32.PACK_AB R20, R5, R6 ;  /* 0x000000060514723e */ /* 0x000fe200000000ff */
[C---:B------:R-:W-:Y:S01]  /*3f40*/  FADD.FTZ R6, -R179.reuse, R7 ;  /* 0x00000007b3067221 */ /* 0x040fe20000010100 */
[----:B------:R-:W-:Y:S02]  /*3f50*/  FADD.FTZ R7, -R179, R22 ;  /* 0x00000016b3077221 */ /* 0x000fe40000010100 */
[----:B------:R-:W-:Y:S01]  /*3f60*/  F2FP.F16.F32.PACK_AB R21, R21, R4 ;  /* 0x000000041515723e */ /* 0x000fe200000000ff */
[----:B------:R-:W-:Y:S01]  /*3f70*/  FMUL.FTZ R6, R236, R6 ;  /* 0x00000006ec067220 */ /* 0x000fe20000410000 */
[----:B------:R-:W-:Y:S01]  /*3f80*/  FMUL.FTZ R7, R233, R7 ;  /* 0x00000007e9077220 */ /* 0x000fe20000410000 */
[C---:B------:R-:W-:Y:S01]  /*3f90*/  FADD.FTZ R5, -R180.reuse, R32 ;  /* 0x00000020b4057221 */ /* 0x040fe20000010100 */
[----:B------:R-:W-:Y:S01]  /*3fa0*/  FADD.FTZ R33, -R180, R33 ;  /* 0x00000021b4217221 */ /* 0x000fe20000010100 */
[----:B------:R-:W-:Y:S01]  /*3fb0*/  FMUL.FTZ R32, R234, R19 ;  /* 0x00000013ea207220 */ /* 0x000fe20000410000 */
[----:B------:R-:W-:Y:S01]  /*3fc0*/  FADD.FTZ R22, -R179, R34 ;  /* 0x00000022b3167221 */ /* 0x000fe20000010100 */
[----:B------:R-:W-:Y:S01]  /*3fd0*/  FMUL.FTZ R5, R201, R5 ;  /* 0x00000005c9057220 */ /* 0x000fe20000410000 */
[----:B------:R-:W-:Y:S01]  /*3fe0*/  FMUL.FTZ R4, R200, R33 ;  /* 0x00000021c8047220 */ /* 0x000fe20000410000 */
[C---:B------:R-:W-:Y:S01]  /*3ff0*/  FADD.FTZ R33, -R179.reuse, R18 ;  /* 0x00000012b3217221 */ /* 0x040fe20000010100 */
[----:B------:R-:W-:Y:S01]  /*4000*/  FADD.FTZ R19, -R179, R35 ;  /* 0x00000023b3137221 */ /* 0x000fe20000010100 */
[----:B------:R-:W-:Y:S01]  /*4010*/  F2FP.F16.F32.PACK_AB R6, R6, R183 ;  /* 0x000000b70606723e */ /* 0x000fe200000000ff */
[----:B------:R-:W-:Y:S01]  /*4020*/  FMUL.FTZ R22, R203, R22 ;  /* 0x00000016cb167220 */ /* 0x000fe20000410000 */
[----:B------:R-:W-:Y:S01]  /*4030*/  F2FP.F16.F32.PACK_AB R18, R4, R5 ;  /* 0x000000050412723e */ /* 0x000fe200000000ff */
        /* <DEDUP_REMOVED lines=8> */
[----:B------:R-:W-:Y:S01]  /*40c0*/  VIADD R229, R229, UR4 ;  /* 0x00000004e5e57c36 */ /* 0x000fe20008000000 */
[----:B------:R-:W-:Y:S01]  /*40d0*/  IADD3 R211, R211, UR4, RZ ;  /* 0x00000004d3d37c10 */ /* 0x000fe2000fffe0ff */
[C---:B-1----:R-:W-:Y:S05]  /*40e0*/  IMAD.U32 R4, R23.reuse, -0x40, RZ ;  /* 0xffffffc017047824 */ /* 0x042fea00078e00ff */
[C---:B------:R-:W-:Y:S04]  /*40f0*/  LEA R5, P0, R4.reuse, R224, 0x1 ;  /* 0x000000e004057211 */ /* 0x040fe800078008ff */
[----:B------:R-:W-:Y:S01]  /*4100*/  LEA.HI.X.SX32 R4, R4, R225, 0x1, P0 ;  /* 0x000000e104047211 */ /* 0x000fe200000f0eff */
[----:B------:R-:W-:Y:S03]  /*4110*/  IMAD.MOV.U32 R224, RZ, RZ, R5 ;  /* 0x000000ffffe07224 */ /* 0x000fe600078e0005 */
[----:B------:R-:W-:Y:S02]  /*4120*/  MOV R225, R4 ;  /* 0x0000000400e17202 */ /* 0x000fe40000000f00 */
        /* <DEDUP_REMOVED lines=10> */
.L_x_212:
[----:B------:R2:W-:Y:S01]  /*41d0*/  STS [R219+0x1c400], R6 ;  /* 0x01c40006db007388 */ /* 0x0005e20000000800 */
[----:B-1----:R-:W-:Y:S01]  /*41e0*/  F2FP.F16.F32.PACK_AB R4, R32, R33 ;  /* 0x000000212004723e */ /* 0x002fe200000000ff */
[C---:B-----5:R-:W-:Y:S01]  /*41f0*/  FADD.FTZ R8, -R178.reuse, R8 ;  /* 0x00000008b2087221 */ /* 0x060fe20000010100 */
[C---:B------:R-:W-:Y:S01]  /*4200*/  FADD.FTZ R9, -R178.reuse, R9 ;  /* 0x00000009b2097221 */ /* 0x040fe20000010100 */
[----:B------:R-:W-:Y:S01]  /*4210*/  STS [R219+0x1c000], R16 ;  /* 0x01c00010db007388 */ /* 0x000fe20000000800 */
[----:B------:R-:W-:Y:S01]  /*4220*/  F2FP.F16.F32.PACK_AB R17, R17, R7 ;  /* 0x000000071111723e */ /* 0x000fe200000000ff */
[----:B------:R-:W-:Y:S01]  /*4230*/  FMUL.FTZ R7, R195, R8 ;  /* 0x00000008c3077220 */ /* 0x000fe20000410000 */
[C---:B------:R-:W-:Y:S01]  /*4240*/  FADD.FTZ R10, -R177.reuse, R10 ;  /* 0x0000000ab10a7221 */ /* 0x040fe20000010100 */
[----:B------:R1:W-:Y:S01]  /*4250*/  STS [R228+0x1c400], R4 ;  /* 0x01c40004e4007388 */ /* 0x0003e20000000800 */
[C---:B------:R-:W-:Y:S01]  /*4260*/  FADD.FTZ R11, -R177.reuse, R11 ;  /* 0x0000000bb10b7221 */ /* 0x040fe20000010100 */
[C---:B------:R-:W-:Y:S01]  /*4270*/  FADD.FTZ R12, -R178.reuse, R12 ;  /* 0x0000000cb20c7221 */ /* 0x040fe20000010100 */
[----:B------:R-:W-:Y:S01]  /*4280*/  FADD.FTZ R13, -R178, R13 ;  /* 0x0000000db20d7221 */ /* 0x000fe20000010100 */
[----:B------:R-:W-:Y:S01]  /*4290*/  STS [R228+0x1c000], R20 ;  /* 0x01c00014e4007388 */ /* 0x000fe20000000800 */
        /* <DEDUP_REMOVED lines=8> */
[C---:B------:R-:W-:Y:S01]  /*4320*/  FADD.FTZ R26, -R177.reuse, R26 ;  /* 0x0000001ab11a7221 */ /* 0x040fe20000010100 */
[----:B------:R-:W-:Y:S01]  /*4330*/  F2FP.F16.F32.PACK_AB R12, R12, R5 ;  /* 0x000000050c0c723e */ /* 0x000fe200000000ff */
[----:B------:R-:W-:Y:S01]  /*4340*/  FADD.FTZ R27, -R177, R27 ;  /* 0x0000001bb11b7221 */ /* 0x000fe20000010100 */
[----:B------:R-:W-:Y:S01]  /*4350*/  FADD.FTZ R28, -R178, R28 ;  /* 0x0000001cb21c7221 */ /* 0x000fe20000010100 */
[----:B--2---:R-:W-:Y:S01]  /*4360*/  FMUL.FTZ R6, R194, R9 ;  /* 0x00000009c2067220 */ /* 0x004fe20000410000 */
[----:B------:R-:W-:Y:S01]  /*4370*/  FADD.FTZ R29, -R178, R29 ;  /* 0x0000001db21d7221 */ /* 0x000fe20000010100 */
[----:B------:R-:W-:Y:S01]  /*4380*/  FMUL.FTZ R24, R189, R24 ;  /* 0x00000018bd187220 */ /* 0x000fe20000410000 */
[----:B------:R-:W-:Y:S01]  /*4390*/  FMUL.FTZ R9, R188, R25 ;  /* 0x00000019bc097220 */ /* 0x000fe20000410000 */
[C---:B------:R-:W-:Y:S01]  /*43a0*/  FADD.FTZ R30, -R177.reuse, R30 ;  /* 0x0000001eb11e7221 */ /* 0x040fe20000010100 */
[----:B------:R-:W-:Y:S01]  /*43b0*/  FADD.FTZ R31, -R177, R31 ;  /* 0x0000001fb11f7221 */ /* 0x000fe20000010100 */
[----:B------:R-:W-:Y:S01]  /*43c0*/  FMUL.FTZ R26, R191, R26 ;  /* 0x0000001abf1a7220 */ /* 0x000fe20000410000 */
[----:B------:R-:W-:Y:S01]  /*43d0*/  FMUL.FTZ R5, R190, R27 ;  /* 0x0000001bbe057220 */ /* 0x000fe20000410000 */
[----:B-1----:R-:W-:Y:S01]  /*43e0*/  F2FP.F16.F32.PACK_AB R4, R6, R7 ;  /* 0x000000070604723e */ /* 0x002fe200000000ff */
[----:B------:R-:W-:Y:S01]  /*43f0*/  FMUL.FTZ R7, R198, R11 ;  /* 0x0000000bc6077220 */ /* 0x000fe20000410000 */
[----:B------:R-:W-:Y:S01]  /*4400*/  FMUL.FTZ R6, R196, R15 ;  /* 0x0000000fc4067220 */ /* 0x000fe20000410000 */
[----:B------:R-:W-:Y:S01]  /*4410*/  F2FP.F16.F32.PACK_AB R16, R19, R22 ;  /* 0x000000161310723e */ /* 0x000fe200000000ff */
[----:B------:R-:W-:Y:S01]  /*4420*/  FMUL.FTZ R28, R187, R28 ;  /* 0x0000001cbb1c7220 */ /* 0x000fe20000410000 */
[----:B------:R1:W-:Y:S01]  /*4430*/  STS [R219+0x1d000], R4 ;  /* 0x01d00004db007388 */ /* 0x0003e20000000800 */
[----:B------:R-:W-:Y:S01]  /*4440*/  F2FP.F16.F32.PACK_AB R7, R7, R10 ;  /* 0x0000000a0707723e */ /* 0x000fe200000000ff */
[----:B------:R-:W-:Y:S01]  /*4450*/  FMUL.FTZ R8, R186, R29 ;  /* 0x0000001dba087220 */ /* 0x000fe20000410000 */
[----:B------:R-:W-:Y:S01]  /*4460*/  F2FP.F16.F32.PACK_AB R6, R6, R14 ;  /* 0x0000000e0606723e */ /* 0x000fe200000000ff */
[----:B------:R-:W-:Y:S01]  /*4470*/  FMUL.FTZ R30, R185, R30 ;  /* 0x0000001eb91e7220 */ /* 0x000fe20000410000 */
[----:B------:R-:W-:Y:S01]  /*4480*/  FMUL.FTZ R31, R184, R31 ;  /* 0x0000001fb81f7220 */ /* 0x000fe20000410000 */
[----:B------:R-:W-:Y:S01]  /*4490*/  STS [R219+0x1d400], R7 ;  /* 0x01d40007db007388 */ /* 0x000fe20000000800 */
[----:B------:R-:W-:Y:S01]  /*44a0*/  F2FP.F16.F32.PACK_AB R9, R9, R24 ;  /* 0x000000180909723e */ /* 0x000fe200000000ff */
[----:B------:R-:W-:Y:S01]  /*44b0*/  IMAD R206, R246, UR11, RZ ;  /* 0x0000000bf6ce7c24 */ /* 0x000fe2000f8e02ff */
[----:B------:R-:W-:Y:S01]  /*44c0*/  F2FP.F16.F32.PACK_AB R5, R5, R26 ;  /* 0x0000001a0505723e */ /* 0x000fe200000000ff */
[----:B------:R-:W-:Y:S01]  /*44d0*/  STS [R228+0x1d000], R12 ;  /* 0x01d0000ce4007388 */ /* 0x000fe20000000800 */
[----:B------:R-:W-:Y:S03]  /*44e0*/  F2FP.F16.F32.PACK_AB R8, R8, R28 ;  /* 0x0000001c0808723e */ /* 0x000fe600000000ff */
[----:B------:R-:W-:Y:S04]  /*44f0*/  STS [R228+0x1d400], R6 ;  /* 0x01d40006e4007388 */ /* 0x000fe80000000800 */
[----:B------:R-:W-:Y:S04]  /*4500*/  STS [R226+0x1c000], R21 ;  /* 0x01c00015e2007388 */ /* 0x000fe80000000800 */
[----:B------:R-:W-:Y:S01]  /*4510*/  STS [R226+0x1c400], R17 ;  /* 0x01c40011e2007388 */ /* 0x000fe20000000800 */
[----:B-1----:R-:W-:Y:S03]  /*4520*/  F2FP.F16.F32.PACK_AB R4, R31, R30 ;  /* 0x0000001e1f04723e */ /* 0x002fe600000000ff */
[----:B------:R-:W-:Y:S04]  /*4530*/  STS [R227+0x1c000], R18 ;  /* 0x01c00012e3007388 */ /* 0x000fe80000000800 */
[----:B------:R-:W-:Y:S04]  /*4540*/  STS [R227+0x1c400], R16 ;  /* 0x01c40010e3007388 */ /* 0x000fe80000000800 */
[----:B------:R-:W-:Y:S04]  /*4550*/  STS [R226+0x1d000], R9 ;  /* 0x01d00009e2007388 */ /* 0x000fe80000000800 */
[----:B------:R-:W-:Y:S04]  /*4560*/  STS [R226+0x1d400], R5 ;  /* 0x01d40005e2007388 */ /* 0x000fe80000000800 */
[----:B------:R-:W-:Y:S04]  /*4570*/  STS [R227+0x1d000], R8 ;  /* 0x01d00008e3007388 */ /* 0x000fe80000000800 */
[----:B------:R-:W-:Y:S01]  /*4580*/  STS [R227+0x1d400], R4 ;  /* 0x01d40004e3007388 */ /* 0x000fe20000000800 */
[----:B------:R-:W-:Y:S06]  /*4590*/  BAR.SYNC.DEFER_BLOCKING 0x0 ;  /* 0x0000000000007b1d */ /* 0x000fec0000010000 */
[----:B------:R-:W-:Y:S04]  /*45a0*/  LDSM.16.MT88.4 R4, [R209+0x20000] ;  /* 0x02000000d104783b */ /* 0x000fe80000004200 */
[----:B------:R-:W1:Y:S04]  /*45b0*/  LDSM.16.MT88.4 R8, [R172+0x8000] ;  /* 0x00800000ac08783b */ /* 0x000e680000004200 */
[----:B------:R-:W2:Y:S04]  /*45c0*/  LDSM.16.MT88.4 R12, [R209+0x22000] ;  /* 0x02200000d10c783b */ /* 0x000ea80000004200 */
[----:B------:R-:W3:Y:S04]  /*45d0*/  LDSM.16.MT88.4 R16, [R176] ;  /* 0x00000000b010783b */ /* 0x000ee80000004200 */
[----:B------:R-:W4:Y:S04]  /*45e0*/  LDSM.16.MT88.4 R20, [R172+0xa000] ;  /* 0x00a00000ac14783b */ /* 0x000f280000004200 */
[----:B------:R-:W4:Y:S04]  /*45f0*/  LDSM.16.MT88.4 R24, [R176+0x2000] ;  /* 0x00200000b018783b */ /* 0x000f280000004200 */
[----:B------:R-:W-:Y:S04]  /*4600*/  LDSM.16.MT88.4 R28, [R209+0x20800] ;  /* 0x02080000d11c783b */ /* 0x000fe80000004200 */
[----:B------:R-:W4:Y:S04]  /*4610*/  LDSM.16.MT88.4 R32, [R172+0x8800] ;  /* 0x00880000ac20783b */ /* 0x000f280000004200 */
        /* <DEDUP_REMOVED lines=11> */
[----:B------:R-:W2:Y:S05]  /*46d0*/  LDSM.16.MT88.4 R16, [R172+0xa800] ;  /* 0x00a80000ac10783b */ /* 0x000eaa0000004200 */
        /* <DEDUP_REMOVED lines=8> */
[----:B------:R-:W-:Y:S05]  /*4760*/  LDSM.16.MT88.4 R12, [R172+0x9000] ;  /* 0x00900000ac0c783b */ /* 0x000fea0000004200 */
[----:B------:R-:W-:Y:S01]  /*4770*/  HMMA.16816.F32 R96, R4, R26, R96 ;  /* 0x0000001a0460723c */ /* 0x000fe20000001860 */
[----:B------:R-:W4:Y:S04]  /*4780*/  LDSM.16.MT88.4 R4, [R209+0x21000] ;  /* 0x02100000d104783b */ /* 0x000f280000004200 */
[----:B------:R-:W4:Y:S01]  /*4790*/  LDSM.16.MT88.4 R24, [R209+0x23000] ;  /* 0x02300000d118783b */ /* 0x000f220000004200 */
[-C--:B------:R-:W-:Y:S06]  /*47a0*/  HMMA.16816.F32 R36, R28, R32.reuse, R36 ;  /* 0x000000201c24723c */ /* 0x080fec0000001824 */
        /* <DEDUP_REMOVED lines=20> */
[----:B------:R-:W2:Y:S03]  /*48f0*/  LDSM.16.MT88.4 R20, [R172+0x9800] ;  /* 0x00980000ac14783b */ /* 0x000ea60000004200 */
[-C--:B----4-:R-:W-:Y:S01]  /*4900*/  HMMA.16816.F32 R36, R4, R12.reuse, R36 ;  /* 0x0000000c0424723c */ /* 0x090fe20000001824 */
[----:B------:R-:W3:Y:S04]  /*4910*/  LDSM.16.MT88.4 R28, [R209+0x23800] ;  /* 0x02380000d11c783b */ /* 0x000ee80000004200 */
[----:B------:R-:W4:Y:S01]  /*4920*/  LDSM.16.MT88.4 R172, [R172+0xb800] ;  /* 0x00b80000acac783b */ /* 0x000f220000004200 */
        /* <DEDUP_REMOVED lines=16> */
[-C--:B--2---:R-:W-:Y:S05]  /*4a30*/  HMMA.16816.F32 R36, R16, R20.reuse, R36 ;  /* 0x000000141024723c */ /* 0x084fea0000001824 */
[----:B------:R-:W-:Y:S01]  /*4a40*/  LEA R4, -R206, RZ, 0x6 ;  /* 0x000000ffce047211 */ /* 0x000fe200078e31ff */
[C---:B---3--:R-:W-:Y:S05]  /*4a50*/  HMMA.16816.F32 R40, R28.reuse, R20, R40 ;  /* 0x000000141c28723c */ /* 0x048fea0000001828 */
[C---:B------:R-:W-:Y:S01]  /*4a60*/  LEA R220, P0, R4.reuse, R220, 0x2 ;  /* 0x000000dc04dc7211 */ /* 0x040fe200078010ff */
[-C--:B------:R-:W-:Y:S05]  /*4a70*/  HMMA.16816.F32 R44, R28, R22.reuse, R44 ;  /* 0x000000161c2c723c */ /* 0x080fea000000182c */
[----:B------:R-:W-:Y:S01]  /*4a80*/  LEA.HI.X.SX32 R221, R4, R221, 0x2, P0 ;  /* 0x000000dd04dd7211 */ /* 0x000fe200000f16ff */
        /* <DEDUP_REMOVED lines=18> */
[C---:B-1----:R-:W-:Y:S05]  /*4bb0*/  IMAD.U32 R4, R7.reuse, -0x40, RZ ;  /* 0xffffffc007047824 */ /* 0x042fea00078e00ff */
[C---:B------:R-:W-:Y:S04]  /*4bc0*/  LEA R5, P0, R4.reuse, R222, 0x1 ;  /* 0x000000de04057211 */ /* 0x040fe800078008ff */
[----:B------:R-:W-:Y:S01]  /*4bd0*/  LEA.HI.X.SX32 R4, R4, R223, 0x1, P0 ;  /* 0x000000df04047211 */ /* 0x000fe200000f0eff */
[----:B------:R-:W-:Y:S04]  /*4be0*/  IMAD.MOV.U32 R222, RZ, RZ, R5 ;  /* 0x000000ffffde7224 */ /* 0x000fe800078e0005 */
[----:B------:R-:W-:Y:S01]  /*4bf0*/  IMAD.MOV.U32 R223, RZ, RZ, R4 ;  /* 0x000000ffffdf7224 */ /* 0x000fe200078e0004 */
[----:B------:R-:W-:Y:S02]  /*4c00*/  LEA R4, R244, UR5, 0x1 ;  /* 0x00000005f4047c11 */ /* 0x000fe4000f8e08ff */
        /* <DEDUP_REMOVED lines=10> */
.L_x_213:
[----:B------:R-:W-:Y:S01]  /*4cb0*/  LDSM.16.M88.4 R32, [R0+0x1c000] ;  /* 0x01c000000020783b */ /* 0x000fe20000000200 */
[----:B------:R-:W-:Y:S02]  /*4cc0*/  ULOP3.LUT UR4, UR12, 0x1, URZ, 0xc0, !UPT ;  /* 0x000000010c047892 */ /* 0x000fe4000f8ec03f */
[----:B------:R-:W-:Y:S01]  /*4cd0*/  UISETP.GT.AND UP2, UPT, UR12, UR6, UPT ;  /* 0x000000060c00728c */ /* 0x000fe2000bf44270 */
[----:B------:R-:W1:Y:S01]  /*4ce0*/  LDSM.16.MT88.4 R16, [R208] ;  /* 0x00000000d010783b */ /* 0x000e620000004200 */
[----:B------:R-:W-:Y:S02]  /*4cf0*/  UISETP.NE.U32.AND UP0, UPT, UR4, 0x1, UPT ;  /* 0x000000010400788c */ /* 0x000fe4000bf05070 */
[----:B------:R-:W-:Y:S01]  /*4d00*/  UIADD3 UR12, UR12, -0x1, URZ ;  /* 0xffffffff0c0c7890 */ /* 0x000fe2000fffe03f */
[----:B------:R-:W2:Y:S04]  /*4d10*/  LDSM.16.M88.4 R28, [R0+0x1d000] ;  /* 0x01d00000001c783b */ /* 0x000ea80000000200 */
[----:B------:R-:W3:Y:S04]  /*4d20*/  LDSM.16.MT88.4 R164, [R208+0x4000] ;  /* 0x00400000d0a4783b */ /* 0x000ee80000004200 */
[----:B------:R-:W-:Y:S04]  /*4d30*/  LDSM.16.M88.4 R168, [R2+0x1c000] ;  /* 0x01c0000002a8783b */ /* 0x000fe80000000200 */
[----:B------:R-:W4:Y:S04]  /*4d40*/  LDSM.16.MT88.4 R172, [R208+0x800] ;  /* 0x00080000d0ac783b */ /* 0x000f280000004200 */
        /* <DEDUP_REMOVED lines=26> */
[----:B------:R-:W-:Y:S04]  /*4ef0*/  LDSM.16.M88.4 R168, [R0+0x1e000] ;  /* 0x01e0000000a8783b */ /* 0x000fe80000000200 */
[----:B------:R-:W4:Y:S01]  /*4f00*/  LDSM.16.MT88.4 R180, [R208+0x2000] ;  /* 0x00200000d0b4783b */ /* 0x000f220000004200 */
        /* <DEDUP_REMOVED lines=10> */
[----:B------:R-:W-:Y:S04]  /*4fb0*/  LDSM.16.MT88.4 R184, [R208+0x2800] ;  /* 0x00280000d0b8783b */ /* 0x000fe80000004200 */
[----:B------:R-:W-:Y:S01]  /*4fc0*/  LDSM.16.M88.4 R196, [R2+0x1f000] ;  /* 0x01f0000002c4783b */ /* 0x000fe20000000200 */
[-C--:B--2---:R-:W-:Y:S05]  /*4fd0*/  HMMA.16816.F32 R4, R164, R172.reuse, R4 ;  /* 0x000000aca404723c */ /* 0x084fea0000001804 */
[C---:B---3--:R-:W-:Y:S01]  /*4fe0*/  IMAD R0, R206.reuse, 0x18, RZ ;  /* 0x00000018ce007824 */ /* 0x048fe200078e02ff */
[C---:B------:R-:W-:Y:S06]  /*4ff0*/  HMMA.16816.F32 R8, R200.reuse, R172, R8 ;  /* 0x000000acc808723c */ /* 0x040fec0000001808 */
[-C--:B------:R-:W-:Y:S06]  /*5000*/  HMMA.16816.F32 R12, R200, R174.reuse, R12 ;  /* 0x000000aec80c723c */ /* 0x080fec000000180c */
[C---:B------:R-:W-:Y:S01]  /*5010*/  HMMA.16816.F32 R16, R164.reuse, R174, R16 ;  /* 0x000000aea410723c */ /* 0x040fe20000001810 */
[----:B------:R2:W3:Y:S05]  /*5020*/  LDSM.16.M88.4 R172, [R2+0x1e000] ;  /* 0x01e0000002ac783b */ /* 0x0004ea0000000200 */
[-C--:B------:R-:W-:Y:S06]  /*5030*/  HMMA.16816.F32 R20, R164, R176.reuse, R20 ;  /* 0x000000b0a414723c */ /* 0x080fec0000001814 */
        /* <DEDUP_REMOVED lines=9> */
[----:B------:R-:W-:Y:S05]  /*50d0*/  @UP3 UIADD3 UR10, UP1, UR10, -0x100, URZ ;  /* 0xffffff000a0a3890 */ /* 0x000fea000ff3e03f */
[-C--:B------:R-:W-:Y:S06]  /*50e0*/  HMMA.16816.F32 R12, R188, R182.reuse, R12 ;  /* 0x000000b6bc0c723c */ /* 0x080fec000000180c */
[C---:B------:R-:W-:Y:S01]  /*50f0*/  HMMA.16816.F32 R16, R168.reuse, R182, R16 ;  /* 0x000000b6a810723c */ /* 0x040fe20000001810 */
[----:B------:R-:W2:Y:S05]  /*5100*/  LDSM.16.M88.4 R180, [R204+0x1f000] ;  /* 0x01f00000ccb4783b */ /* 0x000eaa0000000200 */
[-C--:B-1----:R-:W-:Y:S06]  /*5110*/  HMMA.16816.F32 R20, R168, R192.reuse, R20 ;  /* 0x000000c0a814723c */ /* 0x082fec0000001814 */
[C---:B------:R-:W-:Y:S06]  /*5120*/  HMMA.16816.F32 R24, R188.reuse, R192, R24 ;  /* 0x000000c0bc18723c */ /* 0x040fec0000001818 */
[-C--:B------:R-:W-:Y:S01]  /*5130*/  HMMA.16816.F32 R28, R188, R194.reuse, R28 ;  /* 0x000000c2bc1c723c */ /* 0x080fe2000000181c */
[----:B------:R-:W1:Y:S05]  /*5140*/  LDSM.16.MT88.4 R188, [R208+0x7000] ;  /* 0x00700000d0bc783b */ /* 0x000e6a0000004200 */
[----:B------:R-:W-:Y:S01]  /*5150*/  HMMA.16816.F32 R32, R168, R194, R32 ;  /* 0x000000c2a820723c */ /* 0x000fe20000001820 */
[----:B------:R-:W-:Y:S04]  /*5160*/  LDSM.16.M88.4 R168, [R3+0x1e000] ;  /* 0x01e0000003a8783b */ /* 0x000fe80000000200 */
[----:B------:R4:W-:Y:S01]  /*5170*/  LDSM.16.M88.4 R192, [R3+0x1f000] ;  /* 0x01f0000003c0783b */ /* 0x0009e20000000200 */
[-C--:B---3--:R-:W-:Y:S06]  /*5180*/  HMMA.16816.F32 R4, R172, R184.reuse, R4 ;  /* 0x000000b8ac04723c */ /* 0x088fec0000001804 */
[C---:B------:R-:W-:Y:S06]  /*5190*/  HMMA.16816.F32 R8, R196.reuse, R184, R8 ;  /* 0x000000b8c408723c */ /* 0x040fec0000001808 */
[-C--:B------:R-:W-:Y:S06]  /*51a0*/  HMMA.16816.F32 R12, R196, R186.reuse, R12 ;  /* 0x000000bac40c723c */ /* 0x080fec000000180c */
[C---:B------:R-:W-:Y:S01]  /*51b0*/  HMMA.16816.F32 R16, R172.reuse, R186, R16 ;  /* 0x000000baac10723c */ /* 0x040fe20000001810 */
[----:B------:R-:W3:Y:S04]  /*51c0*/  LDSM.16.MT88.4 R184, [R208+0x3800] ;  /* 0x00380000d0b8783b */ /* 0x000ee80000004200 */
[----:B----4-:R-:W-:Y:S01]  /*51d0*/  @P2 IADD3.X R3, R249, UR7, RZ, P0, !PT ;  /* 0x00000007f9032c10 */ /* 0x010fe200087fe4ff */
[-C--:B------:R-:W-:Y:S01]  /*51e0*/  HMMA.16816.F32 R20, R172, R200.reuse, R20 ;  /* 0x000000c8ac14723c */ /* 0x080fe20000001814 */
[----:B------:R-:W-:Y:S03]  /*51f0*/  @UP3 UIADD3.X UR7, UR7, -0x1, URZ, UP1, !UPT ;  /* 0xffffffff07073890 */ /* 0x000fe60008ffe43f */
[----:B------:R-:W5:Y:S02]  /*5200*/  @P2 LDG.E R240, desc[UR34][R2.64] ;  /* 0x0000002202f02981 */ /* 0x000f64000c1e1900 */
[C---:B------:R-:W-:Y:S02]  /*5210*/  HMMA.16816.F32 R24, R196.reuse, R200, R24 ;  /* 0x000000c8c418723c */ /* 0x040fe40000001818 */
[----:B------:R-:W5:Y:S04]  /*5220*/  @P2 LDG.E R239, desc[UR34][R2.64+0x20] ;  /* 0x0000202202ef2981 */ /* 0x000f68000c1e1900 */
[-C--:B------:R-:W-:Y:S01]  /*5230*/  HMMA.16816.F32 R28, R196, R202.reuse, R28 ;  /* 0x000000cac41c723c */ /* 0x080fe2000000181c */
[----:B------:R-:W4:Y:S04]  /*5240*/  LDSM.16.MT88.4 R196, [R208+0x7800] ;  /* 0x00780000d0c4783b */ /* 0x000f280000004200 */
[----:B------:R-:W5:Y:S01]  /*5250*/  @P2 LDG.E R238, desc[UR34][R2.64+0x80] ;  /* 0x0000802202ee2981 */ /* 0x000f62000c1e1900 */
[----:B------:R-:W-:Y:S03]  /*5260*/  HMMA.16816.F32 R32, R172, R202, R32 ;  /* 0x000000caac20723c */ /* 0x000fe60000001820 */
[----:B------:R1:W5:Y:S03]  /*5270*/  @P2 LDG.E R237, desc[UR34][R2.64+0xa0] ;  /* 0x0000a02202ed2981 */ /* 0x000366000c1e1900 */
[-C--:B------:R-:W-:Y:S05]  /*5280*/  HMMA.16816.F32 R4, R164, R176.reuse, R4 ;  /* 0x000000b0a404723c */ /* 0x080fea0000001804 */
[C---:B------:R-:W-:Y:S01]  /*5290*/  IMAD.SHL.U32 R173, R206.reuse, 0x8, RZ ;  /* 0x00000008cead7824 */ /* 0x040fe200078e00ff */
[C---:B--2---:R-:W-:Y:S05]  /*52a0*/  HMMA.16816.F32 R8, R180.reuse, R176, R8 ;  /* 0x000000b0b408723c */ /* 0x044fea0000001808 */
[----:B------:R-:W-:Y:S01]  /*52b0*/  IMAD.SHL.U32 R172, R206, 0x10, RZ ;  /* 0x00000010ceac7824 */ /* 0x000fe200078e00ff */
[-C--:B------:R-:W-:Y:S05]  /*52c0*/  HMMA.16816.F32 R12, R180, R178.reuse, R12 ;  /* 0x000000b2b40c723c */ /* 0x080fea000000180c */
[----:B------:R-:W-:Y:S01]  /*52d0*/  IMAD.IADD R176, R205, 0x1, R210 ;  /* 0x00000001cdb07824 */ /* 0x000fe200078e02d2 */
[C---:B------:R-:W-:Y:S05]  /*52e0*/  HMMA.16816.F32 R16, R164.reuse, R178, R16 ;  /* 0x000000b2a410723c */ /* 0x040fea0000001810 */
[CC--:B-1----:R-:W-:Y:S01]  /*52f0*/  LEA R2, P0, R173.reuse, R220.reuse, 0x2 ;  /* 0x000000dcad027211 */ /* 0x0c2fe200078010ff */
[-C--:B------:R-:W-:Y:S05]  /*5300*/  HMMA.16816.F32 R20, R164, R188.reuse, R20 ;  /* 0x000000bca414723c */ /* 0x080fea0000001814 */
[-C--:B------:R-:W-:Y:S01]  /*5310*/  LEA.HI.X.SX32 R3, R173, R221.reuse, 0x2, P0 ;  /* 0x000000ddad037211 */ /* 0x080fe200000f16ff */
[C---:B------:R-:W-:Y:S06]  /*5320*/  HMMA.16816.F32 R24, R180.reuse, R188, R24 ;  /* 0x000000bcb418723c */ /* 0x040fec0000001818 */
[-C--:B------:R-:W-:Y:S06]  /*5330*/  HMMA.16816.F32 R28, R180, R190.reuse, R28 ;  /* 0x000000beb41c723c */ /* 0x080fec000000181c */
[----:B------:R-:W-:Y:S06]  /*5340*/  HMMA.16816.F32 R32, R164, R190, R32 ;  /* 0x000000bea420723c */ /* 0x000fec0000001820 */
[-C--:B---3--:R-:W-:Y:S05]  /*5350*/  HMMA.16816.F32 R4, R168, R184.reuse, R4 ;  /* 0x000000b8a804723c */ /* 0x088fea0000001804 */
[CC--:B------:R-:W-:Y:S01]  /*5360*/  LEA R166, P2, R172.reuse, R220.reuse, 0x2 ;  /* 0x000000dcaca67211 */ /* 0x0c0fe200078410ff */
[C---:B------:R-:W-:Y:S05]  /*5370*/  HMMA.16816.F32 R8, R192.reuse, R184, R8 ;  /* 0x000000b8c008723c */ /* 0x040fea0000001808 */
[-C--:B------:R-:W-:Y:S01]  /*5380*/  LEA.HI.X.SX32 R167, R172, R221.reuse, 0x2, P2 ;  /* 0x000000ddaca77211 */ /* 0x080fe200010f16ff */
[-C--:B------:R-:W-:Y:S05]  /*5390*/  HMMA.16816.F32 R12, R192, R186.reuse, R12 ;  /* 0x000000bac00c723c */ /* 0x080fea000000180c */
[C---:B------:R-:W-:Y:S01]  /*53a0*/  IMAD.SHL.U32 R165, R206.reuse, 0x20, RZ ;  /* 0x00000020cea57824 */ /* 0x040fe200078e00ff */
[C---:B------:R-:W-:Y:S05]  /*53b0*/  HMMA.16816.F32 R16, R168.reuse, R186, R16 ;  /* 0x000000baa810723c */ /* 0x040fea0000001810 */
[----:B------:R1:W-:Y:S01]  /*53c0*/  REDG.E.ADD.F32.FTZ.RN.STRONG.GPU desc[UR34][R220.64], R4 ;  /* 0x00000004dc0079a6 */ /* 0x0003e2000c10f3a2 */
[-C--:B----4-:R-:W-:Y:S03]  /*53d0*/  HMMA.16816.F32 R20, R168, R196.reuse, R20 ;  /* 0x000000c4a814723c */ /* 0x090fe60000001814 */
[----:B------:R2:W-:Y:S02]  /*53e0*/  REDG.E.ADD.F32.FTZ.RN.STRONG.GPU desc[UR34][R2.64], R5 ;  /* 0x00000005020079a6 */ /* 0x0005e4000c10f3a2 */
[CC--:B------:R-:W-:Y:S01]  /*53f0*/  LEA R164, P2, R165.reuse, R220.reuse, 0x2 ;  /* 0x000000dca5a47211 */ /* 0x0c0fe200078410ff */
[C---:B------:R-:W-:Y:S01]  /*5400*/  HMMA.16816.F32 R24, R192.reuse, R196, R24 ;  /* 0x000000c4c018723c */ /* 0x040fe20000001818 */
[----:B------:R3:W-:Y:S04]  /*5410*/  REDG.E.ADD.F32.FTZ.RN.STRONG.GPU desc[UR34][R166.64], R6 ;  /* 0x00000006a60079a6 */ /* 0x0007e8000c10f3a2 */
[-C--:B------:R-:W-:Y:S01]  /*5420*/  LEA.HI.X.SX32 R165, R165, R221.reuse, 0x2, P2 ;  /* 0x000000dda5a57211 */ /* 0x080fe200010f16ff */
[-C--:B------:R-:W-:Y:S06]  /*5430*/  HMMA.16816.F32 R28, R192, R198.reuse, R28 ;  /* 0x000000c6c01c723c */ /* 0x080fec000000181c */
[----:B------:R-:W-:Y:S07]  /*5440*/  HMMA.16816.F32 R32, R168, R198, R32 ;  /* 0x000000c6a820723c */ /* 0x000fee0000001820 */
[----:B------:R-:W-:Y:S01]  /*5450*/  IMAD R168, R206, 0x28, RZ ;  /* 0x00000028cea87824 */ /* 0x000fe200078e02ff */
[CC--:B-1----:R-:W-:Y:S04]  /*5460*/  LEA R4, P0, R0.reuse, R220.reuse, 0x2 ;  /* 0x000000dc00047211 */ /* 0x0c2fe800078010ff */
[-C--:B--2---:R-:W-:Y:S01]  /*5470*/  LEA.HI.X.SX32 R5, R0, R221.reuse, 0x2, P0 ;  /* 0x000000dd00057211 */ /* 0x084fe200000f16ff */
[C---:B------:R-:W-:Y:S02]  /*5480*/  IMAD R0, R206.reuse, 0x30, RZ ;  /* 0x00000030ce007824 */ /* 0x040fe400078e02ff */
[----:B------:R-:W-:Y:S01]  /*5490*/  IMAD R206, R206, 0x38, RZ ;  /* 0x00000038cece7824 */ /* 0x000fe200078e02ff */
[CC--:B---3--:R-:W-:Y:S01]  /*54a0*/  LEA R6, P0, R168.reuse, R220.reuse, 0x2 ;  /* 0x000000dca8067211 */ /* 0x0c8fe200078010ff */
[----:B------:R1:W-:Y:S04]  /*54b0*/  REDG.E.ADD.F32.FTZ.RN.STRONG.GPU desc[UR34][R4.64], R7 ;  /* 0x00000007040079a6 */ /* 0x0003e8000c10f3a2 */
[----:B------:R2:W-:Y:S01]  /*54c0*/  REDG.E.ADD.F32.FTZ.RN.STRONG.GPU desc[UR34][R164.64], R8 ;  /* 0x00000008a40079a6 */ /* 0x0005e2000c10f3a2 */
[-C--:B-1----:R-:W-:Y:S02]  /*54d0*/  LEA.HI.X.SX32 R7, R168, R221.reuse, 0x2, P0 ;  /* 0x000000dda8077211 */ /* 0x082fe400000f16ff */
[-C--:B------:R-:W-:Y:S01]  /*54e0*/  LEA R4, P2, R0, R220.reuse, 0x2 ;  /* 0x000000dc00047211 */ /* 0x080fe200078410ff */
[----:B------:R-:W-:Y:S01]  /*54f0*/  LDSM.16.MT88.4 R168, [R176+0x3000] ;  /* 0x00300000b0a8783b */ /* 0x000fe20000004200 */
[-C--:B--2---:R-:W-:Y:S02]  /*5500*/  LEA R8, P0, R206, R220.reuse, 0x2 ;  /* 0x000000dcce087211 */ /* 0x084fe400078010ff */
[-C--:B------:R-:W-:Y:S01]  /*5510*/  LEA.HI.X.SX32 R5, R0, R221.reuse, 0x2, P2 ;  /* 0x000000dd00057211 */ /* 0x080fe200010f16ff */
[----:B------:R1:W-:Y:S04]  /*5520*/  REDG.E.ADD.F32.FTZ.RN.STRONG.GPU desc[UR34][R6.64], R9 ;  /* 0x00000009060079a6 */ /* 0x0003e8000c10f3a2 */
[----:B------:R2:W-:Y:S01]  /*5530*/  REDG.E.ADD.F32.FTZ.RN.STRONG.GPU desc[UR34][R4.64], R10 ;  /* 0x0000000a040079a6 */ /* 0x0005e2000c10f3a2 */
[-C--:B-1----:R-:W-:Y:S01]  /*5540*/  LEA.HI.X.SX32 R9, R206, R221.reuse, 0x2, P0 ;  /* 0x000000ddce097211 */ /* 0x082fe200000f16ff */
[----:B------:R-:W-:Y:S04]  /*5550*/  VIADD R7, R172, 0x20 ;  /* 0x00000020ac077836 */ /* 0x000fe80000000000 */
[----:B------:R1:W-:Y:S01]  /*5560*/  REDG.E.ADD.F32.FTZ.RN.STRONG.GPU desc[UR34][R8.64], R11 ;  /* 0x0000000b080079a6 */ /* 0x0003e2000c10f3a2 */
[-C--:B------:R-:W-:Y:S01]  /*5570*/  LEA R6, P0, R7, R220.reuse, 0x2 ;  /* 0x000000dc07067211 */ /* 0x080fe200078010ff */
[----:B------:R-:W-:Y:S02]  /*5580*/  IMAD.IADD R0, R173, 0x1, R7 ;  /* 0x00000001ad007824 */ /* 0x000fe400078e0207 */
[----:B------:R-:W-:Y:S01]  /*5590*/  REDG.E.ADD.F32.FTZ.RN.STRONG.GPU desc[UR34][R220.64+0x80], R16 ;  /* 0x00008010dc0079a6 */ /* 0x000fe2000c10f3a2 */
[-C--:B------:R-:W-:Y:S01]  /*55a0*/  LEA.HI.X.SX32 R7, R7, R221.reuse, 0x2, P0 ;  /* 0x000000dd07077211 */ /* 0x080fe200000f16ff */
[C---:B--2---:R-:W-:Y:S01]  /*55b0*/  IMAD.IADD R5, R173.reuse, 0x1, R0 ;  /* 0x00000001ad057824 */ /* 0x044fe200078e0200 */
[CC--:B------:R-:W-:Y:S01]  /*55c0*/  LEA R164, P0, R0.reuse, R220.reuse, 0x2 ;  /* 0x000000dc00a47211 */ /* 0x0c0fe200078010ff */
[----:B------:R-:W-:Y:S02]  /*55d0*/  REDG.E.ADD.F32.FTZ.RN.STRONG.GPU desc[UR34][R2.64+0x80], R17 ;  /* 0x00008011020079a6 */ /* 0x000fe4000c10f3a2 */
[C---:B------:R-:W-:Y:S01]  /*55e0*/  IMAD.IADD R4, R173.reuse, 0x1, R5 ;  /* 0x00000001ad047824 */ /* 0x040fe200078e0205 */
[-C--:B------:R-:W-:Y:S01]  /*55f0*/  LEA.HI.X.SX32 R165, R0, R221.reuse, 0x2, P0 ;  /* 0x000000dd00a57211 */ /* 0x080fe200000f16ff */
[----:B------:R2:W-:Y:S02]  /*5600*/  REDG.E.ADD.F32.FTZ.RN.STRONG.GPU desc[UR34][R6.64], R18 ;  /* 0x00000012060079a6 */ /* 0x0005e4000c10f3a2 */
[----:B------:R-:W-:Y:S01]  /*5610*/  IMAD.IADD R0, R173, 0x1, R4 ;  /* 0x00000001ad007824 */ /* 0x000fe200078e0204 */
[CC--:B------:R-:W-:Y:S01]  /*5620*/  LEA R10, P0, R4.reuse, R220.reuse, 0x2 ;  /* 0x000000dc040a7211 */ /* 0x0c0fe200078010ff */
[----:B------:R-:W-:Y:S04]  /*5630*/  REDG.E.ADD.F32.FTZ.RN.STRONG.GPU desc[UR34][R164.64], R19 ;  /* 0x00000013a40079a6 */ /* 0x000fe8000c10f3a2 */
[----:B------:R-:W-:Y:S04]  /*5640*/  LDSM.16.MT88.4 R16, [R176] ;  /* 0x00000000b010783b */ /* 0x000fe80000004200 */
[----:B------:R-:W-:Y:S01]  /*5650*/  LDSM.16.MT88.4 R164, [R209+0x1e800] ;  /* 0x01e80000d1a4783b */ /* 0x000fe20000004200 */
[CC--:B-1----:R-:W-:Y:S02]  /*5660*/  LEA R8, P2, R5.reuse, R220.reuse, 0x2 ;  /* 0x000000dc05087211 */ /* 0x0c2fe400078410ff */
[-C--:B------:R-:W-:Y:S02]  /*5670*/  LEA.HI.X.SX32 R11, R4, R221.reuse, 0x2, P0 ;  /* 0x000000dd040b7211 */ /* 0x080fe400000f16ff */
[-C--:B------:R-:W-:Y:S01]  /*5680*/  LEA.HI.X.SX32 R9, R5, R221.reuse, 0x2, P2 ;  /* 0x000000dd05097211 */ /* 0x080fe200010f16ff */
[----:B------:R-:W-:Y:S04]  /*5690*/  IMAD.IADD R5, R173, 0x1, R0 ;  /* 0x00000001ad057824 */ /* 0x000fe800078e0200 */
[----:B------:R1:W-:Y:S01]  /*56a0*/  REDG.E.ADD.F32.FTZ.RN.STRONG.GPU desc[UR34][R8.64], R12 ;  /* 0x0000000c080079a6 */ /* 0x0003e2000c10f3a2 */
[CC--:B--2---:R-:W-:Y:S03]  /*56b0*/  LEA R6, P0, R0.reuse, R220.reuse, 0x2 ;  /* 0x000000dc00067211 */ /* 0x0c4fe600078010ff */
[----:B------:R-:W-:Y:S01]  /*56c0*/  REDG.E.ADD.F32.FTZ.RN.STRONG.GPU desc[UR34][R10.64], R13 ;  /* 0x0000000d0a0079a6 */ /* 0x000fe2000c10f3a2 */
[-C--:B------:R-:W-:Y:S02]  /*56d0*/  LEA.HI.X.SX32 R7, R0, R221.reuse, 0x2, P0 ;  /* 0x000000dd00077211 */ /* 0x080fe400000f16ff */
[CC--:B------:R-:W-:Y:S03]  /*56e0*/  LEA R4, P0, R5.reuse, R220.reuse, 0x2 ;  /* 0x000000dc05047211 */ /* 0x0c0fe600078010ff */
[----:B------:R2:W-:Y:S01]  /*56f0*/  REDG.E.ADD.F32.FTZ.RN.STRONG.GPU desc[UR34][R6.64], R14 ;  /* 0x0000000e060079a6 */ /* 0x0005e2000c10f3a2 */
[-C--:B------:R-:W-:Y:S05]  /*5700*/  LEA.HI.X.SX32 R5, R5, R221.reuse, 0x2, P0 ;  /* 0x000000dd05057211 */ /* 0x080fea00000f16ff */
[----:B------:R3:W-:Y:S04]  /*5710*/  REDG.E.ADD.F32.FTZ.RN.STRONG.GPU desc[UR34][R4.64], R15 ;  /* 0x0000000f040079a6 */ /* 0x0007e8000c10f3a2 */
[----:B------:R-:W-:Y:S04]  /*5720*/  REDG.E.ADD.F32.FTZ.RN.STRONG.GPU desc[UR34][R220.64+0x100], R20 ;  /* 0x00010014dc0079a6 */ /* 0x000fe8000c10f3a2 */
[----:B------:R-:W-:Y:S01]  /*5730*/  REDG.E.ADD.F32.FTZ.RN.STRONG.GPU desc[UR34][R2.64+0x100], R21 ;  /* 0x00010015020079a6 */ /* 0x000fe2000c10f3a2 */
[----:B-1----:R-:W-:Y:S04]  /*5740*/  VIADD R8, R172, 0x40 ;  /* 0x00000040ac087836 */ /* 0x002fe80000000000 */
[C---:B------:R-:W-:Y:S01]  /*5750*/  IMAD.IADD R0, R173.reuse, 0x1, R8 ;  /* 0x00000001ad007824 */ /* 0x040fe200078e0208 */
[CC--:B--2---:R-:W-:Y:S04]  /*5760*/  LEA R6, P0, R8.reuse, R220.reuse, 0x2 ;  /* 0x000000dc08067211 */ /* 0x0c4fe800078010ff */
[-C--:B------:R-:W-:Y:S01]  /*5770*/  LEA.HI.X.SX32 R7, R8, R221.reuse, 0x2, P0 ;  /* 0x000000dd08077211 */ /* 0x080fe200000f16ff */
[C---:B---3--:R-:W-:Y:S01]  /*5780*/  IMAD.IADD R5, R173.reuse, 0x1, R0 ;  /* 0x00000001ad057824 */ /* 0x048fe200078e0200 */
[CC--:B------:R-:W-:Y:S03]  /*5790*/  LEA R12, P0, R0.reuse, R220.reuse, 0x2 ;  /* 0x000000dc000c7211 */ /* 0x0c0fe600078010ff */
[----:B------:R1:W-:Y:S01]  /*57a0*/  REDG.E.ADD.F32.FTZ.RN.STRONG.GPU desc[UR34][R6.64], R22 ;  /* 0x00000016060079a6 */ /* 0x0003e2000c10f3a2 */
[----:B------:R-:W-:Y:S01]  /*57b0*/  IMAD.IADD R4, R173, 0x1, R5 ;  /* 0x00000001ad047824 */ /* 0x000fe200078e0205 */
[-C--:B------:R-:W-:Y:S02]  /*57c0*/  LEA.HI.X.SX32 R13, R0, R221.reuse, 0x2, P0 ;  /* 0x000000dd000d7211 */ /* 0x080fe400000f16ff */
[-C--:B------:R-:W-:Y:S01]  /*57d0*/  LEA R8, P2, R5, R220.reuse, 0x2 ;  /* 0x000000dc05087211 */ /* 0x080fe200078410ff */
[----:B------:R-:W-:Y:S01]  /*57e0*/  IMAD.IADD R0, R173, 0x1, R4 ;  /* 0x00000001ad007824 */ /* 0x000fe200078e0204 */
[CC--:B------:R-:W-:Y:S01]  /*57f0*/  LEA R10, P0, R4.reuse, R220.reuse, 0x2 ;  /* 0x000000dc040a7211 */ /* 0x0c0fe200078010ff */
[----:B------:R-:W-:Y:S01]  /*5800*/  REDG.E.ADD.F32.FTZ.RN.STRONG.GPU desc[UR34][R12.64], R23 ;  /* 0x000000170c0079a6 */ /* 0x000fe2000c10f3a2 */
[-C--:B------:R-:W-:Y:S01]  /*5810*/  LEA.HI.X.SX32 R9, R5, R221.reuse, 0x2, P2 ;  /* 0x000000dd05097211 */ /* 0x080fe200010f16ff */
[----:B------:R-:W-:Y:S01]  /*5820*/  IMAD.IADD R5, R173, 0x1, R0 ;  /* 0x00000001ad057824 */ /* 0x000fe200078e0200 */
[-C--:B------:R-:W-:Y:S01]  /*5830*/  LEA.HI.X.SX32 R11, R4, R221.reuse, 0x2, P0 ;  /* 0x000000dd040b7211 */ /* 0x080fe200000f16ff */
[----:B------:R-:W-:Y:S04]  /*5840*/  LDSM.16.MT88.4 R20, [R210+0x2000] ;  /* 0x00200000d214783b */ /* 0x000fe80000004200 */
[----:B------:R2:W-:Y:S04]  /*5850*/  REDG.E.ADD.F32.FTZ.RN.STRONG.GPU desc[UR34][R8.64], R24 ;  /* 0x00000018080079a6 */ /* 0x0005e8000c10f3a2 */
[----:B------:R-:W-:Y:S01]  /*5860*/  REDG.E.ADD.F32.FTZ.RN.STRONG.GPU desc[UR34][R10.64], R25 ;  /* 0x000000190a0079a6 */ /* 0x000fe2000c10f3a2 */
[CC--:B-1----:R-:W-:Y:S04]  /*5870*/  LEA R6, P0, R0.reuse, R220.reuse, 0x2 ;  /* 0x000000dc00067211 */ /* 0x0c2fe800078010ff */
[-C--:B------:R-:W-:Y:S01]  /*5880*/  LEA.HI.X.SX32 R7, R0, R221.reuse, 0x2, P0 ;  /* 0x000000dd00077211 */ /* 0x080fe200000f16ff */
[----:B------:R-:W-:Y:S01]  /*5890*/  VIADD R0, R172, 0x60 ;  /* 0x00000060ac007836 */ /* 0x000fe20000000000 */
[CC--:B------:R-:W-:Y:S03]  /*58a0*/  LEA R4, P0, R5.reuse, R220.reuse, 0x2 ;  /* 0x000000dc05047211 */ /* 0x0c0fe600078010ff */
[----:B------:R1:W-:Y:S01]  /*58b0*/  REDG.E.ADD.F32.FTZ.RN.STRONG.GPU desc[UR34][R6.64], R26 ;  /* 0x0000001a060079a6 */ /* 0x0003e2000c10f3a2 */
[-C--:B------:R-:W-:Y:S05]  /*58c0*/  LEA.HI.X.SX32 R5, R5, R221.reuse, 0x2, P0 ;  /* 0x000000dd05057211 */ /* 0x080fea00000f16ff */
[----:B------:R3:W-:Y:S01]  /*58d0*/  REDG.E.ADD.F32.FTZ.RN.STRONG.GPU desc[UR34][R4.64], R27 ;  /* 0x0000001b040079a6 */ /* 0x0007e2000c10f3a2 */
[C---:B--2---:R-:W-:Y:S03]  /*58e0*/  IMAD.IADD R8, R173.reuse, 0x1, R0 ;  /* 0x00000001ad087824 */ /* 0x044fe600078e0200 */
[----:B------:R-:W-:Y:S04]  /*58f0*/  REDG.E.ADD.F32.FTZ.RN.STRONG.GPU desc[UR34][R220.64+0x180], R32 ;  /* 0x00018020dc0079a6 */ /* 0x000fe8000c10f3a2 */
[----:B------:R2:W-:Y:S04]  /*5900*/  REDG.E.ADD.F32.FTZ.RN.STRONG.GPU desc[UR34][R2.64+0x180], R33 ;  /* 0x00018021020079a6 */ /* 0x0005e8000c10f3a2 */
[----:B------:R-:W-:Y:S01]  /*5910*/  LDSM.16.MT88.4 R24, [R176+0x2000] ;  /* 0x00200000b018783b */ /* 0x000fe20000004200 */
[CC--:B-1----:R-:W-:Y:S04]  /*5920*/  LEA R6, P0, R0.reuse, R220.reuse, 0x2 ;  /* 0x000000dc00067211 */ /* 0x0c2fe800078010ff */
        /* <DEDUP_REMOVED lines=11> */
[----:B--2---:R-:W-:Y:S01]  /*59e0*/  IMAD.IADD R3, R173, 0x1, R0 ;  /* 0x00000001ad037824 */ /* 0x004fe200078e0200 */
[-C--:B------:R-:W-:Y:S01]  /*59f0*/  LEA.HI.X.SX32 R9, R4, R221.reuse, 0x2, P3 ;  /* 0x000000dd04097211 */ /* 0x080fe200018f16ff */
[----:B------:R-:W-:Y:S03]  /*5a00*/  LDSM.16.MT88.4 R12, [R209+0x1e000] ;  /* 0x01e00000d10c783b */ /* 0x000fe60000004200 */
[CC--:B------:R-:W-:Y:S01]  /*5a10*/  LEA R2, P0, R3.reuse, R220.reuse, 0x2 ;  /* 0x000000dc03027211 */ /* 0x0c0fe200078010ff */
[----:B------:R-:W-:Y:S03]  /*5a20*/  REDG.E.ADD.F32.FTZ.RN.STRONG.GPU desc[UR34][R10.64], R28 ;  /* 0x0000001c0a0079a6 */ /* 0x000fe6000c10f3a2 */
[-C--:B------:R-:W-:Y:S01]  /*5a30*/  LEA.HI.X.SX32 R3, R3, R221.reuse, 0x2, P0 ;  /* 0x000000dd03037211 */ /* 0x080fe200000f16ff */
[----:B------:R-:W-:Y:S01]  /*5a40*/  REDG.E.ADD.F32.FTZ.RN.STRONG.GPU desc[UR34][R8.64], R29 ;  /* 0x0000001d080079a6 */ /* 0x000fe2000c10f3a2 */
[----:B------:R-:W-:Y:S03]  /*5a50*/  PLOP3.LUT P0, PT, PT, PT, UP2, 0x80, 0x0 ;  /* 0x000000000000781c */ /* 0x000fe60003f0f028 */
[----:B------:R-:W-:Y:S01]  /*5a60*/  LDSM.16.MT88.4 R8, [R210] ;  /* 0x00000000d208783b */ /* 0x000fe20000004200 */
[C---:B-1----:R-:W-:Y:S03]  /*5a70*/  LEA R6, P2, R0.reuse, R220, 0x2 ;  /* 0x000000dc00067211 */ /* 0x042fe600078410ff */
[----:B------:R-:W-:Y:S01]  /*5a80*/  LDSM.16.MT88.4 R32, [R209+0x1c800] ;  /* 0x01c80000d120783b */ /* 0x000fe20000004200 */
[----:B------:R-:W-:Y:S03]  /*5a90*/  LEA.HI.X.SX32 R7, R0, R221, 0x2, P2 ;  /* 0x000000dd00077211 */ /* 0x000fe600010f16ff */
[----:B------:R-:W-:Y:S01]  /*5aa0*/  LDSM.16.MT88.4 R172, [R210+0x3800] ;  /* 0x00380000d2ac783b */ /* 0x000fe20000004200 */
[----:B------:R-:W-:Y:S01]  /*5ab0*/  PLOP3.LUT P2, PT, PT, PT, UP0, 0x80, 0x0 ;  /* 0x000000000000781c */ /* 0x000fe20003f4f008 */
[C---:B------:R-:W-:Y:S01]  /*5ac0*/  VIADD R0, R210.reuse, 0xffffc000 ;  /* 0xffffc000d2007836 */ /* 0x040fe20000000000 */
[----:B------:R-:W-:Y:S01]  /*5ad0*/  @UP3 UIADD3 UR8, UP0, UR8, -0x100, URZ ;  /* 0xffffff0008083890 */ /* 0x000fe2000ff1e03f */
[----:B------:R-:W-:Y:S03]  /*5ae0*/  REDG.E.ADD.F32.FTZ.RN.STRONG.GPU desc[UR34][R6.64], R30 ;  /* 0x0000001e060079a6 */ /* 0x000fe6000c10f3a2 */
[----:B------:R-:W-:Y:S01]  /*5af0*/  @UP3 UIADD3.X UR9, UR9, -0x1, URZ, UP0, !UPT ;  /* 0xffffffff09093890 */ /* 0x000fe200087fe43f */
        /* <DEDUP_REMOVED lines=85> */
.L_x_211:
[----:B------:R-:W2:Y:S01]  /*6050*/  LDL R165, [R1+0x8] ;  /* 0x0000080001a57983 */ /* 0x000ea20000100800 */
[----:B------:R-:W-:-:S03]  /*6060*/  ULDC UR4, c[0x0][0x390] ;  /* 0x0000e40000047ab9 */ /* 0x000fc60000000800 */
[----:B------:R-:W3:Y:S01]  /*6070*/  LDL R164, [R1+0x4] ;  /* 0x0000040001a47983 */ /* 0x000ee20000100800 */
[----:B------:R-:W-:Y:S01]  /*6080*/  FMUL.FTZ R100, R100, UR4 ;  /* 0x0000000464647c20 */ /* 0x000fe20008410000 */
[----:B------:R-:W-:Y:S01]  /*6090*/  FMUL.FTZ R0, R101, UR4 ;  /* 0x0000000465007c20 */ /* 0x000fe20008410000 */
[----:B------:R-:W-:Y:S01]  /*60a0*/  FMUL.FTZ R102, R102, UR4 ;  /* 0x0000000466667c20 */ /* 0x000fe20008410000 */
[----:B------:R-:W-:Y:S01]  /*60b0*/  FMUL.FTZ R3, R103, UR4 ;  /* 0x0000000467037c20 */ /* 0x000fe20008410000 */
[----:B------:R-:W1:Y:S01]  /*60c0*/  S2R R35, SR_TID.X ;  /* 0x0000000000237919 */ /* 0x000e620000002100 */
        /* <DEDUP_REMOVED lines=41> */
[----:B------:R4:W-:Y:S01]  /*6360*/  STS [R245], R0 ;  /* 0x00000000f5007388 */ /* 0x0009e20000000800 */
[----:B------:R-:W-:Y:S01]  /*6370*/  FMUL.FTZ R134, R134, UR4 ;  /* 0x0000000486867c20 */ /* 0x000fe20008410000 */
[----:B------:R-:W-:Y:S01]  /*6380*/  FMUL.FTZ R24, R135, UR4 ;  /* 0x0000000487187c20 */ /* 0x000fe20008410000 */
[----:B------:R-:W-:Y:S01]  /*6390*/  F2FP.F16.F32.PACK_AB R29, R29, R128 ;  /* 0x000000801d1d723e */ /* 0x000fe200000000ff */
[----:B------:R4:W-:Y:S01]  /*63a0*/  STS [R245+0x400], R3 ;  /* 0x00040003f5007388 */ /* 0x0009e20000000800 */
[----:B------:R-:W-:Y:S01]  /*63b0*/  FMUL.FTZ R144, R144, UR4 ;  /* 0x0000000490907c20 */ /* 0x000fe20008410000 */
[----:B------:R-:W-:Y:S01]  /*63c0*/  FMUL.FTZ R21, R145, UR4 ;  /* 0x0000000491157c20 */ /* 0x000fe20008410000 */
[----:B------:R-:W-:Y:S01]  /*63d0*/  FMUL.FTZ R146, R146, UR4 ;  /* 0x0000000492927c20 */ /* 0x000fe20008410000 */
[----:B------:R-:W-:Y:S01]  /*63e0*/  STS [R251], R5 ;  /* 0x00000005fb007388 */ /* 0x000fe20000000800 */
        /* <DEDUP_REMOVED lines=35> */
[----:B------:R-:W-:Y:S01]  /*6620*/  ULDC.64 UR8, c[0x0][0x450] ;  /* 0x0001140000087ab9 */ /* 0x000fe20000000a00 */
[----:B------:R-:W-:Y:S01]  /*6630*/  F2FP.F16.F32.PACK_AB R22, R22, R138 ;  /* 0x0000008a1616723e */ /* 0x000fe200000000ff */
[----:B------:R-:W-:Y:S01]  /*6640*/  UIMAD UR4, UR23, UR8, URZ ;  /* 0x00000008170472a4 */ /* 0x000fe2000f8e023f */
[----:B------:R-:W-:Y:S01]  /*6650*/  F2FP.F16.F32.PACK_AB R19, R19, R140 ;  /* 0x0000008c1313723e */ /* 0x000fe200000000ff */
[----:B------:R-:W-:Y:S01]  /*6660*/  ULDC.64 UR6, c[0x0][0x458] ;  /* 0x0001160000067ab9 */ /* 0x000fe20000000a00 */
[----:B------:R-:W-:Y:S01]  /*6670*/  F2FP.F16.F32.PACK_AB R18, R18, R142 ;  /* 0x0000008e1212723e */ /* 0x000fe200000000ff */
[----:B------:R-:W-:Y:S01]  /*6680*/  UIMAD UR4, UR24, UR9, UR4 ;  /* 0x00000009180472a4 */ /* 0x000fe2000f8e0204 */
[----:B------:R-:W-:Y:S01]  /*6690*/  F2FP.F16.F32.PACK_AB R17, R17, R148 ;  /* 0x000000941111723e */ /* 0x000fe200000000ff */
[----:B------:R-:W-:Y:S01]  /*66a0*/  UIMAD UR23, UR23, UR6, URZ ;  /* 0x00000006171772a4 */ /* 0x000fe2000f8e023f */
[----:B------:R-:W-:Y:S01]  /*66b0*/  F2FP.F16.F32.PACK_AB R16, R16, R150 ;  /* 0x000000961010723e */ /* 0x000fe200000000ff */
[----:B------:R-:W-:Y:S01]  /*66c0*/  ULDC.64 UR10, c[0x0][0x3f0] ;  /* 0x0000fc00000a7ab9 */ /* 0x000fe20000000a00 */
        /* <DEDUP_REMOVED lines=20> */
[----:B-1----:R-:W-:Y:S02]  /*6810*/  SHF.R.S32.HI R34, RZ, 0x1f, R35 ;  /* 0x0000001fff227819 */ /* 0x002fe40000011423 */
[----:B------:R-:W-:Y:S02]  /*6820*/  F2FP.F16.F32.PACK_AB R60, R61, R60 ;  /* 0x0000003c3d3c723e */ /* 0x000fe400000000ff */
[----:B------:R-:W-:Y:S02]  /*6830*/  F2FP.F16.F32.PACK_AB R62, R63, R62 ;  /* 0x0000003e3f3e723e */ /* 0x000fe400000000ff */
[----:B------:R-:W-:Y:S02]  /*6840*/  F2FP.F16.F32.PACK_AB R68, R69, R68 ;  /* 0x000000444544723e */ /* 0x000fe400000000ff */
[----:B------:R-:W-:-:S02]  /*6850*/  F2FP.F16.F32.PACK_AB R70, R71, R70 ;  /* 0x000000464746723e */ /* 0x000fc400000000ff */
[----:B------:R-:W-:Y:S02]  /*6860*/  F2FP.F16.F32.PACK_AB R80, R81, R80 ;  /* 0x000000505150723e */ /* 0x000fe400000000ff */
[----:B------:R-:W-:Y:S02]  /*6870*/  F2FP.F16.F32.PACK_AB R82, R83, R82 ;  /* 0x000000525352723e */ /* 0x000fe400000000ff */
[----:B------:R-:W-:Y:S02]  /*6880*/  LEA.HI R34, R34, R35, RZ, 0x3 ;  /* 0x0000002322227211 */ /* 0x000fe400078f18ff */
        /* <DEDUP_REMOVED lines=8> */
[----:B------:R-:W-:-:S02]  /*6910*/  LOP3.LUT R2, R34, 0xfffffff8, RZ, 0xc0, !PT ;  /* 0xfffffff822027812 */ /* 0x000fc400078ec0ff */
[----:B------:R-:W-:Y:S02]  /*6920*/  F2FP.F16.F32.PACK_AB R88, R89, R88 ;  /* 0x000000585958723e */ /* 0x000fe400000000ff */
[----:B------:R-:W-:Y:S01]  /*6930*/  F2FP.F16.F32.PACK_AB R90, R91, R90 ;  /* 0x0000005a5b5a723e */ /* 0x000fe200000000ff */
[----:B------:R-:W-:Y:S01]  /*6940*/  IMAD.IADD R2, R35, 0x1, -R2 ;  /* 0x0000000123027824 */ /* 0x000fe200078e0a02 */
[----:B------:R-:W-:Y:S02]  /*6950*/  F2FP.F16.F32.PACK_AB R92, R93, R92 ;  /* 0x0000005c5d5c723e */ /* 0x000fe400000000ff */
[----:B------:R-:W-:Y:S01]  /*6960*/  F2FP.F16.F32.PACK_AB R94, R95, R94 ;  /* 0x0000005e5f5e723e */ /* 0x000fe200000000ff */
[----:B------:R-:W-:Y:S01]  /*6970*/  IMAD.SHL.U32 R2, R2, 0x8, RZ ;  /* 0x0000000802027824 */ /* 0x000fe200078e00ff */
[----:B----4-:R-:W-:-:S04]  /*6980*/  MOV R0, UR8 ;  /* 0x0000000800007c02 */ /* 0x010fc80008000f00 */
[--C-:B------:R-:W-:Y:S01]  /*6990*/  SHF.R.S32.HI R3, RZ, 0x1f, R2.reuse ;  /* 0x0000001fff037819 */ /* 0x100fe20000011402 */
[----:B--2---:R1:W-:Y:S04]  /*69a0*/  STS [R165], R4 ;  /* 0x00000004a5007388 */ /* 0x0043e80000000800 */
[----:B------:R-:W-:Y:S04]  /*69b0*/  STS [R245+0x2000], R9 ;  /* 0x00200009f5007388 */ /* 0x000fe80000000800 */
[----:B------:R2:W-:Y:S04]  /*69c0*/  STS [R245+0x2400], R8 ;  /* 0x00240008f5007388 */ /* 0x0005e80000000800 */
[----:B------:R-:W-:Y:S04]  /*69d0*/  STS [R251+0x2000], R7 ;  /* 0x00200007fb007388 */ /* 0x000fe80000000800 */
[----:B------:R4:W-:Y:S04]  /*69e0*/  STS [R251+0x2400], R6 ;  /* 0x00240006fb007388 */ /* 0x0009e80000000800 */
[----:B------:R-:W-:Y:S04]  /*69f0*/  STS [R247], R33 ;  /* 0x00000021f7007388 */ /* 0x000fe80000000800 */
[----:B------:R-:W-:Y:S01]  /*6a00*/  STS [R247+0x400], R32 ;  /* 0x00040020f7007388 */ /* 0x000fe20000000800 */
[----:B-1----:R-:W-:-:S03]  /*6a10*/  IMAD.WIDE.U32 R4, R0, UR24, R2 ;  /* 0x0000001800047c25 */ /* 0x002fc6000f8e0002 */
[----:B------:R-:W-:Y:S01]  /*6a20*/  STS [R252], R29 ;  /* 0x0000001dfc007388 */ /* 0x000fe20000000800 */
[----:B------:R-:W-:Y:S01]  /*6a30*/  VIADD R5, R5, UR4 ;  /* 0x0000000405057c36 */ /* 0x000fe20008000000 */
[----:B------:R-:W-:Y:S02]  /*6a40*/  USHF.L.U32 UR4, UR8, 0x6, URZ ;  /* 0x0000000608047899 */ /* 0x000fe4000800063f */
[----:B---3--:R-:W-:Y:S01]  /*6a50*/  STS [R164], R28 ;  /* 0x0000001ca4007388 */ /* 0x008fe20000000800 */
[----:B--2---:R-:W1:Y:S03]  /*6a60*/  LDC.64 R8, c[0x0][0x468] ;  /* 0x00011a00ff087b82 */ /* 0x004e660000000a00 */
[----:B------:R-:W-:Y:S04]  /*6a70*/  STS [R247+0x2000], R31 ;  /* 0x0020001ff7007388 */ /* 0x000fe80000000800 */
[----:B------:R-:W-:Y:S01]  /*6a80*/  STS [R247+0x2400], R30 ;  /* 0x0024001ef7007388 */ /* 0x000fe20000000800 */
[----:B----4-:R-:W2:Y:S03]  /*6a90*/  LDC.64 R6, c[0x0][0x438] ;  /* 0x00010e00ff067b82 */ /* 0x010ea60000000a00 */
[----:B------:R-:W-:Y:S04]  /*6aa0*/  STS [R252+0x2000], R27 ;  /* 0x0020001bfc007388 */ /* 0x000fe80000000800 */
[----:B------:R-:W-:Y:S04]  /*6ab0*/  STS [R164+0x2000], R26 ;  /* 0x0020001aa4007388 */ /* 0x000fe80000000800 */
[----:B------:R-:W-:Y:S04]  /*6ac0*/  STS [R245+0x4000], R25 ;  /* 0x00400019f5007388 */ /* 0x000fe80000000800 */
[----:B------:R-:W-:Y:S04]  /*6ad0*/  STS [R245+0x4400], R24 ;  /* 0x00440018f5007388 */ /* 0x000fe80000000800 */
[----:B------:R-:W-:Y:S04]  /*6ae0*/  STS [R251+0x4000], R21 ;  /* 0x00400015fb007388 */ /* 0x000fe80000000800 */
[----:B------:R-:W-:Y:S01]  /*6af0*/  STS [R251+0x4400], R20 ;  /* 0x00440014fb007388 */ /* 0x000fe20000000800 */
[----:B--2---:R-:W-:-:S02]  /*6b00*/  IMAD R0, R6, UR19, RZ ;  /* 0x0000001306007c24 */ /* 0x004fc4000f8e02ff */
[----:B------:R-:W-:Y:S01]  /*6b10*/  IMAD.WIDE.U32 R4, R6, UR14, R4 ;  /* 0x0000000e06047c25 */ /* 0x000fe2000f8e0004 */
[----:B------:R-:W-:Y:S03]  /*6b20*/  STS [R245+0x6000], R23 ;  /* 0x00600017f5007388 */ /* 0x000fe60000000800 */
[----:B------:R-:W-:Y:S01]  /*6b30*/  IMAD R7, R7, UR14, R0 ;  /* 0x0000000e07077c24 */ /* 0x000fe2000f8e0200 */
[----:B------:R-:W-:Y:S01]  /*6b40*/  STS [R245+0x6400], R22 ;  /* 0x00640016f5007388 */ /* 0x000fe20000000800 */
[----:B------:R-:W-:Y:S01]  /*6b50*/  LEA R0, R244, UR5, 0x1 ;  /* 0x00000005f4007c11 */ /* 0x000fe2000f8e08ff */
[----:B-1----:R-:W-:Y:S02]  /*6b60*/  IMAD R6, R8, UR20, RZ ;  /* 0x0000001408067c24 */ /* 0x002fe4000f8e02ff */
[----:B------:R-:W-:Y:S01]  /*6b70*/  STS [R251+0x6000], R19 ;  /* 0x00600013fb007388 */ /* 0x000fe20000000800 */
[----:B------:R-:W-:Y:S01]  /*6b80*/  IADD3 R5, R5, R7, RZ ;  /* 0x0000000705057210 */ /* 0x000fe20007ffe0ff */
[----:B------:R-:W-:-:S02]  /*6b90*/  IMAD R6, R9, UR15, R6 ;  /* 0x0000000f09067c24 */ /* 0x000fc4000f8e0206 */
[----:B------:R-:W-:Y:S01]  /*6ba0*/  STS [R251+0x6400], R18 ;  /* 0x00640012fb007388 */ /* 0x000fe20000000800 */
[----:B------:R-:W-:-:S03]  /*6bb0*/  IMAD.WIDE.U32 R4, R8, UR15, R4 ;  /* 0x0000000f08047c25 */ /* 0x000fc6000f8e0004 */
[----:B------:R-:W-:Y:S01]  /*6bc0*/  STS [R247+0x4000], R17 ;  /* 0x00400011f7007388 */ /* 0x000fe20000000800 */
[----:B------:R-:W-:Y:S01]  /*6bd0*/  IMAD.U32 R8, RZ, RZ, UR6 ;  /* 0x00000006ff087e24 */ /* 0x000fe2000f8e00ff */
[----:B------:R-:W-:Y:S02]  /*6be0*/  IADD3 R5, R5, R6, RZ ;  /* 0x0000000605057210 */ /* 0x000fe40007ffe0ff */
[----:B------:R-:W-:Y:S01]  /*6bf0*/  STS [R247+0x4400], R16 ;  /* 0x00440010f7007388 */ /* 0x000fe20000000800 */
[----:B------:R-:W-:Y:S01]  /*6c00*/  IMAD.WIDE.U32 R8, R8, UR24, R2 ;  /* 0x0000001808087c25 */ /* 0x000fe2000f8e0002 */
[----:B------:R-:W-:Y:S02]  /*6c10*/  UIMAD UR24, UR24, UR7, UR23 ;  /* 0x00000007181872a4 */ /* 0x000fe4000f8e0217 */
[----:B------:R-:W-:Y:S04]  /*6c20*/  STS [R252+0x4000], R13 ;  /* 0x0040000dfc007388 */ /* 0x000fe80000000800 */
[----:B------:R1:W-:Y:S04]  /*6c30*/  STS [R252+0x4400], R12 ;  /* 0x0044000cfc007388 */ /* 0x0003e80000000800 */
[----:B------:R-:W-:Y:S04]  /*6c40*/  STS [R247+0x6000], R15 ;  /* 0x0060000ff7007388 */ /* 0x000fe80000000800 */
[----:B------:R2:W-:Y:S04]  /*6c50*/  STS [R247+0x6400], R14 ;  /* 0x0064000ef7007388 */ /* 0x0005e80000000800 */
[----:B------:R-:W-:Y:S04]  /*6c60*/  STS [R252+0x6000], R11 ;  /* 0x0060000bfc007388 */ /* 0x000fe80000000800 */
[----:B------:R3:W-:Y:S04]  /*6c70*/  STS [R252+0x6400], R10 ;  /* 0x0064000afc007388 */ /* 0x0007e80000000800 */
[----:B------:R-:W-:Y:S04]  /*6c80*/  STS [R245+0x8000], R36 ;  /* 0x00800024f5007388 */ /* 0x000fe80000000800 */
[----:B------:R-:W-:Y:S01]  /*6c90*/  STS [R245+0x8400], R38 ;  /* 0x00840026f5007388 */ /* 0x000fe20000000800 */
[----:B-1----:R-:W1:Y:S03]  /*6ca0*/  LDC.64 R12, c[0x0][0x470] ;  /* 0x00011c00ff0c7b82 */ /* 0x002e660000000a00 */
[----:B------:R-:W-:Y:S04]  /*6cb0*/  STS [R251+0x8000], R48 ;  /* 0x00800030fb007388 */ /* 0x000fe80000000800 */
[----:B------:R-:W-:Y:S01]  /*6cc0*/  STS [R165+0x8000], R50 ;  /* 0x00800032a5007388 */ /* 0x000fe20000000800 */
[----:B--2---:R-:W2:Y:S03]  /*6cd0*/  LDC.64 R14, c[0x0][0x440] ;  /* 0x00011000ff0e7b82 */ /* 0x004ea60000000a00 */
[----:B------:R-:W-:Y:S04]  /*6ce0*/  STS [R245+0xa000], R40 ;  /* 0x00a00028f5007388 */ /* 0x000fe80000000800 */
[----:B------:R-:W-:Y:S01]  /*6cf0*/  STS [R245+0xa400], R42 ;  /* 0x00a4002af5007388 */ /* 0x000fe20000000800 */
[----:B---3--:R-:W-:-:S03]  /*6d00*/  SHF.R.S32.HI R10, RZ, 0x3, R34 ;  /* 0x00000003ff0a7819 */ /* 0x008fc60000011422 */
[----:B------:R-:W-:Y:S01]  /*6d10*/  STS [R251+0xa000], R44 ;  /* 0x00a0002cfb007388 */ /* 0x000fe20000000800 */
[----:B------:R-:W-:Y:S01]  /*6d20*/  SHF.R.S32.HI R11, RZ, 0x1f, R10 ;  /* 0x0000001fff0b7819 */ /* 0x000fe2000001140a */
[C---:B------:R-:W-:Y:S02]  /*6d30*/  IMAD.WIDE.U32 R6, R10.reuse, UR8, R4 ;  /* 0x000000080a067c25 */ /* 0x040fe4000f8e0004 */
[----:B------:R-:W-:Y:S02]  /*6d40*/  STS [R251+0xa400], R46 ;  /* 0x00a4002efb007388 */ /* 0x000fe40000000800 */
[----:B------:R-:W-:Y:S02]  /*6d50*/  IMAD R2, R11, UR8, RZ ;  /* 0x000000080b027c24 */ /* 0x000fe4000f8e02ff */
[----:B------:R-:W-:Y:S01]  /*6d60*/  STS [R247+0x8000], R52 ;  /* 0x00800034f7007388 */ /* 0x000fe20000000800 */
[----:B------:R-:W-:Y:S02]  /*6d70*/  VIADD R5, R9, UR24 ;  /* 0x0000001809057c36 */ /* 0x000fe40008000000 */
[----:B------:R-:W-:Y:S01]  /*6d80*/  IMAD R2, R10, UR9, R2 ;  /* 0x000000090a027c24 */ /* 0x000fe2000f8e0202 */
[----:B------:R-:W-:Y:S01]  /*6d90*/  STS [R247+0x8400], R54 ;  /* 0x00840036f7007388 */ /* 0x000fe20000000800 */
[----:B------:R-:W-:-:S03]  /*6da0*/  IMAD.MOV.U32 R4, RZ, RZ, R8 ;  /* 0x000000ffff047224 */ /* 0x000fc600078e0008 */
[----:B------:R-:W-:Y:S01]  /*6db0*/  STS [R252+0x8000], R64 ;  /* 0x00800040fc007388 */ /* 0x000fe20000000800 */
[----:B------:R-:W-:Y:S01]  /*6dc0*/  IADD3 R3, R7, R2, RZ ;  /* 0x0000000207037210 */ /* 0x000fe20007ffe0ff */
[----:B--2---:R-:W-:Y:S01]  /*6dd0*/  IMAD R7, R14, UR19, RZ ;  /* 0x000000130e077c24 */ /* 0x004fe2000f8e02ff */
[----:B------:R-:W-:Y:S01]  /*6de0*/  LEA R2, P0, R6, UR10, 0x1 ;  /* 0x0000000a06027c11 */ /* 0x000fe2000f8008ff */
[----:B------:R-:W-:Y:S01]  /*6df0*/  STS [R164+0x8000], R66 ;  /* 0x00800042a4007388 */ /* 0x000fe20000000800 */
[----:B------:R-:W-:Y:S01]  /*6e00*/  IMAD.WIDE.U32 R4, R14, UR14, R4 ;  /* 0x0000000e0e047c25 */ /* 0x000fe2000f8e0004 */
[----:B------:R-:W-:Y:S01]  /*6e10*/  USHF.L.U64.HI UR10, UR8, 0x6, UR9 ;  /* 0x00000006080a7899 */ /* 0x000fe20008010209 */
[----:B------:R-:W-:Y:S01]  /*6e20*/  LEA.HI.X R3, R6, UR11, R3, 0x1, P0 ;  /* 0x0000000b06037c11 */ /* 0x000fe200080f0c03 */
[----:B------:R-:W-:Y:S01]  /*6e30*/  STS [R247+0xa000], R56 ;  /* 0x00a00038f7007388 */ /* 0x000fe20000000800 */
[----:B------:R-:W-:Y:S01]  /*6e40*/  IMAD R6, R15, UR14, R7 ;  /* 0x0000000e0f067c24 */ /* 0x000fe2000f8e0207 */
[----:B------:R-:W-:Y:S01]  /*6e50*/  ULDC.64 UR8, c[0x0][0x3f8] ;  /* 0x0000fe0000087ab9 */ /* 0x000fe20000000a00 */
[----:B------:R-:W-:Y:S01]  /*6e60*/  USHF.L.U32 UR11, UR6, 0x6, URZ ;  /* 0x00000006060b7899 */ /* 0x000fe2000800063f */
[----:B------:R-:W-:Y:S02]  /*6e70*/  STS [R247+0xa400], R58 ;  /* 0x00a4003af7007388 */ /* 0x000fe40000000800 */
[----:B------:R-:W-:Y:S01]  /*6e80*/  IADD3 R5, R5, R6, RZ ;  /* 0x0000000605057210 */ /* 0x000fe20007ffe0ff */
[C---:B-1----:R-:W-:Y:S01]  /*6e90*/  IMAD R6, R12.reuse, UR20, RZ ;  /* 0x000000140c067c24 */ /* 0x042fe2000f8e02ff */
[----:B------:R-:W-:Y:S03]  /*6ea0*/  STS [R252+0xa000], R60 ;  /* 0x00a0003cfc007388 */ /* 0x000fe60000000800 */
[----:B------:R-:W-:Y:S01]  /*6eb0*/  IMAD R13, R13, UR15, R6 ;  /* 0x0000000f0d0d7c24 */ /* 0x000fe2000f8e0206 */
[----:B------:R-:W-:Y:S01]  /*6ec0*/  STS [R164+0xa000], R62 ;  /* 0x00a0003ea4007388 */ /* 0x000fe20000000800 */
[----:B------:R-:W-:-:S03]  /*6ed0*/  IMAD.WIDE.U32 R4, R12, UR15, R4 ;  /* 0x0000000f0c047c25 */ /* 0x000fc6000f8e0004 */
[----:B------:R-:W-:Y:S01]  /*6ee0*/  STS [R245+0xc000], R68 ;  /* 0x00c00044f5007388 */ /* 0x000fe20000000800 */
[----:B------:R-:W-:Y:S02]  /*6ef0*/  IMAD.IADD R5, R5, 0x1, R13 ;  /* 0x0000000105057824 */ /* 0x000fe400078e020d */
[----:B------:R-:W-:Y:S01]  /*6f00*/  IMAD R6, R11, UR6, RZ ;  /* 0x000000060b067c24 */ /* 0x000fe2000f8e02ff */
[----:B------:R-:W-:Y:S01]  /*6f10*/  STS [R245+0xc400], R70 ;  /* 0x00c40046f5007388 */ /* 0x000fe20000000800 */
[----:B------:R-:W-:Y:S01]  /*6f20*/  IMAD.WIDE.U32 R4, R10, UR6, R4 ;  /* 0x000000060a047c25 */ /* 0x000fe2000f8e0004 */
[----:B------:R-:W-:Y:S02]  /*6f30*/  USHF.L.U64.HI UR6, UR6, 0x6, UR7 ;  /* 0x0000000606067899 */ /* 0x000fe40008010207 */
        /* <DEDUP_REMOVED lines=13> */
[----:B------:R-:W-:Y:S01]  /*7010*/  STS [R252+0xe400], R94 ;  /* 0x00e4005efc007388 */ /* 0x000fe20000000800 */
[----:B------:R-:W-:Y:S06]  /*7020*/  BAR.SYNC.DEFER_BLOCKING 0x0 ;  /* 0x0000000000007b1d */ /* 0x000fec0000010000 */
[----:B------:R-:W1:Y:S04]  /*7030*/  LDS.128 R16, [R0+0xc000] ;  /* 0x00c0000000107984 */ /* 0x000e680000000c00 */
[----:B------:R-:W2:Y:S04]  /*7040*/  LDS.128 R20, [R0+0x10000] ;  /* 0x0100000000147984 */ /* 0x000ea80000000c00 */
[----:B------:R-:W3:Y:S04]  /*7050*/  LDS.128 R60, [R0+0xd000] ;  /* 0x00d00000003c7984 */ /* 0x000ee80000000c00 */
[----:B------:R-:W4:Y:S04]  /*7060*/  LDS.128 R64, [R0+0x11000] ;  /* 0x0110000000407984 */ /* 0x000f280000000c00 */
[----:B------:R-:W4:Y:S04]  /*7070*/  LDS.128 R56, [R0+0xe000] ;  /* 0x00e0000000387984 */ /* 0x000f280000000c00 */
[----:B------:R-:W4:Y:S04]  /*7080*/  LDS.128 R48, [R0+0x12000] ;  /* 0x0120000000307984 */ /* 0x000f280000000c00 */
[----:B------:R-:W4:Y:S04]  /*7090*/  LDS.128 R52, [R0+0xf000] ;  /* 0x00f0000000347984 */ /* 0x000f280000000c00 */
[----:B------:R-:W4:Y:S04]  /*70a0*/  LDS.128 R44, [R0+0x13000] ;  /* 0x01300000002c7984 */ /* 0x000f280000000c00 */
[----:B------:R-:W4:Y:S04]  /*70b0*/  LDS.128 R40, [R0+0x14000] ;  /* 0x0140000000287984 */ /* 0x000f280000000c00 */
[----:B------:R-:W4:Y:S04]  /*70c0*/  LDS.128 R32, [R0+0x18000] ;  /* 0x0180000000207984 */ /* 0x000f280000000c00 */
[----:B-1----:R-:W-:Y:S04]  /*70d0*/  STG.E.128 desc[UR34][R2.64], R16 ;  /* 0x0000001002007986 */ /* 0x002fe8000c101d22 */
[----:B------:R-:W1:Y:S04]  /*70e0*/  LDS.128 R36, [R0+0x15000] ;  /* 0x0150000000247984 */ /* 0x000e680000000c00 */
[----:B------:R-:W1:Y:S04]  /*70f0*/  LDS.128 R28, [R0+0x19000] ;  /* 0x01900000001c7984 */ /* 0x000e680000000c00 */
[----:B--2---:R2:W-:Y:S04]  /*7100*/  STG.E.128 desc[UR34][R2.64+0x80], R20 ;  /* 0x0000801402007986 */ /* 0x0045e8000c101d22 */
[----:B------:R-:W1:Y:S04]  /*7110*/  LDS.128 R24, [R0+0x16000] ;  /* 0x0160000000187984 */ /* 0x000e680000000c00 */
[----:B------:R-:W1:Y:S04]  /*7120*/  LDS.128 R16, [R0+0x1a000] ;  /* 0x01a0000000107984 */ /* 0x000e680000000c00 */
[----:B------:R-:W1:Y:S04]  /*7130*/  LDS.128 R20, [R0+0x17000] ;  /* 0x0170000000147984 */ /* 0x000e680000000c00 */
[----:B------:R3:W1:Y:S01]  /*7140*/  LDS.128 R12, [R0+0x1b000] ;  /* 0x01b00000000c7984 */ /* 0x0006620000000c00 */
[----:B--2---:R-:W-:-:S04]  /*7150*/  IADD3 R2, P0, R2, UR4, RZ ;  /* 0x0000000402027c10 */ /* 0x004fc8000ff1e0ff */
[----:B------:R-:W-:Y:S01]  /*7160*/  IADD3.X R3, R3, UR10, RZ, P0, !PT ;  /* 0x0000000a03037c10 */ /* 0x000fe200087fe4ff */
[----:B---3--:R-:W-:Y:S01]  /*7170*/  IMAD R0, R10, UR7, R6 ;  /* 0x000000070a007c24 */ /* 0x008fe2000f8e0206 */
[----:B------:R-:W-:-:S03]  /*7180*/  IADD3 R8, P0, R2, UR4, RZ ;  /* 0x0000000402087c10 */ /* 0x000fc6000ff1e0ff */
[----:B------:R-:W-:Y:S01]  /*7190*/  STG.E.128 desc[UR34][R2.64], R60 ;  /* 0x0000003c02007986 */ /* 0x000fe2000c101d22 */
[----:B------:R-:W-:Y:S02]  /*71a0*/  IADD3.X R9, R3, UR10, RZ, P0, !PT ;  /* 0x0000000a03097c10 */ /* 0x000fe400087fe4ff */
[----:B------:R-:W-:Y:S01]  /*71b0*/  IADD3 R0, R5, R0, RZ ;  /* 0x0000000005007210 */ /* 0x000fe20007ffe0ff */
[----:B----4-:R2:W-:Y:S01]  /*71c0*/  STG.E.128 desc[UR34][R2.64+0x80], R64 ;  /* 0x0000804002007986 */ /* 0x0105e2000c101d22 */
[----:B------:R-:W-:Y:S02]  /*71d0*/  LEA R6, P0, R4, UR8, 0x1 ;  /* 0x0000000804067c11 */ /* 0x000fe4000f8008ff */
[----:B------:R-:W-:Y:S01]  /*71e0*/  IADD3 R10, P1, R8, UR4, RZ ;  /* 0x00000004080a7c10 */ /* 0x000fe2000ff3e0ff */
[----:B------:R-:W-:Y:S01]  /*71f0*/  STG.E.128 desc[UR34][R8.64], R56 ;  /* 0x0000003808007986 */ /* 0x000fe2000c101d22 */
[----:B------:R-:W-:Y:S02]  /*7200*/  LEA.HI.X R7, R4, UR9, R0, 0x1, P0 ;  /* 0x0000000904077c11 */ /* 0x000fe400080f0c00 */
[----:B------:R-:W-:Y:S01]  /*7210*/  IADD3 R4, P0, R6, UR11, RZ ;  /* 0x0000000b06047c10 */ /* 0x000fe2000ff1e0ff */
[----:B------:R3:W-:Y:S01]  /*7220*/  STG.E.128 desc[UR34][R8.64+0x80], R48 ;  /* 0x0000803008007986 */ /* 0x0007e2000c101d22 */
[----:B------:R-:W-:-:S02]  /*7230*/  IADD3.X R11, R9, UR10, RZ, P1, !PT ;  /* 0x0000000a090b7c10 */ /* 0x000fc40008ffe4ff */
[----:B------:R-:W-:-:S03]  /*7240*/  IADD3.X R5, R7, UR6, RZ, P0, !PT ;  /* 0x0000000607057c10 */ /* 0x000fc600087fe4ff */
[----:B------:R4:W-:Y:S04]  /*7250*/  STG.E.128 desc[UR34][R10.64], R52 ;  /* 0x000000340a007986 */ /* 0x0009e8000c101d22 */
[----:B------:R4:W-:Y:S04]  /*7260*/  STG.E.128 desc[UR34][R10.64+0x80], R44 ;  /* 0x0000802c0a007986 */ /* 0x0009e8000c101d22 */
[----:B------:R4:W-:Y:S04]  /*7270*/  STG.E.128 desc[UR34][R6.64], R40 ;  /* 0x0000002806007986 */ /* 0x0009e8000c101d22 */
[----:B------:R4:W-:Y:S04]  /*7280*/  STG.E.128 desc[UR34][R6.64+0x80], R32 ;  /* 0x0000802006007986 */ /* 0x0009e8000c101d22 */
[----:B-1----:R4:W-:Y:S01]  /*7290*/  STG.E.128 desc[UR34][R4.64], R36 ;  /* 0x0000002404007986 */ /* 0x0029e2000c101d22 */
[----:B--2---:R-:W-:-:S03]  /*72a0*/  IADD3 R2, P0, R4, UR11, RZ ;  /* 0x0000000b04027c10 */ /* 0x004fc6000ff1e0ff */
[----:B------:R4:W-:Y:S01]  /*72b0*/  STG.E.128 desc[UR34][R4.64+0x80], R28 ;  /* 0x0000801c04007986 */ /* 0x0009e2000c101d22 */
[----:B------:R-:W-:Y:S02]  /*72c0*/  IADD3.X R3, R5, UR6, RZ, P0, !PT ;  /* 0x0000000605037c10 */ /* 0x000fe400087fe4ff */
[----:B---3--:R-:W-:-:S03]  /*72d0*/  IADD3 R8, P0, R2, UR11, RZ ;  /* 0x0000000b02087c10 */ /* 0x008fc6000ff1e0ff */
[----:B------:R4:W-:Y:S01]  /*72e0*/  STG.E.128 desc[UR34][R2.64], R24 ;  /* 0x0000001802007986 */ /* 0x0009e2000c101d22 */
[----:B------:R-:W-:-:S03]  /*72f0*/  IADD3.X R9, R3, UR6, RZ, P0, !PT ;  /* 0x0000000603097c10 */ /* 0x000fc600087fe4ff */
[----:B------:R4:W-:Y:S04]  /*7300*/  STG.E.128 desc[UR34][R2.64+0x80], R16 ;  /* 0x0000801002007986 */ /* 0x0009e8000c101d22 */
[----:B------:R4:W-:Y:S04]  /*7310*/  STG.E.128 desc[UR34][R8.64], R20 ;  /* 0x0000001408007986 */ /* 0x0009e8000c101d22 */
[----:B------:R4:W-:Y:S02]  /*7320*/  STG.E.128 desc[UR34][R8.64+0x80], R12 ;  /* 0x0000800c08007986 */ /* 0x0009e4000c101d22 */
.L_x_208:
        /* <DEDUP_REMOVED lines=11> */
.L_x_215:
[----:B------:R-:W-:Y:S05]  /*73e0*/  EXIT ;  /* 0x000000000000794d */ /* 0x000fea0003800000 */
.L_x_217:
        /* <DEDUP_REMOVED lines=9> */
.L_x_1071:


//--------------------- .text._ZN5flash44flash_bwd_dq_dk_dv_loop_seqk_parallel_kernelI23Flash_bwd_kernel_traitsILi128ELi64ELi128ELi8ELi2ELi4ELi2ELb0ELb0EN7cutlass6half_tE19Flash_kernel_traitsILi128ELi64ELi128ELi8ES3_EELb0ELb1ELb0ELb0ELb0ELb1ELb0EEEvNS_16Flash_bwd_paramsE --------------------------
	.section	.text._ZN5flash44flash_bwd_dq_dk_dv_loop_seqk_parallel_kernelI23Flash_bwd_kernel_traitsILi128ELi64ELi128ELi8ELi2ELi4ELi2ELb0ELb0EN7cutlass6half_tE19Flash_kernel_traitsILi128ELi64ELi128ELi8ES3_EELb0ELb1ELb0ELb0ELb0ELb1ELb0EEEvNS_16Flash_bwd_paramsE,"ax",@progbits
	.align	128
        .global         _ZN5flash44flash_bwd_dq_dk_dv_loop_seqk_parallel_kernelI23Flash_bwd_kernel_traitsILi128ELi64ELi128ELi8ELi2ELi4ELi2ELb0ELb0EN7cutlass6half_tE19Flash_kernel_traitsILi128ELi64ELi128ELi8ES3_EELb0ELb1ELb0ELb0ELb0ELb1ELb0EEEvNS_16Flash_bwd_paramsE
        .type           _ZN5flash44flash_bwd_dq_dk_dv_loop_seqk_parallel_kernelI23Flash_bwd_kernel_traitsILi128ELi64ELi128ELi8ELi2ELi4ELi2ELb0ELb0EN7cutlass6half_tE19Flash_kernel_traitsILi128ELi64ELi128ELi8ES3_EELb0ELb1ELb0ELb0ELb0ELb1ELb0EEEvNS_16Flash_bwd_paramsE,@function
        .size           _ZN5flash44flash_bwd_dq_dk_dv_loop_seqk_parallel_kernelI23Flash_bwd_kernel_traitsILi128ELi64ELi128ELi8ELi2ELi4ELi2ELb0ELb0EN7cutlass6half_tE19Flash_kernel_traitsILi128ELi64ELi128ELi8ES3_EELb0ELb1ELb0ELb0ELb0ELb1ELb0EEEvNS_16Flash_bwd_paramsE,(.L_x_1072 - _ZN5flash44flash_bwd_dq_dk_dv_loop_seqk_parallel_kernelI23Flash_bwd_kernel_traitsILi128ELi64ELi128ELi8ELi2ELi4ELi2ELb0ELb0EN7cutlass6half_tE19Flash_kernel_traitsILi128ELi64ELi128ELi8ES3_EELb0ELb1ELb0ELb0ELb0ELb1ELb0EEEvNS_16Flash_bwd_paramsE)
        .other          _ZN5flash44flash_bwd_dq_dk_dv_loop_seqk_parallel_kernelI23Flash_bwd_kernel_traitsILi128ELi64ELi128ELi8ELi2ELi4ELi2ELb0ELb0EN7cutlass6half_tE19Flash_kernel_traitsILi128ELi64ELi128ELi8ES3_EELb0ELb1ELb0ELb0ELb0ELb1ELb0EEEvNS_16Flash_bwd_paramsE,@"STO_CUDA_ENTRY STV_DEFAULT"
_ZN5flash44flash_bwd_dq_dk_dv_loop_seqk_parallel_kernelI23Flash_bwd_kernel_traitsILi128ELi64ELi128ELi8ELi2ELi4ELi2ELb0ELb0EN7cutlass6half_tE19Flash_kernel_traitsILi128ELi64ELi128ELi8ES3_EELb0ELb1ELb0ELb0ELb0ELb1ELb0EEEvNS_16Flash_bwd_paramsE:
.text._ZN5flash44flash_bwd_dq_dk_dv_loop_seqk_parallel_kernelI23Flash_bwd_kernel_traitsILi128ELi64ELi128ELi8ELi2ELi4ELi2ELb0ELb0EN7cutlass6half_tE19Flash_kernel_traitsILi128ELi64ELi128ELi8ES3_EELb0ELb1ELb0ELb0ELb0ELb1ELb0EEEvNS_16Flash_bwd_paramsE:
[----:B------:R-:W1:Y:S08]  /*0000*/  LDC R1, c[0x0][0x28] ;  /* 0x00000a00ff017b82 */ /* 0x000e700000000800 */
[----:B------:R-:W2:Y:S01]  /*0010*/  S2UR UR17, SR_CTAID.X ;  /* 0x00000000001179c3 */ /* 0x000ea20000002500 */
[----:B------:R-:W-:Y:S01]  /*0020*/  ULDC UR4, c[0x0][0x2c8] ;  /* 0x0000b20000047ab9 */ /* 0x000fe20000000800 */
[----:B-1----:R-:W-:Y:S01]  /*0030*/  VIADD R1, R1, 0xfffffff0 ;  /* 0xfffffff001017836 */ /* 0x002fe20000000000 */
[----:B------:R-:W-:-:S04]  /*0040*/  UIADD3 UR5, UR4, 0x7f, URZ ;  /* 0x0000007f04057890 */ /* 0x000fc8000fffe03f */
[----:B------:R-:W-:-:S04]  /*0050*/  USHF.R.S32.HI UR4, URZ, 0x1f, UR5 ;  /* 0x0000001f3f047899 */ /* 0x000fc80008011405 */
[----:B------:R-:W-:-:S04]  /*0060*/  ULEA.HI UR4, UR4, UR5, URZ, 0x7 ;  /* 0x0000000504047291 */ /* 0x000fc8000f8f383f */
[----:B------:R-:W-:-:S06]  /*0070*/  USHF.R.S32.HI UR6, URZ, 0x7, UR4 ;  /* 0x000000073f067899 */ /* 0x000fcc0008011404 */
[----:B------:R-:W-:Y:S01]  /*0080*/  MOV R0, UR6 ;  /* 0x0000000600007c02 */ /* 0x000fe20008000f00 */
[----:B--2---:R-:W-:-:S04]  /*0090*/  UISETP.GE.AND UP0, UPT, UR17, UR6, UPT ;  /* 0x000000061100728c */ /* 0x004fc8000bf06270 */
[----:B------:R1:W-:Y:S02]  /*00a0*/  STL [R1+0xc], R0 ;  /* 0x00000c0001007387 */ /* 0x0003e40000100800 */
[----:B------:R-:W-:-:S13]  /*00b0*/  PLOP3.LUT P0, PT, PT, PT, UP0, 0x80, 0x0 ;  /* 0x000000000000781c */ /* 0x000fda0003f0f008 */
[----:B------:R-:W-:Y:S05]  /*00c0*/  @P0 EXIT ;  /* 0x000000000000094d */ /* 0x000fea0003800000 */
[----:B------:R-:W2:Y:S01]  /*00d0*/  S2R R16, SR_TID.X ;  /* 0x0000000000107919 */ /* 0x000ea20000002100 */
[----:B------:R-:W3:Y:S01]  /*00e0*/  S2UR UR57, SR_CTAID.Z ;  /* 0x00000000003979c3 */ /* 0x000ee20000002700 */
[----:B------:R-:W-:Y:S01]  /*00f0*/  UMOV UR5, 0x400 ;  /* 0x0000040000057882 */ /* 0x000fe20000000000 */
[----:B------:R-:W-:Y:S01]  /*0100*/  IMAD.MOV.U32 R251, RZ, RZ, 0x20 ;  /* 0x00000020fffb7424 */ /* 0x000fe200078e00ff */
[----:B------:R-:W-:Y:S01]  /*0110*/  UMOV UR61, 0xffffc000 ;  /* 0xffffc000003d7882 */ /* 0x000fe20000000000 */
[----:B------:R-:W-:-:S04]  /*0120*/  IMAD.MOV.U32 R229, RZ, RZ, -0x10 ;  /* 0xfffffff0ffe57424 */ /* 0x000fc800078e00ff */
[----:B------:R-:W4:Y:S08]  /*0130*/  S2UR UR4, SR_CgaCtaId ;  /* 0x00000000000479c3 */ /* 0x000f300000008800 */
[----:B------:R-:W5:Y:S01]  /*0140*/  S2UR UR49, SR_CTAID.Y ;  /* 0x00000000003179c3 */ /* 0x000f620000002600 */
[----:B---3--:R-:W-:Y:S01]  /*0150*/  USHF.R.S32.HI UR6, URZ, 0x1f, UR57 ;  /* 0x0000001f3f067899 */ /* 0x008fe20008011439 */
[----:B--2---:R-:W-:Y:S01]  /*0160*/  SHF.R.S32.HI R13, RZ, 0x1f, R16 ;  /* 0x0000001fff0d7819 */ /* 0x004fe20000011410 */
[----:B------:R-:W-:Y:S01]  /*0170*/  IMAD.SHL.U32 R250, R16, 0x2, RZ ;  /* 0x0000000210fa7824 */ /* 0x000fe200078e00ff */
[----:B----4-:R-:W-:-:S02]  /*0180*/  ULEA UR4, UR4, UR5, 0x18 ;  /* 0x0000000504047291 */ /* 0x010fc4000f8ec03f */
[CC--:B------:R-:W-:Y:S02]  /*0190*/  LEA.HI R4, R13.reuse, R16.reuse, RZ, 0x5 ;  /* 0x000000100d047211 */ /* 0x0c0fe400078f28ff */
[----:B------:R-:W-:Y:S02]  /*01a0*/  LEA.HI R5, R13, R16, RZ, 0x4 ;  /* 0x000000100d057211 */ /* 0x000fe400078f20ff */
[--C-:B------:R-:W-:Y:S01]  /*01b0*/  SHF.R.S32.HI R6, RZ, 0x5, R4.reuse ;  /* 0x00000005ff067819 */ /* 0x100fe20000011404 */
[----:B-----5:R-:W-:Y:S01]  /*01c0*/  USHF.L.U32 UR5, UR49, 0x7, URZ ;  /* 0x0000000731057899 */ /* 0x020fe2000800063f */
[----:B-1----:R-:W-:Y:S02]  /*01d0*/  SHF.R.S32.HI R0, RZ, 0x1f, R4 ;  /* 0x0000001fff007819 */ /* 0x002fe40000011404 */
[----:B------:R-:W-:Y:S02]  /*01e0*/  SHF.R.S32.HI R7, RZ, 0x4, R5 ;  /* 0x00000004ff077819 */ /* 0x000fe40000011405 */
[----:B------:R-:W-:-:S02]  /*01f0*/  LEA.HI R3, R4, R6, RZ, 0x1 ;  /* 0x0000000604037211 */ /* 0x000fc400078f08ff */
[----:B------:R-:W-:Y:S02]  /*0200*/  LEA.HI R0, R0, R6, RZ, 0x2 ;  /* 0x0000000600007211 */ /* 0x000fe400078f10ff */
[----:B------:R-:W-:Y:S02]  /*0210*/  LEA.HI R2, R5, R7, RZ, 0x1 ;  /* 0x0000000705027211 */ /* 0x000fe400078f08ff */
[----:B------:R-:W-:Y:S02]  /*0220*/  LOP3.LUT R3, R3, 0xfffffffe, RZ, 0xc0, !PT ;  /* 0xfffffffe03037812 */ /* 0x000fe400078ec0ff */
[----:B------:R-:W-:Y:S02]  /*0230*/  LOP3.LUT R0, R0, 0xfffffffc, RZ, 0xc0, !PT ;  /* 0xfffffffc00007812 */ /* 0x000fe400078ec0ff */
[----:B------:R-:W-:Y:S01]  /*0240*/  LOP3.LUT R2, R2, 0xfffffffe, RZ, 0xc0, !PT ;  /* 0xfffffffe02027812 */ /* 0x000fe200078ec0ff */
[C---:B------:R-:W-:Y:S01]  /*0250*/  IMAD.IADD R14, R6.reuse, 0x1, -R3 ;  /* 0x00000001060e7824 */ /* 0x040fe200078e0a03 */
[-C--:B------:R-:W-:Y:S01]  /*0260*/  LEA.HI R19, R13, R16.reuse, RZ, 0x3 ;  /* 0x000000100d137211 */ /* 0x080fe200078f18ff */
[----:B------:R-:W-:Y:S01]  /*0270*/  IMAD.IADD R11, R6, 0x1, -R0 ;  /* 0x00000001060b7824 */ /* 0x000fe200078e0a00 */
[----:B------:R-:W-:Y:S01]  /*0280*/  LOP3.LUT R3, R4, 0xffffffe0, RZ, 0xc0, !PT ;  /* 0xffffffe004037812 */ /* 0x000fe200078ec0ff */
[----:B------:R-:W-:Y:S01]  /*0290*/  IMAD.IADD R10, R7, 0x1, -R2 ;  /* 0x00000001070a7824 */ /* 0x000fe200078e0a02 */
[----:B------:R-:W-:-:S02]  /*02a0*/  LEA.HI R15, R13, R16, RZ, 0x2 ;  /* 0x000000100d0f7211 */ /* 0x000fc400078f10ff */
[----:B------:R-:W-:Y:S01]  /*02b0*/  LOP3.LUT R0, R19, 0xfffffff8, RZ, 0xc0, !PT ;  /* 0xfffffff813007812 */ /* 0x000fe200078ec0ff */
[C---:B------:R-:W-:Y:S01]  /*02c0*/  IMAD.IADD R3, R16.reuse, 0x1, -R3 ;  /* 0x0000000110037824 */ /* 0x040fe200078e0a03 */
[----:B------:R-:W-:Y:S02]  /*02d0*/  SHF.R.S32.HI R4, RZ, 0x3, R19 ;  /* 0x00000003ff047819 */ /* 0x000fe40000011413 */
[----:B------:R-:W-:Y:S01]  /*02e0*/  LOP3.LUT R2, R5, 0xfffffff0, RZ, 0xc0, !PT ;  /* 0xfffffff005027812 */ /* 0x000fe200078ec0ff */
[----:B------:R-:W-:Y:S01]  /*02f0*/  IMAD.IADD R0, R16, 0x1, -R0 ;  /* 0x0000000110007824 */ /* 0x000fe200078e0a00 */
[--C-:B------:R-:W-:Y:S01]  /*0300*/  SHF.R.S32.HI R7, RZ, 0x2, R15.reuse ;  /* 0x00000002ff077819 */ /* 0x100fe2000001140f */
[----:B------:R-:W-:Y:S01]  /*0310*/  IMAD.SHL.U32 R4, R4, 0x40, RZ ;  /* 0x0000004004047824 */ /* 0x000fe200078e00ff */
[----:B------:R-:W-:Y:S01]  /*0320*/  SHF.R.S32.HI R5, RZ, 0x1f, R15 ;  /* 0x0000001fff057819 */ /* 0x000fe2000001140f */
[----:B------:R-:W-:Y:S01]  /*0330*/  IMAD.IADD R2, R16, 0x1, -R2 ;  /* 0x0000000110027824 */ /* 0x000fe200078e0a02 */
[----:B------:R-:W-:Y:S01]  /*0340*/  SHF.R.S32.HI R8, RZ, 0x1f, R3 ;  /* 0x0000001fff087819 */ /* 0x000fe20000011403 */
[----:B------:R-:W-:Y:S01]  /*0350*/  IMAD.SHL.U32 R6, R0, 0x8, RZ ;  /* 0x0000000800067824 */ /* 0x000fe200078e00ff */
[----:B------:R-:W-:-:S02]  /*0360*/  LEA.HI R5, R5, R7, RZ, 0x3 ;  /* 0x0000000705057211 */ /* 0x000fc400078f18ff */
[----:B------:R-:W-:Y:S02]  /*0370*/  LOP3.LUT R4, R4, 0x1c0, RZ, 0xc0, !PT ;  /* 0x000001c004047812 */ /* 0x000fe400078ec0ff */
[----:B------:R-:W-:Y:S02]  /*0380*/  LOP3.LUT R5, R5, 0xfffffff8, RZ, 0xc0, !PT ;  /* 0xfffffff805057812 */ /* 0x000fe400078ec0ff */
[----:B------:R-:W-:Y:S02]  /*0390*/  SHF.R.S32.HI R9, RZ, 0x1f, R2 ;  /* 0x0000001fff097819 */ /* 0x000fe40000011402 */
[----:B------:R-:W-:Y:S01]  /*03a0*/  LOP3.LUT R6, R4, 0x38, R6, 0xf8, !PT ;  /* 0x0000003804067812 */ /* 0x000fe200078ef806 */
[----:B------:R-:W-:Y:S01]  /*03b0*/  IMAD.IADD R7, R7, 0x1, -R5 ;  /* 0x0000000107077824 */ /* 0x000fe200078e0a05 */
[----:B------:R-:W-:Y:S02]  /*03c0*/  SHF.R.U32.HI R4, RZ, 0x3, R4 ;  /* 0x00000003ff047819 */ /* 0x000fe40000011604 */
[----:B------:R-:W-:-:S02]  /*03d0*/  LEA.HI R12, R9, R2, RZ, 0x3 ;  /* 0x00000002090c7211 */ /* 0x000fc400078f18ff */
[----:B------:R-:W-:Y:S01]  /*03e0*/  LOP3.LUT R246, R6, R4, RZ, 0x3c, !PT ;  /* 0x0000000406f67212 */ /* 0x000fe200078e3cff */
[----:B------:R-:W-:Y:S01]  /*03f0*/  IMAD.SHL.U32 R6, R10, 0x200, RZ ;  /* 0x000002000a067824 */ /* 0x000fe200078e00ff */
[----:B------:R-:W-:Y:S02]  /*0400*/  LOP3.LUT R4, R12, 0xfffffff8, RZ, 0xc0, !PT ;  /* 0xfffffff80c047812 */ /* 0x000fe400078ec0ff */
[----:B------:R-:W-:Y:S02]  /*0410*/  LEA.HI R18, R8, R3, RZ, 0x2 ;  /* 0x0000000308127211 */ /* 0x000fe400078f10ff */
[----:B------:R-:W-:Y:S01]  /*0420*/  LOP3.LUT P4, RZ, R0, 0x2, RZ, 0xc0, !PT ;  /* 0x0000000200ff7812 */ /* 0x000fe2000788c0ff */
[----:B------:R-:W-:Y:S01]  /*0430*/  IMAD.IADD R17, R2, 0x1, -R4 ;  /* 0x0000000102117824 */ /* 0x000fe200078e0a04 */
[C---:B------:R-:W-:Y:S01]  /*0440*/  LOP3.LUT P3, RZ, R0.reuse, 0x4, RZ, 0xc0, !PT ;  /* 0x0000000400ff7812 */ /* 0x040fe2000786c0ff */
[----:B------:R-:W-:Y:S01]  /*0450*/  IMAD.SHL.U32 R0, R0, 0x40, RZ ;  /* 0x0000004000007824 */ /* 0x000fe200078e00ff */
[----:B------:R-:W-:Y:S01]  /*0460*/  LOP3.LUT R3, R7, 0x1, RZ, 0xc0, !PT ;  /* 0x0000000107037812 */ /* 0x000fe200078ec0ff */
[----:B------:R-:W-:Y:S01]  /*0470*/  IMAD.SHL.U32 R2, R11, 0x10, RZ ;  /* 0x000000100b027824 */ /* 0x000fe200078e00ff */
[----:B------:R-:W-:-:S02]  /*0480*/  LEA.HI R5, R13, R16, RZ, 0x7 ;  /* 0x000000100d057211 */ /* 0x000fc400078f38ff */
[----:B------:R-:W-:Y:S02]  /*0490*/  ISETP.NE.U32.AND P0, PT, R3, 0x1, PT ;  /* 0x000000010300780c */ /* 0x000fe40003f05070 */
[----:B------:R-:W-:Y:S02]  /*04a0*/  LOP3.LUT R0, R0, 0x1c0, RZ, 0xc0, !PT ;  /* 0x000001c000007812 */ /* 0x000fe400078ec0ff */
[----:B------:R-:W-:Y:S02]  /*04b0*/  LOP3.LUT R3, R15, 0x7ffffffc, RZ, 0xc0, !PT ;  /* 0x7ffffffc0f037812 */ /* 0x000fe400078ec0ff */
[C---:B------:R-:W-:Y:S02]  /*04c0*/  LOP3.LUT R214, R0.reuse, 0x8, R19, 0xf8, !PT ;  /* 0x0000000800d67812 */ /* 0x040fe400078ef813 */
[----:B------:R-:W-:Y:S02]  /*04d0*/  LOP3.LUT R2, R0, 0x30, R2, 0xf8, !PT ;  /* 0x0000003000027812 */ /* 0x000fe400078ef802 */
[----:B------:R-:W-:Y:S01]  /*04e0*/  SHF.R.U32.HI R210, RZ, 0x3, R0 ;  /* 0x00000003ffd27819 */ /* 0x000fe20000011600 */
[----:B------:R-:W-:Y:S01]  /*04f0*/  IMAD.IADD R0, R16, 0x1, -R3 ;  /* 0x0000000110007824 */ /* 0x000fe200078e0a03 */
[----:B------:R-:W-:-:S02]  /*0500*/  LEA.HI R4, R13, R16, RZ, 0x6 ;  /* 0x000000100d047211 */ /* 0x000fc400078f30ff */
[----:B------:R-:W-:Y:S01]  /*0510*/  LOP3.LUT R8, R2, 0x8, R19, 0xf8, !PT ;  /* 0x0000000802087812 */ /* 0x000fe200078ef813 */
[----:B------:R-:W-:Y:S01]  /*0520*/  IMAD.SHL.U32 R2, R0, 0x2, RZ ;  /* 0x0000000200027824 */ /* 0x000fe200078e00ff */
[----:B------:R-:W-:Y:S02]  /*0530*/  SHF.R.S32.HI R0, RZ, 0x7, R5 ;  /* 0x00000007ff007819 */ /* 0x000fe40000011405 */
[----:B------:R-:W-:Y:S01]  /*0540*/  SHF.R.S32.HI R4, RZ, 0x6, R4 ;  /* 0x00000006ff047819 */ /* 0x000fe20000011404 */
[--C-:B------:R-:W-:Y:S01]  /*0550*/  IMAD R11, R11, 0x400, R2.reuse ;  /* 0x000004000b0b7824 */ /* 0x100fe200078e0202 */
[----:B------:R-:W-:Y:S01]  /*0560*/  LOP3.LUT R214, R214, R210, RZ, 0x3c, !PT ;  /* 0x000000d2d6d67212 */ /* 0x000fe200078e3cff */
[----:B------:R-:W-:Y:S01]  /*0570*/  IMAD R9, R0, 0x1000, R2 ;  /* 0x0000100000097824 */ /* 0x000fe200078e0202 */
[----:B------:R-:W-:Y:S01]  /*0580*/  R2P PR, R7, 0x6 ;  /* 0x0000000607007804 */ /* 0x000fe20000000000 */
[----:B------:R-:W-:Y:S01]  /*0590*/  IMAD R3, R4, 0x800, R6 ;  /* 0x0000080004037824 */ /* 0x000fe200078e0206 */
[----:B------:R-:W-:Y:S01]  /*05a0*/  LOP3.LUT R210, R6, R8, R210, 0xf6, !PT ;  /* 0x0000000806d27212 */ /* 0x000fe200078ef6d2 */
[----:B------:R-:W-:Y:S01]  /*05b0*/  IMAD.SHL.U32 R2, R10, 0x20, RZ ;  /* 0x000000200a027824 */ /* 0x000fe200078e00ff */
[----:B------:R-:W-:Y:S01]  /*05c0*/  SEL R213, R251, 0xffffffe0, !P4 ;  /* 0xffffffe0fbd57807 */ /* 0x000fe20006000000 */
[----:B------:R-:W-:Y:S01]  /*05d0*/  IMAD.IADD R214, R3, 0x1, R214 ;  /* 0x0000000103d67824 */ /* 0x000fe200078e02d6 */
[----:B------:R-:W-:Y:S01]  /*05e0*/  SEL R251, R251, 0xffffffe0, !P1 ;  /* 0xffffffe0fbfb7807 */ /* 0x000fe20004800000 */
[----:B------:R-:W-:Y:S01]  /*05f0*/  IMAD.SHL.U32 R5, R0, 0x8, RZ ;  /* 0x0000000800057824 */ /* 0x000fe200078e00ff */
[----:B------:R-:W-:Y:S01]  /*0600*/  LOP3.LUT R0, R2, 0x20, RZ, 0xc0, !PT ;  /* 0x0000002002007812 */ /* 0x000fe200078ec0ff */
[----:B------:R-:W-:Y:S01]  /*0610*/  IMAD.SHL.U32 R3, R4, 0x8, RZ ;  /* 0x0000000804037824 */ /* 0x000fe200078e00ff */
[----:B------:R-:W-:Y:S01]  /*0620*/  SEL R229, R229, 0x10, !P0 ;  /* 0x00000010e5e57807 */ /* 0x000fe20004000000 */
[----:B------:R-:W-:Y:S01]  /*0630*/  IMAD.SHL.U32 R2, R7, 0x40, RZ ;  /* 0x0000004007027824 */ /* 0x000fe200078e00ff */
[----:B------:R-:W-:Y:S01]  /*0640*/  LEA R210, R210, UR4, 0x1 ;  /* 0x00000004d2d27c11 */ /* 0x000fe2000f8e08ff */
[----:B------:R-:W-:Y:S01]  /*0650*/  IMAD R246, R4, 0x200, R246 ;  /* 0x0000020004f67824 */ /* 0x000fe200078e02f6 */
[----:B------:R-:W-:Y:S01]  /*0660*/  LOP3.LUT R209, R0, 0x18, R3, 0xf8, !PT ;  /* 0x0000001800d17812 */ /* 0x000fe200078ef803 */
[----:B------:R-:W-:Y:S01]  /*0670*/  IMAD.SHL.U32 R4, R4, 0x20, RZ ;  /* 0x0000002004047824 */ /* 0x000fe200078e00ff */
[----:B------:R-:W-:Y:S01]  /*0680*/  LOP3.LUT R0, R2, 0x1c0, RZ, 0xc0, !PT ;  /* 0x000001c002007812 */ /* 0x000fe200078ec0ff */
[C---:B------:R-:W-:Y:S01]  /*0690*/  IMAD.SHL.U32 R6, R10.reuse, 0x8, RZ ;  /* 0x000000080a067824 */ /* 0x040fe200078e00ff */
[----:B------:R-:W-:Y:S01]  /*06a0*/  LOP3.LUT R2, R5, 0x8, RZ, 0xc0, !PT ;  /* 0x0000000805027812 */ /* 0x000fe200078ec0ff */
[----:B------:R-:W-:Y:S01]  /*06b0*/  IMAD.SHL.U32 R5, R10, 0x10, RZ ;  /* 0x000000100a057824 */ /* 0x000fe200078e00ff */
[----:B------:R-:W-:Y:S01]  /*06c0*/  SHF.R.U32.HI R3, RZ, 0x3, R0 ;  /* 0x00000003ff037819 */ /* 0x000fe20000011600 */
[----:B------:R-:W-:Y:S01]  /*06d0*/  IMAD.SHL.U32 R214, R214, 0x2, RZ ;  /* 0x00000002d6d67824 */ /* 0x000fe200078e00ff */
[----:B------:R-:W-:-:S02]  /*06e0*/  LOP3.LUT R250, R4, 0x6, R250, 0xf8, !PT ;  /* 0x0000000604fa7812 */ /* 0x000fc400078ef8fa */
[----:B------:R-:W-:Y:S02]  /*06f0*/  LOP3.LUT R4, R0, 0x20, R4, 0xf8, !PT ;  /* 0x0000002000047812 */ /* 0x000fe400078ef804 */
[----:B------:R-:W-:Y:S02]  /*0700*/  LOP3.LUT R7, R3, R0, R2, 0x1e, !PT ;  /* 0x0000000003077212 */ /* 0x000fe400078e1e02 */
[----:B------:R-:W-:Y:S02]  /*0710*/  SHF.R.S32.HI R0, RZ, 0x2, R18 ;  /* 0x00000002ff007819 */ /* 0x000fe40000011412 */
[----:B------:R-:W-:Y:S01]  /*0720*/  LOP3.LUT R8, R2, 0x10, R5, 0xf8, !PT ;  /* 0x0000001002087812 */ /* 0x000fe200078ef805 */
[----:B------:R-:W-:Y:S01]  /*0730*/  IMAD.SHL.U32 R5, R17, 0x40, RZ ;  /* 0x0000004011057824 */ /* 0x000fe200078e00ff */
[----:B------:R-:W-:Y:S01]  /*0740*/  LOP3.LUT R4, R4, R3, RZ, 0x3c, !PT ;  /* 0x0000000304047212 */ /* 0x000fe200078e3cff */
[C---:B------:R-:W-:Y:S02]  /*0750*/  IMAD R20, R14.reuse, 0x10, R0 ;  /* 0x000000100e147824 */ /* 0x040fe400078e0200 */
[----:B------:R-:W-:Y:S01]  /*0760*/  IMAD R3, R14, 0x400, R9 ;  /* 0x000004000e037824 */ /* 0x000fe200078e0209 */
[----:B------:R-:W-:Y:S01]  /*0770*/  LOP3.LUT R5, R5, 0x1c0, RZ, 0xc0, !PT ;  /* 0x000001c005057812 */ /* 0x000fe200078ec0ff */
[----:B------:R-:W-:Y:S01]  /*0780*/  VIADD R2, R20, 0xffffffc0 ;  /* 0xffffffc014027836 */ /* 0x000fe20000000000 */
[----:B------:R1:W-:Y:S01]  /*0790*/  STL [R1], R20 ;  /* 0x0000001401007387 */ /* 0x0003e20000100800 */
[----:B------:R-:W-:-:S02]  /*07a0*/  IMAD.SHL.U32 R0, R12, 0x40, RZ ;  /* 0x000000400c007824 */ /* 0x000fc400078e00ff */
[----:B------:R-:W-:Y:S01]  /*07b0*/  IMAD.IADD R230, R4, 0x1, R3 ;  /* 0x0000000104e67824 */ /* 0x000fe200078e0203 */
[----:B------:R-:W-:Y:S01]  /*07c0*/  SHF.R.S32.HI R3, RZ, 0x1f, R2 ;  /* 0x0000001fff037819 */ /* 0x000fe20000011402 */
[----:B------:R-:W-:Y:S01]  /*07d0*/  IMAD.IADD R7, R11, 0x1, R7 ;  /* 0x000000010b077824 */ /* 0x000fe200078e0207 */
[----:B------:R-:W-:Y:S02]  /*07e0*/  LOP3.LUT R4, R5, 0x8, R6, 0xf8, !PT ;  /* 0x0000000805047812 */ /* 0x000fe400078ef806 */
[----:B------:R-:W-:Y:S02]  /*07f0*/  SHF.R.U32.HI R6, RZ, 0x3, R5 ;  /* 0x00000003ff067819 */ /* 0x000fe40000011605 */
[----:B------:R-:W-:Y:S02]  /*0800*/  LOP3.LUT R0, R0, 0xfffffe00, RZ, 0xc0, !PT ;  /* 0xfffffe0000007812 */ /* 0x000fe400078ec0ff */
[----:B------:R-:W-:Y:S02]  /*0810*/  SHF.L.U64.HI R249, R2, 0x2, R3 ;  /* 0x0000000202f97819 */ /* 0x000fe40000010203 */
[----:B------:R-:W-:Y:S01]  /*0820*/  LOP3.LUT R2, R4, R6, RZ, 0x3c, !PT ;  /* 0x0000000604027212 */ /* 0x000fe200078e3cff */
[----:B------:R-:W-:Y:S01]  /*0830*/  IMAD R3, R14, 0x400, R0 ;  /* 0x000004000e037824 */ /* 0x000fe200078e0200 */
[----:B------:R-:W-:-:S02]  /*0840*/  LOP3.LUT R4, R6, R8, R5, 0x1e, !PT ;  /* 0x0000000806047212 */ /* 0x000fc400078e1e05 */
        /* <DEDUP_REMOVED lines=9> */
[----:B------:R-:W-:-:S03]  /*08e0*/  LEA R230, R230, UR4, 0x1 ;  /* 0x00000004e6e67c11 */ /* 0x000fc6000f8e08ff */
[----:B------:R-:W-:Y:S01]  /*08f0*/  IMAD.U32 R2, RZ, RZ, UR6 ;  /* 0x00000006ff027e24 */ /* 0x000fe2000f8e00ff */
[----:B------:R-:W-:Y:S01]  /*0900*/  USHF.R.S32.HI UR6, URZ, 0x1f, UR57 ;  /* 0x0000001f3f067899 */ /* 0x000fe20008011439 */
[----:B------:R-:W-:Y:S01]  /*0910*/  LEA R247, R7, UR5, 0x1 ;  /* 0x0000000507f77c11 */ /* 0x000fe2000f8e08ff */
[----:B------:R-:W-:Y:S01]  /*0920*/  IMAD.IADD R228, R230, 0x1, R251 ;  /* 0x00000001e6e47824 */ /* 0x000fe200078e02fb */
[----:B------:R-:W-:Y:S01]  /*0930*/  SEL R215, R0, 0xffffffc0, !P3 ;  /* 0xffffffc000d77807 */ /* 0x000fe20005800000 */
[----:B------:R-:W-:Y:S01]  /*0940*/  VIADD R216, R214, UR5 ;  /* 0x00000005d6d87c36 */ /* 0x000fe20008000000 */
[----:B------:R-:W-:Y:S01]  /*0950*/  SEL R0, R0, 0xffffffc0, !P2 ;  /* 0xffffffc000007807 */ /* 0x000fe20005000000 */
[----:B------:R-:W-:Y:S01]  /*0960*/  IMAD.U32 R2, RZ, RZ, UR6 ;  /* 0x00000006ff027e24 */ /* 0x000fe2000f8e00ff */
[----:B------:R-:W-:Y:S01]  /*0970*/  LEA R209, R209, UR5, 0x1 ;  /* 0x00000005d1d17c11 */ /* 0x000fe2000f8e08ff */
[----:B------:R-:W-:Y:S01]  /*0980*/  VIADD R2, R247, 0x420 ;  /* 0x00000420f7027836 */ /* 0x000fe20000000000 */
[----:B------:R-:W-:Y:S01]  /*0990*/  ULDC.64 UR6, c[0x0][0x208] ;  /* 0x0000820000067ab9 */ /* 0x000fe20000000a00 */
[----:B------:R-:W-:-:S02]  /*09a0*/  IMAD.IADD R251, R251, 0x1, R247 ;  /* 0x00000001fbfb7824 */ /* 0x000fc400078e02f7 */
[C---:B------:R-:W-:Y:S02]  /*09b0*/  @P1 VIADD R2, R247.reuse, 0x3e0 ;  /* 0x000003e0f7021836 */ /* 0x040fe40000000000 */
[--C-:B------:R-:W-:Y:S02]  /*09c0*/  IMAD.IADD R248, R247, 0x1, R0.reuse ;  /* 0x00000001f7f87824 */ /* 0x100fe400078e0200 */
[----:B------:R-:W-:Y:S01]  /*09d0*/  IMAD.IADD R252, R251, 0x1, R0 ;  /* 0x00000001fbfc7824 */ /* 0x000fe200078e0200 */
[----:B------:R1:W-:Y:S01]  /*09e0*/  STL [R1+0x8], R2 ;  /* 0x0000080201007387 */ /* 0x0003e20000100800 */
[----:B------:R-:W-:Y:S02]  /*09f0*/  IMAD.IADD R0, R0, 0x1, R2 ;  /* 0x0000000100007824 */ /* 0x000fe400078e0202 */
[C---:B------:R-:W-:Y:S02]  /*0a00*/  IMAD.IADD R213, R216.reuse, 0x1, R213 ;  /* 0x00000001d8d57824 */ /* 0x040fe400078e02d5 */
[----:B------:R-:W-:Y:S01]  /*0a10*/  IMAD.IADD R216, R216, 0x1, R215 ;  /* 0x00000001d8d87824 */ /* 0x000fe200078e02d7 */
[----:B------:R1:W-:Y:S01]  /*0a20*/  STL [R1+0x4], R0 ;  /* 0x0000040001007387 */ /* 0x0003e20000100800 */
[----:B------:R-:W-:-:S02]  /*0a30*/  IMAD.IADD R231, R230, 0x1, R229 ;  /* 0x00000001e6e77824 */ /* 0x000fc400078e02e5 */
[----:B------:R-:W-:Y:S02]  /*0a40*/  IMAD.IADD R215, R213, 0x1, R215 ;  /* 0x00000001d5d77824 */ /* 0x000fe400078e02d7 */
[----:B------:R-:W-:-:S07]  /*0a50*/  IMAD.IADD R229, R229, 0x1, R228 ;  /* 0x00000001e5e57824 */ /* 0x000fce00078e02e4 */
.L_x_262:
        /* <DEDUP_REMOVED lines=16> */
[----:B-1----:R-:W-:Y:S01]  /*0b60*/  IMAD.U32 R2, RZ, RZ, UR8 ;  /* 0x00000008ff027e24 */ /* 0x002fe2000f8e00ff */
        /* <DEDUP_REMOVED lines=13> */
[----:B--2-4-:R-:W2:Y:S01]  /*0c40*/  @P1 LDG.E R7, desc[UR6][R4.64] ;  /* 0x0000000604071981 */ /* 0x014ea2000c1e1900 */
        /* <DEDUP_REMOVED lines=19> */
[----:B------:R-:W-:Y:S01]  /*0d80*/  @!UP3 USEL UR10, UR8, URZ, UP0 ;  /* 0x0000003f080ab287 */ /* 0x000fe20008000000 */
[----:B------:R-:W-:Y:S01]  /*0d90*/  ULDC UR9, c[0x0][0x2c8] ;  /* 0x0000b20000097ab9 */ /* 0x000fe20000000800 */
[----:B--2---:R-:W-:-:S02]  /*0da0*/  @P1 R2UR UR18, R7 ;  /* 0x00000000071212ca */ /* 0x004fc400000e0000 */
        /* <DEDUP_REMOVED lines=14> */
.L_x_218:
        /* <DEDUP_REMOVED lines=22> */
[----:B------:R-:W-:Y:S02]  /*0ff0*/  USEL UR35, UR14, URZ, UP2 ;  /* 0x0000003f0e237287 */ /* 0x000fe40009000000 */
[----:B------:R-:W-:Y:S01]  /*1000*/  @!UP1 UIMAD.WIDE.U32 UR38, UR49, UR10, URZ ;  /* 0x0000000a312692a5 */ /* 0x000fe2000f8e003f */
[----:B-1----:R-:W-:Y:S01]  /*1010*/  IABS R5, R6 ;  /* 0x0000000600057213 */ /* 0x002fe20000000000 */
[----:B------:R-:W-:Y:S01]  /*1020*/  UIMAD.WIDE.U32 UR14, UR5, UR42, URZ ;  /* 0x0000002a050e72a5 */ /* 0x000fe2000f8e003f */
[----:B------:R-:W-:Y:S01]  /*1030*/  ISETP.NE.AND P3, PT, R6, RZ, PT ;  /* 0x000000ff0600720c */ /* 0x000fe20003f65270 */
[----:B------:R-:W-:Y:S01]  /*1040*/  ULDC.U8 UR20, c[0x0][0x3d8] ;  /* 0x0000f60000147ab9 */ /* 0x000fe20000000000 */
[----:B------:R-:W1:Y:S01]  /*1050*/  I2F.RP R2, R5 ;  /* 0x0000000500027306 */ /* 0x000e620000209400 */
[----:B------:R-:W-:-:S02]  /*1060*/  USEL UR58, UR24, UR14, !UP1 ;  /* 0x0000000e183a7287 */ /* 0x000fc4000c800000 */
[----:B------:R-:W-:Y:S02]  /*1070*/  UISETP.NE.AND UP3, UPT, UR20, URZ, UPT ;  /* 0x0000003f1400728c */ /* 0x000fe4000bf65270 */
[----:B--2---:R-:W-:Y:S02]  /*1080*/  UIMAD.WIDE.U32 UR32, UR9, UR12, URZ ;  /* 0x0000000c092072a5 */ /* 0x004fe4000f8e003f */
[----:B------:R-:W-:Y:S02]  /*1090*/  UIADD3 UR50, UR25, UR34, URZ ;  /* 0x0000002219327290 */ /* 0x000fe4000fffe03f */
[----:B------:R-:W-:Y:S02]  /*10a0*/  UIMAD UR44, UR9, UR13, UR33 ;  /* 0x0000000d092c72a4 */ /* 0x000fe4000f8e0221 */
[----:B------:R-:W-:Y:S01]  /*10b0*/  @!UP1 UIMAD UR9, UR59, UR10, URZ ;  /* 0x0000000a3b0992a4 */ /* 0x000fe2000f8e023f */
[----:B------:R-:W-:Y:S01]  /*10c0*/  @UP1 ULDC.64 UR12, c[0x0][0x420] ;  /* 0x00010800000c1ab9 */ /* 0x000fe20000000a00 */
[----:B------:R-:W-:Y:S01]  /*10d0*/  USHF.L.U64.HI UR16, UR49, 0x7, UR59 ;  /* 0x0000000731107899 */ /* 0x000fe2000801023b */
        /* <DEDUP_REMOVED lines=8> */
[----:B------:R-:W-:Y:S01]  /*1160*/  UIMAD.WIDE UR10, UR22, UR47, URZ ;  /* 0x0000002f160a72a5 */ /* 0x000fe2000f8e023f */
[----:B-1----:R-:W-:Y:S01]  /*1170*/  VIADD R2, R2, 0xffffffe ;  /* 0x0ffffffe02027836 */ /* 0x002fe20000000000 */
[----:B------:R-:W-:Y:S02]  /*1180*/  UIMAD.WIDE.U32 UR12, UR49, UR60, URZ ;  /* 0x0000003c310c72a5 */ /* 0x000fe4000f8e003f */
[----:B------:R-:W-:Y:S01]  /*1190*/  UIMAD UR9, UR59, UR60, UR9 ;  /* 0x0000003c3b0972a4 */ /* 0x000fe2000f8e0209 */
[----:B------:R-:W1:Y:S01]  /*11a0*/  F2I.FTZ.U32.TRUNC.NTZ R3, R2 ;  /* 0x0000000200037305 */ /* 0x000e62000021f000 */
[----:B------:R-:W-:Y:S02]  /*11b0*/  UIMAD UR14, UR11, UR12, URZ ;  /* 0x0000000c0b0e72a4 */ /* 0x000fe4000f8e023f */
[----:B------:R-:W-:Y:S02]  /*11c0*/  UIADD3 UR9, UR13, UR9, URZ ;  /* 0x000000090d097290 */ /* 0x000fe4000fffe03f */
[----:B------:R-:W-:-:S02]  /*11d0*/  ULOP3.LUT UR19, UR33, 0xffffffc0, URZ, 0xc0, !UPT ;  /* 0xffffffc021137892 */ /* 0x000fc4000f8ec03f */
[----:B------:R-:W-:Y:S02]  /*11e0*/  UIMAD.WIDE.U32 UR24, UR10, UR12, URZ ;  /* 0x0000000c0a1872a5 */ /* 0x000fe4000f8e003f */
[----:B------:R-:W-:Y:S02]  /*11f0*/  UIMAD UR9, UR10, UR9, UR14 ;  /* 0x000000090a0972a4 */ /* 0x000fe4000f8e020e */
[----:B------:R-:W-:Y:S02]  /*1200*/  UIADD3 UR19, UR19, -0x40, URZ ;  /* 0xffffffc013137890 */ /* 0x000fe4000fffe03f */
[----:B------:R-:W-:Y:S01]  /*1210*/  UISETP.NE.AND UP0, UPT, UR30, -0x1, UPT ;  /* 0xffffffff1e00788c */ /* 0x000fe2000bf05270 */
[----:B-1----:R-:W-:Y:S01]  /*1220*/  IMAD.MOV R0, RZ, RZ, -R3 ;  /* 0x000000ffff007224 */ /* 0x002fe200078e0a03 */
[----:B------:R-:W-:Y:S01]  /*1230*/  USEL UR16, UR16, URZ, UP2 ;  /* 0x0000003f10107287 */ /* 0x000fe20009000000 */
[----:B------:R-:W-:Y:S01]  /*1240*/  IMAD.MOV.U32 R2, RZ, RZ, RZ ;  /* 0x000000ffff027224 */ /* 0x000fe200078e00ff */
[----:B------:R-:W-:Y:S01]  /*1250*/  UIADD3 UR48, UR25, UR9, URZ ;  /* 0x0000000919307290 */ /* 0x000fe2000fffe03f */
[----:B------:R-:W-:Y:S01]  /*1260*/  IMAD R0, R0, R5, RZ ;  /* 0x0000000500007224 */ /* 0x000fe200078e02ff */
[----:B------:R-:W-:-:S02]  /*1270*/  UIMAD.WIDE.U32 UR12, UR10, UR5, URZ ;  /* 0x000000050a0c72a5 */ /* 0x000fc4000f8e003f */
[----:B------:R-:W-:Y:S01]  /*1280*/  UIADD3 UR9, UP2, UR19, UR35, URZ ;  /* 0x0000002313097290 */ /* 0x000fe2000ff5e03f */
[----:B------:R-:W-:Y:S01]  /*1290*/  IMAD.HI.U32 R0, R3, R0, R2 ;  /* 0x0000000003007227 */ /* 0x000fe200078e0002 */
[----:B------:R-:W-:Y:S01]  /*12a0*/  MOV R2, R4 ;  /* 0x0000000400027202 */ /* 0x000fe20000000f00 */
[----:B------:R-:W-:Y:S01]  /*12b0*/  USHF.R.S32.HI UR36, URZ, 0x1f, UR19 ;  /* 0x0000001f3f247899 */ /* 0x000fe20008011413 */
[----:B------:R-:W-:Y:S01]  /*12c0*/  ULDC UR46, c[0x0][0x2c4] ;  /* 0x0000b100002e7ab9 */ /* 0x000fe20000000800 */
[----:B------:R-:W-:Y:S02]  /*12d0*/  UIMAD UR14, UR11, UR5, URZ ;  /* 0x000000050b0e72a4 */ /* 0x000fe4000f8e023f */
[----:B------:R-:W-:Y:S01]  /*12e0*/  IMAD.HI.U32 R0, R0, R2, RZ ;  /* 0x0000000200007227 */ /* 0x000fe200078e00ff */
[----:B------:R-:W-:Y:S02]  /*12f0*/  USEL UR56, UR24, UR12, !UP1 ;  /* 0x0000000c18387287 */ /* 0x000fe4000c800000 */
[----:B------:R-:W-:Y:S01]  /*1300*/  UIMAD UR11, UR11, UR9, URZ ;  /* 0x000000090b0b72a4 */ /* 0x000fe2000f8e023f */
[----:B------:R-:W-:Y:S01]  /*1310*/  IMAD.MOV R3, RZ, RZ, -R0 ;  /* 0x000000ffff037224 */ /* 0x000fe200078e0a00 */
[----:B------:R-:W-:-:S02]  /*1320*/  UIMAD.WIDE.U32 UR34, UR10, UR9, URZ ;  /* 0x000000090a2272a5 */ /* 0x000fc4000f8e003f */
[----:B------:R-:W-:Y:S01]  /*1330*/  UIADD3.X UR12, UR36, UR16, URZ, UP2, !UPT ;  /* 0x00000010240c7290 */ /* 0x000fe200097fe43f */
[C---:B------:R-:W-:Y:S01]  /*1340*/  IMAD R2, R5.reuse, R3, R2 ;  /* 0x0000000305027224 */ /* 0x040fe200078e0202 */
[----:B------:R-:W-:Y:S01]  /*1350*/  @UP3 UIMAD UR9, UR49, UR46, URZ ;  /* 0x0000002e310932a4 */ /* 0x000fe2000f8e023f */
[----:B------:R-:W-:Y:S01]  /*1360*/  ULDC.U8 UR21, c[0x0][0x480] ;  /* 0x0001200000157ab9 */ /* 0x000fe20000000000 */
[----:B------:R-:W-:Y:S02]  /*1370*/  UIMAD UR27, UR5, UR43, URZ ;  /* 0x0000002b051b72a4 */ /* 0x000fe4000f8e023f */
[----:B------:R-:W-:Y:S01]  /*1380*/  ISETP.GT.U32.AND P1, PT, R5, R2, PT ;  /* 0x000000020500720c */ /* 0x000fe20003f24070 */
[----:B------:R-:W-:Y:S02]  /*1390*/  @UP0 UIADD3 UR26, UR18, UR30, URZ ;  /* 0x0000001e121a0290 */ /* 0x000fe4000fffe03f */
[----:B------:R-:W-:Y:S02]  /*13a0*/  @UP0 UIADD3 UR31, UR18, UR30, URZ ;  /* 0x0000001e121f0290 */ /* 0x000fe4000fffe03f */
[----:B------:R-:W-:-:S02]  /*13b0*/  UIMAD UR16, UR10, UR12, UR11 ;  /* 0x0000000c0a1072a4 */ /* 0x000fc4000f8e020b */
[----:B------:R-:W-:Y:S02]  /*13c0*/  UIMAD UR51, UR57, UR22, URZ ;  /* 0x00000016393372a4 */ /* 0x000fe4000f8e023f */
[----:B------:R-:W-:Y:S02]  /*13d0*/  UISETP.NE.AND UP5, UPT, UR21, URZ, UPT ;  /* 0x0000003f1500728c */ /* 0x000fe4000bfa5270 */
[----:B------:R-:W-:Y:S02]  /*13e0*/  @UP3 USEL UR10, UR9, UR5, !UP1 ;  /* 0x00000005090a3287 */ /* 0x000fe4000c800000 */
[----:B------:R-:W-:Y:S01]  /*13f0*/  @!P1 IMAD.IADD R2, R2, 0x1, -R5 ;  /* 0x0000000102029824 */ /* 0x000fe200078e0a05 */
[----:B------:R-:W-:Y:S01]  /*1400*/  @!P1 IADD3 R0, R0, 0x1, RZ ;  /* 0x0000000100009810 */ /* 0x000fe20007ffe0ff */
[----:B------:R-:W-:Y:S01]  /*1410*/  @UP0 ULDC.64 UR22, c[0x0][0x248] ;  /* 0x0000920000160ab9 */ /* 0x000fe20000000a00 */
[----:B------:R-:W-:Y:S01]  /*1420*/  PLOP3.LUT P1, PT, PT, PT, UP0, 0x80, 0x0 ;  /* 0x000000000000781c */ /* 0x000fe20003f2f008 */
[----:B------:R-:W-:Y:S01]  /*1430*/  @UP0 ULDC.64 UR20, c[0x0][0x250] ;  /* 0x0000940000140ab9 */ /* 0x000fe20000000a00 */
[----:B------:R-:W-:Y:S01]  /*1440*/  ISETP.GE.U32.AND P0, PT, R2, R5, PT ;  /* 0x000000050200720c */ /* 0x000fe20003f06070 */
[----:B------:R-:W-:Y:S01]  /*1450*/  @UP1 UIADD3 UR50, UR15, UR27, URZ ;  /* 0x0000001b0f321290 */ /* 0x000fe2000fffe03f */
[----:B------:R-:W-:Y:S01]  /*1460*/  LOP3.LUT R2, R6, UR57, RZ, 0x3c, !PT ;  /* 0x0000003906027c12 */ /* 0x000fe2000f8e3cff */
[----:B------:R-:W-:Y:S01]  /*1470*/  @UP1 UIADD3 UR48, UR13, UR14, URZ ;  /* 0x0000000e0d301290 */ /* 0x000fe2000fffe03f */
[----:B------:R-:W-:-:S02]  /*1480*/  @UP3 ULDC UR9, c[0x0][0x2e4] ;  /* 0x0000b90000093ab9 */ /* 0x000fc40000000800 */
[----:B------:R-:W-:Y:S01]  /*1490*/  ISETP.GE.AND P2, PT, R2, RZ, PT ;  /* 0x000000ff0200720c */ /* 0x000fe20003f46270 */
[----:B------:R-:W-:Y:S02]  /*14a0*/  @UP0 UIMAD.WIDE.U32 UR14, UR26, UR22, URZ ;  /* 0x000000161a0e02a5 */ /* 0x000fe4000f8e003f */
[----:B------:R-:W-:Y:S02]  /*14b0*/  @!UP1 UIADD3 UR52, UR39, UR37, URZ ;  /* 0x0000002527349290 */ /* 0x000fe4000fffe03f */
[----:B------:R-:W-:Y:S02]  /*14c0*/  @UP0 UIMAD.WIDE.U32 UR12, UR31, UR20, URZ ;  /* 0x000000141f0c02a5 */ /* 0x000fe4000f8e003f */
[----:B------:R-:W-:Y:S01]  /*14d0*/  @UP3 UIMAD UR37, UR57, UR9, UR10 ;  /* 0x00000009392532a4 */ /* 0x000fe2000f8e020a */
[----:B------:R-:W-:Y:S01]  /*14e0*/  @P0 VIADD R0, R0, 0x1 ;  /* 0x0000000100000836 */ /* 0x000fe20000000000 */
[----:B------:R-:W-:Y:S01]  /*14f0*/  @!UP3 UIMAD UR9, UR49, UR47, UR57 ;  /* 0x0000002f3109b2a4 */ /* 0x000fe2000f8e0239 */
[----:B------:R-:W-:Y:S01]  /*1500*/  PLOP3.LUT P0, PT, PT, PT, UP3, 0x80, 0x0 ;  /* 0x000000000000781c */ /* 0x000fe20003f0f038 */
[----:B------:R-:W-:-:S02]  /*1510*/  @UP0 UIMAD UR26, UR26, UR23, URZ ;  /* 0x000000171a1a02a4 */ /* 0x000fc4000f8e023f */
[----:B------:R-:W-:Y:S01]  /*1520*/  @UP0 UIMAD UR11, UR31, UR21, URZ ;  /* 0x000000151f0b02a4 */ /* 0x000fe2000f8e023f */
[----:B------:R-:W-:Y:S01]  /*1530*/  @!P2 IADD3 R0, -R0, RZ, RZ ;  /* 0x000000ff0000a210 */ /* 0x000fe20007ffe1ff */
[----:B------:R-:W-:Y:S01]  /*1540*/  USEL UR54, UR32, URZ, UP5 ;  /* 0x0000003f20367287 */ /* 0x000fe2000a800000 */
[----:B------:R-:W-:Y:S01]  /*1550*/  @!P3 LOP3.LUT R0, RZ, R6, RZ, 0x33, !PT ;  /* 0x00000006ff00b212 */ /* 0x000fe200078e33ff */
[----:B------:R-:W-:Y:S02]  /*1560*/  USEL UR53, UR44, URZ, UP5 ;  /* 0x0000003f2c357287 */ /* 0x000fe4000a800000 */
[----:B------:R-:W-:Y:S02]  /*1570*/  @!UP3 UIMAD UR37, UR9, UR46, URZ ;  /* 0x0000002e0925b2a4 */ /* 0x000fe4000f8e023f */
[----:B------:R-:W-:Y:S02]  /*1580*/  USHF.R.S32.HI UR45, URZ, 0x1f, UR28 ;  /* 0x0000001f3f2d7899 */ /* 0x000fe4000801141c */
[----:B------:R-:W-:-:S02]  /*1590*/  USHF.R.S32.HI UR55, URZ, 0x1f, UR51 ;  /* 0x0000001f3f377899 */ /* 0x000fc40008011433 */
[----:B------:R-:W-:Y:S02]  /*15a0*/  USHF.R.S32.HI UR33, URZ, 0x6, UR33 ;  /* 0x000000063f217899 */ /* 0x000fe40008011421 */
[----:B------:R-:W-:Y:S02]  /*15b0*/  @UP0 UIADD3 UR47, UR13, UR11, URZ ;  /* 0x0000000b0d2f0290 */ /* 0x000fe4000fffe03f */
        /* <DEDUP_REMOVED lines=17> */
.L_x_220:
        /* <DEDUP_REMOVED lines=13> */
.L_x_221:
        /* <DEDUP_REMOVED lines=11> */
.L_x_222:
[----:B------:R-:W-:Y:S02]  /*1850*/  ULDC UR5, c[0x0][0x270] ;  /* 0x00009c0000057ab9 */ /* 0x000fe40000000800 */
[----:B------:R-:W-:-:S04]  /*1860*/  UIMAD UR5, UR49, UR5, UR57 ;  /* 0x00000005310572a4 */ /* 0x000fc8000f8e0239 */
[----:B------:R-:W-:-:S12]  /*1870*/  UIMAD UR5, UR5, UR60, URZ ;  /* 0x0000003c050572a4 */ /* 0x000fd8000f8e023f */
.L_x_223:
[----:B------:R-:W1:Y:S01]  /*1880*/  S2R R38, SR_TID.X ;  /* 0x0000000000267919 */ /* 0x000e620000002100 */
[----:B------:R-:W2:Y:S01]  /*1890*/  LDC.64 R12, c[0x0][0x420] ;  /* 0x00010800ff0c7b82 */ /* 0x000ea20000000a00 */
[----:B------:R-:W-:Y:S01]  /*18a0*/  ULDC UR9, c[0x0][0x2dc] ;  /* 0x0000b70000097ab9 */ /* 0x000fe20000000800 */
[----:B------:R-:W-:Y:S01]  /*18b0*/  ULDC UR11, c[0x0][0x270] ;  /* 0x00009c00000b7ab9 */ /* 0x000fe20000000800 */
[----:B------:R-:W-:Y:S01]  /*18c0*/  UIADD3 UR31, UR19, UR5, URZ ;  /* 0x00000005131f7290 */ /* 0x000fe2000fffe03f */
[----:B------:R-:W-:Y:S01]  /*18d0*/  BSSY B1, `(.L_x_219) ;  /* 0x00007de000017945 */ /* 0x000fe20003800000 */
[----:B------:R-:W-:Y:S02]  /*18e0*/  UIMAD UR5, UR9, UR11, URZ ;  /* 0x0000000b090572a4 */ /* 0x000fe4000f8e023f */
[----:B------:R-:W-:Y:S01]  /*18f0*/  UIADD3 UR9, -UR8, UR29, UR28 ;  /* 0x0000001d08097290 */ /* 0x000fe2000fffe11c */
[----:B------:R-:W-:Y:S01]  /*1900*/  ULDC UR11, c[0x0][0x398] ;  /* 0x0000e600000b7ab9 */ /* 0x000fe20000000800 */
[----:B------:R-:W-:-:S02]  /*1910*/  ULDC.64 UR26, c[0x0][0x400] ;  /* 0x00010000001a7ab9 */ /* 0x000fc40000000a00 */
[----:B------:R-:W-:Y:S02]  /*1920*/  UIADD3 UR9, UR9, -UR11, URZ ;  /* 0x8000000b09097290 */ /* 0x000fe4000fffe03f */
[----:B------:R-:W-:Y:S01]  /*1930*/  USHF.R.S32.HI UR38, URZ, 0x1f, UR57 ;  /* 0x0000001f3f267899 */ /* 0x000fe20008011439 */
[----:B------:R-:W-:Y:S01]  /*1940*/  ULDC.64 UR24, c[0x0][0x258] ;  /* 0x0000960000187ab9 */ /* 0x000fe20000000a00 */
[----:B------:R-:W-:Y:S02]  /*1950*/  ULDC.64 UR14, c[0x0][0x428] ;  /* 0x00010a00000e7ab9 */ /* 0x000fe40000000a00 */
[----:B------:R-:W-:Y:S01]  /*1960*/  UIMAD UR13, UR38, UR14, URZ ;  /* 0x0000000e260d72a4 */ /* 0x000fe2000f8e023f */
[----:B-1----:R-:W-:-:S04]  /*1970*/  SHF.R.S32.HI R39, RZ, 0x1f, R38 ;  /* 0x0000001fff277819 */ /* 0x002fc80000011426 */
[CC--:B------:R-:W-:Y:S02]  /*1980*/  LEA.HI R3, R39.reuse, R38.reuse, RZ, 0x5 ;  /* 0x0000002627037211 */ /* 0x0c0fe400078f28ff */
[----:B------:R-:W-:Y:S02]  /*1990*/  LEA.HI R4, R39, R38, RZ, 0x3 ;  /* 0x0000002627047211 */ /* 0x000fe400078f18ff */
[----:B------:R-:W-:Y:S02]  /*19a0*/  LOP3.LUT R2, R3, 0xffffffe0, RZ, 0xc0, !PT ;  /* 0xffffffe003027812 */ /* 0x000fe400078ec0ff */
[----:B------:R-:W-:-:S03]  /*19b0*/  SHF.R.S32.HI R3, RZ, 0x5, R3 ;  /* 0x00000005ff037819 */ /* 0x000fc60000011403 */
[----:B------:R-:W-:-:S04]  /*19c0*/  IMAD.IADD R2, R38, 0x1, -R2 ;  /* 0x0000000126027824 */ /* 0x000fc800078e0a02 */
[----:B------:R-:W-:Y:S01]  /*19d0*/  IMAD R10, R3, UR5, R2 ;  /* 0x00000005030a7c24 */ /* 0x000fe2000f8e0202 */
[----:B------:R-:W-:Y:S01]  /*19e0*/  LOP3.LUT R3, R4, 0xfffffff8, RZ, 0xc0, !PT ;  /* 0xfffffff804037812 */ /* 0x000fe200078ec0ff */
[----:B------:R-:W-:Y:S01]  /*19f0*/  USHF.L.U32 UR5, UR5, 0x6, URZ ;  /* 0x0000000605057899 */ /* 0x000fe2000800063f */
[----:B------:R-:W-:-:S03]  /*1a00*/  SHF.R.S32.HI R2, RZ, 0x3, R4 ;  /* 0x00000003ff027819 */ /* 0x000fc60000011404 */
[----:B------:R-:W-:Y:S01]  /*1a10*/  IMAD.IADD R3, R38, 0x1, -R3 ;  /* 0x0000000126037824 */ /* 0x000fe200078e0a03 */
[----:B------:R-:W-:Y:S01]  /*1a20*/  SHF.R.S32.HI R35, RZ, 0x1f, R2 ;  /* 0x0000001fff237819 */ /* 0x000fe20000011402 */
[----:B------:R-:W-:Y:S01]  /*1a30*/  USHF.R.S32.HI UR12, URZ, 0x1f, UR5 ;  /* 0x0000001f3f0c7899 */ /* 0x000fe20008011405 */
[----:B------:R-:W-:Y:S01]  /*1a40*/  IADD3 R8, P0, R2, UR19, RZ ;  /* 0x0000001302087c10 */ /* 0x000fe2000ff1e0ff */
[----:B------:R-:W-:Y:S01]  /*1a50*/  UIADD3 UR5, UP4, UP3, UR34, UR5, UR51 ;  /* 0x0000000522057290 */ /* 0x000fe2000fb9e033 */
[----:B------:R-:W-:Y:S02]  /*1a60*/  IMAD.SHL.U32 R4, R3, 0x8, RZ ;  /* 0x0000000803047824 */ /* 0x000fe400078e00ff */
[----:B------:R-:W-:Y:S01]  /*1a70*/  IADD3.X R7, R35, UR36, RZ, P0, !PT ;  /* 0x0000002423077c10 */ /* 0x000fe200087fe4ff */
[----:B------:R-:W-:Y:S01]  /*1a80*/  UIADD3 UR11, UP2, UP1, UR54, UR5, UR56 ;  /* 0x00000005360b7290 */ /* 0x000fe2000f95e038 */
[----:B--2---:R-:W-:Y:S01]  /*1a90*/  IMAD R3, R12, UR36, RZ ;  /* 0x000000240c037c24 */ /* 0x004fe2000f8e02ff */
[----:B------:R-:W-:Y:S01]  /*1aa0*/  UIADD3.X UR5, UR16, UR12, UR55, UP4, UP3 ;  /* 0x0000000c10057290 */ /* 0x000fe2000a7e6437 */
[--C-:B------:R-:W-:Y:S01]  /*1ab0*/  SHF.R.S32.HI R5, RZ, 0x1f, R4.reuse ;  /* 0x0000001fff057819 */ /* 0x100fe20000011404 */
[----:B------:R-:W-:Y:S01]  /*1ac0*/  IMAD R9, R7, UR42, RZ ;  /* 0x0000002a07097c24 */ /* 0x000fe2000f8e02ff */
[----:B------:R-:W-:Y:S01]  /*1ad0*/  IADD3 R6, P0, R4, UR10, RZ ;  /* 0x0000000a04067c10 */ /* 0x000fe2000ff1e0ff */
[----:B------:R-:W-:Y:S01]  /*1ae0*/  UIADD3.X UR5, UR53, UR5, UR48, UP2, UP1 ;  /* 0x0000000535057290 */ /* 0x000fe200097e2430 */
[----:B------:R-:W-:Y:S01]  /*1af0*/  IMAD R11, R13, UR19, R3 ;  /* 0x000000130d0b7c24 */ /* 0x000fe2000f8e0203 */
[----:B------:R-:W-:Y:S01]  /*1b00*/  USHF.R.S32.HI UR16, URZ, 0x1f, UR9 ;  /* 0x0000001f3f107899 */ /* 0x000fe20008011409 */
[----:B------:R-:W-:Y:S01]  /*1b10*/  IADD3.X R7, R5, UR52, RZ, P0, !PT ;  /* 0x0000003405077c10 */ /* 0x000fe200087fe4ff */
[----:B------:R-:W-:Y:S01]  /*1b20*/  IMAD R14, R8, UR43, R9 ;  /* 0x0000002b080e7c24 */ /* 0x000fe2000f8e0209 */
[----:B------:R-:W-:Y:S01]  /*1b30*/  IADD3 R3, P0, R10, UR11, RZ ;  /* 0x0000000b0a037c10 */ /* 0x000fe2000ff1e0ff */
[----:B------:R-:W-:Y:S01]  /*1b40*/  IMAD.WIDE.U32 R8, R8, UR42, R4 ;  /* 0x0000002a08087c25 */ /* 0x000fe2000f8e0004 */
[----:B------:R-:W-:-:S02]  /*1b50*/  ULEA.HI UR16, UR16, UR9, URZ, 0x6 ;  /* 0x0000000910107291 */ /* 0x000fc4000f8f303f */
[----:B------:R-:W-:Y:S01]  /*1b60*/  LEA.HI.X.SX32 R10, R10, UR5, 0x1, P0 ;  /* 0x000000050a0a7c11 */ /* 0x000fe200080f0eff */
[----:B------:R-:W-:Y:S01]  /*1b70*/  UIMAD UR5, UR38, UR24, URZ ;  /* 0x00000018260572a4 */ /* 0x000fe2000f8e023f */
[C---:B------:R-:W-:Y:S01]  /*1b80*/  LEA R222, P0, R3.reuse, UR26, 0x2 ;  /* 0x0000001a03de7c11 */ /* 0x040fe2000f8010ff */
[----:B------:R-:W-:Y:S01]  /*1b90*/  USHF.R.S32.HI UR16, URZ, 0x6, UR16 ;  /* 0x000000063f107899 */ /* 0x000fe20008011410 */
[----:B------:R-:W-:Y:S01]  /*1ba0*/  IADD3 R8, P2, R8, UR58, RZ ;  /* 0x0000003a08087c10 */ /* 0x000fe2000ff5e0ff */
[----:B------:R-:W-:Y:S01]  /*1bb0*/  IMAD.WIDE.U32 R6, R12, UR19, R6 ;  /* 0x000000130c067c25 */ /* 0x000fe2000f8e0006 */
[----:B------:R-:W-:Y:S01]  /*1bc0*/  LEA.HI.X R223, R3, UR27, R10, 0x2, P0 ;  /* 0x0000001b03df7c11 */ /* 0x000fe200080f140a */
[----:B------:R-:W-:Y:S01]  /*1bd0*/  UISETP.LT.AND UP1, UPT, URZ, UR16, UPT ;  /* 0x000000103f00728c */ /* 0x000fe2000bf21270 */
[----:B------:R-:W-:Y:S01]  /*1be0*/  IADD3.X R9, R9, UR50, R14, P2, !PT ;  /* 0x0000003209097c10 */ /* 0x000fe200097fe40e */
[----:B------:R-:W-:Y:S01]  /*1bf0*/  IMAD.U32 R10, RZ, RZ, UR24 ;  /* 0x00000018ff0a7e24 */ /* 0x000fe2000f8e00ff */
[----:B------:R-:W-:Y:S01]  /*1c00*/  UIMAD UR5, UR57, UR25, UR5 ;  /* 0x00000019390572a4 */ /* 0x000fe2000f8e0205 */
[----:B------:R-:W-:Y:S01]  /*1c10*/  IMAD.IADD R7, R7, 0x1, R11 ;  /* 0x0000000107077824 */ /* 0x000fe200078e020b */
[----:B------:R-:W-:Y:S01]  /*1c20*/  USEL UR16, URZ, UR16, !UP1 ;  /* 0x000000103f107287 */ /* 0x000fe2000c800000 */
[----:B------:R-:W-:Y:S01]  /*1c30*/  IMAD.WIDE.U32 R8, R10, UR57, R8 ;  /* 0x000000390a087c25 */ /* 0x000fe2000f8e0008 */
[----:B------:R-:W-:-:S02]  /*1c40*/  UIMAD UR11, UR57, UR15, UR13 ;  /* 0x0000000f390b72a4 */ /* 0x000fc4000f8e020d */
[----:B------:R-:W-:Y:S01]  /*1c50*/  UISETP.GT.AND UP1, UPT, UR33, UR16, UPT ;  /* 0x000000102100728c */ /* 0x000fe2000bf24270 */
[----:B------:R-:W-:Y:S01]  /*1c60*/  IMAD.U32 R3, RZ, RZ, UR14 ;  /* 0x0000000eff037e24 */ /* 0x000fe2000f8e00ff */
[----:B------:R-:W-:Y:S01]  /*1c70*/  ULDC.64 UR12, c[0x0][0x210] ;  /* 0x00008400000c7ab9 */ /* 0x000fe20000000a00 */
[----:B------:R-:W-:Y:S01]  /*1c80*/  VIADD R9, R9, UR5 ;  /* 0x0000000509097c36 */ /* 0x000fe20008000000 */
[C---:B------:R-:W-:Y:S01]  /*1c90*/  LEA R226, P0, R8.reuse, UR12, 0x1 ;  /* 0x0000000c08e27c11 */ /* 0x040fe2000f8008ff */
[----:B------:R-:W-:Y:S01]  /*1ca0*/  IMAD.WIDE.U32 R6, R3, UR57, R6 ;  /* 0x0000003903067c25 */ /* 0x000fe2000f8e0006 */
[----:B------:R-:W-:Y:S02]  /*1cb0*/  UIADD3 UR10, UR19, UR37, URZ ;  /* 0x00000025130a7290 */ /* 0x000fe4000fffe03f */
[----:B------:R-:W-:Y:S01]  /*1cc0*/  LEA.HI.X R227, R8, UR13, R9, 0x1, P0 ;  /* 0x0000000d08e37c11 */ /* 0x000fe200080f0c09 */
[----:B------:R-:W-:Y:S01]  /*1cd0*/  VIADD R7, R7, UR11 ;  /* 0x0000000b07077c36 */ /* 0x000fe20008000000 */
[----:B------:R-:W-:Y:S01]  /*1ce0*/  PLOP3.LUT P0, PT, PT, PT, UP1, 0x80, 0x0 ;  /* 0x000000000000781c */ /* 0x000fe20003f0f018 */
[-C--:B------:R-:W-:Y:S01]  /*1cf0*/  IMAD R3, R35, R12.reuse, RZ ;  /* 0x0000000c23037224 */ /* 0x080fe200078e02ff */
[----:B------:R-:W-:Y:S01]  /*1d00*/  ULDC.64 UR26, c[0x0][0x2b0] ;  /* 0x0000ac00001a7ab9 */ /* 0x000fe20000000a00 */
[----:B------:R-:W-:Y:S01]  /*1d10*/  ULDC.64 UR14, c[0x0][0x478] ;  /* 0x00011e00000e7ab9 */ /* 0x000fe20000000a00 */
[----:B------:R-:W-:Y:S01]  /*1d20*/  IMAD.WIDE.U32 R6, R2, R12, R6 ;  /* 0x0000000c02067225 */ /* 0x000fe200078e0006 */
[----:B------:R-:W-:-:S02]  /*1d30*/  UIMAD.WIDE UR10, UR10, 0x4, UR26 ;  /* 0x000000040a0a78a5 */ /* 0x000fc4000f8e021a */
[----:B------:R-:W-:Y:S01]  /*1d40*/  UIMAD.WIDE UR14, UR31, 0x4, UR14 ;  /* 0x000000041f0e78a5 */ /* 0x000fe2000f8e020e */
[----:B------:R-:W-:Y:S01]  /*1d50*/  IMAD R3, R2, R13, R3 ;  /* 0x0000000d02037224 */ /* 0x000fe200078e0203 */
[----:B------:R-:W-:Y:S01]  /*1d60*/  ULDC.64 UR24, c[0x0][0x3e0] ;  /* 0x0000f80000187ab9 */ /* 0x000fe20000000a00 */
[----:B------:R-:W-:Y:S01]  /*1d70*/  UIADD3 UR5, UR33, -0x1, URZ ;  /* 0xffffffff21057890 */ /* 0x000fe2000fffe03f */
[----:B------:R-:W-:Y:S01]  /*1d80*/  LEA R224, P2, R6, UR24, 0x1 ;  /* 0x0000001806e07c11 */ /* 0x000fe2000f8408ff */
[----:B------:R-:W-:Y:S01]  /*1d90*/  IMAD.IADD R3, R7, 0x1, R3 ;  /* 0x0000000107037824 */ /* 0x000fe200078e0203 */
[----:B------:R-:W-:Y:S01]  /*1da0*/  UMOV UR12, UR10 ;  /* 0x0000000a000c7c82 */ /* 0x000fe20008000000 */
[----:B------:R-:W-:-:S03]  /*1db0*/  UMOV UR13, UR15 ;  /* 0x0000000f000d7c82 */ /* 0x000fc60008000000 */
        /* <DEDUP_REMOVED lines=21> */
.L_x_225:
        /* <DEDUP_REMOVED lines=19> */
.L_x_226:
        /* <DEDUP_REMOVED lines=26> */
[----:B------:R-:W-:Y:S01]  /*21e0*/  MOV R9, R0 ;  /* 0x0000000000097202 */ /* 0x000fe20000000f00 */
[----:B------:R-:W-:Y:S02]  /*21f0*/  ULDC.64 UR14, c[0x0][0x3f0] ;  /* 0x0000fc00000e7ab9 */ /* 0x000fe40000000a00 */
[C---:B------:R-:W-:Y:S02]  /*2200*/  IMAD R3, R2.reuse, UR11, R3 ;  /* 0x0000000b02037c24 */ /* 0x040fe4000f8e0203 */
[----:B------:R-:W-:-:S05]  /*2210*/  IMAD.WIDE.U32 R8, R2, UR10, R8 ;  /* 0x0000000a02087c25 */ /* 0x000fca000f8e0008 */
[----:B------:R-:W-:Y:S02]  /*2220*/  IADD3 R3, R9, R3, RZ ;  /* 0x0000000309037210 */ /* 0x000fe40007ffe0ff */
[----:B------:R-:W-:-:S04]  /*2230*/  LEA R10, P4, R8, UR14, 0x1 ;  /* 0x0000000e080a7c11 */ /* 0x000fc8000f8808ff */
[----:B------:R-:W-:-:S05]  /*2240*/  LEA.HI.X R11, R8, UR15, R3, 0x1, P4 ;  /* 0x0000000f080b7c11 */ /* 0x000fca000a0f0c03 */
[----:B------:R1:W-:Y:S04]  /*2250*/  STG.E.128 desc[UR6][R10.64], RZ ;  /* 0x000000ff0a007986 */ /* 0x0003e8000c101d06 */
[----:B------:R1:W-:Y:S02]  /*2260*/  STG.E.128 desc[UR6][R10.64+0x80], RZ ;  /* 0x000080ff0a007986 */ /* 0x0003e4000c101d06 */
.L_x_228:
[----:B------:R-:W-:Y:S05]  /*2270*/  BSYNC B0 ;  /* 0x0000000000007941 */ /* 0x000fea0003800000 */
.L_x_227:
[----:B------:R-:W-:Y:S04]  /*2280*/  BSSY B0, `(.L_x_229) ;  /* 0x000000f000007945 */ /* 0x000fe80003800000 */
[----:B------:R-:W-:Y:S05]  /*2290*/  @P2 BRA `(.L_x_230) ;  /* 0x0000000000342947 */ /* 0x000fea0003800000 */
[----:B------:R-:W-:Y:S01]  /*22a0*/  IADD3 R3, P4, R2, 0x20, RZ ;  /* 0x0000002002037810 */ /* 0x000fe20007f9e0ff */
[----:B------:R-:W-:Y:S01]  /*22b0*/  ULDC.64 UR14, c[0x0][0x3f0] ;  /* 0x0000fc00000e7ab9 */ /* 0x000fe20000000a00 */
[----:B------:R-:W-:-:S03]  /*22c0*/  MOV R9, R0 ;  /* 0x0000000000097202 */ /* 0x000fc60000000f00 */
[----:B------:R-:W-:-:S04]  /*22d0*/  IMAD.X R8, RZ, RZ, R35, P4 ;  /* 0x000000ffff087224 */ /* 0x000fc800020e0623 */
[----:B-1----:R-:W-:Y:S02]  /*22e0*/  IMAD R10, R8, UR10, RZ ;  /* 0x0000000a080a7c24 */ /* 0x002fe4000f8e02ff */
[----:B------:R-:W-:-:S04]  /*22f0*/  IMAD.MOV.U32 R8, RZ, RZ, R6 ;  /* 0x000000ffff087224 */ /* 0x000fc800078e0006 */
[----:B------:R-:W-:-:S04]  /*2300*/  IMAD.WIDE.U32 R8, R3, UR10, R8 ;  /* 0x0000000a03087c25 */ /* 0x000fc8000f8e0008 */
[----:B------:R-:W-:Y:S01]  /*2310*/  IMAD R3, R3, UR11, R10 ;  /* 0x0000000b03037c24 */ /* 0x000fe2000f8e020a */
[----:B------:R-:W-:-:S04]  /*2320*/  LEA R10, P4, R8, UR14, 0x1 ;  /* 0x0000000e080a7c11 */ /* 0x000fc8000f8808ff */
[----:B------:R-:W-:-:S04]  /*2330*/  IADD3 R3, R9, R3, RZ ;  /* 0x0000000309037210 */ /* 0x000fc80007ffe0ff */
[----:B------:R-:W-:-:S05]  /*2340*/  LEA.HI.X R11, R8, UR15, R3, 0x1, P4 ;  /* 0x0000000f080b7c11 */ /* 0x000fca000a0f0c03 */
[----:B------:R2:W-:Y:S04]  /*2350*/  STG.E.128 desc[UR6][R10.64], RZ ;  /* 0x000000ff0a007986 */ /* 0x0005e8000c101d06 */
[----:B------:R2:W-:Y:S02]  /*2360*/  STG.E.128 desc[UR6][R10.64+0x80], RZ ;  /* 0x000080ff0a007986 */ /* 0x0005e4000c101d06 */
.L_x_230:
[----:B------:R-:W-:Y:S05]  /*2370*/  BSYNC B0 ;  /* 0x0000000000007941 */ /* 0x000fea0003800000 */
.L_x_229:
[----:B------:R-:W-:Y:S04]  /*2380*/  BSSY B0, `(.L_x_231) ;  /* 0x000000f000007945 */ /* 0x000fe80003800000 */
[----:B------:R-:W-:Y:S05]  /*2390*/  @P1 BRA `(.L_x_232) ;  /* 0x0000000000341947 */ /* 0x000fea0003800000 */
[----:B------:R-:W-:Y:S01]  /*23a0*/  IADD3 R3, P4, R2, 0x40, RZ ;  /* 0x0000004002037810 */ /* 0x000fe20007f9e0ff */
[----:B------:R-:W-:Y:S01]  /*23b0*/  ULDC.64 UR14, c[0x0][0x3f0] ;  /* 0x0000fc00000e7ab9 */ /* 0x000fe20000000a00 */
[----:B------:R-:W-:-:S03]  /*23c0*/  MOV R9, R0 ;  /* 0x0000000000097202 */ /* 0x000fc60000000f00 */
[----:B------:R-:W-:-:S04]  /*23d0*/  IMAD.X R8, RZ, RZ, R35, P4 ;  /* 0x000000ffff087224 */ /* 0x000fc800020e0623 */
[----:B-12---:R-:W-:Y:S02]  /*23e0*/  IMAD R10, R8, UR10, RZ ;  /* 0x0000000a080a7c24 */ /* 0x006fe4000f8e02ff */
        /* <DEDUP_REMOVED lines=8> */
.L_x_232:
[----:B------:R-:W-:Y:S05]  /*2470*/  BSYNC B0 ;  /* 0x0000000000007941 */ /* 0x000fea0003800000 */
.L_x_231:
[----:B------:R-:W-:Y:S04]  /*2480*/  BSSY B0, `(.L_x_233) ;  /* 0x000000f000007945 */ /* 0x000fe80003800000 */
[----:B------:R-:W-:Y:S05]  /*2490*/  @P0 BRA `(.L_x_234) ;  /* 0x0000000000340947 */ /* 0x000fea0003800000 */
[----:B------:R-:W-:Y:S01]  /*24a0*/  IADD3 R3, P4, R2, 0x60, RZ ;  /* 0x0000006002037810 */ /* 0x000fe20007f9e0ff */
[----:B------:R-:W-:Y:S01]  /*24b0*/  IMAD.MOV.U32 R8, RZ, RZ, R6 ;  /* 0x000000ffff087224 */ /* 0x000fe200078e0006 */
[----:B------:R-:W-:Y:S01]  /*24c0*/  MOV R9, R0 ;  /* 0x0000000000097202 */ /* 0x000fe20000000f00 */
[----:B------:R-:W-:Y:S02]  /*24d0*/  ULDC.64 UR8, c[0x0][0x3f0] ;  /* 0x0000fc0000087ab9 */ /* 0x000fe40000000a00 */
[----:B------:R-:W-:Y:S02]  /*24e0*/  IMAD.X R7, RZ, RZ, R35, P4 ;  /* 0x000000ffff077224 */ /* 0x000fe400020e0623 */
        /* <DEDUP_REMOVED lines=8> */
.L_x_234:
[----:B------:R-:W-:Y:S05]  /*2570*/  BSYNC B0 ;  /* 0x0000000000007941 */ /* 0x000fea0003800000 */
.L_x_233:
[----:B------:R-:W-:Y:S01]  /*2580*/  UIMAD UR5, UR45, UR12, URZ ;  /* 0x0000000c2d0572a4 */ /* 0x000fe2000f8e023f */
[----:B------:R-:W-:Y:S01]  /*2590*/  IMAD.U32 R0, RZ, RZ, UR12 ;  /* 0x0000000cff007e24 */ /* 0x000fe2000f8e00ff */
        /* <DEDUP_REMOVED lines=14> */
[----:B----4-:R-:W-:Y:S01]  /*2680*/  MOV R6, R4 ;  /* 0x0000000400067202 */ /* 0x010fe20000000f00 */
        /* <DEDUP_REMOVED lines=10> */
.L_x_236:
[----:B------:R-:W-:Y:S05]  /*2730*/  BSYNC B0 ;  /* 0x0000000000007941 */ /* 0x000fea0003800000 */
.L_x_235:
[----:B------:R-:W-:Y:S04]  /*2740*/  BSSY B0, `(.L_x_237) ;  /* 0x000000f000007945 */ /* 0x000fe80003800000 */
[----:B------:R-:W-:Y:S05]  /*2750*/  @P2 BRA `(.L_x_238) ;  /* 0x0000000000342947 */ /* 0x000fea0003800000 */
[----:B------:R-:W-:Y:S01]  /*2760*/  IADD3 R0, P2, R2, 0x20, RZ ;  /* 0x0000002002007810 */ /* 0x000fe20007f5e0ff */
[----:B------:R-:W-:Y:S01]  /*2770*/  ULDC.64 UR8, c[0x0][0x3f8] ;  /* 0x0000fe0000087ab9 */ /* 0x000fe20000000a00 */
[----:B----4-:R-:W-:-:S03]  /*2780*/  MOV R7, R3 ;  /* 0x0000000300077202 */ /* 0x010fc60000000f00 */
[----:B------:R-:W-:-:S04]  /*2790*/  IMAD.X R6, RZ, RZ, R35, P2 ;  /* 0x000000ffff067224 */ /* 0x000fc800010e0623 */
[----:B------:R-:W-:Y:S02]  /*27a0*/  IMAD R8, R6, UR12, RZ ;  /* 0x0000000c06087c24 */ /* 0x000fe4000f8e02ff */
        /* <DEDUP_REMOVED lines=8> */
.L_x_238:
[----:B------:R-:W-:Y:S05]  /*2830*/  BSYNC B0 ;  /* 0x0000000000007941 */ /* 0x000fea0003800000 */
.L_x_237:
        /* <DEDUP_REMOVED lines=15> */
.L_x_240:
[----:B------:R-:W-:Y:S05]  /*2930*/  BSYNC B0 ;  /* 0x0000000000007941 */ /* 0x000fea0003800000 */
.L_x_239:
[----:B------:R-:W-:Y:S05]  /*2940*/  @P0 BRA `(.L_x_241) ;  /* 0x0000006c00580947 */ /* 0x000fea0003800000 */
[----:B------:R-:W-:Y:S01]  /*2950*/  IADD3 R2, P0, R2, 0x60, RZ ;  /* 0x0000006002027810 */ /* 0x000fe20007f1e0ff */
[----:B------:R-:W-:Y:S01]  /*2960*/  ULDC.64 UR8, c[0x0][0x3f8] ;  /* 0x0000fe0000087ab9 */ /* 0x000fe20000000a00 */
[----:B------:R-:W-:Y:S02]  /*2970*/  MOV R5, R3 ;  /* 0x0000000300057202 */ /* 0x000fe40000000f00 */
[----:B------:R-:W-:Y:S01]  /*2980*/  IADD3.X R0, RZ, R35, RZ, P0, !PT ;  /* 0x00000023ff007210 */ /* 0x000fe200007fe4ff */
        /* <DEDUP_REMOVED lines=9> */
.L_x_224:
[----:B------:R-:W2:Y:S01]  /*2a20*/  LDL R164, [R1] ;  /* 0x0000000001a47983 */ /* 0x000ea20000100800 */
[----:B------:R-:W-:Y:S01]  /*2a30*/  UIMAD UR9, UR5, -0x40, UR29 ;  /* 0xffffffc0050978a4 */ /* 0x000fe2000f8e021d */
[C---:B------:R-:W-:Y:S01]  /*2a40*/  VIADD R3, R2.reuse, 0x20 ;  /* 0x0000002002037836 */ /* 0x040fe20000000000 */
[----:B------:R-:W-:Y:S01]  /*2a50*/  UIMAD UR10, UR17, -0x80, UR8 ;  /* 0xffffff80110a78a4 */ /* 0x000fe2000f8e0208 */
[----:B------:R-:W-:Y:S01]  /*2a60*/  VIADD R6, R2, 0x40 ;  /* 0x0000004002067836 */ /* 0x000fe20000000000 */
[----:B------:R-:W-:Y:S01]  /*2a70*/  UIMAD UR19, UR45, UR22, URZ ;  /* 0x000000162d1372a4 */ /* 0x000fe2000f8e023f */
[----:B------:R-:W-:Y:S01]  /*2a80*/  IMAD.WIDE.U32 R8, R12, 0x40, RZ ;  /* 0x000000400c087825 */ /* 0x000fe200078e00ff */
[----:B------:R-:W-:Y:S01]  /*2a90*/  ISETP.GE.AND P6, PT, R3, UR9, PT ;  /* 0x0000000903007c0c */ /* 0x000fe2000bfc6270 */
[----:B------:R-:W-:Y:S01]  /*2aa0*/  UIMAD UR15, UR45, UR20, URZ ;  /* 0x000000142d0f72a4 */ /* 0x000fe2000f8e023f */
[----:B------:R-:W-:Y:S01]  /*2ab0*/  ISETP.GE.AND P3, PT, R6, UR10, PT ;  /* 0x0000000a06007c0c */ /* 0x000fe2000bf66270 */
[----:B------:R-:W-:Y:S01]  /*2ac0*/  IMAD.U32 R6, RZ, RZ, UR22 ;  /* 0x00000016ff067e24 */ /* 0x000fe2000f8e00ff */
[----:B------:R-:W-:Y:S01]  /*2ad0*/  UIMAD UR19, UR28, UR23, UR19 ;  /* 0x000000171c1372a4 */ /* 0x000fe2000f8e0213 */
[----:B------:R-:W-:Y:S01]  /*2ae0*/  IMAD.SHL.U32 R13, R13, 0x40, RZ ;  /* 0x000000400d0d7824 */ /* 0x000fe200078e00ff */
[----:B------:R-:W-:Y:S01]  /*2af0*/  ISETP.GE.AND P4, PT, R3, UR10, PT ;  /* 0x0000000a03007c0c */ /* 0x000fe2000bf86270 */
[----:B------:R-:W-:Y:S01]  /*2b00*/  IMAD.WIDE.U32 R6, R6, UR28, R4 ;  /* 0x0000001c06067c25 */ /* 0x000fe2000f8e0004 */
[----:B------:R-:W-:Y:S01]  /*2b10*/  UIMAD UR15, UR28, UR21, UR15 ;  /* 0x000000151c0f72a4 */ /* 0x000fe2000f8e020f */
[----:B------:R-:W-:-:S02]  /*2b20*/  ULDC.64 UR24, c[0x0][0x268] ;  /* 0x00009a0000187ab9 */ /* 0x000fc40000000a00 */
[----:B------:R-:W-:Y:S01]  /*2b30*/  IMAD.U32 R10, RZ, RZ, UR19 ;  /* 0x00000013ff0a7e24 */ /* 0x000fe2000f8e00ff */
[----:B------:R-:W-:Y:S01]  /*2b40*/  ULDC.64 UR26, c[0x0][0x260] ;  /* 0x00009800001a7ab9 */ /* 0x000fe20000000a00 */
[----:B------:R-:W-:Y:S01]  /*2b50*/  @!P6 IADD3 R12, P5, R224, R8, RZ ;  /* 0x00000008e00ce210 */ /* 0x000fe20007fbe0ff */
[----:B------:R-:W-:Y:S01]  /*2b60*/  IMAD.U32 R3, RZ, RZ, UR20 ;  /* 0x00000014ff037e24 */ /* 0x000fe2000f8e00ff */
[----:B------:R-:W-:Y:S01]  /*2b70*/  IADD3 R8, P1, R6, UR44, RZ ;  /* 0x0000002c06087c10 */ /* 0x000fe2000ff3e0ff */
[----:B------:R-:W-:Y:S01]  /*2b80*/  VIADD R11, R2, 0x60 ;  /* 0x00000060020b7836 */ /* 0x000fe20000000000 */
[----:B------:R-:W-:Y:S01]  /*2b90*/  @!P6 IADD3.X R13, R225, R9, R13, P5, !PT ;  /* 0x00000009e10de210 */ /* 0x000fe20002ffe40d */
[----:B------:R-:W-:Y:S01]  /*2ba0*/  IMAD.WIDE.U32 R4, R3, UR28, R4 ;  /* 0x0000001c03047c25 */ /* 0x000fe2000f8e0004 */
[----:B------:R-:W-:Y:S01]  /*2bb0*/  IADD3.X R9, R7, UR46, R10, P1, !PT ;  /* 0x0000002e07097c10 */ /* 0x000fe20008ffe40a */
[----:B------:R-:W1:Y:S01]  /*2bc0*/  @!P4 LDC.64 R20, c[0x0][0x218] ;  /* 0x00008600ff14cb82 */ /* 0x000e620000000a00 */
[----:B------:R-:W-:Y:S01]  /*2bd0*/  PLOP3.LUT P1, PT, PT, PT, UP5, 0x80, 0x0 ;  /* 0x000000000000781c */ /* 0x000fe20003f2f058 */
[----:B------:R-:W-:Y:S01]  /*2be0*/  IMAD.U32 R3, RZ, RZ, UR15 ;  /* 0x0000000fff037e24 */ /* 0x000fe2000f8e00ff */
[----:B------:R-:W-:Y:S01]  /*2bf0*/  ULEA.HI UR15, UR5, UR5, URZ, 0x1 ;  /* 0x00000005050f7291 */ /* 0x000fe2000f8f083f */
[----:B------:R-:W-:Y:S01]  /*2c00*/  IADD3 R6, P0, R4, UR32, RZ ;  /* 0x0000002004067c10 */ /* 0x000fe2000ff1e0ff */
[----:B------:R-:W-:Y:S01]  /*2c10*/  IMAD R10, R15, UR24, RZ ;  /* 0x000000180f0a7c24 */ /* 0x000fe2000f8e02ff */
[----:B------:R-:W-:Y:S01]  /*2c20*/  USHF.L.U32 UR19, UR43, 0x6, URZ ;  /* 0x000000062b137899 */ /* 0x000fe2000800063f */
[----:B------:R-:W-:Y:S01]  /*2c30*/  ISETP.GE.AND P2, PT, R11, UR10, PT ;  /* 0x0000000a0b007c0c */ /* 0x000fe2000bf46270 */
[----:B------:R-:W-:Y:S01]  /*2c40*/  ULOP3.LUT UR15, UR15, 0xfffffffe, URZ, 0xc0, !UPT ;  /* 0xfffffffe0f0f7892 */ /* 0x000fe2000f8ec03f */
[----:B------:R-:W-:Y:S01]  /*2c50*/  IADD3.X R7, R5, UR47, R3, P0, !PT ;  /* 0x0000002f05077c10 */ /* 0x000fe200087fe403 */
[----:B------:R-:W-:Y:S01]  /*2c60*/  IMAD.WIDE.U32 R4, R0, UR26, R8 ;  /* 0x0000001a00047c25 */ /* 0x000fe2000f8e0008 */
[C---:B------:R-:W-:Y:S01]  /*2c70*/  ISETP.GE.AND P0, PT, R2.reuse, UR9, PT ;  /* 0x0000000902007c0c */ /* 0x040fe2000bf06270 */
[----:B------:R-:W-:Y:S01]  /*2c80*/  UIADD3 UR15, UR5, -UR15, URZ ;  /* 0x8000000f050f7290 */ /* 0x000fe2000fffe03f */
[----:B------:R-:W3:Y:S08]  /*2c90*/  @!P3 LDC.64 R30, c[0x0][0x218] ;  /* 0x00008600ff1ebb82 */ /* 0x000ef00000000a00 */
[----:B------:R-:W-:Y:S01]  /*2ca0*/  @P1 BAR.SYNC.DEFER_BLOCKING 0x0 ;  /* 0x0000000000001b1d */ /* 0x000fe20000010000 */
[----:B------:R-:W-:Y:S01]  /*2cb0*/  IMAD R3, R15, UR26, RZ ;  /* 0x0000001a0f037c24 */ /* 0x000fe2000f8e02ff */
[----:B------:R-:W-:Y:S01]  /*2cc0*/  @!P4 IADD3 R8, P1, R2, 0x20, RZ ;  /* 0x000000200208c810 */ /* 0x000fe20007f3e0ff */
[----:B------:R-:W-:Y:S01]  /*2cd0*/  UISETP.NE.AND UP0, UPT, UR15, 0x1, UPT ;  /* 0x000000010f00788c */ /* 0x000fe2000bf05270 */
[----:B------:R-:W-:-:S02]  /*2ce0*/  IMAD R16, R0, UR25, R10 ;  /* 0x0000001900107c24 */ /* 0x000fc4000f8e020a */
[C---:B------:R-:W-:Y:S01]  /*2cf0*/  IMAD.WIDE.U32 R6, R0.reuse, UR24, R6 ;  /* 0x0000001800067c25 */ /* 0x040fe2000f8e0006 */
[----:B------:R-:W-:Y:S01]  /*2d00*/  UIMAD.WIDE.U32 UR24, UR42, 0x40, URZ ;  /* 0x000000402a1878a5 */ /* 0x000fe2000f8e003f */
[----:B------:R-:W4:Y:S02]  /*2d10*/  @!P2 LDC.64 R32, c[0x0][0x218] ;  /* 0x00008600ff20ab82 */ /* 0x000f240000000a00 */
[----:B------:R-:W-:Y:S01]  /*2d20*/  IMAD R15, R0, UR27, R3 ;  /* 0x0000001b000f7c24 */ /* 0x000fe2000f8e0203 */
[C---:B------:R-:W-:Y:S01]  /*2d30*/  LEA R0, R246.reuse, UR4, 0x1 ;  /* 0x00000004f6007c11 */ /* 0x040fe2000f8e08ff */
[----:B------:R-:W-:Y:S01]  /*2d40*/  VIADD R3, R246, 0x2000 ;  /* 0x00002000f6037836 */ /* 0x000fe20000000000 */
[----:B------:R-:W-:Y:S01]  /*2d50*/  @!P6 IADD3 R10, P5, R226, UR24, RZ ;  /* 0x00000018e20aec10 */ /* 0x000fe2000ffbe0ff */
[----:B------:R-:W-:Y:S01]  /*2d60*/  @!P4 IMAD.X R9, RZ, RZ, R35, P1 ;  /* 0x000000ffff09c224 */ /* 0x000fe200008e0623 */
[----:B------:R-:W-:Y:S01]  /*2d70*/  PLOP3.LUT P1, PT, PT, PT, UP0, 0x80, 0x0 ;  /* 0x000000000000781c */ /* 0x000fe20003f2f008 */
[----:B------:R-:W-:-:S02]  /*2d80*/  IMAD.U32 R11, RZ, RZ, UR19 ;  /* 0x00000013ff0b7e24 */ /* 0x000fc4000f8e00ff */
[----:B------:R-:W-:Y:S01]  /*2d90*/  @!P4 IMAD R9, R9, UR22, RZ ;  /* 0x000000160909cc24 */ /* 0x000fe2000f8e02ff */
[----:B------:R-:W-:Y:S01]  /*2da0*/  SEL R14, R3, R246, !P1 ;  /* 0x000000f6030e7207 */ /* 0x000fe20004800000 */
[----:B------:R-:W-:Y:S01]  /*2db0*/  IMAD.IADD R5, R5, 0x1, R15 ;  /* 0x0000000105057824 */ /* 0x000fe200078e020f */
[----:B------:R-:W-:Y:S01]  /*2dc0*/  @!P6 IADD3.X R11, R227, UR25, R11, P5, !PT ;  /* 0x00000019e30bec10 */ /* 0x000fe2000affe40b */
[----:B------:R-:W-:Y:S01]  /*2dd0*/  @!P4 IMAD R3, R8, UR23, R9 ;  /* 0x000000170803cc24 */ /* 0x000fe2000f8e0209 */
[----:B------:R-:W-:Y:S01]  /*2de0*/  LEA R221, R14, UR4, 0x1 ;  /* 0x000000040edd7c11 */ /* 0x000fe2000f8e08ff */
[----:B------:R-:W-:Y:S01]  /*2df0*/  @P0 STS.128 [R0+0x8000], RZ ;  /* 0x008000ff00000388 */ /* 0x000fe20000000c00 */
[----:B------:R-:W-:Y:S01]  /*2e00*/  ISETP.GE.AND P5, PT, R2, UR10, PT ;  /* 0x0000000a02007c0c */ /* 0x000fe2000bfa6270 */
[----:B------:R-:W-:Y:S02]  /*2e10*/  @!P4 IMAD.WIDE.U32 R8, R8, UR22, R4 ;  /* 0x000000160808cc25 */ /* 0x000fe4000f8e0004 */
[----:B------:R-:W-:Y:S02]  /*2e20*/  @P0 STS.128 [R0+0xa000], RZ ;  /* 0x00a000ff00000388 */ /* 0x000fe40000000c00 */
[----:B------:R-:W-:-:S02]  /*2e30*/  @!P4 IMAD.IADD R3, R9, 0x1, R3 ;  /* 0x000000010903c824 */ /* 0x000fc400078e0203 */
[----:B------:R-:W-:Y:S01]  /*2e40*/  @!PT LDS RZ, [RZ] ;  /* 0x00000000fffff984 */ /* 0x000fe20000000800 */
[----:B------:R-:W-:Y:S01]  /*2e50*/  @!PT LDS RZ, [RZ] ;  /* 0x00000000fffff984 */ /* 0x000fe20000000800 */
[----:B------:R-:W-:Y:S01]  /*2e60*/  @!PT LDS RZ, [RZ] ;  /* 0x00000000fffff984 */ /* 0x000fe20000000800 */
[----:B------:R-:W-:Y:S01]  /*2e70*/  @!P0 LDGSTS.E.BYPASS.LTC128B.128 [R0+0x8000], desc[UR6][R224.64] ;  /* 0x08000000e0008fae */ /* 0x000fe2000b901d46 */
[----:B------:R-:W-:Y:S02]  /*2e80*/  IMAD.IADD R7, R7, 0x1, R16 ;  /* 0x0000000107077824 */ /* 0x000fe400078e0210 */
[--C-:B------:R-:W-:Y:S01]  /*2e90*/  @!P4 IMAD.MOV.U32 R14, RZ, RZ, R6.reuse ;  /* 0x000000ffff0ec224 */ /* 0x100fe200078e0006 */
[----:B------:R-:W-:Y:S01]  /*2ea0*/  @!P0 LDGSTS.E.BYPASS.LTC128B.128 [R0+0xa000], desc[UR6][R224.64+0x80] ;  /* 0x0a000080e0008fae */ /* 0x000fe2000b901d46 */
[----:B------:R-:W-:Y:S01]  /*2eb0*/  @!P4 IMAD.MOV.U32 R15, RZ, RZ, R7 ;  /* 0x000000ffff0fc224 */ /* 0x000fe200078e0007 */
[----:B------:R-:W3:Y:S01]  /*2ec0*/  @!P5 LDC.64 R26, c[0x0][0x218] ;  /* 0x00008600ff1adb82 */ /* 0x000ee20000000a00 */
[----:B------:R-:W-:Y:S01]  /*2ed0*/  @!P5 IMAD.MOV.U32 R9, RZ, RZ, R5 ;  /* 0x000000ffff09d224 */ /* 0x000fe200078e0005 */
[----:B------:R-:W-:Y:S01]  /*2ee0*/  @P6 STS.128 [R0+0x9000], RZ ;  /* 0x009000ff00006388 */ /* 0x000fe20000000c00 */
[--C-:B------:R-:W-:Y:S02]  /*2ef0*/  @!P3 IMAD.MOV.U32 R22, RZ, RZ, R6.reuse ;  /* 0x000000ffff16b224 */ /* 0x100fe400078e0006 */
[----:B------:R-:W-:Y:S01]  /*2f00*/  @!P3 IMAD.MOV.U32 R23, RZ, RZ, R7 ;  /* 0x000000ffff17b224 */ /* 0x000fe200078e0007 */
[----:B------:R-:W-:Y:S01]  /*2f10*/  @P6 STS.128 [R0+0xb000], RZ ;  /* 0x00b000ff00006388 */ /* 0x000fe20000000c00 */
[----:B------:R-:W-:-:S02]  /*2f20*/  @!P2 IMAD.MOV.U32 R36, RZ, RZ, R6 ;  /* 0x000000ffff24a224 */ /* 0x000fc400078e0006 */
[--C-:B------:R-:W-:Y:S01]  /*2f30*/  @!P2 IMAD.MOV.U32 R37, RZ, RZ, R7.reuse ;  /* 0x000000ffff25a224 */ /* 0x100fe200078e0007 */
[----:B------:R-:W-:Y:S01]  /*2f40*/  @!PT LDS RZ, [RZ] ;  /* 0x00000000fffff984 */ /* 0x000fe20000000800 */
[----:B------:R-:W-:Y:S01]  /*2f50*/  @!PT LDS RZ, [RZ] ;  /* 0x00000000fffff984 */ /* 0x000fe20000000800 */
[----:B------:R-:W-:Y:S01]  /*2f60*/  @!PT LDS RZ, [RZ] ;  /* 0x00000000fffff984 */ /* 0x000fe20000000800 */
[----:B------:R-:W-:Y:S01]  /*2f70*/  @!P6 LDGSTS.E.BYPASS.LTC128B.128 [R0+0x9000], desc[UR6][R12.64] ;  /* 0x090000000c00efae */ /* 0x000fe2000b901d46 */
[----:B------:R-:W-:-:S03]  /*2f80*/  @!P5 IMAD.WIDE.U32 R6, R2, UR20, R6 ;  /* 0x000000140206dc25 */ /* 0x000fc6000f8e0006 */
[----:B------:R4:W-:Y:S01]  /*2f90*/  @!P6 LDGSTS.E.BYPASS.LTC128B.128 [R0+0xb000], desc[UR6][R12.64+0x80] ;  /* 0x0b0000800c00efae */ /* 0x0009e2000b901d46 */
[----:B------:R-:W-:Y:S02]  /*2fa0*/  IMAD.MOV.U32 R240, RZ, RZ, 0x7f800000 ;  /* 0x7f800000fff07424 */ /* 0x000fe400078e00ff */
[----:B------:R-:W-:Y:S01]  /*2fb0*/  IMAD.MOV.U32 R241, RZ, RZ, 0x7f800000 ;  /* 0x7f800000fff17424 */ /* 0x000fe200078e00ff */
[----:B------:R-:W-:Y:S01]  /*2fc0*/  @P0 STS [R221], RZ ;  /* 0x000000ffdd000388 */ /* 0x000fe20000000800 */
[----:B------:R-:W-:Y:S02]  /*2fd0*/  IMAD.MOV.U32 R238, RZ, RZ, 0x7f800000 ;  /* 0x7f800000ffee7424 */ /* 0x000fe400078e00ff */
[----:B------:R-:W-:Y:S01]  /*2fe0*/  IMAD.MOV.U32 R239, RZ, RZ, 0x7f800000 ;  /* 0x7f800000ffef7424 */ /* 0x000fe200078e00ff */
        /* <DEDUP_REMOVED lines=12> */
[----:B-1----:R-:W-:-:S03]  /*30b0*/  @!P4 LEA R20, P0, R8, R20, 0x1 ;  /* 0x000000140814c211 */ /* 0x002fc600078008ff */
[----:B------:R-:W-:Y:S01]  /*30c0*/  @P6 STS [R221+0x1000], RZ ;  /* 0x001000ffdd006388 */ /* 0x000fe20000000800 */
[----:B------:R-:W-:Y:S01]  /*30d0*/  @!P4 LEA.HI.X R21, R8, R21, R3, 0x1, P0 ;  /* 0x000000150815c211 */ /* 0x000fe200000f0c03 */
[----:B------:R-:W-:Y:S01]  /*30e0*/  @!P5 IMAD.MOV.U32 R8, RZ, RZ, R4 ;  /* 0x000000ffff08d224 */ /* 0x000fe200078e0004 */
[C---:B------:R-:W-:Y:S01]  /*30f0*/  @!P3 IADD3 R3, P0, R2.reuse, 0x40, RZ ;  /* 0x000000400203b810 */ /* 0x040fe20007f1e0ff */
[----:B------:R-:W-:Y:S02]  /*3100*/  @P6 STS [R221+0x1004], RZ ;  /* 0x001004ffdd006388 */ /* 0x000fe40000000800 */
[----:B------:R-:W-:Y:S02]  /*3110*/  @!P5 IMAD.WIDE.U32 R8, R2, UR22, R8 ;  /* 0x000000160208dc25 */ /* 0x000fe4000f8e0008 */
[----:B------:R-:W-:Y:S02]  /*3120*/  @P6 STS [R221+0x1008], RZ ;  /* 0x001008ffdd006388 */ /* 0x000fe40000000800 */
[----:B----4-:R-:W-:-:S02]  /*3130*/  @!P3 IMAD.X R13, RZ, RZ, R35, P0 ;  /* 0x000000ffff0db224 */ /* 0x010fc400000e0623 */
[----:B------:R-:W-:Y:S02]  /*3140*/  @P6 STS [R221+0x100c], RZ ;  /* 0x00100cffdd006388 */ /* 0x000fe40000000800 */
[----:B------:R-:W-:Y:S02]  /*3150*/  @!P3 IMAD R13, R13, UR22, RZ ;  /* 0x000000160d0dbc24 */ /* 0x000fe4000f8e02ff */
[----:B------:R-:W-:Y:S02]  /*3160*/  @P6 STS [R221+0x3000], RZ ;  /* 0x003000ffdd006388 */ /* 0x000fe40000000800 */
[----:B------:R-:W-:Y:S02]  /*3170*/  @!P3 IMAD R29, R3, UR23, R13 ;  /* 0x00000017031dbc24 */ /* 0x000fe4000f8e020d */
[----:B------:R-:W-:Y:S04]  /*3180*/  @P6 STS [R221+0x3004], RZ ;  /* 0x003004ffdd006388 */ /* 0x000fe80000000800 */
[----:B------:R-:W-:Y:S04]  /*3190*/  @P6 STS [R221+0x3008], RZ ;  /* 0x003008ffdd006388 */ /* 0x000fe80000000800 */
[----:B------:R-:W-:Y:S04]  /*31a0*/  @P6 STS [R221+0x300c], RZ ;  /* 0x00300cffdd006388 */ /* 0x000fe80000000800 */
[----:B------:R-:W-:Y:S01]  /*31b0*/  @!PT LDS RZ, [RZ] ;  /* 0x00000000fffff984 */ /* 0x000fe20000000800 */
[----:B------:R-:W-:Y:S01]  /*31c0*/  @!PT LDS RZ, [RZ] ;  /* 0x00000000fffff984 */ /* 0x000fe20000000800 */
[----:B------:R-:W-:Y:S01]  /*31d0*/  @!PT LDS RZ, [RZ] ;  /* 0x00000000fffff984 */ /* 0x000fe20000000800 */
[----:B------:R-:W-:Y:S04]  /*31e0*/  @!P6 LDGSTS.E.BYPASS.LTC128B.128 [R221+0x1000], desc[UR6][R10.64] ;  /* 0x010000000addefae */ /* 0x000fe8000b901d46 */
[----:B------:R1:W-:Y:S04]  /*31f0*/  @!P6 LDGSTS.E.BYPASS.LTC128B.128 [R221+0x3000], desc[UR6][R10.64+0x80] ;  /* 0x030000800addefae */ /* 0x0003e8000b901d46 */
[----:B------:R-:W-:Y:S04]  /*3200*/  @P5 STS.128 [R0+0xc000], RZ ;  /* 0x00c000ff00005388 */ /* 0x000fe80000000c00 */
[----:B------:R-:W-:Y:S01]  /*3210*/  @P5 STS.128 [R0+0x10000], RZ ;  /* 0x010000ff00005388 */ /* 0x000fe20000000c00 */
[----:B-1----:R-:W-:-:S02]  /*3220*/  @!P2 IMAD.MOV.U32 R10, RZ, RZ, R4 ;  /* 0x000000ffff0aa224 */ /* 0x002fc400078e0004 */
[--C-:B------:R-:W-:Y:S02]  /*3230*/  @!P2 IMAD.MOV.U32 R11, RZ, RZ, R5.reuse ;  /* 0x000000ffff0ba224 */ /* 0x100fe400078e0005 */
[----:B------:R-:W-:-:S04]  /*3240*/  @!P3 IMAD.WIDE.U32 R4, R3, UR22, R4 ;  /* 0x000000160304bc25 */ /* 0x000fc8000f8e0004 */
[----:B------:R-:W-:Y:S02]  /*3250*/  @!P5 IMAD R3, R35, UR22, RZ ;  /* 0x000000162303dc24 */ /* 0x000fe4000f8e02ff */
[----:B------:R-:W-:Y:S02]  /*3260*/  @!P3 IMAD.IADD R5, R5, 0x1, R29 ;  /* 0x000000010505b824 */ /* 0x000fe400078e021d */
[----:B--2---:R-:W-:-:S05]  /*3270*/  VIADD R12, R164, 0x8 ;  /* 0x00000008a40c7836 */ /* 0x004fca0000000000 */
[----:B------:R-:W-:Y:S02]  /*3280*/  ISETP.GE.AND P6, PT, R12, UR9, PT ;  /* 0x000000090c007c0c */ /* 0x000fe4000bfc6270 */
[----:B------:R-:W-:-:S05]  /*3290*/  @!P2 IADD3 R12, P0, R2, 0x60, RZ ;  /* 0x00000060020ca810 */ /* 0x000fca0007f1e0ff */
[----:B------:R-:W-:Y:S01]  /*32a0*/  @!P2 IMAD.X R17, RZ, RZ, R35, P0 ;  /* 0x000000ffff11a224 */ /* 0x000fe200000e0623 */
[----:B------:R-:W-:-:S03]  /*32b0*/  @!P4 IADD3 R18, P0, R2, 0x20, RZ ;  /* 0x000000200212c810 */ /* 0x000fc60007f1e0ff */
[----:B------:R-:W-:Y:S02]  /*32c0*/  @!P2 IMAD R13, R17, UR22, RZ ;  /* 0x00000016110dac24 */ /* 0x000fe4000f8e02ff */
[----:B------:R-:W-:Y:S01]  /*32d0*/  @!P4 IMAD.X R24, RZ, RZ, R35, P0 ;  /* 0x000000ffff18c224 */ /* 0x000fe200000e0623 */
[C---:B------:R-:W-:Y:S01]  /*32e0*/  @!P3 IADD3 R16, P0, R2.reuse, 0x40, RZ ;  /* 0x000000400210b810 */ /* 0x040fe20007f1e0ff */
[----:B------:R-:W-:Y:S02]  /*32f0*/  @!P5 IMAD R17, R2, UR23, R3 ;  /* 0x000000170211dc24 */ /* 0x000fe4000f8e0203 */
[C---:B------:R-:W-:Y:S02]  /*3300*/  @!P2 IMAD R28, R12.reuse, UR23, R13 ;  /* 0x000000170c1cac24 */ /* 0x040fe4000f8e020d */
[----:B------:R-:W-:-:S04]  /*3310*/  @!P2 IMAD.WIDE.U32 R12, R12, UR22, R10 ;  /* 0x000000160c0cac25 */ /* 0x000fc8000f8e000a */
[----:B------:R-:W-:Y:S01]  /*3320*/  @!P3 IMAD.X R19, RZ, RZ, R35, P0 ;  /* 0x000000ffff13b224 */ /* 0x000fe200000e0623 */
[----:B---3--:R-:W-:Y:S01]  /*3330*/  @!P5 LEA R10, P0, R8, R26, 0x1 ;  /* 0x0000001a080ad211 */ /* 0x008fe200078008ff */
[----:B------:R-:W-:Y:S02]  /*3340*/  @!P4 IMAD R3, R24, UR20, RZ ;  /* 0x000000141803cc24 */ /* 0x000fe4000f8e02ff */
[----:B------:R-:W-:Y:S01]  /*3350*/  @!P5 IMAD.IADD R11, R9, 0x1, R17 ;  /* 0x00000001090bd824 */ /* 0x000fe200078e0211 */
[----:B------:R-:W1:Y:S01]  /*3360*/  @!P5 LDC.64 R24, c[0x0][0x220] ;  /* 0x00008800ff18db82 */ /* 0x000e620000000a00 */
[----:B------:R-:W-:Y:S02]  /*3370*/  @!P3 IMAD R9, R19, UR20, RZ ;  /* 0x000000141309bc24 */ /* 0x000fe4000f8e02ff */
[----:B------:R-:W-:Y:S01]  /*3380*/  @!P4 IMAD R34, R18, UR21, R3 ;  /* 0x000000151222cc24 */ /* 0x000fe2000f8e0203 */
[----:B------:R-:W-:Y:S01]  /*3390*/  @!P5 LEA.HI.X R11, R8, R27, R11, 0x1, P0 ;  /* 0x0000001b080bd211 */ /* 0x000fe200000f0c0b */
[----:B------:R-:W-:Y:S01]  /*33a0*/  @!P4 IMAD.WIDE.U32 R18, R18, UR20, R14 ;  /* 0x000000141212cc25 */ /* 0x000fe2000f8e000e */
[----:B------:R-:W-:-:S03]  /*33b0*/  @!P3 LEA R14, P0, R4, R30, 0x1 ;  /* 0x0000001e040eb211 */ /* 0x000fc600078008ff */
[----:B------:R-:W-:Y:S01]  /*33c0*/  @!P5 IMAD R3, R35, UR20, RZ ;  /* 0x000000142303dc24 */ /* 0x000fe2000f8e02ff */
[----:B------:R-:W-:Y:S01]  /*33d0*/  @!P3 LEA.HI.X R15, R4, R31, R5, 0x1, P0 ;  /* 0x0000001f040fb211 */ /* 0x000fe200000f0c05 */
[----:B------:R-:W-:Y:S01]  /*33e0*/  @!PT LDS RZ, [RZ] ;  /* 0x00000000fffff984 */ /* 0x000fe20000000800 */
[----:B------:R-:W-:Y:S01]  /*33f0*/  @!PT LDS RZ, [RZ] ;  /* 0x00000000fffff984 */ /* 0x000fe20000000800 */
[----:B------:R-:W-:Y:S01]  /*3400*/  @!PT LDS RZ, [RZ] ;  /* 0x00000000fffff984 */ /* 0x000fe20000000800 */
[----:B------:R-:W-:Y:S01]  /*3410*/  @!P5 LDGSTS.E.BYPASS.LTC128B.128 [R0+0xc000], desc[UR6][R10.64] ;  /* 0x0c0000000a00dfae */ /* 0x000fe2000b901d46 */
[----:B------:R-:W-:Y:S01]  /*3420*/  @!P2 LEA R8, P0, R12, R32, 0x1 ;  /* 0x000000200c08a211 */ /* 0x000fe200078008ff */
[----:B------:R-:W-:Y:S02]  /*3430*/  @!P5 IMAD R4, R2, UR21, R3 ;  /* 0x000000150204dc24 */ /* 0x000fe4000f8e0203 */
[----:B------:R-:W-:Y:S01]  /*3440*/  @!P2 IMAD.IADD R3, R13, 0x1, R28 ;  /* 0x000000010d03a824 */ /* 0x000fe200078e021c */
[----:B------:R2:W-:Y:S01]  /*3450*/  @!P5 LDGSTS.E.BYPASS.LTC128B.128 [R0+0x10000], desc[UR6][R10.64+0x80] ;  /* 0x100000800a00dfae */ /* 0x0005e2000b901d46 */
[C---:B------:R-:W-:Y:S02]  /*3460*/  @!P3 IMAD R26, R16.reuse, UR21, R9 ;  /* 0x00000015101abc24 */ /* 0x040fe4000f8e0209 */
[----:B------:R-:W-:Y:S01]  /*3470*/  @!P3 IMAD.WIDE.U32 R16, R16, UR20, R22 ;  /* 0x000000141010bc25 */ /* 0x000fe2000f8e0016 */
[----:B------:R-:W-:Y:S01]  /*3480*/  @P4 STS.128 [R0+0xd000], RZ ;  /* 0x00d000ff00004388 */ /* 0x000fe20000000c00 */
[----:B------:R-:W-:-:S02]  /*3490*/  @!P2 LEA.HI.X R9, R12, R33, R3, 0x1, P0 ;  /* 0x000000210c09a211 */ /* 0x000fc400000f0c03 */
[----:B------:R-:W3:Y:S01]  /*34a0*/  @!P4 LDC.64 R12, c[0x0][0x220] ;  /* 0x00008800ff0ccb82 */ /* 0x000ee20000000a00 */
[----:B------:R-:W-:Y:S01]  /*34b0*/  @P4 STS.128 [R0+0x11000], RZ ;  /* 0x011000ff00004388 */ /* 0x000fe20000000c00 */
[----:B------:R-:W-:Y:S01]  /*34c0*/  @!P5 IMAD.IADD R3, R7, 0x1, R4 ;  /* 0x000000010703d824 */ /* 0x000fe200078e0204 */
[C---:B-1----:R-:W-:Y:S02]  /*34d0*/  @!P5 LEA R4, P0, R6.reuse, R24, 0x1 ;  /* 0x000000180604d211 */ /* 0x042fe400078008ff */
[----:B------:R-:W-:Y:S01]  /*34e0*/  @!PT LDS RZ, [RZ] ;  /* 0x00000000fffff984 */ /* 0x000fe20000000800 */
[----:B------:R-:W-:Y:S01]  /*34f0*/  @!PT LDS RZ, [RZ] ;  /* 0x00000000fffff984 */ /* 0x000fe20000000800 */
[----:B------:R-:W-:Y:S01]  /*3500*/  @!PT LDS RZ, [RZ] ;  /* 0x00000000fffff984 */ /* 0x000fe20000000800 */
[----:B------:R-:W-:Y:S02]  /*3510*/  @!P4 LDGSTS.E.BYPASS.LTC128B.128 [R0+0xd000], desc[UR6][R20.64] ;  /* 0x0d0000001400cfae */ /* 0x000fe4000b901d46 */
[----:B------:R-:W-:Y:S02]  /*3520*/  @!P5 LEA.HI.X R5, R6, R25, R3, 0x1, P0 ;  /* 0x000000190605d211 */ /* 0x000fe400000f0c03 */
[----:B------:R1:W-:Y:S01]  /*3530*/  @!P4 LDGSTS.E.BYPASS.LTC128B.128 [R0+0x11000], desc[UR6][R20.64+0x80] ;  /* 0x110000801400cfae */ /* 0x0003e2000b901d46 */
[----:B------:R-:W-:-:S03]  /*3540*/  @!P2 IADD3 R2, P0, R2, 0x60, RZ ;  /* 0x000000600202a810 */ /* 0x000fc60007f1e0ff */
[----:B------:R-:W-:Y:S02]  /*3550*/  @P3 STS.128 [R0+0xe000], RZ ;  /* 0x00e000ff00003388 */ /* 0x000fe40000000c00 */
[----:B------:R-:W-:Y:S02]  /*3560*/  @!P2 IMAD.X R3, RZ, RZ, R35, P0 ;  /* 0x000000ffff03a224 */ /* 0x000fe400000e0623 */
[----:B------:R-:W-:Y:S02]  /*3570*/  @P3 STS.128 [R0+0x12000], RZ ;  /* 0x012000ff00003388 */ /* 0x000fe40000000c00 */
[----:B------:R-:W-:Y:S02]  /*3580*/  @!P2 IMAD R3, R3, UR20, RZ ;  /* 0x000000140303ac24 */ /* 0x000fe4000f8e02ff */
[----:B------:R-:W-:Y:S01]  /*3590*/  @!PT LDS RZ, [RZ] ;  /* 0x00000000fffff984 */ /* 0x000fe20000000800 */
[----:B------:R-:W-:Y:S01]  /*35a0*/  @!PT LDS RZ, [RZ] ;  /* 0x00000000fffff984 */ /* 0x000fe20000000800 */
[----:B------:R-:W-:Y:S01]  /*35b0*/  @!PT LDS RZ, [RZ] ;  /* 0x00000000fffff984 */ /* 0x000fe20000000800 */
[----:B------:R-:W-:Y:S01]  /*35c0*/  @!P3 LDGSTS.E.BYPASS.LTC128B.128 [R0+0xe000], desc[UR6][R14.64] ;  /* 0x0e0000000e00bfae */ /* 0x000fe2000b901d46 */
[----:B--2---:R-:W-:Y:S02]  /*35d0*/  VIADD R10, R164, 0x28 ;  /* 0x00000028a40a7836 */ /* 0x004fe40000000000 */
[C---:B------:R-:W-:Y:S01]  /*35e0*/  @!P2 IMAD R11, R2.reuse, UR21, R3 ;  /* 0x00000015020bac24 */ /* 0x040fe2000f8e0203 */
[----:B------:R2:W-:Y:S01]  /*35f0*/  @!P3 LDGSTS.E.BYPASS.LTC128B.128 [R0+0x12000], desc[UR6][R14.64+0x80] ;  /* 0x120000800e00bfae */ /* 0x0005e2000b901d46 */
[----:B------:R-:W-:-:S04]  /*3600*/  @!P2 IMAD.WIDE.U32 R2, R2, UR20, R36 ;  /* 0x000000140202ac25 */ /* 0x000fc8000f8e0024 */
[----:B------:R-:W-:Y:S01]  /*3610*/  IMAD.MOV.U32 R219, RZ, RZ, 0x20 ;  /* 0x00000020ffdb7424 */ /* 0x000fe200078e00ff */
[----:B------:R-:W-:Y:S01]  /*3620*/  @P2 STS.128 [R0+0xf000], RZ ;  /* 0x00f000ff00002388 */ /* 0x000fe20000000c00 */
[----:B------:R-:W-:-:S03]  /*3630*/  @!P2 IMAD.IADD R3, R3, 0x1, R11 ;  /* 0x000000010303a824 */ /* 0x000fc600078e020b */
[----:B------:R-:W-:Y:S01]  /*3640*/  @P2 STS.128 [R0+0x13000], RZ ;  /* 0x013000ff00002388 */ /* 0x000fe20000000c00 */
[----:B-1----:R-:W1:Y:S01]  /*3650*/  @!P3 LDC.64 R20, c[0x0][0x220] ;  /* 0x00008800ff14bb82 */ /* 0x002e620000000a00 */
[----:B------:R-:W-:Y:S01]  /*3660*/  IMAD.MOV.U32 R217, RZ, RZ, 0x40 ;  /* 0x00000040ffd97424 */ /* 0x000fe200078e00ff */
[----:B------:R-:W-:Y:S01]  /*3670*/  UIADD3 UR19, UR29, 0x80, UR28 ;  /* 0x000000801d137890 */ /* 0x000fe2000fffe01c */
[----:B------:R-:W-:Y:S01]  /*3680*/  @!PT LDS RZ, [RZ] ;  /* 0x00000000fffff984 */ /* 0x000fe20000000800 */
[----:B------:R-:W-:Y:S01]  /*3690*/  @!PT LDS RZ, [RZ] ;  /* 0x00000000fffff984 */ /* 0x000fe20000000800 */
[----:B------:R-:W-:Y:S01]  /*36a0*/  @!PT LDS RZ, [RZ] ;  /* 0x00000000fffff984 */ /* 0x000fe20000000800 */
[----:B------:R-:W-:Y:S01]  /*36b0*/  @!P2 LDGSTS.E.BYPASS.LTC128B.128 [R0+0xf000], desc[UR6][R8.64] ;  /* 0x0f0000000800afae */ /* 0x000fe2000b901d46 */
[----:B------:R-:W-:Y:S01]  /*36c0*/  IMAD.SHL.U32 R244, R164, 0x4, RZ ;  /* 0x00000004a4f47824 */ /* 0x000fe200078e00ff */
[----:B------:R-:W-:Y:S02]  /*36d0*/  CS2R R158, SRZ ;  /* 0x00000000009e7805 */ /* 0x000fe4000001ff00 */
[----:B------:R-:W-:Y:S01]  /*36e0*/  CS2R R156, SRZ ;  /* 0x00000000009c7805 */ /* 0x000fe2000001ff00 */
[----:B------:R3:W-:Y:S01]  /*36f0*/  @!P2 LDGSTS.E.BYPASS.LTC128B.128 [R0+0x13000], desc[UR6][R8.64+0x80] ;  /* 0x130000800800afae */ /* 0x0007e2000b901d46 */
[----:B------:R-:W-:-:S02]  /*3700*/  CS2R R162, SRZ ;  /* 0x0000000000a27805 */ /* 0x000fc4000001ff00 */
[----:B------:R-:W-:Y:S02]  /*3710*/  CS2R R160, SRZ ;  /* 0x0000000000a07805 */ /* 0x000fe4000001ff00 */
[----:B------:R-:W-:Y:S01]  /*3720*/  CS2R R154, SRZ ;  /* 0x00000000009a7805 */ /* 0x000fe2000001ff00 */
[----:B------:R-:W-:Y:S01]  /*3730*/  @P5 STS.128 [R0+0x14000], RZ ;  /* 0x014000ff00005388 */ /* 0x000fe20000000c00 */
[----:B------:R-:W-:Y:S02]  /*3740*/  CS2R R152, SRZ ;  /* 0x0000000000987805 */ /* 0x000fe4000001ff00 */
[----:B------:R-:W-:Y:S02]  /*3750*/  CS2R R150, SRZ ;  /* 0x0000000000967805 */ /* 0x000fe4000001ff00 */
[----:B------:R-:W-:Y:S01]  /*3760*/  CS2R R148, SRZ ;  /* 0x0000000000947805 */ /* 0x000fe2000001ff00 */
[----:B------:R-:W-:Y:S01]  /*3770*/  @P5 STS.128 [R0+0x18000], RZ ;  /* 0x018000ff00005388 */ /* 0x000fe20000000c00 */
[----:B--2---:R-:W2:Y:S01]  /*3780*/  @!P2 LDC.64 R14, c[0x0][0x220] ;  /* 0x00008800ff0eab82 */ /* 0x004ea20000000a00 */
[----:B------:R-:W-:-:S02]  /*3790*/  CS2R R142, SRZ ;  /* 0x00000000008e7805 */ /* 0x000fc4000001ff00 */
        /* <DEDUP_REMOVED lines=9> */
[----:B-1----:R-:W-:Y:S02]  /*3830*/  @!P3 LEA R6, P0, R16, R20, 0x1 ;  /* 0x000000141006b211 */ /* 0x002fe400078008ff */
[----:B------:R-:W-:-:S02]  /*3840*/  CS2R R136, SRZ ;  /* 0x0000000000887805 */ /* 0x000fc4000001ff00 */
[----:B------:R-:W-:Y:S01]  /*3850*/  CS2R R134, SRZ ;  /* 0x0000000000867805 */ /* 0x000fe2000001ff00 */
[----:B------:R-:W-:Y:S01]  /*3860*/  @P4 STS.128 [R0+0x15000], RZ ;  /* 0x015000ff00004388 */ /* 0x000fe20000000c00 */
[----:B------:R-:W-:Y:S02]  /*3870*/  CS2R R132, SRZ ;  /* 0x0000000000847805 */ /* 0x000fe4000001ff00 */
[----:B------:R-:W-:Y:S02]  /*3880*/  CS2R R126, SRZ ;  /* 0x00000000007e7805 */ /* 0x000fe4000001ff00 */
[----:B------:R-:W-:Y:S01]  /*3890*/  CS2R R124, SRZ ;  /* 0x00000000007c7805 */ /* 0x000fe2000001ff00 */
[----:B------:R-:W-:Y:S01]  /*38a0*/  @P4 STS.128 [R0+0x19000], RZ ;  /* 0x019000ff00004388 */ /* 0x000fe20000000c00 */
[----:B------:R-:W-:Y:S02]  /*38b0*/  CS2R R130, SRZ ;  /* 0x0000000000827805 */ /* 0x000fe4000001ff00 */
[----:B------:R-:W-:-:S02]  /*38c0*/  CS2R R128, SRZ ;  /* 0x0000000000807805 */ /* 0x000fc4000001ff00 */
[----:B---3--:R-:W-:Y:S02]  /*38d0*/  @!P4 LEA R8, P5, R18, R12, 0x1 ;  /* 0x0000000c1208c211 */ /* 0x008fe400078a08ff */
        /* <DEDUP_REMOVED lines=14> */
[----:B------:R-:W-:Y:S01]  /*39c0*/  CS2R R98, SRZ ;  /* 0x0000000000627805 */ /* 0x000fe2000001ff00 */
[----:B----4-:R-:W-:Y:S01]  /*39d0*/  @!P4 IMAD.IADD R4, R19, 0x1, R34 ;  /* 0x000000011304c824 */ /* 0x010fe200078e0222 */
[----:B------:R-:W-:Y:S01]  /*39e0*/  CS2R R96, SRZ ;  /* 0x0000000000607805 */ /* 0x000fe2000001ff00 */
[----:B------:R-:W-:Y:S01]  /*39f0*/  @!P3 IMAD.IADD R5, R17, 0x1, R26 ;  /* 0x000000011105b824 */ /* 0x000fe200078e021a */
[----:B------:R-:W-:-:S02]  /*3a00*/  CS2R R90, SRZ ;  /* 0x00000000005a7805 */ /* 0x000fc4000001ff00 */
[----:B------:R-:W-:Y:S02]  /*3a10*/  CS2R R88, SRZ ;  /* 0x0000000000587805 */ /* 0x000fe4000001ff00 */
[----:B------:R-:W-:Y:S02]  /*3a20*/  @!P4 LEA.HI.X R9, R18, R13, R4, 0x1, P5 ;  /* 0x0000000d1209c211 */ /* 0x000fe400028f0c04 */
[----:B------:R-:W-:Y:S02]  /*3a30*/  CS2R R86, SRZ ;  /* 0x0000000000567805 */ /* 0x000fe4000001ff00 */
[----:B------:R-:W-:Y:S01]  /*3a40*/  @!P3 LEA.HI.X R7, R16, R21, R5, 0x1, P0 ;  /* 0x000000151007b211 */ /* 0x000fe200000f0c05 */
[----:B------:R-:W-:Y:S01]  /*3a50*/  VIADD R5, R164, 0x20 ;  /* 0x00000020a4057836 */ /* 0x000fe20000000000 */
[----:B--2---:R-:W-:Y:S01]  /*3a60*/  @!P2 LEA R4, P0, R2, R14, 0x1 ;  /* 0x0000000e0204a211 */ /* 0x004fe200078008ff */
[----:B------:R-:W-:Y:S01]  /*3a70*/  @!PT LDS RZ, [RZ] ;  /* 0x00000000fffff984 */ /* 0x000fe20000000800 */
[----:B------:R-:W-:Y:S01]  /*3a80*/  @!PT LDS RZ, [RZ] ;  /* 0x00000000fffff984 */ /* 0x000fe20000000800 */
[----:B------:R-:W-:Y:S01]  /*3a90*/  @!PT LDS RZ, [RZ] ;  /* 0x00000000fffff984 */ /* 0x000fe20000000800 */
[----:B------:R-:W-:Y:S01]  /*3aa0*/  @!P4 LDGSTS.E.BYPASS.LTC128B.128 [R0+0x15000], desc[UR6][R8.64] ;  /* 0x150000000800cfae */ /* 0x000fe2000b901d46 */
[----:B------:R-:W-:-:S02]  /*3ab0*/  ISETP.GE.AND P5, PT, R164, UR9, PT ;  /* 0x00000009a4007c0c */ /* 0x000fc4000bfa6270 */
[----:B------:R-:W-:Y:S02]  /*3ac0*/  CS2R R84, SRZ ;  /* 0x0000000000547805 */ /* 0x000fe4000001ff00 */
[----:B------:R-:W-:Y:S01]  /*3ad0*/  CS2R R78, SRZ ;  /* 0x00000000004e7805 */ /* 0x000fe2000001ff00 */
[----:B------:R-:W-:Y:S01]  /*3ae0*/  @!P4 LDGSTS.E.BYPASS.LTC128B.128 [R0+0x19000], desc[UR6][R8.64+0x80] ;  /* 0x190000800800cfae */ /* 0x000fe2000b901d46 */
[----:B------:R-:W-:Y:S02]  /*3af0*/  ISETP.GE.AND P4, PT, R5, UR9, PT ;  /* 0x0000000905007c0c */ /* 0x000fe4000bf86270 */
[----:B------:R-:W-:Y:S02]  /*3b00*/  CS2R R76, SRZ ;  /* 0x00000000004c7805 */ /* 0x000fe4000001ff00 */
[----:B------:R-:W-:Y:S01]  /*3b10*/  @!P2 LEA.HI.X R5, R2, R15, R3, 0x1, P0 ;  /* 0x0000000f0205a211 */ /* 0x000fe200000f0c03 */
[----:B------:R-:W-:Y:S01]  /*3b20*/  @P3 STS.128 [R0+0x16000], RZ ;  /* 0x016000ff00003388 */ /* 0x000fe20000000c00 */
[----:B------:R-:W-:Y:S01]  /*3b30*/  ISETP.GE.AND P0, PT, R10, UR9, PT ;  /* 0x000000090a007c0c */ /* 0x000fe2000bf06270 */
[----:B------:R-:W-:Y:S01]  /*3b40*/  IMAD.SHL.U32 R2, R164, 0x4, RZ ;  /* 0x00000004a4027824 */ /* 0x000fe200078e00ff */
        /* <DEDUP_REMOVED lines=13> */
[----:B------:R-:W-:-:S02]  /*3c20*/  IADD3 R2, P3, R2, UR12, RZ ;  /* 0x0000000c02027c10 */ /* 0x000fc4000ff7e0ff */
[----:B------:R-:W-:Y:S02]  /*3c30*/  CS2R R60, SRZ ;  /* 0x00000000003c7805 */ /* 0x000fe4000001ff00 */
[----:B------:R-:W-:Y:S01]  /*3c40*/  CS2R R66, SRZ ;  /* 0x0000000000427805 */ /* 0x000fe2000001ff00 */
[----:B------:R-:W-:Y:S01]  /*3c50*/  @P2 STS.128 [R0+0x17000], RZ ;  /* 0x017000ff00002388 */ /* 0x000fe20000000c00 */
[----:B------:R-:W-:Y:S02]  /*3c60*/  CS2R R64, SRZ ;  /* 0x0000000000407805 */ /* 0x000fe4000001ff00 */
[----:B------:R-:W-:Y:S02]  /*3c70*/  CS2R R58, SRZ ;  /* 0x00000000003a7805 */ /* 0x000fe4000001ff00 */
[----:B------:R-:W-:Y:S01]  /*3c80*/  CS2R R56, SRZ ;  /* 0x0000000000387805 */ /* 0x000fe2000001ff00 */
[----:B------:R2:W-:Y:S01]  /*3c90*/  @P2 STS.128 [R0+0x1b000], RZ ;  /* 0x01b000ff00002388 */ /* 0x0005e20000000c00 */
        /* <DEDUP_REMOVED lines=12> */
[----:B------:R-:W-:Y:S02]  /*3d60*/  CS2R R40, SRZ ;  /* 0x0000000000287805 */ /* 0x000fe4000001ff00 */
[----:B------:R-:W-:Y:S01]  /*3d70*/  CS2R R36, SRZ ;  /* 0x0000000000247805 */ /* 0x000fe2000001ff00 */
[----:B------:R-:W0:Y:S01]  /*3d80*/  LDGDEPBAR ;  /* 0x00000000000079af */ /* 0x000e220000000000 */
[----:B------:R-:W-:Y:S01]  /*3d90*/  UIADD3 UR19, UR19, -UR8, URZ ;  /* 0x8000000813137290 */ /* 0x000fe2000fffe03f */
[----:B------:R-:W-:Y:S01]  /*3da0*/  ULDC UR20, c[0x0][0x2dc] ;  /* 0x0000b70000147ab9 */ /* 0x000fe20000000800 */
[----:B------:R-:W-:Y:S01]  /*3db0*/  ULDC UR9, c[0x0][0x2ec] ;  /* 0x0000bb0000097ab9 */ /* 0x000fe20000000800 */
[----:B-1----:R-:W-:-:S04]  /*3dc0*/  SHF.R.S32.HI R6, RZ, 0x1f, R164 ;  /* 0x0000001fff067819 */ /* 0x002fc800000114a4 */
[----:B------:R-:W-:-:S04]  /*3dd0*/  SHF.L.U64.HI R3, R164, 0x2, R6 ;  /* 0x00000002a4037819 */ /* 0x000fc80000010206 */
[----:B------:R-:W-:-:S05]  /*3de0*/  IADD3.X R3, R3, UR11, RZ, P3, !PT ;  /* 0x0000000b03037c10 */ /* 0x000fca0009ffe4ff */
[----:B------:R-:W5:Y:S01]  /*3df0*/  @!P5 LDG.E R240, desc[UR6][R2.64] ;  /* 0x0000000602f0d981 */ /* 0x000f62000c1e1900 */
[----:B--2---:R-:W-:-:S03]  /*3e00*/  SHF.R.S32.HI R0, RZ, 0x1f, R10 ;  /* 0x0000001fff007819 */ /* 0x004fc6000001140a */
[----:B------:R-:W5:Y:S01]  /*3e10*/  @!P6 LDG.E R241, desc[UR6][R2.64+0x20] ;  /* 0x0000200602f1e981 */ /* 0x000f62000c1e1900 */
[----:B------:R-:W-:-:S03]  /*3e20*/  @!P0 LEA R4, P2, R10, UR12, 0x2 ;  /* 0x0000000c0a048c11 */ /* 0x000fc6000f8410ff */
[----:B------:R1:W5:Y:S01]  /*3e30*/  @!P4 LDG.E R238, desc[UR6][R2.64+0x80] ;  /* 0x0000800602eec981 */ /* 0x000362000c1e1900 */
[----:B------:R-:W-:Y:S02]  /*3e40*/  @!P0 LEA.HI.X R5, R10, UR11, R0, 0x2, P2 ;  /* 0x0000000b0a058c11 */ /* 0x000fe400090f1400 */
[----:B------:R-:W-:-:S03]  /*3e50*/  LEA.HI R0, R39, R38, RZ, 0x4 ;  /* 0x0000002627007211 */ /* 0x000fc600078f20ff */
[----:B------:R2:W5:Y:S01]  /*3e60*/  @!P0 LDG.E R239, desc[UR6][R4.64] ;  /* 0x0000000604ef8981 */ /* 0x000562000c1e1900 */
[----:B------:R-:W-:-:S05]  /*3e70*/  LOP3.LUT R0, R0, 0xfffffff0, RZ, 0xc0, !PT ;  /* 0xfffffff000007812 */ /* 0x000fca00078ec0ff */
[----:B------:R-:W-:-:S05]  /*3e80*/  IMAD.IADD R0, R38, 0x1, -R0 ;  /* 0x0000000126007824 */ /* 0x000fca00078e0a00 */
[----:B-1----:R-:W-:-:S04]  /*3e90*/  SHF.R.S32.HI R2, RZ, 0x1f, R0 ;  /* 0x0000001fff027819 */ /* 0x002fc80000011400 */
[----:B------:R-:W-:-:S04]  /*3ea0*/  LEA.HI R2, R2, R0, RZ, 0x3 ;  /* 0x0000000002027211 */ /* 0x000fc800078f18ff */
[----:B------:R-:W-:-:S05]  /*3eb0*/  LOP3.LUT R2, R2, 0xfffffff8, RZ, 0xc0, !PT ;  /* 0xfffffff802027812 */ /* 0x000fca00078ec0ff */
[----:B------:R-:W-:Y:S02]  /*3ec0*/  IMAD.IADD R0, R0, 0x1, -R2 ;  /* 0x0000000100007824 */ /* 0x000fe400078e0a02 */
[----:B--2---:R-:W-:Y:S02]  /*3ed0*/  VIADD R4, R164, 0x1 ;  /* 0x00000001a4047836 */ /* 0x004fe40000000000 */
[----:B------:R-:W-:Y:S01]  /*3ee0*/  IMAD.U32 R3, RZ, RZ, UR29 ;  /* 0x0000001dff037e24 */ /* 0x000fe2000f8e00ff */
[----:B------:R-:W-:Y:S01]  /*3ef0*/  LOP3.LUT P0, RZ, R0, 0x2, RZ, 0xc0, !PT ;  /* 0x0000000200ff7812 */ /* 0x000fe2000780c0ff */
[----:B------:R-:W-:Y:S01]  /*3f00*/  VIADD R2, R218, 0x2000 ;  /* 0x00002000da027836 */ /* 0x000fe20000000000 */
[----:B------:R-:W-:Y:S01]  /*3f10*/  LOP3.LUT P2, RZ, R0, 0x4, RZ, 0xc0, !PT ;  /* 0x0000000400ff7812 */ /* 0x000fe2000784c0ff */
[----:B------:R-:W-:Y:S01]  /*3f20*/  VIADD R0, R220, 0x2000 ;  /* 0x00002000dc007836 */ /* 0x000fe20000000000 */
[----:B------:R-:W-:Y:S01]  /*3f30*/  IADD3 R245, R4, UR8, -R3 ;  /* 0x0000000804f57c10 */ /* 0x000fe2000fffe803 */
[----:B------:R-:W-:Y:S01]  /*3f40*/  VIADD R3, R164, 0xffffffc0 ;  /* 0xffffffc0a4037836 */ /* 0x000fe20000000000 */
[----:B------:R-:W-:-:S02]  /*3f50*/  SEL R2, R2, R218, !P1 ;  /* 0x000000da02027207 */ /* 0x000fc40004800000 */
[----:B------:R-:W-:Y:S02]  /*3f60*/  SEL R0, R0, R220, !P1 ;  /* 0x000000dc00007207 */ /* 0x000fe40004800000 */
[----:B------:R-:W-:Y:S02]  /*3f70*/  CS2R R38, SRZ ;  /* 0x0000000000267805 */ /* 0x000fe4000001ff00 */
[----:B------:R-:W-:Y:S01]  /*3f80*/  SHF.L.U64.HI R243, R164, 0x2, R6 ;  /* 0x00000002a4f37819 */ /* 0x000fe20000010206 */
[----:B------:R-:W-:Y:S01]  /*3f90*/  IMAD.SHL.U32 R242, R3, 0x4, RZ ;  /* 0x0000000403f27824 */ /* 0x000fe200078e00ff */
[----:B------:R-:W-:Y:S02]  /*3fa0*/  LEA R212, R2, UR4, 0x1 ;  /* 0x0000000402d47c11 */ /* 0x000fe4000f8e08ff */
[----:B------:R-:W-:Y:S02]  /*3fb0*/  LEA R211, R0, UR4, 0x1 ;  /* 0x0000000400d37c11 */ /* 0x000fe4000f8e08ff */
[----:B------:R-:W-:-:S02]  /*3fc0*/  SEL R219, R219, 0xffffffe0, !P0 ;  /* 0xffffffe0dbdb7807 */ /* 0x000fc40004000000 */
[----:B------:R-:W-:-:S07]  /*3fd0*/  SEL R217, R217, 0xffffffc0, !P2 ;  /* 0xffffffc0d9d97807 */ /* 0x000fce0005000000 */
.L_x_244:
        /* <DEDUP_REMOVED lines=119> */
[C---:B------:R-:W-:Y:S01]  /*4750*/  HMMA.16816.F32 R16, R168.reuse, R182, R16 ;  /* 0x000000b6a810723c */ /* 0x040fe20000001810 */
[----:B------:R-:W-:Y:S03]  /*4760*/  IMAD.MOV.U32 R180, RZ, RZ, 0x40 ;  /* 0x00000040ffb47424 */ /* 0x000fe600078e00ff */
        /* <DEDUP_REMOVED lines=32> */
[----:B------:R-:W-:Y:S02]  /*4970*/  @!P0 FSEL R10, R10, -INF , !P3 ;  /* 0xff8000000a0a8808 */ /* 0x000fe40005800000 */
[----:B------:R-:W-:Y:S01]  /*4980*/  SEL R217, R180, 0xffffffc0, !P2 ;  /* 0xffffffc0b4d97807 */ /* 0x000fe20005000000 */
        /* <DEDUP_REMOVED lines=107> */
[----:B------:R2:W-:Y:S06]  /*5040*/  STS [R230+0x20000], R0 ;  /* 0x02000000e6007388 */ /* 0x0005ec0000000800 */
        /* <DEDUP_REMOVED lines=37> */
[----:B------:R-:W-:Y:S01]  /*52a0*/  LDSM.16.M88.4 R16, [R214+UR4+0x14000] ;  /* 0x01400004d610783b */ /* 0x000fe20008000200 */
[C---:B--2---:R-:W-:Y:S05]  /*52b0*/  LEA R0, R218.reuse, UR4, 0x1 ;  /* 0x00000004da007c11 */ /* 0x044fea000f8e08ff */
[----:B------:R-:W-:Y:S06]  /*52c0*/  LDSM.16.M88.4 R164, [R214+UR4+0x14800] ;  /* 0x01480004d6a4783b */ /* 0x000fec0008000200 */
[----:B------:R-:W2:Y:S06]  /*52d0*/  LDSM.16.M88.4 R32, [R0+0x8000] ;  /* 0x008000000020783b */ /* 0x000eac0000000200 */
[----:B------:R-:W3:Y:S01]  /*52e0*/  LDSM.16.M88.4 R28, [R0+0x9000] ;  /* 0x00900000001c783b */ /* 0x000ee20000000200 */
[----:B-1----:R-:W-:Y:S05]  /*52f0*/  LEA R2, R218, UR4, 0x1 ;  /* 0x00000004da027c11 */ /* 0x002fea000f8e08ff */
[----:B------:R-:W-:Y:S01]  /*5300*/  LDSM.16.M88.4 R172, [R213+0x8000] ;  /* 0x00800000d5ac783b */ /* 0x000fe20000000200 */
[--C-:B------:R-:W-:Y:S02]  /*5310*/  IMAD.IADD R3, R219, 0x1, R2.reuse ;  /* 0x00000001db037824 */ /* 0x100fe400078e0202 */
[C---:B------:R-:W-:Y:S02]  /*5320*/  IMAD.IADD R208, R217.reuse, 0x1, R2 ;  /* 0x00000001d9d07824 */ /* 0x040fe400078e0202 */
[----:B------:R-:W-:Y:S01]  /*5330*/  IMAD.IADD R2, R217, 0x1, R3 ;  /* 0x00000001d9027824 */ /* 0x000fe200078e0203 */
        /* <DEDUP_REMOVED lines=25> */
[-C--:B------:R-:W-:Y:S06]  /*54d0*/  HMMA.16816.F32 R12, R164, R178.reuse, R12 ;  /* 0x000000b2a40c723c */ /* 0x080fec000000180c */
[C---:B------:R-:W-:Y:S01]  /*54e0*/  HMMA.16816.F32 R16, R172.reuse, R178, R16 ;  /* 0x000000b2ac10723c */ /* 0x040fe20000001810 */
[----:B------:R-:W-:Y:S05]  /*54f0*/  LDSM.16.M88.4 R176, [R214+UR4+0x18800] ;  /* 0x01880004d6b0783b */ /* 0x000fea0008000200 */
[-C--:B---3--:R-:W-:Y:S06]  /*5500*/  HMMA.16816.F32 R20, R172, R168.reuse, R20 ;  /* 0x000000a8ac14723c */ /* 0x088fec0000001814 */
        /* <DEDUP_REMOVED lines=34> */
[----:B------:R-:W-:Y:S05]  /*5730*/  LDSM.16.M88.4 R168, [R208+0xa000] ;  /* 0x00a00000d0a8783b */ /* 0x000fea0000000200 */
[-C--:B---3--:R-:W-:Y:S06]  /*5740*/  HMMA.16816.F32 R20, R164, R176.reuse, R20 ;  /* 0x000000b0a414723c */ /* 0x088fec0000001814 */
        /* <DEDUP_REMOVED lines=12> */
[-C--:B---3--:R-:W-:Y:S01]  /*5810*/  HMMA.16816.F32 R20, R168, R176.reuse, R20 ;  /* 0x000000b0a814723c */ /* 0x088fe20000001814 */
[----:B------:R-:W-:Y:S03]  /*5820*/  PLOP3.LUT P0, PT, PT, PT, UP3, 0x80, 0x0 ;  /* 0x000000000000781c */ /* 0x000fe60003f0f038 */
[----:B------:R-:W2:Y:S02]  /*5830*/  LDG.E R181, desc[UR6][R172.64] ;  /* 0x00000006acb57981 */ /* 0x000ea4000c1e1900 */
[C---:B------:R-:W-:Y:S04]  /*5840*/  HMMA.16816.F32 R24, R164.reuse, R176, R24 ;  /* 0x000000b0a418723c */ /* 0x040fe80000001818 */
[----:B------:R-:W3:Y:S02]  /*5850*/  LDG.E R180, desc[UR6][R172.64+0x20] ;  /* 0x00002006acb47981 */ /* 0x000ee4000c1e1900 */
[-C--:B------:R-:W-:Y:S04]  /*5860*/  HMMA.16816.F32 R28, R164, R178.reuse, R28 ;  /* 0x000000b2a41c723c */ /* 0x080fe8000000181c */
[----:B------:R-:W5:Y:S06]  /*5870*/  LDG.E R177, desc[UR6][R172.64+0x80] ;  /* 0x00008006acb17981 */ /* 0x000f6c000c1e1900 */
[----:B------:R1:W5:Y:S01]  /*5880*/  LDG.E R0, desc[UR6][R172.64+0xa0] ;  /* 0x0000a006ac007981 */ /* 0x000362000c1e1900 */
[----:B------:R-:W-:Y:S05]  /*5890*/  HMMA.16816.F32 R32, R168, R178, R32 ;  /* 0x000000b2a820723c */ /* 0x000fea0000001820 */
[----:B------:R-:W-:Y:S06]  /*58a0*/  LDSM.16.M88.4 R164, [R2+0xa000] ;  /* 0x00a0000002a4783b */ /* 0x000fec0000000200 */
[----:B------:R-:W4:Y:S06]  /*58b0*/  LDSM.16.M88.4 R168, [R215+0xc000] ;  /* 0x00c00000d7a8783b */ /* 0x000f2c0000000200 */
[----:B-1----:R-:W1:Y:S01]  /*58c0*/  LDSM.16.M88.4 R172, [R2+0xb000] ;  /* 0x00b0000002ac783b */ /* 0x002e620000000200 */
[-C--:B----4-:R-:W-:Y:S06]  /*58d0*/  HMMA.16816.F32 R4, R164, R168.reuse, R4 ;  /* 0x000000a8a404723c */ /* 0x090fec0000001804 */
[C---:B-1----:R-:W-:Y:S06]  /*58e0*/  HMMA.16816.F32 R8, R172.reuse, R168, R8 ;  /* 0x000000a8ac08723c */ /* 0x042fec0000001808 */
[-C--:B------:R-:W-:Y:S06]  /*58f0*/  HMMA.16816.F32 R12, R172, R170.reuse, R12 ;  /* 0x000000aaac0c723c */ /* 0x080fec000000180c */
[C---:B------:R-:W-:Y:S01]  /*5900*/  HMMA.16816.F32 R16, R164.reuse, R170, R16 ;  /* 0x000000aaa410723c */ /* 0x040fe20000001810 */
[----:B------:R-:W1:Y:S05]  /*5910*/  LDSM.16.M88.4 R168, [R215+0xc800] ;  /* 0x00c80000d7a8783b */ /* 0x000e6a0000000200 */
[-C--:B-1----:R-:W-:Y:S06]  /*5920*/  HMMA.16816.F32 R20, R164, R168.reuse, R20 ;  /* 0x000000a8a414723c */ /* 0x082fec0000001814 */
[C---:B------:R-:W-:Y:S06]  /*5930*/  HMMA.16816.F32 R24, R172.reuse, R168, R24 ;  /* 0x000000a8ac18723c */ /* 0x040fec0000001818 */
[-C--:B------:R-:W-:Y:S06]  /*5940*/  HMMA.16816.F32 R28, R172, R170.reuse, R28 ;  /* 0x000000aaac1c723c */ /* 0x080fec000000181c */
[----:B------:R-:W-:Y:S05]  /*5950*/  HMMA.16816.F32 R32, R164, R170, R32 ;  /* 0x000000aaa420723c */ /* 0x000fea0000001820 */
[----:B------:R-:W-:Y:S02]  /*5960*/  IMAD.SHL.U32 R172, R220, 0x2, RZ ;  /* 0x00000002dcac7824 */ /* 0x000fe400078e00ff */
[C---:B--2---:R-:W-:Y:S01]  /*5970*/  FADD.FTZ R4, -R181.reuse, R4 ;  /* 0x00000004b5047221 */ /* 0x044fe20000010100 */
[C---:B------:R-:W-:Y:S03]  /*5980*/  FADD.FTZ R5, -R181.reuse, R5 ;  /* 0x00000005b5057221 */ /* 0x040fe60000010100 */
[C---:B------:R-:W-:Y:S01]  /*5990*/  FADD.FTZ R17, -R181.reuse, R17 ;  /* 0x00000011b5117221 */ /* 0x040fe20000010100 */
[----:B------:R-:W-:Y:S01]  /*59a0*/  FADD.FTZ R21, -R181, R21 ;  /* 0x00000015b5157221 */ /* 0x000fe20000010100 */
[----:B------:R-:W-:Y:S01]  /*59b0*/  FMUL.FTZ R179, R207, R4 ;  /* 0x00000004cfb37220 */ /* 0x000fe20000410000 */
[----:B------:R-:W-:Y:S02]  /*59c0*/  IMAD.U32 R4, RZ, RZ, UR4 ;  /* 0x00000004ff047e24 */ /* 0x000fe4000f8e00ff */
[----:B------:R-:W-:Y:S01]  /*59d0*/  FMUL.FTZ R178, R205, R5 ;  /* 0x00000005cdb27220 */ /* 0x000fe20000410000 */
[----:B------:R-:W-:Y:S01]  /*59e0*/  FADD.FTZ R5, -R181, R20 ;  /* 0x00000014b5057221 */ /* 0x000fe20000010100 */
[----:B------:R-:W-:Y:S01]  /*59f0*/  FMUL.FTZ R20, R206, R17 ;  /* 0x00000011ce147220 */ /* 0x000fe20000410000 */
[----:B---3--:R-:W-:Y:S01]  /*5a00*/  FADD.FTZ R17, -R180, R6 ;  /* 0x00000006b4117221 */ /* 0x008fe20000010100 */
[----:B------:R-:W-:Y:S01]  /*5a10*/  IADD3 R4, R172, 0x8000, R4 ;  /* 0x00008000ac047810 */ /* 0x000fe20007ffe004 */
[----:B------:R-:W-:Y:S01]  /*5a20*/  FMUL.FTZ R5, R203, R5 ;  /* 0x00000005cb057220 */ /* 0x000fe20000410000 */
[----:B------:R-:W-:Y:S01]  /*5a30*/  FMUL.FTZ R21, R202, R21 ;  /* 0x00000015ca157220 */ /* 0x000fe20000410000 */
[----:B------:R-:W-:Y:S01]  /*5a40*/  FADD.FTZ R6, -R180, R7 ;  /* 0x00000007b4067221 */ /* 0x000fe20000010100 */
[----:B------:R-:W-:Y:S01]  /*5a50*/  FMUL.FTZ R7, R237, R17 ;  /* 0x00000011ed077220 */ /* 0x000fe20000410000 */
[----:B------:R-:W-:Y:S02]  /*5a60*/  VIADD R176, R4, 0x40 ;  /* 0x0000004004b07836 */ /* 0x000fe40000000000 */
[----:B------:R-:W-:Y:S01]  /*5a70*/  FADD.FTZ R16, -R181, R16 ;  /* 0x00000010b5107221 */ /* 0x000fe20000010100 */
[----:B------:R-:W-:Y:S01]  /*5a80*/  FMUL.FTZ R6, R236, R6 ;  /* 0x00000006ec067220 */ /* 0x000fe20000410000 */
[----:B------:R-:W-:Y:S01]  /*5a90*/  @P2 VIADD R176, R4, 0xffffffc0 ;  /* 0xffffffc004b02836 */ /* 0x000fe20000000000 */
[----:B------:R-:W-:Y:S01]  /*5aa0*/  F2FP.F16.F32.PACK_AB R21, R21, R5 ;  /* 0x000000051515723e */ /* 0x000fe200000000ff */
[C---:B------:R-:W-:Y:S01]  /*5ab0*/  FADD.FTZ R5, -R181.reuse, R32 ;  /* 0x00000020b5057221 */ /* 0x040fe20000010100 */
[----:B------:R-:W-:Y:S01]  /*5ac0*/  FADD.FTZ R4, -R181, R33 ;  /* 0x00000021b5047221 */ /* 0x000fe20000010100 */
[----:B------:R-:W-:Y:S01]  /*5ad0*/  FADD.FTZ R19, -R180, R19 ;  /* 0x00000013b4137221 */ /* 0x000fe20000010100 */
[----:B------:R-:W-:Y:S01]  /*5ae0*/  F2FP.F16.F32.PACK_AB R6, R6, R7 ;  /* 0x000000070606723e */ /* 0x000fe200000000ff */
        /* <DEDUP_REMOVED lines=40> */
.L_x_242:
[----:B------:R2:W-:Y:S01]  /*5d70*/  STS [R230+0x1c400], R6 ;  /* 0x01c40006e6007388 */ /* 0x0005e20000000800 */
[----:B-1----:R-:W-:Y:S01]  /*5d80*/  F2FP.F16.F32.PACK_AB R4, R32, R33 ;  /* 0x000000212004723e */ /* 0x002fe200000000ff */
[C---:B-----5:R-:W-:Y:S01]  /*5d90*/  FADD.FTZ R8, -R177.reuse, R8 ;  /* 0x00000008b1087221 */ /* 0x060fe20000010100 */
[C---:B------:R-:W-:Y:S01]  /*5da0*/  FADD.FTZ R9, -R177.reuse, R9 ;  /* 0x00000009b1097221 */ /* 0x040fe20000010100 */
[----:B------:R-:W-:Y:S01]  /*5db0*/  STS [R230+0x1c000], R16 ;  /* 0x01c00010e6007388 */ /* 0x000fe20000000800 */
[C---:B------:R-:W-:Y:S01]  /*5dc0*/  FADD.FTZ R11, -R0.reuse, R11 ;  /* 0x0000000b000b7221 */ /* 0x040fe20000010100 */
[----:B------:R-:W-:Y:S01]  /*5dd0*/  FADD.FTZ R10, -R0, R10 ;  /* 0x0000000a000a7221 */ /* 0x000fe20000010100 */
[----:B------:R-:W-:Y:S01]  /*5de0*/  FMUL.FTZ R5, R192, R9 ;  /* 0x00000009c0057220 */ /* 0x000fe20000410000 */
[----:B------:R1:W-:Y:S01]  /*5df0*/  STS [R231+0x1c400], R4 ;  /* 0x01c40004e7007388 */ /* 0x0003e20000000800 */
[C---:B------:R-:W-:Y:S01]  /*5e00*/  FADD.FTZ R12, -R177.reuse, R12 ;  /* 0x0000000cb10c7221 */ /* 0x040fe20000010100 */
[----:B------:R-:W-:Y:S01]  /*5e10*/  FADD.FTZ R13, -R177, R13 ;  /* 0x0000000db10d7221 */ /* 0x000fe20000010100 */
[C---:B------:R-:W-:Y:S01]  /*5e20*/  FADD.FTZ R15, -R0.reuse, R15 ;  /* 0x0000000f000f7221 */ /* 0x040fe20000010100 */
[----:B------:R-:W-:Y:S01]  /*5e30*/  STS [R231+0x1c000], R20 ;  /* 0x01c00014e7007388 */ /* 0x000fe20000000800 */
[----:B------:R-:W-:Y:S01]  /*5e40*/  FMUL.FTZ R10, R197, R10 ;  /* 0x0000000ac50a7220 */ /* 0x000fe20000410000 */
[----:B------:R-:W-:Y:S01]  /*5e50*/  FADD.FTZ R14, -R0, R14 ;  /* 0x0000000e000e7221 */ /* 0x000fe20000010100 */
[----:B------:R-:W-:Y:S01]  /*5e60*/  FMUL.FTZ R12, R191, R12 ;  /* 0x0000000cbf0c7220 */ /* 0x000fe20000410000 */
[----:B------:R-:W-:Y:S01]  /*5e70*/  FMUL.FTZ R9, R190, R13 ;  /* 0x0000000dbe097220 */ /* 0x000fe20000410000 */
[----:B------:R-:W-:Y:S01]  /*5e80*/  FADD.FTZ R24, -R177, R24 ;  /* 0x00000018b1187221 */ /* 0x000fe20000010100 */
[----:B------:R-:W-:Y:S01]  /*5e90*/  FMUL.FTZ R14, R195, R14 ;  /* 0x0000000ec30e7220 */ /* 0x000fe20000410000 */
[----:B------:R-:W-:Y:S01]  /*5ea0*/  FADD.FTZ R25, -R177, R25 ;  /* 0x00000019b1197221 */ /* 0x000fe20000010100 */
[C---:B------:R-:W-:Y:S01]  /*5eb0*/  FADD.FTZ R26, -R0.reuse, R26 ;  /* 0x0000001a001a7221 */ /* 0x040fe20000010100 */
[----:B------:R-:W-:Y:S01]  /*5ec0*/  F2FP.F16.F32.PACK_AB R9, R9, R12 ;  /* 0x0000000c0909723e */ /* 0x000fe200000000ff */
[----:B------:R-:W-:Y:S01]  /*5ed0*/  FADD.FTZ R27, -R0, R27 ;  /* 0x0000001b001b7221 */ /* 0x000fe20000010100 */
[----:B------:R-:W-:Y:S01]  /*5ee0*/  F2FP.F16.F32.PACK_AB R17, R17, R7 ;  /* 0x000000071111723e */ /* 0x000fe200000000ff */
[----:B------:R-:W-:Y:S01]  /*5ef0*/  FADD.FTZ R28, -R177, R28 ;  /* 0x0000001cb11c7221 */ /* 0x000fe20000010100 */
[----:B--2---:R-:W-:Y:S01]  /*5f00*/  FMUL.FTZ R6, R193, R8 ;  /* 0x00000008c1067220 */ /* 0x004fe20000410000 */
[----:B------:R-:W-:Y:S01]  /*5f10*/  FADD.FTZ R29, -R177, R29 ;  /* 0x0000001db11d7221 */ /* 0x000fe20000010100 */
[----:B------:R-:W-:Y:S01]  /*5f20*/  FMUL.FTZ R24, R187, R24 ;  /* 0x00000018bb187220 */ /* 0x000fe20000410000 */
[----:B------:R-:W-:Y:S01]  /*5f30*/  FMUL.FTZ R8, R186, R25 ;  /* 0x00000019ba087220 */ /* 0x000fe20000410000 */
[----:B------:R-:W-:Y:S01]  /*5f40*/  FADD.FTZ R31, -R0, R31 ;  /* 0x0000001f001f7221 */ /* 0x000fe20000010100 */
[----:B------:R-:W-:Y:S01]  /*5f50*/  FMUL.FTZ R26, R189, R26 ;  /* 0x0000001abd1a7220 */ /* 0x000fe20000410000 */
[----:B------:R-:W-:Y:S01]  /*5f60*/  FMUL.FTZ R27, R188, R27 ;  /* 0x0000001bbc1b7220 */ /* 0x000fe20000410000 */
[----:B------:R-:W-:Y:S01]  /*5f70*/  FADD.FTZ R30, -R0, R30 ;  /* 0x0000001e001e7221 */ /* 0x000fe20000010100 */
        /* <DEDUP_REMOVED lines=12> */
[----:B------:R-:W-:Y:S02]  /*6040*/  F2FP.F16.F32.PACK_AB R8, R8, R24 ;  /* 0x000000180808723e */ /* 0x000fe400000000ff */
        /* <DEDUP_REMOVED lines=124> */
.L_x_243:
[----:B-1----:R-:W-:Y:S01]  /*6810*/  LEA R0, R218, UR4, 0x1 ;  /* 0x00000004da007c11 */ /* 0x002fe2000f8e08ff */
[----:B------:R-:W-:Y:S01]  /*6820*/  LDSM.16.MT88.4 R16, [R209] ;  /* 0x00000000d110783b */ /* 0x000fe20000004200 */
[----:B------:R-:W-:Y:S02]  /*6830*/  ULOP3.LUT UR10, UR5, 0x1, URZ, 0xc0, !UPT ;  /* 0x00000001050a7892 */ /* 0x000fe4000f8ec03f */
[----:B------:R-:W-:Y:S01]  /*6840*/  UISETP.GT.AND UP2, UPT, UR5, UR16, UPT ;  /* 0x000000100500728c */ /* 0x000fe2000bf44270 */
[----:B------:R-:W1:Y:S01]  /*6850*/  LDSM.16.M88.4 R32, [R0+0x1c000] ;  /* 0x01c000000020783b */ /* 0x000e620000000200 */
        /* <DEDUP_REMOVED lines=14> */
[C---:B--2---:R-:W-:Y:S03]  /*6940*/  HMMA.16816.F32 R8, R28.reuse, R16, RZ ;  /* 0x000000101c08723c */ /* 0x044fe600000018ff */
[----:B------:R-:W-:Y:S03]  /*6950*/  LDSM.16.MT88.4 R204, [R209+0x6800] ;  /* 0x00680000d1cc783b */ /* 0x000fe60000004200 */
        /* <DEDUP_REMOVED lines=23> */
[----:B------:R-:W4:Y:S05]  /*6ad0*/  LDSM.16.M88.4 R188, [R0+0x1f000] ;  /* 0x01f0000000bc783b */ /* 0x000f2a0000000200 */
[-C--:B-1----:R-:W-:Y:S06]  /*6ae0*/  HMMA.16816.F32 R20, R184, R196.reuse, R20 ;  /* 0x000000c4b814723c */ /* 0x082fec0000001814 */
[C---:B------:R-:W-:Y:S06]  /*6af0*/  HMMA.16816.F32 R24, R192.reuse, R196, R24 ;  /* 0x000000c4c018723c */ /* 0x040fec0000001818 */
[-C--:B------:R-:W-:Y:S01]  /*6b00*/  HMMA.16816.F32 R28, R192, R198.reuse, R28 ;  /* 0x000000c6c01c723c */ /* 0x080fe2000000181c */
[----:B------:R-:W1:Y:S05]  /*6b10*/  LDSM.16.MT88.4 R192, [R209+0x6000] ;  /* 0x00600000d1c0783b */ /* 0x000e6a0000004200 */
[----:B------:R-:W-:Y:S01]  /*6b20*/  HMMA.16816.F32 R32, R184, R198, R32 ;  /* 0x000000c6b820723c */ /* 0x000fe20000001820 */
[----:B------:R-:W-:Y:S04]  /*6b30*/  LDSM.16.MT88.4 R184, [R209+0x2800] ;  /* 0x00280000d1b8783b */ /* 0x000fe80000004200 */
[----:B------:R-:W-:Y:S01]  /*6b40*/  LDSM.16.M88.4 R196, [R3+0x1f000] ;  /* 0x01f0000003c4783b */ /* 0x000fe20000000200 */
[-C--:B--2---:R-:W-:Y:S06]  /*6b50*/  HMMA.16816.F32 R4, R164, R172.reuse, R4 ;  /* 0x000000aca404723c */ /* 0x084fec0000001804 */
[C---:B------:R-:W-:Y:S06]  /*6b60*/  HMMA.16816.F32 R8, R200.reuse, R172, R8 ;  /* 0x000000acc808723c */ /* 0x040fec0000001808 */
[-C--:B------:R-:W-:Y:S06]  /*6b70*/  HMMA.16816.F32 R12, R200, R174.reuse, R12 ;  /* 0x000000aec80c723c */ /* 0x080fec000000180c */
[C---:B------:R-:W-:Y:S01]  /*6b80*/  HMMA.16816.F32 R16, R164.reuse, R174, R16 ;  /* 0x000000aea410723c */ /* 0x040fe20000001810 */
[----:B------:R-:W2:Y:S05]  /*6b90*/  LDSM.16.M88.4 R172, [R3+0x1e000] ;  /* 0x01e0000003ac783b */ /* 0x000eaa0000000200 */
[-C--:B---3--:R-:W-:Y:S06]  /*6ba0*/  HMMA.16816.F32 R20, R164, R176.reuse, R20 ;  /* 0x000000b0a414723c */ /* 0x088fec0000001814 */
[C---:B------:R-:W-:Y:S06]  /*6bb0*/  HMMA.16816.F32 R24, R200.reuse, R176, R24 ;  /* 0x000000b0c818723c */ /* 0x040fec0000001818 */
[-C--:B------:R-:W-:Y:S01]  /*6bc0*/  HMMA.16816.F32 R28, R200, R178.reuse, R28 ;  /* 0x000000b2c81c723c */ /* 0x080fe2000000181c */
[----:B------:R-:W-:Y:S05]  /*6bd0*/  LDSM.16.MT88.4 R200, [R209+0x7000] ;  /* 0x00700000d1c8783b */ /* 0x000fea0000004200 */
[----:B------:R-:W-:Y:S01]  /*6be0*/  HMMA.16816.F32 R32, R164, R178, R32 ;  /* 0x000000b2a420723c */ /* 0x000fe20000001820 */
[----:B------:R-:W-:Y:S04]  /*6bf0*/  LDSM.16.M88.4 R164, [R208+0x1e000] ;  /* 0x01e00000d0a4783b */ /* 0x000fe80000000200 */
[----:B------:R-:W3:Y:S01]  /*6c00*/  LDSM.16.MT88.4 R176, [R209+0x3000] ;  /* 0x00300000d1b0783b */ /* 0x000ee20000004200 */
[-C--:B----4-:R-:W-:Y:S06]  /*6c10*/  HMMA.16816.F32 R4, R168, R180.reuse, R4 ;  /* 0x000000b4a804723c */ /* 0x090fec0000001804 */
[C---:B------:R-:W-:Y:S06]  /*6c20*/  HMMA.16816.F32 R8, R188.reuse, R180, R8 ;  /* 0x000000b4bc08723c */ /* 0x040fec0000001808 */
[-C--:B------:R-:W-:Y:S06]  /*6c30*/  HMMA.16816.F32 R12, R188, R182.reuse, R12 ;  /* 0x000000b6bc0c723c */ /* 0x080fec000000180c */
[C---:B------:R-:W-:Y:S01]  /*6c40*/  HMMA.16816.F32 R16, R168.reuse, R182, R16 ;  /* 0x000000b6a810723c */ /* 0x040fe20000001810 */
[----:B------:R-:W4:Y:S05]  /*6c50*/  LDSM.16.M88.4 R180, [R208+0x1f000] ;  /* 0x01f00000d0b4783b */ /* 0x000f2a0000000200 */
[-C--:B-1----:R-:W-:Y:S06]  /*6c60*/  HMMA.16816.F32 R20, R168, R192.reuse, R20 ;  /* 0x000000c0a814723c */ /* 0x082fec0000001814 */
[C---:B------:R-:W-:Y:S06]  /*6c70*/  HMMA.16816.F32 R24, R188.reuse, R192, R24 ;  /* 0x000000c0bc18723c */ /* 0x040fec0000001818 */
[-C--:B------:R-:W-:Y:S01]  /*6c80*/  HMMA.16816.F32 R28, R188, R194.reuse, R28 ;  /* 0x000000c2bc1c723c */ /* 0x080fe2000000181c */
[----:B------:R-:W-:Y:S05]  /*6c90*/  LDSM.16.M88.4 R188, [R2+0x1f000] ;  /* 0x01f0000002bc783b */ /* 0x000fea0000000200 */
[----:B------:R-:W-:Y:S01]  /*6ca0*/  HMMA.16816.F32 R32, R168, R194, R32 ;  /* 0x000000c2a820723c */ /* 0x000fe20000001820 */
[----:B------:R-:W-:Y:S04]  /*6cb0*/  LDSM.16.M88.4 R168, [R2+0x1e000] ;  /* 0x01e0000002a8783b */ /* 0x000fe80000000200 */
[----:B------:R-:W-:Y:S01]  /*6cc0*/  LDSM.16.MT88.4 R192, [R209+0x7800] ;  /* 0x00780000d1c0783b */ /* 0x000fe20000004200 */
[-C--:B--2---:R-:W-:Y:S06]  /*6cd0*/  HMMA.16816.F32 R4, R172, R184.reuse, R4 ;  /* 0x000000b8ac04723c */ /* 0x084fec0000001804 */
[C---:B------:R-:W-:Y:S06]  /*6ce0*/  HMMA.16816.F32 R8, R196.reuse, R184, R8 ;  /* 0x000000b8c408723c */ /* 0x040fec0000001808 */
[-C--:B------:R-:W-:Y:S06]  /*6cf0*/  HMMA.16816.F32 R12, R196, R186.reuse, R12 ;  /* 0x000000bac40c723c */ /* 0x080fec000000180c */
[C---:B------:R-:W-:Y:S01]  /*6d00*/  HMMA.16816.F32 R16, R172.reuse, R186, R16 ;  /* 0x000000baac10723c */ /* 0x040fe20000001810 */
[----:B------:R-:W1:Y:S05]  /*6d10*/  LDSM.16.MT88.4 R184, [R209+0x3800] ;  /* 0x00380000d1b8783b */ /* 0x000e6a0000004200 */
[-C--:B------:R-:W-:Y:S06]  /*6d20*/  HMMA.16816.F32 R20, R172, R204.reuse, R20 ;  /* 0x000000ccac14723c */ /* 0x080fec0000001814 */
[C---:B------:R-:W-:Y:S06]  /*6d30*/  HMMA.16816.F32 R24, R196.reuse, R204, R24 ;  /* 0x000000ccc418723c */ /* 0x040fec0000001818 */
[-C--:B------:R-:W-:Y:S06]  /*6d40*/  HMMA.16816.F32 R28, R196, R206.reuse, R28 ;  /* 0x000000cec41c723c */ /* 0x080fec000000181c */
[----:B------:R-:W-:Y:S01]  /*6d50*/  HMMA.16816.F32 R32, R172, R206, R32 ;  /* 0x000000ceac20723c */ /* 0x000fe20000001820 */
[----:B------:R-:W2:Y:S05]  /*6d60*/  LDC R173, c[0x0][0x270] ;  /* 0x00009c00ffad7b82 */ /* 0x000eaa0000000800 */
[-C--:B---3--:R-:W-:Y:S06]  /*6d70*/  HMMA.16816.F32 R4, R164, R176.reuse, R4 ;  /* 0x000000b0a404723c */ /* 0x088fec0000001804 */
[C---:B----4-:R-:W-:Y:S06]  /*6d80*/  HMMA.16816.F32 R8, R180.reuse, R176, R8 ;  /* 0x000000b0b408723c */ /* 0x050fec0000001808 */
[-C--:B------:R-:W-:Y:S05]  /*6d90*/  HMMA.16816.F32 R12, R180, R178.reuse, R12 ;  /* 0x000000b2b40c723c */ /* 0x080fea000000180c */
[----:B------:R-:W-:Y:S01]  /*6da0*/  IMAD.IADD R176, R217, 0x1, R211 ;  /* 0x00000001d9b07824 */ /* 0x000fe200078e02d3 */
[C---:B------:R-:W-:Y:S05]  /*6db0*/  HMMA.16816.F32 R16, R164.reuse, R178, R16 ;  /* 0x000000b2a410723c */ /* 0x040fea0000001810 */
[----:B--2---:R-:W-:Y:S01]  /*6dc0*/  IMAD R173, R173, UR20, RZ ;  /* 0x00000014adad7c24 */ /* 0x004fe2000f8e02ff */
[-C--:B------:R-:W-:Y:S05]  /*6dd0*/  HMMA.16816.F32 R20, R164, R200.reuse, R20 ;  /* 0x000000c8a414723c */ /* 0x080fea0000001814 */
[C---:B------:R-:W-:Y:S01]  /*6de0*/  IMAD.U32 R0, R173.reuse, -0x40, RZ ;  /* 0xffffffc0ad007824 */ /* 0x040fe200078e00ff */
[C---:B------:R-:W-:Y:S05]  /*6df0*/  HMMA.16816.F32 R24, R180.reuse, R200, R24 ;  /* 0x000000c8b418723c */ /* 0x040fea0000001818 */
[----:B------:R-:W-:Y:S01]  /*6e00*/  IMAD.SHL.U32 R172, R173, 0x10, RZ ;  /* 0x00000010adac7824 */ /* 0x000fe200078e00ff */
[-C--:B------:R-:W-:Y:S06]  /*6e10*/  HMMA.16816.F32 R28, R180, R202.reuse, R28 ;  /* 0x000000cab41c723c */ /* 0x080fec000000181c */
[----:B------:R-:W-:Y:S06]  /*6e20*/  HMMA.16816.F32 R32, R164, R202, R32 ;  /* 0x000000caa420723c */ /* 0x000fec0000001820 */
[-C--:B-1----:R-:W-:Y:S05]  /*6e30*/  HMMA.16816.F32 R4, R168, R184.reuse, R4 ;  /* 0x000000b8a804723c */ /* 0x082fea0000001804 */
[----:B------:R-:W-:Y:S01]  /*6e40*/  @P0 IADD3 R166, P1, R242, UR12, RZ ;  /* 0x0000000cf2a60c10 */ /* 0x000fe2000ff3e0ff */
[C---:B------:R-:W-:Y:S01]  /*6e50*/  HMMA.16816.F32 R8, R188.reuse, R184, R8 ;  /* 0x000000b8bc08723c */ /* 0x040fe20000001808 */
[----:B------:R-:W-:Y:S04]  /*6e60*/  @UP3 UIADD3 UR12, UP1, UR12, -0x100, URZ ;  /* 0xffffff000c0c3890 */ /* 0x000fe8000ff3e03f */
[----:B------:R-:W-:Y:S01]  /*6e70*/  @P0 IADD3.X R167, R249, UR11, RZ, P1, !PT ;  /* 0x0000000bf9a70c10 */ /* 0x000fe20008ffe4ff */
[-C--:B------:R-:W-:Y:S01]  /*6e80*/  HMMA.16816.F32 R12, R188, R186.reuse, R12 ;  /* 0x000000babc0c723c */ /* 0x080fe2000000180c */
[----:B------:R-:W-:Y:S03]  /*6e90*/  @UP3 UIADD3.X UR11, UR11, -0x1, URZ, UP1, !UPT ;  /* 0xffffffff0b0b3890 */ /* 0x000fe60008ffe43f */
[----:B------:R-:W5:Y:S01]  /*6ea0*/  @P0 LDG.E R240, desc[UR6][R166.64] ;  /* 0x00000006a6f00981 */ /* 0x000f62000c1e1900 */
[C---:B------:R-:W-:Y:S01]  /*6eb0*/  LEA R222, P1, R0.reuse, R222, 0x2 ;  /* 0x000000de00de7211 */ /* 0x040fe200078210ff */
[C---:B------:R-:W-:Y:S02]  /*6ec0*/  HMMA.16816.F32 R16, R168.reuse, R186, R16 ;  /* 0x000000baa810723c */ /* 0x040fe40000001810 */
[----:B------:R-:W5:Y:S03]  /*6ed0*/  @P0 LDG.E R241, desc[UR6][R166.64+0x20] ;  /* 0x00002006a6f10981 */ /* 0x000f66000c1e1900 */
[----:B------:R-:W-:Y:S01]  /*6ee0*/  LEA.HI.X.SX32 R223, R0, R223, 0x2, P1 ;  /* 0x000000df00df7211 */ /* 0x000fe200008f16ff */
[-C--:B------:R-:W-:Y:S01]  /*6ef0*/  HMMA.16816.F32 R20, R168, R192.reuse, R20 ;  /* 0x000000c0a814723c */ /* 0x080fe20000001814 */
[----:B------:R-:W5:Y:S04]  /*6f00*/  @P0 LDG.E R238, desc[UR6][R166.64+0x80] ;  /* 0x00008006a6ee0981 */ /* 0x000f68000c1e1900 */
[----:B------:R1:W5:Y:S01]  /*6f10*/  @P0 LDG.E R239, desc[UR6][R166.64+0xa0] ;  /* 0x0000a006a6ef0981 */ /* 0x000362000c1e1900 */
[C---:B------:R-:W-:Y:S05]  /*6f20*/  HMMA.16816.F32 R24, R188.reuse, R192, R24 ;  /* 0x000000c0bc18723c */ /* 0x040fea0000001818 */
[C---:B------:R-:W-:Y:S01]  /*6f30*/  IMAD.SHL.U32 R0, R173.reuse, 0x8, RZ ;  /* 0x00000008ad007824 */ /* 0x040fe200078e00ff */
[-C--:B------:R-:W-:Y:S05]  /*6f40*/  HMMA.16816.F32 R28, R188, R194.reuse, R28 ;  /* 0x000000c2bc1c723c */ /* 0x080fea000000181c */
[----:B------:R-:W-:Y:S01]  /*6f50*/  IMAD.MOV.U32 R2, RZ, RZ, R222 ;  /* 0x000000ffff027224 */ /* 0x000fe200078e00de */
[----:B------:R-:W-:Y:S05]  /*6f60*/  HMMA.16816.F32 R32, R168, R194, R32 ;  /* 0x000000c2a820723c */ /* 0x000fea0000001820 */
[----:B------:R-:W-:Y:S01]  /*6f70*/  IMAD.MOV.U32 R3, RZ, RZ, R223 ;  /* 0x000000ffff037224 */ /* 0x000fe200078e00df */
[CC--:B------:R-:W-:Y:S01]  /*6f80*/  LEA R164, P1, R0.reuse, R2.reuse, 0x2 ;  /* 0x0000000200a47211 */ /* 0x0c0fe200078210ff */
[C---:B------:R-:W-:Y:S03]  /*6f90*/  IMAD R170, R173.reuse, 0x18, RZ ;  /* 0x00000018adaa7824 */ /* 0x040fe600078e02ff */
[----:B------:R2:W-:Y:S01]  /*6fa0*/  REDG.E.ADD.F32.FTZ.RN.STRONG.GPU desc[UR6][R2.64], R4 ;  /* 0x00000004020079a6 */ /* 0x0005e2000c10f386 */
[-C--:B------:R-:W-:Y:S01]  /*6fb0*/  LEA.HI.X.SX32 R165, R0, R3.reuse, 0x2, P1 ;  /* 0x0000000300a57211 */ /* 0x080fe200008f16ff */
[C---:B------:R-:W-:Y:S01]  /*6fc0*/  IMAD.SHL.U32 R169, R173.reuse, 0x20, RZ ;  /* 0x00000020ada97824 */ /* 0x040fe200078e00ff */
[CC--:B-1----:R-:W-:Y:S01]  /*6fd0*/  LEA R166, P0, R172.reuse, R2.reuse, 0x2 ;  /* 0x00000002aca67211 */ /* 0x0c2fe200078010ff */
[----:B------:R-:W-:Y:S02]  /*6fe0*/  IMAD R171, R173, 0x30, RZ ;  /* 0x00000030adab7824 */ /* 0x000fe400078e02ff */
[----:B------:R1:W-:Y:S01]  /*6ff0*/  REDG.E.ADD.F32.FTZ.RN.STRONG.GPU desc[UR6][R164.64], R5 ;  /* 0x00000005a40079a6 */ /* 0x0003e2000c10f386 */
[-C--:B------:R-:W-:Y:S02]  /*7000*/  LEA.HI.X.SX32 R167, R172, R3.reuse, 0x2, P0 ;  /* 0x00000003aca77211 */ /* 0x080fe400000f16ff */
[CC--:B------:R-:W-:Y:S03]  /*7010*/  LEA R168, P0, R169.reuse, R2.reuse, 0x2 ;  /* 0x00000002a9a87211 */ /* 0x0c0fe600078010ff */
[----:B------:R3:W-:Y:S01]  /*7020*/  REDG.E.ADD.F32.FTZ.RN.STRONG.GPU desc[UR6][R166.64], R6 ;  /* 0x00000006a60079a6 */ /* 0x0007e2000c10f386 */
[-C--:B------:R-:W-:Y:S02]  /*7030*/  LEA.HI.X.SX32 R169, R169, R3.reuse, 0x2, P0 ;  /* 0x00000003a9a97211 */ /* 0x080fe400000f16ff */
[CC--:B--2---:R-:W-:Y:S04]  /*7040*/  LEA R4, P1, R170.reuse, R2.reuse, 0x2 ;  /* 0x00000002aa047211 */ /* 0x0c4fe800078210ff */
[-C--:B-1----:R-:W-:Y:S01]  /*7050*/  LEA.HI.X.SX32 R5, R170, R3.reuse, 0x2, P1 ;  /* 0x00000003aa057211 */ /* 0x082fe200008f16ff */
[C---:B------:R-:W-:Y:S04]  /*7060*/  IMAD R170, R173.reuse, 0x38, RZ ;  /* 0x00000038adaa7824 */ /* 0x040fe800078e02ff */
[----:B------:R1:W-:Y:S01]  /*7070*/  REDG.E.ADD.F32.FTZ.RN.STRONG.GPU desc[UR6][R4.64], R7 ;  /* 0x00000007040079a6 */ /* 0x0003e2000c10f386 */
[----:B---3--:R-:W-:Y:S01]  /*7080*/  IMAD R167, R173, 0x28, RZ ;  /* 0x00000028ada77824 */ /* 0x008fe200078e02ff */
[-C--:B------:R-:W-:Y:S02]  /*7090*/  LEA R6, P1, R171, R2.reuse, 0x2 ;  /* 0x00000002ab067211 */ /* 0x080fe400078210ff */
[----:B------:R2:W-:Y:S02]  /*70a0*/  REDG.E.ADD.F32.FTZ.RN.STRONG.GPU desc[UR6][R168.64], R8 ;  /* 0x00000008a80079a6 */ /* 0x0005e4000c10f386 */
[CC--:B------:R-:W-:Y:S04]  /*70b0*/  LEA R166, P3, R167.reuse, R2.reuse, 0x2 ;  /* 0x00000002a7a67211 */ /* 0x0c0fe800078610ff */
[-C--:B------:R-:W-:Y:S05]  /*70c0*/  LEA.HI.X.SX32 R167, R167, R3.reuse, 0x2, P3 ;  /* 0x00000003a7a77211 */ /* 0x080fea00018f16ff */
[----:B------:R-:W-:Y:S01]  /*70d0*/  REDG.E.ADD.F32.FTZ.RN.STRONG.GPU desc[UR6][R166.64], R9 ;  /* 0x00000009a60079a6 */ /* 0x000fe2000c10f386 */
[-C--:B-1----:R-:W-:Y:S02]  /*70e0*/  LEA.HI.X.SX32 R7, R171, R3.reuse, 0x2, P1 ;  /* 0x00000003ab077211 */ /* 0x082fe400008f16ff */
[-C--:B------:R-:W-:Y:S01]  /*70f0*/  LEA R4, P0, R170, R2.reuse, 0x2 ;  /* 0x00000002aa047211 */ /* 0x080fe200078010ff */
[----:B--2---:R-:W-:Y:S02]  /*7100*/  VIADD R168, R172, 0x20 ;  /* 0x00000020aca87836 */ /* 0x004fe40000000000 */
[----:B------:R1:W-:Y:S01]  /*7110*/  REDG.E.ADD.F32.FTZ.RN.STRONG.GPU desc[UR6][R6.64], R10 ;  /* 0x0000000a060079a6 */ /* 0x0003e2000c10f386 */
[-C--:B------:R-:W-:Y:S01]  /*7120*/  LEA.HI.X.SX32 R5, R170, R3.reuse, 0x2, P0 ;  /* 0x00000003aa057211 */ /* 0x080fe200000f16ff */
[----:B------:R-:W-:Y:S04]  /*7130*/  IMAD.IADD R8, R0, 0x1, R168 ;  /* 0x0000000100087824 */ /* 0x000fe800078e02a8 */
[----:B------:R2:W-:Y:S04]  /*7140*/  REDG.E.ADD.F32.FTZ.RN.STRONG.GPU desc[UR6][R4.64], R11 ;  /* 0x0000000b040079a6 */ /* 0x0005e8000c10f386 */
[----:B------:R3:W-:Y:S04]  /*7150*/  REDG.E.ADD.F32.FTZ.RN.STRONG.GPU desc[UR6][R2.64+0x80], R16 ;  /* 0x00008010020079a6 */ /* 0x0007e8000c10f386 */
[----:B------:R4:W-:Y:S01]  /*7160*/  REDG.E.ADD.F32.FTZ.RN.STRONG.GPU desc[UR6][R164.64+0x80], R17 ;  /* 0x00008011a40079a6 */ /* 0x0009e2000c10f386 */
[CC--:B-1----:R-:W-:Y:S04]  /*7170*/  LEA R6, P0, R168.reuse, R2.reuse, 0x2 ;  /* 0x00000002a8067211 */ /* 0x0c2fe800078010ff */
[-C--:B------:R-:W-:Y:S01]  /*7180*/  LEA.HI.X.SX32 R7, R168, R3.reuse, 0x2, P0 ;  /* 0x00000003a8077211 */ /* 0x080fe200000f16ff */
[----:B--2---:R-:W-:Y:S01]  /*7190*/  IMAD.IADD R4, R0, 0x1, R8 ;  /* 0x0000000100047824 */ /* 0x004fe200078e0208 */
[----:B------:R-:W-:Y:S01]  /*71a0*/  LDSM.16.MT88.4 R168, [R176+0x3000] ;  /* 0x00300000b0a8783b */ /* 0x000fe20000004200 */
[-C--:B---3--:R-:W-:Y:S03]  /*71b0*/  LEA R16, P1, R8, R2.reuse, 0x2 ;  /* 0x0000000208107211 */ /* 0x088fe600078210ff */
[----:B------:R1:W-:Y:S01]  /*71c0*/  REDG.E.ADD.F32.FTZ.RN.STRONG.GPU desc[UR6][R6.64], R18 ;  /* 0x00000012060079a6 */ /* 0x0003e2000c10f386 */
[-C--:B------:R-:W-:Y:S01]  /*71d0*/  LEA R10, P0, R4, R2.reuse, 0x2 ;  /* 0x00000002040a7211 */ /* 0x080fe200078010ff */
[----:B------:R-:W-:Y:S01]  /*71e0*/  IMAD.IADD R5, R0, 0x1, R4 ;  /* 0x0000000100057824 */ /* 0x000fe200078e0204 */
[-C--:B----4-:R-:W-:Y:S02]  /*71f0*/  LEA.HI.X.SX32 R17, R8, R3.reuse, 0x2, P1 ;  /* 0x0000000308117211 */ /* 0x090fe400008f16ff */
[-C--:B------:R-:W-:Y:S01]  /*7200*/  LEA.HI.X.SX32 R11, R4, R3.reuse, 0x2, P0 ;  /* 0x00000003040b7211 */ /* 0x080fe200000f16ff */
[C---:B------:R-:W-:Y:S01]  /*7210*/  IMAD.IADD R4, R0.reuse, 0x1, R5 ;  /* 0x0000000100047824 */ /* 0x040fe200078e0205 */
[CC--:B------:R-:W-:Y:S01]  /*7220*/  LEA R8, P0, R5.reuse, R2.reuse, 0x2 ;  /* 0x0000000205087211 */ /* 0x0c0fe200078010ff */
[----:B------:R-:W-:Y:S03]  /*7230*/  REDG.E.ADD.F32.FTZ.RN.STRONG.GPU desc[UR6][R16.64], R19 ;  /* 0x00000013100079a6 */ /* 0x000fe6000c10f386 */
[-C--:B------:R-:W-:Y:S01]  /*7240*/  LEA.HI.X.SX32 R9, R5, R3.reuse, 0x2, P0 ;  /* 0x0000000305097211 */ /* 0x080fe200000f16ff */
[----:B------:R2:W-:Y:S01]  /*7250*/  REDG.E.ADD.F32.FTZ.RN.STRONG.GPU desc[UR6][R10.64], R12 ;  /* 0x0000000c0a0079a6 */ /* 0x0005e2000c10f386 */
[----:B------:R-:W-:Y:S03]  /*7260*/  IMAD.IADD R5, R0, 0x1, R4 ;  /* 0x0000000100057824 */ /* 0x000fe600078e0204 */
[----:B------:R3:W-:Y:S01]  /*7270*/  REDG.E.ADD.F32.FTZ.RN.STRONG.GPU desc[UR6][R8.64], R13 ;  /* 0x0000000d080079a6 */ /* 0x0007e2000c10f386 */
[CC--:B-1----:R-:W-:Y:S04]  /*7280*/  LEA R6, P0, R4.reuse, R2.reuse, 0x2 ;  /* 0x0000000204067211 */ /* 0x0c2fe800078010ff */
[-C--:B------:R-:W-:Y:S02]  /*7290*/  LEA.HI.X.SX32 R7, R4, R3.reuse, 0x2, P0 ;  /* 0x0000000304077211 */ /* 0x080fe400000f16ff */
[CC--:B------:R-:W-:Y:S03]  /*72a0*/  LEA R4, P0, R5.reuse, R2.reuse, 0x2 ;  /* 0x0000000205047211 */ /* 0x0c0fe600078010ff */
[----:B------:R1:W-:Y:S01]  /*72b0*/  REDG.E.ADD.F32.FTZ.RN.STRONG.GPU desc[UR6][R6.64], R14 ;  /* 0x0000000e060079a6 */ /* 0x0003e2000c10f386 */
[-C--:B------:R-:W-:Y:S01]  /*72c0*/  LEA.HI.X.SX32 R5, R5, R3.reuse, 0x2, P0 ;  /* 0x0000000305057211 */ /* 0x080fe200000f16ff */
[----:B--2---:R-:W-:Y:S04]  /*72d0*/  VIADD R10, R172, 0x40 ;  /* 0x00000040ac0a7836 */ /* 0x004fe80000000000 */
[----:B------:R2:W-:Y:S01]  /*72e0*/  REDG.E.ADD.F32.FTZ.RN.STRONG.GPU desc[UR6][R4.64], R15 ;  /* 0x0000000f040079a6 */ /* 0x0005e2000c10f386 */
[----:B---3--:R-:W-:Y:S03]  /*72f0*/  IMAD.IADD R9, R0, 0x1, R10 ;  /* 0x0000000100097824 */ /* 0x008fe600078e020a */
[----:B------:R-:W-:Y:S02]  /*7300*/  REDG.E.ADD.F32.FTZ.RN.STRONG.GPU desc[UR6][R2.64+0x100], R20 ;  /* 0x00010014020079a6 */ /* 0x000fe4000c10f386 */
[CC--:B------:R-:W-:Y:S02]  /*7310*/  LEA R8, P1, R9.reuse, R2.reuse, 0x2 ;  /* 0x0000000209087211 */ /* 0x0c0fe400078210ff */
[----:B------:R-:W-:Y:S01]  /*7320*/  REDG.E.ADD.F32.FTZ.RN.STRONG.GPU desc[UR6][R164.64+0x100], R21 ;  /* 0x00010015a40079a6 */ /* 0x000fe2000c10f386 */
[CC--:B-1----:R-:W-:Y:S04]  /*7330*/  LEA R6, P0, R10.reuse, R2.reuse, 0x2 ;  /* 0x000000020a067211 */ /* 0x0c2fe800078010ff */
[-C--:B------:R-:W-:Y:S01]  /*7340*/  LEA.HI.X.SX32 R7, R10, R3.reuse, 0x2, P0 ;  /* 0x000000030a077211 */ /* 0x080fe200000f16ff */
[----:B--2---:R-:W-:Y:S01]  /*7350*/  IMAD.IADD R5, R0, 0x1, R9 ;  /* 0x0000000100057824 */ /* 0x004fe200078e0209 */
[-C--:B------:R-:W-:Y:S01]  /*7360*/  LEA.HI.X.SX32 R9, R9, R3.reuse, 0x2, P1 ;  /* 0x0000000309097211 */ /* 0x080fe200008f16ff */
[----:B------:R-:W-:Y:S02]  /*7370*/  VIADD R4, R172, 0x60 ;  /* 0x00000060ac047836 */ /* 0x000fe40000000000 */
[----:B------:R1:W-:Y:S01]  /*7380*/  REDG.E.ADD.F32.FTZ.RN.STRONG.GPU desc[UR6][R6.64], R22 ;  /* 0x00000016060079a6 */ /* 0x0003e2000c10f386 */
[CC--:B------:R-:W-:Y:S01]  /*7390*/  LEA R14, P0, R5.reuse, R2.reuse, 0x2 ;  /* 0x00000002050e7211 */ /* 0x0c0fe200078010ff */
[C---:B------:R-:W-:Y:S02]  /*73a0*/  IMAD.IADD R18, R0.reuse, 0x1, R4 ;  /* 0x0000000100127824 */ /* 0x040fe400078e0204 */
[----:B------:R2:W-:Y:S01]  /*73b0*/  REDG.E.ADD.F32.FTZ.RN.STRONG.GPU desc[UR6][R8.64], R23 ;  /* 0x00000017080079a6 */ /* 0x0005e2000c10f386 */
[-C--:B------:R-:W-:Y:S03]  /*73c0*/  LEA.HI.X.SX32 R15, R5, R3.reuse, 0x2, P0 ;  /* 0x00000003050f7211 */ /* 0x080fe600000f16ff */
[----:B------:R-:W-:Y:S04]  /*73d0*/  LDSM.16.MT88.4 R20, [R211+0x2000] ;  /* 0x00200000d314783b */ /* 0x000fe80000004200 */
[----:B------:R3:W-:Y:S04]  /*73e0*/  REDG.E.ADD.F32.FTZ.RN.STRONG.GPU desc[UR6][R14.64], R24 ;  /* 0x000000180e0079a6 */ /* 0x0007e8000c10f386 */
[----:B------:R-:W-:Y:S01]  /*73f0*/  LDSM.16.MT88.4 R172, [R211+0x3800] ;  /* 0x00380000d3ac783b */ /* 0x000fe20000004200 */
[C---:B-1----:R-:W-:Y:S02]  /*7400*/  IMAD.IADD R6, R0.reuse, 0x1, R5 ;  /* 0x0000000100067824 */ /* 0x042fe400078e0205 */
[C---:B------:R-:W-:Y:S02]  /*7410*/  IMAD.IADD R7, R0.reuse, 0x1, R18 ;  /* 0x0000000100077824 */ /* 0x040fe400078e0212 */
[----:B------:R-:W-:Y:S01]  /*7420*/  IMAD.IADD R5, R0, 0x1, R6 ;  /* 0x0000000100057824 */ /* 0x000fe200078e0206 */
[-C--:B------:R-:W-:Y:S03]  /*7430*/  LEA R12, P0, R6, R2.reuse, 0x2 ;  /* 0x00000002060c7211 */ /* 0x080fe600078010ff */
[----:B--2---:R-:W-:Y:S01]  /*7440*/  IMAD.IADD R9, R0, 0x1, R5 ;  /* 0x0000000100097824 */ /* 0x004fe200078e0205 */
[-C--:B------:R-:W-:Y:S02]  /*7450*/  LEA R10, P1, R5, R2.reuse, 0x2 ;  /* 0x00000002050a7211 */ /* 0x080fe400078210ff */
[-C--:B------:R-:W-:Y:S01]  /*7460*/  LEA.HI.X.SX32 R13, R6, R3.reuse, 0x2, P0 ;  /* 0x00000003060d7211 */ /* 0x080fe200000f16ff */
[C---:B------:R-:W-:Y:S01]  /*7470*/  IMAD.IADD R6, R0.reuse, 0x1, R7 ;  /* 0x0000000100067824 */ /* 0x040fe200078e0207 */
[-C--:B------:R-:W-:Y:S02]  /*7480*/  LEA R8, P0, R9, R2.reuse, 0x2 ;  /* 0x0000000209087211 */ /* 0x080fe400078010ff */
[-C--:B------:R-:W-:Y:S01]  /*7490*/  LEA.HI.X.SX32 R11, R5, R3.reuse, 0x2, P1 ;  /* 0x00000003050b7211 */ /* 0x080fe200008f16ff */
[----:B------:R1:W-:Y:S01]  /*74a0*/  REDG.E.ADD.F32.FTZ.RN.STRONG.GPU desc[UR6][R12.64], R25 ;  /* 0x000000190c0079a6 */ /* 0x0003e2000c10f386 */
[-C--:B------:R-:W-:Y:S01]  /*74b0*/  LEA.HI.X.SX32 R9, R9, R3.reuse, 0x2, P0 ;  /* 0x0000000309097211 */ /* 0x080fe200000f16ff */
[----:B------:R-:W-:Y:S01]  /*74c0*/  IMAD.IADD R5, R0, 0x1, R6 ;  /* 0x0000000100057824 */ /* 0x000fe200078e0206 */
[-C--:B------:R-:W-:Y:S01]  /*74d0*/  LEA R16, P1, R4, R2.reuse, 0x2 ;  /* 0x0000000204107211 */ /* 0x080fe200078210ff */
[----:B------:R2:W-:Y:S01]  /*74e0*/  REDG.E.ADD.F32.FTZ.RN.STRONG.GPU desc[UR6][R10.64], R26 ;  /* 0x0000001a0a0079a6 */ /* 0x0005e2000c10f386 */
[-C--:B---3--:R-:W-:Y:S01]  /*74f0*/  LEA R14, P0, R18, R2.reuse, 0x2 ;  /* 0x00000002120e7211 */ /* 0x088fe200078010ff */
[----:B------:R-:W-:Y:S01]  /*7500*/  IMAD.IADD R0, R0, 0x1, R5 ;  /* 0x0000000100007824 */ /* 0x000fe200078e0205 */
[-C--:B------:R-:W-:Y:S01]  /*7510*/  LEA.HI.X.SX32 R17, R4, R3.reuse, 0x2, P1 ;  /* 0x0000000304117211 */ /* 0x080fe200008f16ff */
[----:B------:R3:W-:Y:S01]  /*7520*/  REDG.E.ADD.F32.FTZ.RN.STRONG.GPU desc[UR6][R8.64], R27 ;  /* 0x0000001b080079a6 */ /* 0x0007e2000c10f386 */
[-C--:B------:R-:W-:Y:S02]  /*7530*/  LEA.HI.X.SX32 R15, R18, R3.reuse, 0x2, P0 ;  /* 0x00000003120f7211 */ /* 0x080fe400000f16ff */
[-C--:B------:R-:W-:Y:S01]  /*7540*/  LEA R4, P0, R0, R2.reuse, 0x2 ;  /* 0x0000000200047211 */ /* 0x080fe200078010ff */
[----:B------:R-:W-:Y:S04]  /*7550*/  REDG.E.ADD.F32.FTZ.RN.STRONG.GPU desc[UR6][R2.64+0x180], R32 ;  /* 0x00018020020079a6 */ /* 0x000fe8000c10f386 */
[----:B------:R-:W-:Y:S04]  /*7560*/  REDG.E.ADD.F32.FTZ.RN.STRONG.GPU desc[UR6][R164.64+0x180], R33 ;  /* 0x00018021a40079a6 */ /* 0x000fe8000c10f386 */
[----:B------:R-:W-:Y:S04]  /*7570*/  REDG.E.ADD.F32.FTZ.RN.STRONG.GPU desc[UR6][R16.64], R34 ;  /* 0x00000022100079a6 */ /* 0x000fe8000c10f386 */
[----:B------:R-:W-:Y:S01]  /*7580*/  REDG.E.ADD.F32.FTZ.RN.STRONG.GPU desc[UR6][R14.64], R35 ;  /* 0x000000230e0079a6 */ /* 0x000fe2000c10f386 */
[CC--:B-1----:R-:W-:Y:S03]  /*7590*/  LEA R12, P4, R7.reuse, R2.reuse, 0x2 ;  /* 0x00000002070c7211 */ /* 0x0c2fe600078810ff */
[----:B------:R-:W-:Y:S01]  /*75a0*/  LDSM.16.MT88.4 R16, [R176] ;  /* 0x00000000b010783b */ /* 0x000fe20000004200 */
[CC--:B--2---:R-:W-:Y:S03]  /*75b0*/  LEA R10, P3, R6.reuse, R2.reuse, 0x2 ;  /* 0x00000002060a7211 */ /* 0x0c4fe600078610ff */
[----:B------:R-:W-:Y:S01]  /*75c0*/  LDSM.16.MT88.4 R24, [R176+0x2000] ;  /* 0x00200000b018783b */ /* 0x000fe20000004200 */
[-C--:B------:R-:W-:Y:S02]  /*75d0*/  LEA.HI.X.SX32 R13, R7, R3.reuse, 0x2, P4 ;  /* 0x00000003070d7211 */ /* 0x080fe400020f16ff */
[C---:B---3--:R-:W-:Y:S01]  /*75e0*/  LEA R8, P1, R5.reuse, R2, 0x2 ;  /* 0x0000000205087211 */ /* 0x048fe200078210ff */
[----:B------:R-:W-:Y:S01]  /*75f0*/  LDSM.16.MT88.4 R32, [R210+0x1c800] ;  /* 0x01c80000d220783b */ /* 0x000fe20000004200 */
[-C--:B------:R-:W-:Y:S02]  /*7600*/  LEA.HI.X.SX32 R11, R6, R3.reuse, 0x2, P3 ;  /* 0x00000003060b7211 */ /* 0x080fe400018f16ff */
[-C--:B------:R-:W-:Y:S01]  /*7610*/  LEA.HI.X.SX32 R9, R5, R3.reuse, 0x2, P1 ;  /* 0x0000000305097211 */ /* 0x080fe200008f16ff */
[----:B------:R-:W-:Y:S01]  /*7620*/  REDG.E.ADD.F32.FTZ.RN.STRONG.GPU desc[UR6][R12.64], R28 ;  /* 0x0000001c0c0079a6 */ /* 0x000fe2000c10f386 */
[----:B------:R-:W-:Y:S01]  /*7630*/  LEA.HI.X.SX32 R5, R0, R3, 0x2, P0 ;  /* 0x0000000300057211 */ /* 0x000fe200000f16ff */
[C---:B------:R-:W-:Y:S01]  /*7640*/  VIADD R0, R211.reuse, 0xffffc000 ;  /* 0xffffc000d3007836 */ /* 0x040fe20000000000 */
[----:B------:R-:W-:Y:S01]  /*7650*/  PLOP3.LUT P1, PT, PT, PT, UP0, 0x80, 0x0 ;  /* 0x000000000000781c */ /* 0x000fe20003f2f008 */
[----:B------:R-:W-:Y:S01]  /*7660*/  REDG.E.ADD.F32.FTZ.RN.STRONG.GPU desc[UR6][R10.64], R29 ;  /* 0x0000001d0a0079a6 */ /* 0x000fe2000c10f386 */
[----:B------:R-:W-:Y:S01]  /*7670*/  PLOP3.LUT P0, PT, PT, PT, UP2, 0x80, 0x0 ;  /* 0x000000000000781c */ /* 0x000fe20003f0f028 */
[----:B------:R-:W-:Y:S02]  /*7680*/  @UP3 UIADD3 UR14, UP0, UR14, -0x100, URZ ;  /* 0xffffff000e0e3890 */ /* 0x000fe4000ff1e03f */
[----:B------:R-:W-:Y:S02]  /*7690*/  REDG.E.ADD.F32.FTZ.RN.STRONG.GPU desc[UR6][R8.64], R30 ;  /* 0x0000001e080079a6 */ /* 0x000fe4000c10f386 */
[----:B------:R-:W-:Y:S02]  /*76a0*/  @UP3 UIADD3.X UR13, UR13, -0x1, URZ, UP0, !UPT ;  /* 0xffffffff0d0d3890 */ /* 0x000fe400087fe43f */
[----:B------:R-:W-:Y:S04]  /*76b0*/  REDG.E.ADD.F32.FTZ.RN.STRONG.GPU desc[UR6][R4.64], R31 ;  /* 0x0000001f040079a6 */ /* 0x000fe8000c10f386 */
[----:B------:R-:W-:Y:S01]  /*76c0*/  LDSM.16.MT88.4 R4, [R210+0x1c000] ;  /* 0x01c00000d204783b */ /* 0x000fe20000004200 */
[----:B------:R-:W-:Y:S03]  /*76d0*/  @P1 VIADD R0, R211, 0x4000 ;  /* 0x00004000d3001836 */ /* 0x000fe60000000000 */
[----:B------:R-:W1:Y:S04]  /*76e0*/  LDSM.16.MT88.4 R8, [R211] ;  /* 0x00000000d308783b */ /* 0x000e680000004200 */
[----:B------:R-:W2:Y:S04]  /*76f0*/  LDSM.16.MT88.4 R12, [R210+0x1e000] ;  /* 0x01e00000d20c783b */ /* 0x000ea80000004200 */
[----:B------:R-:W3:Y:S04]  /*7700*/  LDSM.16.MT88.4 R28, [R211+0x800] ;  /* 0x00080000d31c783b */ /* 0x000ee80000004200 */
[----:B------:R-:W4:Y:S01]  /*7710*/  LDSM.16.MT88.4 R164, [R210+0x1e800] ;  /* 0x01e80000d2a4783b */ /* 0x000f220000004200 */
[-C--:B-1----:R-:W-:Y:S06]  /*7720*/  HMMA.16816.F32 R100, R4, R8.reuse, R100 ;  /* 0x000000080464723c */ /* 0x082fec0000001864 */
[C---:B--2---:R-:W-:Y:S06]  /*7730*/  HMMA.16816.F32 R104, R12.reuse, R8, R104 ;  /* 0x000000080c68723c */ /* 0x044fec0000001868 */
[-C--:B------:R-:W-:Y:S06]  /*7740*/  HMMA.16816.F32 R108, R12, R10.reuse, R108 ;  /* 0x0000000a0c6c723c */ /* 0x080fec000000186c */
[C---:B------:R-:W-:Y:S01]  /*7750*/  HMMA.16816.F32 R112, R4.reuse, R10, R112 ;  /* 0x0000000a0470723c */ /* 0x040fe20000001870 */
[----:B------:R-:W1:Y:S05]  /*7760*/  LDSM.16.MT88.4 R8, [R176+0x800] ;  /* 0x00080000b008783b */ /* 0x000e6a0000004200 */
[-C--:B------:R-:W-:Y:S06]  /*7770*/  HMMA.16816.F32 R116, R4, R16.reuse, R116 ;  /* 0x000000100474723c */ /* 0x080fec0000001874 */
[C---:B------:R-:W-:Y:S06]  /*7780*/  HMMA.16816.F32 R120, R12.reuse, R16, R120 ;  /* 0x000000100c78723c */ /* 0x040fec0000001878 */
[-C--:B------:R-:W-:Y:S06]  /*7790*/  HMMA.16816.F32 R124, R12, R18.reuse, R124 ;  /* 0x000000120c7c723c */ /* 0x080fec000000187c */
[C---:B------:R-:W-:Y:S01]  /*77a0*/  HMMA.16816.F32 R128, R4.reuse, R18, R128 ;  /* 0x000000120480723c */ /* 0x040fe20000001880 */
[----:B------:R-:W2:Y:S05]  /*77b0*/  LDSM.16.MT88.4 R16, [R211+0x2800] ;  /* 0x00280000d310783b */ /* 0x000eaa0000004200 */
[-C--:B------:R-:W-:Y:S06]  /*77c0*/  HMMA.16816.F32 R132, R4, R20.reuse, R132 ;  /* 0x000000140484723c */ /* 0x080fec0000001884 */
[C---:B------:R-:W-:Y:S06]  /*77d0*/  HMMA.16816.F32 R136, R12.reuse, R20, R136 ;  /* 0x000000140c88723c */ /* 0x040fec0000001888 */
[-C--:B------:R-:W-:Y:S06]  /*77e0*/  HMMA.16816.F32 R140, R12, R22.reuse, R140 ;  /* 0x000000160c8c723c */ /* 0x080fec000000188c */
[C---:B------:R-:W-:Y:S01]  /*77f0*/  HMMA.16816.F32 R144, R4.reuse, R22, R144 ;  /* 0x000000160490723c */ /* 0x040fe20000001890 */
[----:B------:R-:W2:Y:S05]  /*7800*/  LDSM.16.MT88.4 R20, [R176+0x2800] ;  /* 0x00280000b014783b */ /* 0x000eaa0000004200 */
[-C--:B------:R-:W-:Y:S06]  /*7810*/  HMMA.16816.F32 R148, R4, R24.reuse, R148 ;  /* 0x000000180494723c */ /* 0x080fec0000001894 */
[C---:B------:R-:W-:Y:S06]  /*7820*/  HMMA.16816.F32 R152, R12.reuse, R24, R152 ;  /* 0x000000180c98723c */ /* 0x040fec0000001898 */
[-C--:B------:R-:W-:Y:S01]  /*7830*/  HMMA.16816.F32 R156, R12, R26.reuse, R156 ;  /* 0x0000001a0c9c723c */ /* 0x080fe2000000189c */
[----:B------:R-:W-:Y:S05]  /*7840*/  LDSM.16.MT88.4 R12, [R211+0x1000] ;  /* 0x00100000d30c783b */ /* 0x000fea0000004200 */
[----:B------:R-:W-:Y:S01]  /*7850*/  HMMA.16816.F32 R160, R4, R26, R160 ;  /* 0x0000001a04a0723c */ /* 0x000fe200000018a0 */
[----:B------:R-:W2:Y:S04]  /*7860*/  LDSM.16.MT88.4 R4, [R210+0x1d000] ;  /* 0x01d00000d204783b */ /* 0x000ea80000004200 */
[----:B------:R-:W2:Y:S01]  /*7870*/  LDSM.16.MT88.4 R24, [R210+0x1f000] ;  /* 0x01f00000d218783b */ /* 0x000ea20000004200 */
[-C--:B---3--:R-:W-:Y:S06]  /*7880*/  HMMA.16816.F32 R100, R32, R28.reuse, R100 ;  /* 0x0000001c2064723c */ /* 0x088fec0000001864 */
[C---:B----4-:R-:W-:Y:S06]  /*7890*/  HMMA.16816.F32 R104, R164.reuse, R28, R104 ;  /* 0x0000001ca468723c */ /* 0x050fec0000001868 */
        /* <DEDUP_REMOVED lines=57> */
[----:B------:R-:W2:Y:S01]  /*7c30*/  LDL R233, [R1+0x8] ;  /* 0x0000080001e97983 */ /* 0x000ea20000100800 */
[----:B------:R-:W-:-:S03]  /*7c40*/  ULDC UR5, c[0x0][0x390] ;  /* 0x0000e40000057ab9 */ /* 0x000fc60000000800 */
[----:B------:R-:W3:Y:S01]  /*7c50*/  LDL R232, [R1+0x4] ;  /* 0x0000040001e87983 */ /* 0x000ee20000100800 */
        /* <DEDUP_REMOVED lines=45> */
[----:B------:R-:W-:Y:S01]  /*7f30*/  STS [R247], R32 ;  /* 0x00000020f7007388 */ /* 0x000fe20000000800 */
[----:B------:R-:W-:Y:S01]  /*7f40*/  FMUL.FTZ R134, R134, UR5 ;  /* 0x0000000586867c20 */ /* 0x000fe20008410000 */
[----:B------:R-:W-:Y:S01]  /*7f50*/  FMUL.FTZ R15, R135, UR5 ;  /* 0x00000005870f7c20 */ /* 0x000fe20008410000 */
[----:B------:R-:W-:Y:S01]  /*7f60*/  F2FP.F16.F32.PACK_AB R20, R20, R128 ;  /* 0x000000801414723e */ /* 0x000fe200000000ff */
[----:B------:R-:W-:Y:S01]  /*7f70*/  STS [R247+0x400], R31 ;  /* 0x0004001ff7007388 */ /* 0x000fe20000000800 */
        /* <DEDUP_REMOVED lines=39> */
[----:B------:R-:W-:Y:S01]  /*81f0*/  UISETP.NE.AND UP0, UPT, UR30, -0x1, UPT ;  /* 0xffffffff1e00788c */ /* 0x000fe2000bf05270 */
[----:B------:R-:W-:-:S02]  /*8200*/  F2FP.F16.F32.PACK_AB R13, R13, R138 ;  /* 0x0000008a0d0d723e */ /* 0x000fc400000000ff */
[----:B------:R-:W-:Y:S02]  /*8210*/  F2FP.F16.F32.PACK_AB R10, R10, R140 ;  /* 0x0000008c0a0a723e */ /* 0x000fe400000000ff */
[----:B------:R-:W-:Y:S02]  /*8220*/  F2FP.F16.F32.PACK_AB R9, R9, R142 ;  /* 0x0000008e0909723e */ /* 0x000fe400000000ff */
[----:B------:R-:W-:Y:S02]  /*8230*/  F2FP.F16.F32.PACK_AB R8, R8, R148 ;  /* 0x000000940808723e */ /* 0x000fe400000000ff */
[----:B------:R-:W-:Y:S02]  /*8240*/  F2FP.F16.F32.PACK_AB R7, R7, R150 ;  /* 0x000000960707723e */ /* 0x000fe400000000ff */
[----:B------:R-:W-:Y:S01]  /*8250*/  F2FP.F16.F32.PACK_AB R4, R4, R160 ;  /* 0x000000a00404723e */ /* 0x000fe200000000ff */
[----:B------:R-:W-:Y:S01]  /*8260*/  @UP0 UIADD3 UR5, UR18, UR30, URZ ;  /* 0x0000001e12050290 */ /* 0x000fe2000fffe03f */
[----:B------:R-:W-:Y:S01]  /*8270*/  F2FP.F16.F32.PACK_AB R3, R3, R162 ;  /* 0x000000a20303723e */ /* 0x000fe200000000ff */
[----:B------:R-:W-:Y:S01]  /*8280*/  @UP0 ULDC.64 UR10, c[0x0][0x450] ;  /* 0x00011400000a0ab9 */ /* 0x000fe20000000a00 */
[----:B------:R-:W-:Y:S01]  /*8290*/  F2FP.F16.F32.PACK_AB R6, R6, R152 ;  /* 0x000000980606723e */ /* 0x000fe200000000ff */
[----:B------:R-:W-:Y:S01]  /*82a0*/  @UP0 UIMAD.WIDE.U32 UR12, UR5, UR10, URZ ;  /* 0x0000000a050c02a5 */ /* 0x000fe2000f8e003f */
[----:B------:R-:W-:Y:S01]  /*82b0*/  F2FP.F16.F32.PACK_AB R5, R5, R154 ;  /* 0x0000009a0505723e */ /* 0x000fe200000000ff */
[----:B------:R-:W-:Y:S01]  /*82c0*/  @UP0 UIMAD UR5, UR5, UR11, URZ ;  /* 0x0000000b050502a4 */ /* 0x000fe2000f8e023f */
[----:B------:R-:W-:-:S02]  /*82d0*/  F2FP.F16.F32.PACK_AB R2, R2, R156 ;  /* 0x0000009c0202723e */ /* 0x000fc400000000ff */
[----:B------:R-:W-:Y:S01]  /*82e0*/  F2FP.F16.F32.PACK_AB R0, R0, R158 ;  /* 0x0000009e0000723e */ /* 0x000fe200000000ff */
[----:B------:R-:W-:Y:S01]  /*82f0*/  @UP0 UIADD3 UR21, UR13, UR5, URZ ;  /* 0x000000050d150290 */ /* 0x000fe2000fffe03f */
[----:B------:R-:W-:Y:S01]  /*8300*/  F2FP.F16.F32.PACK_AB R36, R37, R36 ;  /* 0x000000242524723e */ /* 0x000fe200000000ff */
[----:B------:R-:W-:Y:S01]  /*8310*/  @UP0 UMOV UR16, UR12 ;  /* 0x0000000c00100c82 */ /* 0x000fe20008000000 */
        /* <DEDUP_REMOVED lines=31> */
[----:B------:R-:W-:Y:S01]  /*8510*/  PLOP3.LUT P0, PT, PT, PT, UP0, 0x80, 0x0 ;  /* 0x000000000000781c */ /* 0x000fe20003f0f008 */
[----:B--2---:R-:W-:Y:S04]  /*8520*/  STS [R233], R27 ;  /* 0x0000001be9007388 */ /* 0x004fe80000000800 */
[----:B------:R-:W-:Y:S04]  /*8530*/  STS [R247+0x2000], R30 ;  /* 0x0020001ef7007388 */ /* 0x000fe80000000800 */
[----:B------:R-:W-:Y:S04]  /*8540*/  STS [R247+0x2400], R29 ;  /* 0x0024001df7007388 */ /* 0x000fe80000000800 */
[----:B------:R-:W-:Y:S04]  /*8550*/  STS [R251+0x2000], R26 ;  /* 0x0020001afb007388 */ /* 0x000fe80000000800 */
[----:B------:R-:W-:Y:S04]  /*8560*/  STS [R251+0x2400], R25 ;  /* 0x00240019fb007388 */ /* 0x000fe80000000800 */
[----:B------:R-:W-:Y:S04]  /*8570*/  STS [R248], R24 ;  /* 0x00000018f8007388 */ /* 0x000fe80000000800 */
[----:B------:R-:W-:Y:S04]  /*8580*/  STS [R248+0x400], R23 ;  /* 0x00040017f8007388 */ /* 0x000fe80000000800 */
[----:B------:R-:W-:Y:S04]  /*8590*/  STS [R252], R20 ;  /* 0x00000014fc007388 */ /* 0x000fe80000000800 */
[----:B---3--:R-:W-:Y:S04]  /*85a0*/  STS [R232], R19 ;  /* 0x00000013e8007388 */ /* 0x008fe80000000800 */
        /* <DEDUP_REMOVED lines=35> */
[----:B-1----:R-:W-:-:S03]  /*87e0*/  SHF.R.S32.HI R2, RZ, 0x1f, R0 ;  /* 0x0000001fff027819 */ /* 0x002fc60000011400 */
[----:B------:R2:W-:Y:S01]  /*87f0*/  STS [R252+0xa000], R60 ;  /* 0x00a0003cfc007388 */ /* 0x0005e20000000800 */
[----:B------:R-:W-:-:S03]  /*8800*/  LEA.HI R2, R2, R0, RZ, 0x3 ;  /* 0x0000000002027211 */ /* 0x000fc600078f18ff */
        /* <DEDUP_REMOVED lines=31> */
.L_x_245:
[----:B------:R-:W-:Y:S01]  /*8a00*/  @UP0 UIADD3 UR9, UR18, UR30, URZ ;  /* 0x0000001e12090290 */ /* 0x000fe2000fffe03f */
[----:B------:R-:W-:Y:S01]  /*8a10*/  LOP3.LUT R3, R2, 0xfffffff8, RZ, 0xc0, !PT ;  /* 0xfffffff802037812 */ /* 0x000fe200078ec0ff */
[----:B------:R-:W-:Y:S01]  /*8a20*/  @UP0 ULDC.64 UR12, c[0x0][0x458] ;  /* 0x00011600000c0ab9 */ /* 0x000fe20000000a00 */
[----:B------:R-:W-:Y:S02]  /*8a30*/  USHF.L.U32 UR5, UR17, 0x7, URZ ;  /* 0x0000000711057899 */ /* 0x000fe4000800063f */
[----:B------:R-:W-:Y:S01]  /*8a40*/  @UP0 UIMAD.WIDE.U32 UR14, UR9, UR12, URZ ;  /* 0x0000000c090e02a5 */ /* 0x000fe2000f8e003f */
[----:B------:R-:W-:Y:S01]  /*8a50*/  IMAD.IADD R3, R0, 0x1, -R3 ;  /* 0x0000000100037824 */ /* 0x000fe200078e0a03 */
[----:B------:R-:W-:Y:S01]  /*8a60*/  @UP0 UIMAD UR9, UR9, UR13, URZ ;  /* 0x0000000d090902a4 */ /* 0x000fe2000f8e023f */
[----:B------:R-:W-:-:S03]  /*8a70*/  LEA R0, R246, UR4, 0x1 ;  /* 0x00000004f6007c11 */ /* 0x000fc6000f8e08ff */
        /* <DEDUP_REMOVED lines=16> */
.L_x_246:
[----:B------:R-:W-:Y:S01]  /*8b80*/  BAR.SYNC.DEFER_BLOCKING 0x0 ;  /* 0x0000000000007b1d */ /* 0x000fe20000010000 */
[----:B------:R-:W-:Y:S01]  /*8b90*/  IMAD.SHL.U32 R10, R3, 0x8, RZ ;  /* 0x00000008030a7824 */ /* 0x000fe200078e00ff */
[----:B------:R-:W-:Y:S01]  /*8ba0*/  USHF.R.S32.HI UR9, URZ, 0x1f, UR5 ;  /* 0x0000001f3f097899 */ /* 0x000fe20008011405 */
[----:B------:R-:W-:Y:S01]  /*8bb0*/  IMAD.U32 R3, RZ, RZ, UR10 ;  /* 0x0000000aff037e24 */ /* 0x000fe2000f8e00ff */
[----:B------:R-:W-:Y:S01]  /*8bc0*/  UIMAD UR8, UR17, -0x80, UR8 ;  /* 0xffffff80110878a4 */ /* 0x000fe2000f8e0208 */
[----:B------:R-:W-:Y:S01]  /*8bd0*/  SHF.R.S32.HI R2, RZ, 0x3, R2 ;  /* 0x00000003ff027819 */ /* 0x000fe20000011402 */
[----:B------:R-:W-:Y:S01]  /*8be0*/  UIMAD UR14, UR9, UR10, URZ ;  /* 0x0000000a090e72a4 */ /* 0x000fe2000f8e023f */
[--C-:B------:R-:W-:Y:S01]  /*8bf0*/  SHF.R.S32.HI R11, RZ, 0x1f, R10.reuse ;  /* 0x0000001fff0b7819 */ /* 0x100fe2000001140a */
[----:B------:R-:W-:Y:S01]  /*8c00*/  USHF.R.S32.HI UR18, URZ, 0x1f, UR57 ;  /* 0x0000001f3f127899 */ /* 0x000fe20008011439 */
[----:B------:R-:W-:Y:S01]  /*8c10*/  BSSY B0, `(.L_x_247) ;  /* 0x000002a000007945 */ /* 0x000fe20003800000 */
[----:B------:R-:W-:Y:S01]  /*8c20*/  UIMAD UR14, UR5, UR11, UR14 ;  /* 0x0000000b050e72a4 */ /* 0x000fe2000f8e020e */
[----:B------:R-:W-:Y:S01]  /*8c30*/  ISETP.GE.AND P4, PT, R2, UR8, PT ;  /* 0x0000000802007c0c */ /* 0x000fe2000bf86270 */
[----:B------:R-:W-:Y:S01]  /*8c40*/  IMAD.WIDE.U32 R4, R3, UR5, R10 ;  /* 0x0000000503047c25 */ /* 0x000fe2000f8e000a */
[----:B------:R-:W-:-:S03]  /*8c50*/  SHF.R.S32.HI R21, RZ, 0x1f, R2 ;  /* 0x0000001fff157819 */ /* 0x000fc60000011402 */
[----:B------:R-:W-:Y:S01]  /*8c60*/  MOV R3, UR14 ;  /* 0x0000000e00037c02 */ /* 0x000fe20008000f00 */
[----:B------:R-:W-:Y:S01]  /*8c70*/  ULDC.64 UR14, c[0x0][0x468] ;  /* 0x00011a00000e7ab9 */ /* 0x000fe20000000a00 */
[----:B------:R-:W-:Y:S01]  /*8c80*/  IADD3 R4, P0, R4, UR16, RZ ;  /* 0x0000001004047c10 */ /* 0x000fe2000ff1e0ff */
[----:B------:R-:W-:Y:S01]  /*8c90*/  UIMAD UR16, UR18, UR14, URZ ;  /* 0x0000000e121072a4 */ /* 0x000fe2000f8e023f */
[----:B------:R-:W-:Y:S02]  /*8ca0*/  VIADD R6, R2, 0x20 ;  /* 0x0000002002067836 */ /* 0x000fe40000000000 */
[----:B------:R-:W-:Y:S01]  /*8cb0*/  IADD3.X R5, R5, UR21, R3, P0, !PT ;  /* 0x0000001505057c10 */ /* 0x000fe200087fe403 */
[----:B------:R-:W-:Y:S01]  /*8cc0*/  IMAD.U32 R3, RZ, RZ, UR14 ;  /* 0x0000000eff037e24 */ /* 0x000fe2000f8e00ff */
[----:B------:R1:W3:Y:S01]  /*8cd0*/  LDS.128 R28, [R0+0xd000] ;  /* 0x00d00000001c7984 */ /* 0x0002e20000000c00 */
[----:B------:R-:W-:Y:S01]  /*8ce0*/  UIMAD UR15, UR57, UR15, UR16 ;  /* 0x0000000f390f72a4 */ /* 0x000fe2000f8e0210 */
[----:B------:R-:W-:Y:S01]  /*8cf0*/  ISETP.GE.AND P3, PT, R6, UR8, PT ;  /* 0x0000000806007c0c */ /* 0x000fe2000bf66270 */
[----:B------:R-:W-:Y:S01]  /*8d00*/  IMAD.WIDE.U32 R4, R3, UR57, R4 ;  /* 0x0000003903047c25 */ /* 0x000fe2000f8e0004 */
[----:B------:R1:W4:Y:S03]  /*8d10*/  LDS.128 R24, [R0+0x11000] ;  /* 0x0110000000187984 */ /* 0x0003260000000c00 */
[C---:B------:R-:W-:Y:S01]  /*8d20*/  VIADD R7, R2.reuse, 0x40 ;  /* 0x0000004002077836 */ /* 0x040fe20000000000 */
[----:B--2---:R1:W2:Y:S01]  /*8d30*/  LDS.128 R36, [R0+0x15000] ;  /* 0x0150000000247984 */ /* 0x0042a20000000c00 */
[----:B------:R-:W-:Y:S01]  /*8d40*/  VIADD R6, R2, 0x60 ;  /* 0x0000006002067836 */ /* 0x000fe20000000000 */
[----:B------:R-:W-:-:S02]  /*8d50*/  IADD3 R20, R5, UR15, RZ ;  /* 0x0000000f05147c10 */ /* 0x000fc4000fffe0ff */
[----:B------:R1:W1:Y:S01]  /*8d60*/  LDS.128 R44, [R0+0x16000] ;  /* 0x01600000002c7984 */ /* 0x0002620000000c00 */
[----:B------:R-:W-:Y:S02]  /*8d70*/  ISETP.GE.AND P2, PT, R7, UR8, PT ;  /* 0x0000000807007c0c */ /* 0x000fe4000bf46270 */
[----:B------:R-:W-:Y:S01]  /*8d80*/  ISETP.GE.AND P1, PT, R6, UR8, PT ;  /* 0x0000000806007c0c */ /* 0x000fe2000bf26270 */
[----:B------:R1:W1:Y:S04]  /*8d90*/  LDS.128 R52, [R0+0x17000] ;  /* 0x0170000000347984 */ /* 0x0002680000000c00 */
[----:B------:R1:W1:Y:S04]  /*8da0*/  LDS.128 R32, [R0+0x19000] ;  /* 0x0190000000207984 */ /* 0x0002680000000c00 */
[----:B------:R1:W1:Y:S04]  /*8db0*/  LDS.128 R40, [R0+0x1a000] ;  /* 0x01a0000000287984 */ /* 0x0002680000000c00 */
[----:B------:R1:W1:Y:S01]  /*8dc0*/  LDS.128 R48, [R0+0x1b000] ;  /* 0x01b0000000307984 */ /* 0x0002620000000c00 */
[----:B------:R-:W-:Y:S05]  /*8dd0*/  @P4 BRA `(.L_x_248) ;  /* 0x0000000000344947 */ /* 0x000fea0003800000 */
[----:B------:R-:W3:Y:S01]  /*8de0*/  LDS.128 R12, [R0+0xc000] ;  /* 0x00c00000000c7984 */ /* 0x000ee20000000c00 */
[----:B------:R-:W-:Y:S01]  /*8df0*/  MOV R6, R4 ;  /* 0x0000000400067202 */ /* 0x000fe20000000f00 */
[----:B------:R-:W-:Y:S01]  /*8e00*/  IMAD R3, R21, UR10, RZ ;  /* 0x0000000a15037c24 */ /* 0x000fe2000f8e02ff */
[----:B------:R-:W-:Y:S01]  /*8e10*/  MOV R7, R20 ;  /* 0x0000001400077202 */ /* 0x000fe20000000f00 */
[----:B------:R-:W4:Y:S01]  /*8e20*/  LDS.128 R16, [R0+0x10000] ;  /* 0x0100000000107984 */ /* 0x000f220000000c00 */
[----:B------:R-:W-:Y:S01]  /*8e30*/  ULDC.64 UR14, c[0x0][0x3f0] ;  /* 0x0000fc00000e7ab9 */ /* 0x000fe20000000a00 */
[C---:B------:R-:W-:Y:S02]  /*8e40*/  IMAD R3, R2.reuse, UR11, R3 ;  /* 0x0000000b02037c24 */ /* 0x040fe4000f8e0203 */
[----:B------:R-:W-:-:S05]  /*8e50*/  IMAD.WIDE.U32 R6, R2, UR10, R6 ;  /* 0x0000000a02067c25 */ /* 0x000fca000f8e0006 */
[----:B------:R-:W-:Y:S02]  /*8e60*/  IADD3 R3, R3, R7, RZ ;  /* 0x0000000703037210 */ /* 0x000fe40007ffe0ff */
[----:B------:R-:W-:-:S04]  /*8e70*/  LEA R8, P0, R6, UR14, 0x1 ;  /* 0x0000000e06087c11 */ /* 0x000fc8000f8008ff */
[----:B------:R-:W-:-:S05]  /*8e80*/  LEA.HI.X R9, R6, UR15, R3, 0x1, P0 ;  /* 0x0000000f06097c11 */ /* 0x000fca00080f0c03 */
[----:B---3--:R3:W-:Y:S04]  /*8e90*/  STG.E.128 desc[UR6][R8.64], R12 ;  /* 0x0000000c08007986 */ /* 0x0087e8000c101d06 */
[----:B----4-:R3:W-:Y:S02]  /*8ea0*/  STG.E.128 desc[UR6][R8.64+0x80], R16 ;  /* 0x0000801008007986 */ /* 0x0107e4000c101d06 */
.L_x_248:
[----:B------:R-:W-:Y:S05]  /*8eb0*/  BSYNC B0 ;  /* 0x0000000000007941 */ /* 0x000fea0003800000 */
.L_x_247:
[----:B------:R-:W-:Y:S04]  /*8ec0*/  BSSY B0, `(.L_x_249) ;  /* 0x000000f000007945 */ /* 0x000fe80003800000 */
[----:B------:R-:W-:Y:S05]  /*8ed0*/  @P3 BRA `(.L_x_250) ;  /* 0x0000000000343947 */ /* 0x000fea0003800000 */
[----:B------:R-:W-:Y:S01]  /*8ee0*/  IADD3 R3, P0, R2, 0x20, RZ ;  /* 0x0000002002037810 */ /* 0x000fe20007f1e0ff */
[----:B------:R-:W-:Y:S01]  /*8ef0*/  ULDC.64 UR14, c[0x0][0x3f0] ;  /* 0x0000fc00000e7ab9 */ /* 0x000fe20000000a00 */
[----:B------:R-:W-:-:S03]  /*8f00*/  MOV R7, R20 ;  /* 0x0000001400077202 */ /* 0x000fc60000000f00 */
[----:B------:R-:W-:-:S04]  /*8f10*/  IMAD.X R6, RZ, RZ, R21, P0 ;  /* 0x000000ffff067224 */ /* 0x000fc800000e0615 */
[----:B---3--:R-:W-:Y:S02]  /*8f20*/  IMAD R8, R6, UR10, RZ ;  /* 0x0000000a06087c24 */ /* 0x008fe4000f8e02ff */
[----:B------:R-:W-:-:S04]  /*8f30*/  IMAD.MOV.U32 R6, RZ, RZ, R4 ;  /* 0x000000ffff067224 */ /* 0x000fc800078e0004 */
[----:B------:R-:W-:-:S04]  /*8f40*/  IMAD.WIDE.U32 R6, R3, UR10, R6 ;  /* 0x0000000a03067c25 */ /* 0x000fc8000f8e0006 */
[----:B------:R-:W-:Y:S01]  /*8f50*/  IMAD R3, R3, UR11, R8 ;  /* 0x0000000b03037c24 */ /* 0x000fe2000f8e0208 */
[----:B------:R-:W-:-:S04]  /*8f60*/  LEA R8, P0, R6, UR14, 0x1 ;  /* 0x0000000e06087c11 */ /* 0x000fc8000f8008ff */
[----:B------:R-:W-:-:S04]  /*8f70*/  IADD3 R3, R3, R7, RZ ;  /* 0x0000000703037210 */ /* 0x000fc80007ffe0ff */
[----:B------:R-:W-:-:S05]  /*8f80*/  LEA.HI.X R9, R6, UR15, R3, 0x1, P0 ;  /* 0x0000000f06097c11 */ /* 0x000fca00080f0c03 */
[----:B------:R3:W-:Y:S04]  /*8f90*/  STG.E.128 desc[UR6][R8.64], R28 ;  /* 0x0000001c08007986 */ /* 0x0007e8000c101d06 */
[----:B----4-:R3:W-:Y:S02]  /*8fa0*/  STG.E.128 desc[UR6][R8.64+0x80], R24 ;  /* 0x0000801808007986 */ /* 0x0107e4000c101d06 */
.L_x_250:
[----:B------:R-:W-:Y:S05]  /*8fb0*/  BSYNC B0 ;  /* 0x0000000000007941 */ /* 0x000fea0003800000 */
.L_x_249:
[----:B---3--:R3:W1:Y:S01]  /*8fc0*/  LDS.128 R16, [R0+0xe000] ;  /* 0x00e0000000107984 */ /* 0x0086620000000c00 */
[----:B------:R-:W-:Y:S03]  /*8fd0*/  BSSY B0, `(.L_x_251) ;  /* 0x0000010000007945 */ /* 0x000fe60003800000 */
[----:B------:R3:W1:Y:S01]  /*8fe0*/  LDS.128 R12, [R0+0x12000] ;  /* 0x01200000000c7984 */ /* 0x0006620000000c00 */
[----:B------:R-:W-:Y:S05]  /*8ff0*/  @P2 BRA `(.L_x_252) ;  /* 0x0000000000342947 */ /* 0x000fea0003800000 */
[----:B------:R-:W-:Y:S01]  /*9000*/  IADD3 R3, P0, R2, 0x40, RZ ;  /* 0x0000004002037810 */ /* 0x000fe20007f1e0ff */
[----:B------:R-:W-:Y:S01]  /*9010*/  ULDC.64 UR14, c[0x0][0x3f0] ;  /* 0x0000fc00000e7ab9 */ /* 0x000fe20000000a00 */
[----:B------:R-:W-:-:S03]  /*9020*/  MOV R7, R20 ;  /* 0x0000001400077202 */ /* 0x000fc60000000f00 */
        /* <DEDUP_REMOVED lines=8> */
[----:B-1----:R1:W-:Y:S04]  /*90b0*/  STG.E.128 desc[UR6][R8.64], R16 ;  /* 0x0000001008007986 */ /* 0x0023e8000c101d06 */
[----:B------:R1:W-:Y:S02]  /*90c0*/  STG.E.128 desc[UR6][R8.64+0x80], R12 ;  /* 0x0000800c08007986 */ /* 0x0003e4000c101d06 */
.L_x_252:
[----:B------:R-:W-:Y:S05]  /*90d0*/  BSYNC B0 ;  /* 0x0000000000007941 */ /* 0x000fea0003800000 */
.L_x_251:
[----:B-1----:R1:W1:Y:S01]  /*90e0*/  LDS.128 R16, [R0+0xf000] ;  /* 0x00f0000000107984 */ /* 0x0022620000000c00 */
[----:B------:R-:W-:Y:S03]  /*90f0*/  BSSY B0, `(.L_x_253) ;  /* 0x0000010000007945 */ /* 0x000fe60003800000 */
[----:B------:R1:W1:Y:S01]  /*9100*/  LDS.128 R12, [R0+0x13000] ;  /* 0x01300000000c7984 */ /* 0x0002620000000c00 */
        /* <DEDUP_REMOVED lines=12> */
[----:B-1----:R1:W-:Y:S04]  /*91d0*/  STG.E.128 desc[UR6][R4.64], R16 ;  /* 0x0000001004007986 */ /* 0x0023e8000c101d06 */
[----:B------:R1:W-:Y:S02]  /*91e0*/  STG.E.128 desc[UR6][R4.64+0x80], R12 ;  /* 0x0000800c04007986 */ /* 0x0003e4000c101d06 */
.L_x_254:
[----:B------:R-:W-:Y:S05]  /*91f0*/  BSYNC B0 ;  /* 0x0000000000007941 */ /* 0x000fea0003800000 */
.L_x_253:
[----:B------:R-:W-:Y:S01]  /*9200*/  IMAD.U32 R3, RZ, RZ, UR12 ;  /* 0x0000000cff037e24 */ /* 0x000fe2000f8e00ff */
[----:B------:R-:W-:Y:S01]  /*9210*/  UIMAD UR9, UR9, UR12, URZ ;  /* 0x0000000c090972a4 */ /* 0x000fe2000f8e023f */
[----:B-1----:R-:W1:Y:S01]  /*9220*/  LDS.128 R16, [R0+0x14000] ;  /* 0x0140000000107984 */ /* 0x002e620000000c00 */
[----:B------:R-:W-:Y:S01]  /*9230*/  USHF.R.S32.HI UR10, URZ, 0x1f, UR57 ;  /* 0x0000001f3f0a7899 */ /* 0x000fe20008011439 */
[----:B------:R-:W-:Y:S01]  /*9240*/  IMAD.WIDE.U32 R4, R3, UR5, R10 ;  /* 0x0000000503047c25 */ /* 0x000fe2000f8e000a */
[----:B------:R-:W-:Y:S01]  /*9250*/  UIMAD UR5, UR5, UR13, UR9 ;  /* 0x0000000d050572a4 */ /* 0x000fe2000f8e0209 */
[----:B------:R3:W1:Y:S01]  /*9260*/  LDS.128 R12, [R0+0x18000] ;  /* 0x01800000000c7984 */ /* 0x0006620000000c00 */
[----:B------:R-:W-:Y:S01]  /*9270*/  BSSY B0, `(.L_x_255) ;  /* 0x0000016000007945 */ /* 0x000fe20003800000 */
[----:B------:R-:W-:Y:S01]  /*9280*/  ULDC.64 UR8, c[0x0][0x470] ;  /* 0x00011c0000087ab9 */ /* 0x000fe20000000a00 */
[----:B------:R-:W-:Y:S02]  /*9290*/  IADD3 R4, P0, R4, UR19, RZ ;  /* 0x0000001304047c10 */ /* 0x000fe4000ff1e0ff */
[----:B------:R-:W-:Y:S01]  /*92a0*/  IMAD.U32 R3, RZ, RZ, UR5 ;  /* 0x00000005ff037e24 */ /* 0x000fe2000f8e00ff */
[----:B------:R-:W-:-:S04]  /*92b0*/  UIMAD UR5, UR10, UR8, URZ ;  /* 0x000000080a0572a4 */ /* 0x000fc8000f8e023f */
[----:B------:R-:W-:Y:S01]  /*92c0*/  IADD3.X R5, R5, UR20, R3, P0, !PT ;  /* 0x0000001405057c10 */ /* 0x000fe200087fe403 */
[----:B------:R-:W-:Y:S01]  /*92d0*/  UIMAD UR9, UR57, UR9, UR5 ;  /* 0x00000009390972a4 */ /* 0x000fe2000f8e0205 */
[----:B---3--:R-:W-:-:S05]  /*92e0*/  MOV R0, UR8 ;  /* 0x0000000800007c02 */ /* 0x008fca0008000f00 */
[----:B------:R-:W-:-:S05]  /*92f0*/  IMAD.WIDE.U32 R4, R0, UR57, R4 ;  /* 0x0000003900047c25 */ /* 0x000fca000f8e0004 */
[----:B------:R-:W-:Y:S01]  /*9300*/  IADD3 R3, R5, UR9, RZ ;  /* 0x0000000905037c10 */ /* 0x000fe2000fffe0ff */
[----:B------:R-:W-:Y:S06]  /*9310*/  @P4 BRA `(.L_x_256) ;  /* 0x00000000002c4947 */ /* 0x000fec0003800000 */
        /* <DEDUP_REMOVED lines=9> */
[----:B-1----:R3:W-:Y:S04]  /*93b0*/  STG.E.128 desc[UR6][R8.64], R16 ;  /* 0x0000001008007986 */ /* 0x0027e8000c101d06 */
[----:B------:R3:W-:Y:S02]  /*93c0*/  STG.E.128 desc[UR6][R8.64+0x80], R12 ;  /* 0x0000800c08007986 */ /* 0x0007e4000c101d06 */
.L_x_256:
[----:B------:R-:W-:Y:S05]  /*93d0*/  BSYNC B0 ;  /* 0x0000000000007941 */ /* 0x000fea0003800000 */
.L_x_255:
        /* <DEDUP_REMOVED lines=13> */
[----:B--2---:R2:W-:Y:S04]  /*94b0*/  STG.E.128 desc[UR6][R8.64], R36 ;  /* 0x0000002408007986 */ /* 0x0045e8000c101d06 */
[----:B------:R2:W-:Y:S02]  /*94c0*/  STG.E.128 desc[UR6][R8.64+0x80], R32 ;  /* 0x0000802008007986 */ /* 0x0005e4000c101d06 */
.L_x_258:
[----:B------:R-:W-:Y:S05]  /*94d0*/  BSYNC B0 ;  /* 0x0000000000007941 */ /* 0x000fea0003800000 */
.L_x_257:
[----:B------:R-:W-:Y:S04]  /*94e0*/  BSSY B0, `(.L_x_259) ;  /* 0x000000f000007945 */ /* 0x000fe80003800000 */
[----:B------:R-:W-:Y:S05]  /*94f0*/  @P2 BRA `(.L_x_260) ;  /* 0x0000000000342947 */ /* 0x000fea0003800000 */
[----:B------:R-:W-:Y:S01]  /*9500*/  IADD3 R0, P0, R2, 0x40, RZ ;  /* 0x0000004002007810 */ /* 0x000fe20007f1e0ff */
[----:B------:R-:W-:Y:S01]  /*9510*/  ULDC.64 UR8, c[0x0][0x3f8] ;  /* 0x0000fe0000087ab9 */ /* 0x000fe20000000a00 */
[----:B------:R-:W-:-:S03]  /*9520*/  MOV R7, R3 ;  /* 0x0000000300077202 */ /* 0x000fc60000000f00 */
[----:B------:R-:W-:-:S04]  /*9530*/  IMAD.X R6, RZ, RZ, R21, P0 ;  /* 0x000000ffff067224 */ /* 0x000fc800000e0615 */
[----:B--23--:R-:W-:Y:S02]  /*9540*/  IMAD R8, R6, UR12, RZ ;  /* 0x0000000c06087c24 */ /* 0x00cfe4000f8e02ff */
[----:B------:R-:W-:-:S04]  /*9550*/  IMAD.MOV.U32 R6, RZ, RZ, R4 ;  /* 0x000000ffff067224 */ /* 0x000fc800078e0004 */
[----:B------:R-:W-:-:S04]  /*9560*/  IMAD.WIDE.U32 R6, R0, UR12, R6 ;  /* 0x0000000c00067c25 */ /* 0x000fc8000f8e0006 */
[----:B------:R-:W-:Y:S01]  /*9570*/  IMAD R0, R0, UR13, R8 ;  /* 0x0000000d00007c24 */ /* 0x000fe2000f8e0208 */
[----:B------:R-:W-:-:S04]  /*9580*/  LEA R8, P0, R6, UR8, 0x1 ;  /* 0x0000000806087c11 */ /* 0x000fc8000f8008ff */
[----:B------:R-:W-:-:S04]  /*9590*/  IADD3 R0, R0, R7, RZ ;  /* 0x0000000700007210 */ /* 0x000fc80007ffe0ff */
[----:B------:R-:W-:-:S05]  /*95a0*/  LEA.HI.X R9, R6, UR9, R0, 0x1, P0 ;  /* 0x0000000906097c11 */ /* 0x000fca00080f0c00 */
[----:B------:R2:W-:Y:S04]  /*95b0*/  STG.E.128 desc[UR6][R8.64], R44 ;  /* 0x0000002c08007986 */ /* 0x0005e8000c101d06 */
[----:B------:R2:W-:Y:S02]  /*95c0*/  STG.E.128 desc[UR6][R8.64+0x80], R40 ;  /* 0x0000802808007986 */ /* 0x0005e4000c101d06 */
.L_x_260:
[----:B------:R-:W-:Y:S05]  /*95d0*/  BSYNC B0 ;  /* 0x0000000000007941 */ /* 0x000fea0003800000 */
.L_x_259:
[----:B------:R-:W-:Y:S05]  /*95e0*/  @P1 BRA `(.L_x_241) ;  /* 0x0000000000301947 */ /* 0x000fea0003800000 */
[----:B------:R-:W-:Y:S01]  /*95f0*/  IADD3 R0, P0, R2, 0x60, RZ ;  /* 0x0000006002007810 */ /* 0x000fe20007f1e0ff */
[----:B------:R-:W-:-:S03]  /*9600*/  ULDC.64 UR8, c[0x0][0x3f8] ;  /* 0x0000fe0000087ab9 */ /* 0x000fc60000000a00 */
[----:B------:R-:W-:-:S05]  /*9610*/  IADD3.X R2, RZ, R21, RZ, P0, !PT ;  /* 0x00000015ff027210 */ /* 0x000fca00007fe4ff */
[----:B------:R-:W-:Y:S01]  /*9620*/  IMAD R6, R2, UR12, RZ ;  /* 0x0000000c02067c24 */ /* 0x000fe2000f8e02ff */
[----:B------:R-:W-:-:S05]  /*9630*/  MOV R2, R4 ;  /* 0x0000000400027202 */ /* 0x000fca0000000f00 */
[----:B------:R-:W-:-:S04]  /*9640*/  IMAD.WIDE.U32 R4, R0, UR12, R2 ;  /* 0x0000000c00047c25 */ /* 0x000fc8000f8e0002 */
[----:B------:R-:W-:Y:S01]  /*9650*/  IMAD R0, R0, UR13, R6 ;  /* 0x0000000d00007c24 */ /* 0x000fe2000f8e0206 */
[----:B------:R-:W-:-:S04]  /*9660*/  LEA R2, P0, R4, UR8, 0x1 ;  /* 0x0000000804027c11 */ /* 0x000fc8000f8008ff */
[----:B------:R-:W-:-:S04]  /*9670*/  IADD3 R0, R0, R5, RZ ;  /* 0x0000000500007210 */ /* 0x000fc80007ffe0ff */
[----:B------:R-:W-:-:S05]  /*9680*/  LEA.HI.X R3, R4, UR9, R0, 0x1, P0 ;  /* 0x0000000904037c11 */ /* 0x000fca00080f0c00 */
[----:B------:R1:W-:Y:S04]  /*9690*/  STG.E.128 desc[UR6][R2.64], R52 ;  /* 0x0000003402007986 */ /* 0x0003e8000c101d06 */
[----:B------:R1:W-:Y:S02]  /*96a0*/  STG.E.128 desc[UR6][R2.64+0x80], R48 ;  /* 0x0000803002007986 */ /* 0x0003e4000c101d06 */
.L_x_241:
[----:B------:R-:W-:Y:S05]  /*96b0*/  BSYNC B1 ;  /* 0x0000000000017941 */ /* 0x000fea0003800000 */
.L_x_219:
[----:B-1----:R-:W3:Y:S01]  /*96c0*/  LDL R2, [R1+0xc] ;  /* 0x00000c0001027983 */ /* 0x002ee20000100800 */
[----:B------:R-:W-:Y:S02]  /*96d0*/  ULDC UR5, c[0x0][0xc] ;  /* 0x0000030000057ab9 */ /* 0x000fe40000000800 */
[----:B------:R-:W-:Y:S01]  /*96e0*/  UIADD3 UR17, UR5, UR17, URZ ;  /* 0x0000001105117290 */ /* 0x000fe2000fffe03f */
[----:B---3--:R-:W-:-:S13]  /*96f0*/  R2UR UR8, R2 ;  /* 0x00000000020872ca */ /* 0x008fda00000e0000 */
[----:B------:R-:W-:-:S06]  /*9700*/  UISETP.GE.AND UP0, UPT, UR17, UR8, UPT ;  /* 0x000000081100728c */ /* 0x000fcc000bf06270 */
[----:B------:R-:W-:-:S13]  /*9710*/  PLOP3.LUT P0, PT, PT, PT, UP0, 0x80, 0x0 ;  /* 0x000000000000781c */ /* 0x000fda0003f0f008 */
[----:B------:R-:W-:Y:S05]  /*9720*/  @P0 BRA `(.L_x_261) ;  /* 0x0000000000040947 */ /* 0x000fea0003800000 */
[----:B------:R-:W-:Y:S05]  /*9730*/  BRA `(.L_x_262) ;  /* 0xffffff7000c87947 */ /* 0x000fea000383ffff */
.L_x_261:
[----:B------:R-:W-:Y:S05]  /*9740*/  EXIT ;  /* 0x000000000000794d */ /* 0x000fea0003800000 */
.L_x_263:
        /* <DEDUP_REMOVED lines=11> */
.L_x_1072:


//--------------------- .text._ZN5flash44flash_bwd_dq_dk_dv_loop_seqk_parallel_kernelI23Flash_bwd_kernel_traitsILi128ELi64ELi128ELi8ELi2ELi4ELi2ELb0ELb0EN7cutlass6half_tE19Flash_kernel_traitsILi128ELi64ELi128ELi8ES3_EELb0ELb1ELb0ELb1ELb0ELb0ELb0EEEvNS_16Flash_bwd_paramsE --------------------------
	.section	.text._ZN5flash44flash_bwd_dq_dk_dv_loop_seqk_parallel_kernelI23Flash_bwd_kernel_traitsILi128ELi64ELi128ELi8ELi2ELi4ELi2ELb0ELb0EN7cutlass6half_tE19Flash_kernel_traitsILi128ELi64ELi128ELi8ES3_EELb0ELb1ELb0ELb1ELb0ELb0ELb0EEEvNS_16Flash_bwd_paramsE,"ax",@progbits
	.align	128
        .global         _ZN5flash44flash_bwd_dq_dk_dv_loop_seqk_parallel_kernelI23Flash_bwd_kernel_traitsILi128ELi64ELi128ELi8ELi2ELi4ELi2ELb0ELb0EN7cutlass6half_tE19Flash_kernel_traitsILi128ELi64ELi128ELi8ES3_EELb0ELb1ELb0ELb1ELb0ELb0ELb0EEEvNS_16Flash_bwd_paramsE
        .type           _ZN5flash44flash_bwd_dq_dk_dv_loop_seqk_parallel_kernelI23Flash_bwd_kernel_traitsILi128ELi64ELi128ELi8ELi2ELi4ELi2ELb0ELb0EN7cutlass6half_tE19Flash_kernel_traitsILi128ELi64ELi128ELi8ES3_EELb0ELb1ELb0ELb1ELb0ELb0ELb0EEEvNS_16Flash_bwd_paramsE,@function
        .size           _ZN5flash44flash_bwd_dq_dk_dv_loop_seqk_parallel_kernelI23Flash_bwd_kernel_traitsILi128ELi64ELi128ELi8ELi2ELi4ELi2ELb0ELb0EN7cutlass6half_tE19Flash_kernel_traitsILi128ELi64ELi128ELi8ES3_EELb0ELb1ELb0ELb1ELb0ELb0ELb0EEEvNS_16Flash_bwd_paramsE,(.L_x_1073 - _ZN5flash44flash_bwd_dq_dk_dv_loop_seqk_parallel_kernelI23Flash_bwd_kernel_traitsILi128ELi64ELi128ELi8ELi2ELi4ELi2ELb0ELb0EN7cutlass6half_tE19Flash_kernel_traitsILi128ELi64ELi128ELi8ES3_EELb0ELb1ELb0ELb1ELb0ELb0ELb0EEEvNS_16Flash_bwd_paramsE)
        .other          _ZN5flash44flash_bwd_dq_dk_dv_loop_seqk_parallel_kernelI23Flash_bwd_kernel_traitsILi128ELi64ELi128ELi8ELi2ELi4ELi2ELb0ELb0EN7cutlass6half_tE19Flash_kernel_traitsILi128ELi64ELi128ELi8ES3_EELb0ELb1ELb0ELb1ELb0ELb0ELb0EEEvNS_16Flash_bwd_paramsE,@"STO_CUDA_ENTRY STV_DEFAULT"
_ZN5flash44flash_bwd_dq_dk_dv_loop_seqk_parallel_kernelI23Flash_bwd_kernel_traitsILi128ELi64ELi128ELi8ELi2ELi4ELi2ELb0ELb0EN7cutlass6half_tE19Flash_kernel_traitsILi128ELi64ELi128ELi8ES3_EELb0ELb1ELb0ELb1ELb0ELb0ELb0EEEvNS_16Flash_bwd_paramsE:
.text._ZN5flash44flash_bwd_dq_dk_dv_loop_seqk_parallel_kernelI23Flash_bwd_kernel_traitsILi128ELi64ELi128ELi8ELi2ELi4ELi2ELb0ELb0EN7cutlass6half_tE19Flash_kernel_traitsILi128ELi64ELi128ELi8ES3_EELb0ELb1ELb0ELb1ELb0ELb0ELb0EEEvNS_16Flash_bwd_paramsE:
        /* <DEDUP_REMOVED lines=14> */
[----:B------:R-:W3:Y:S01]  /*00e0*/  S2UR UR4, SR_CgaCtaId ;  /* 0x00000000000479c3 */ /* 0x000ee20000008800 */
[----:B------:R-:W-:Y:S01]  /*00f0*/  UMOV UR5, 0x400 ;  /* 0x0000040000057882 */ /* 0x000fe20000000000 */
[----:B------:R-:W-:Y:S01]  /*0100*/  IMAD.MOV.U32 R222, RZ, RZ, -0x10 ;  /* 0xfffffff0ffde7424 */ /* 0x000fe200078e00ff */
[----:B------:R-:W-:-:S05]  /*0110*/  ULDC.64 UR14, c[0x0][0x208] ;  /* 0x00008200000e7ab9 */ /* 0x000fca0000000a00 */
[----:B------:R-:W4:Y:S08]  /*0120*/  S2UR UR59, SR_CTAID.Z ;  /* 0x00000000003b79c3 */ /* 0x000f300000002700 */
[----:B------:R-:W5:Y:S01]  /*0130*/  S2UR UR49, SR_CTAID.Y ;  /* 0x00000000003179c3 */ /* 0x000f620000002600 */
[----:B---3--:R-:W-:-:S06]  /*0140*/  ULEA UR4, UR4, UR5, 0x18 ;  /* 0x0000000504047291 */ /* 0x008fcc000f8ec03f */
[----:B------:R-:W-:Y:S01]  /*0150*/  IMAD.U32 R216, RZ, RZ, UR4 ;  /* 0x00000004ffd87e24 */ /* 0x000fe2000f8e00ff */
[----:B--2---:R-:W-:Y:S01]  /*0160*/  SHF.R.S32.HI R13, RZ, 0x1f, R14 ;  /* 0x0000001fff0d7819 */ /* 0x004fe2000001140e */
[----:B----4-:R-:W-:-:S03]  /*0170*/  USHF.R.S32.HI UR5, URZ, 0x1f, UR59 ;  /* 0x0000001f3f057899 */ /* 0x010fc6000801143b */
[CC--:B------:R-:W-:Y:S02]  /*0180*/  LEA.HI R5, R13.reuse, R14.reuse, RZ, 0x5 ;  /* 0x0000000e0d057211 */ /* 0x0c0fe400078f28ff */
[CC--:B------:R-:W-:Y:S02]  /*0190*/  LEA.HI R18, R13.reuse, R14.reuse, RZ, 0x2 ;  /* 0x0000000e0d127211 */ /* 0x0c0fe400078f10ff */
[----:B------:R-:W-:Y:S01]  /*01a0*/  LEA.HI R9, R13, R14, RZ, 0x4 ;  /* 0x0000000e0d097211 */ /* 0x000fe200078f20ff */
[----:B-----5:R-:W-:Y:S01]  /*01b0*/  USHF.L.U32 UR6, UR49, 0x7, URZ ;  /* 0x0000000731067899 */ /* 0x020fe2000800063f */
[--C-:B------:R-:W-:Y:S02]  /*01c0*/  SHF.R.S32.HI R6, RZ, 0x5, R5.reuse ;  /* 0x00000005ff067819 */ /* 0x100fe40000011405 */
[----:B-1----:R-:W-:Y:S02]  /*01d0*/  SHF.R.S32.HI R0, RZ, 0x1f, R5 ;  /* 0x0000001fff007819 */ /* 0x002fe40000011405 */
[----:B------:R-:W-:-:S02]  /*01e0*/  SHF.R.S32.HI R8, RZ, 0x2, R18 ;  /* 0x00000002ff087819 */ /* 0x000fc40000011412 */
[----:B------:R-:W-:Y:S02]  /*01f0*/  SHF.R.S32.HI R2, RZ, 0x1f, R18 ;  /* 0x0000001fff027819 */ /* 0x000fe40000011412 */
[----:B------:R-:W-:Y:S02]  /*0200*/  SHF.R.S32.HI R7, RZ, 0x4, R9 ;  /* 0x00000004ff077819 */ /* 0x000fe40000011409 */
[-C--:B------:R-:W-:Y:S02]  /*0210*/  LEA.HI R4, R5, R6.reuse, RZ, 0x1 ;  /* 0x0000000605047211 */ /* 0x080fe400078f08ff */
[----:B------:R-:W-:Y:S02]  /*0220*/  LEA.HI R0, R0, R6, RZ, 0x2 ;  /* 0x0000000600007211 */ /* 0x000fe400078f10ff */
[----:B------:R-:W-:Y:S02]  /*0230*/  LEA.HI R2, R2, R8, RZ, 0x3 ;  /* 0x0000000802027211 */ /* 0x000fe400078f18ff */
[----:B------:R-:W-:-:S02]  /*0240*/  LEA.HI R3, R9, R7, RZ, 0x1 ;  /* 0x0000000709037211 */ /* 0x000fc400078f08ff */
[----:B------:R-:W-:Y:S02]  /*0250*/  LOP3.LUT R4, R4, 0xfffffffe, RZ, 0xc0, !PT ;  /* 0xfffffffe04047812 */ /* 0x000fe400078ec0ff */
[----:B------:R-:W-:Y:S02]  /*0260*/  LOP3.LUT R0, R0, 0xfffffffc, RZ, 0xc0, !PT ;  /* 0xfffffffc00007812 */ /* 0x000fe400078ec0ff */
[-C--:B------:R-:W-:Y:S01]  /*0270*/  LEA.HI R17, R13, R14.reuse, RZ, 0x3 ;  /* 0x0000000e0d117211 */ /* 0x080fe200078f18ff */
[----:B------:R-:W-:Y:S01]  /*0280*/  IMAD.IADD R12, R6, 0x1, -R4 ;  /* 0x00000001060c7824 */ /* 0x000fe200078e0a04 */
[----:B------:R-:W-:Y:S01]  /*0290*/  LOP3.LUT R2, R2, 0xfffffff8, RZ, 0xc0, !PT ;  /* 0xfffffff802027812 */ /* 0x000fe200078ec0ff */
[----:B------:R-:W-:Y:S01]  /*02a0*/  IMAD.IADD R11, R6, 0x1, -R0 ;  /* 0x00000001060b7824 */ /* 0x000fe200078e0a00 */
[----:B------:R-:W-:Y:S02]  /*02b0*/  LOP3.LUT R3, R3, 0xfffffffe, RZ, 0xc0, !PT ;  /* 0xfffffffe03037812 */ /* 0x000fe400078ec0ff */
[----:B------:R-:W-:Y:S01]  /*02c0*/  LOP3.LUT R0, R17, 0xfffffff8, RZ, 0xc0, !PT ;  /* 0xfffffff811007812 */ /* 0x000fe200078ec0ff */
[----:B------:R-:W-:Y:S01]  /*02d0*/  IMAD.IADD R8, R8, 0x1, -R2 ;  /* 0x0000000108087824 */ /* 0x000fe200078e0a02 */
[----:B------:R-:W-:Y:S01]  /*02e0*/  SHF.R.S32.HI R4, RZ, 0x3, R17 ;  /* 0x00000003ff047819 */ /* 0x000fe20000011411 */
[----:B------:R-:W-:Y:S01]  /*02f0*/  IMAD.IADD R10, R7, 0x1, -R3 ;  /* 0x00000001070a7824 */ /* 0x000fe200078e0a03 */
[----:B------:R-:W-:Y:S01]  /*0300*/  LOP3.LUT R2, R9, 0xfffffff0, RZ, 0xc0, !PT ;  /* 0xfffffff009027812 */ /* 0x000fe200078ec0ff */
[----:B------:R-:W-:Y:S01]  /*0310*/  IMAD.IADD R0, R14, 0x1, -R0 ;  /* 0x000000010e007824 */ /* 0x000fe200078e0a00 */
[----:B------:R-:W-:Y:S01]  /*0320*/  LOP3.LUT R3, R5, 0xffffffe0, RZ, 0xc0, !PT ;  /* 0xffffffe005037812 */ /* 0x000fe200078ec0ff */
[----:B------:R-:W-:Y:S01]  /*0330*/  IMAD.SHL.U32 R5, R4, 0x40, RZ ;  /* 0x0000004004057824 */ /* 0x000fe200078e00ff */
[----:B------:R-:W-:Y:S01]  /*0340*/  LEA.HI R15, R13, R14, RZ, 0x7 ;  /* 0x0000000e0d0f7211 */ /* 0x000fe200078f38ff */
[----:B------:R-:W-:Y:S01]  /*0350*/  IMAD.IADD R2, R14, 0x1, -R2 ;  /* 0x000000010e027824 */ /* 0x000fe200078e0a02 */
[----:B------:R-:W-:Y:S01]  /*0360*/  LOP3.LUT P4, RZ, R0, 0x2, RZ, 0xc0, !PT ;  /* 0x0000000200ff7812 */ /* 0x000fe2000788c0ff */
[----:B------:R-:W-:Y:S01]  /*0370*/  IMAD.IADD R4, R14, 0x1, -R3 ;  /* 0x000000010e047824 */ /* 0x000fe200078e0a03 */
[----:B------:R-:W-:Y:S01]  /*0380*/  LOP3.LUT R3, R5, 0x1c0, RZ, 0xc0, !PT ;  /* 0x000001c005037812 */ /* 0x000fe200078ec0ff */
[----:B------:R-:W-:Y:S01]  /*0390*/  IMAD.SHL.U32 R230, R0, 0x8, RZ ;  /* 0x0000000800e67824 */ /* 0x000fe200078e00ff */
[----:B------:R-:W-:-:S02]  /*03a0*/  SHF.R.S32.HI R6, RZ, 0x1f, R2 ;  /* 0x0000001fff067819 */ /* 0x000fc40000011402 */
[C---:B------:R-:W-:Y:S01]  /*03b0*/  LOP3.LUT P3, RZ, R0.reuse, 0x4, RZ, 0xc0, !PT ;  /* 0x0000000400ff7812 */ /* 0x040fe2000786c0ff */
[----:B------:R-:W-:Y:S01]  /*03c0*/  IMAD.SHL.U32 R0, R0, 0x40, RZ ;  /* 0x0000004000007824 */ /* 0x000fe200078e00ff */
[----:B------:R-:W-:Y:S01]  /*03d0*/  LOP3.LUT R5, R3, 0x38, R230, 0xf8, !PT ;  /* 0x0000003803057812 */ /* 0x000fe200078ef8e6 */
[----:B------:R-:W-:Y:S01]  /*03e0*/  VIADD R243, R230, 0x40 ;  /* 0x00000040e6f37836 */ /* 0x000fe20000000000 */
[----:B------:R-:W-:Y:S02]  /*03f0*/  SHF.R.U32.HI R3, RZ, 0x3, R3 ;  /* 0x00000003ff037819 */ /* 0x000fe40000011603 */
[----:B------:R-:W-:Y:S01]  /*0400*/  LEA.HI R204, R6, R2, RZ, 0x3 ;  /* 0x0000000206cc7211 */ /* 0x000fe200078f18ff */
[----:B------:R-:W-:Y:S01]  /*0410*/  IMAD.SHL.U32 R6, R10, 0x20, RZ ;  /* 0x000000200a067824 */ /* 0x000fe200078e00ff */
[----:B------:R-:W-:Y:S01]  /*0420*/  LOP3.LUT R248, R5, R3, RZ, 0x3c, !PT ;  /* 0x0000000305f87212 */ /* 0x000fe200078e3cff */
[----:B------:R-:W-:Y:S01]  /*0430*/  IMAD.SHL.U32 R3, R11, 0x10, RZ ;  /* 0x000000100b037824 */ /* 0x000fe200078e00ff */
[C---:B------:R-:W-:Y:S01]  /*0440*/  LOP3.LUT R5, R204.reuse, 0xfffffff8, RZ, 0xc0, !PT ;  /* 0xfffffff8cc057812 */ /* 0x040fe200078ec0ff */
[----:B------:R-:W-:Y:S01]  /*0450*/  IMAD.SHL.U32 R204, R204, 0x40, RZ ;  /* 0x00000040cccc7824 */ /* 0x000fe200078e00ff */
[----:B------:R-:W-:-:S02]  /*0460*/  LOP3.LUT R0, R0, 0x1c0, RZ, 0xc0, !PT ;  /* 0x000001c000007812 */ /* 0x000fc400078ec0ff */
[----:B------:R-:W-:Y:S01]  /*0470*/  SHF.R.S32.HI R7, RZ, 0x1f, R4 ;  /* 0x0000001fff077819 */ /* 0x000fe20000011404 */
[----:B------:R-:W-:Y:S01]  /*0480*/  IMAD.IADD R19, R2, 0x1, -R5 ;  /* 0x0000000102137824 */ /* 0x000fe200078e0a05 */
[----:B------:R-:W-:Y:S02]  /*0490*/  LOP3.LUT R3, R0, 0x30, R3, 0xf8, !PT ;  /* 0x0000003000037812 */ /* 0x000fe400078ef803 */
[----:B------:R-:W-:Y:S02]  /*04a0*/  LEA.HI R2, R13, R14, RZ, 0x6 ;  /* 0x0000000e0d027211 */ /* 0x000fe400078f30ff */
[----:B------:R-:W-:Y:S01]  /*04b0*/  LOP3.LUT R9, R3, 0x8, R17, 0xf8, !PT ;  /* 0x0000000803097812 */ /* 0x000fe200078ef811 */
[----:B------:R-:W-:Y:S01]  /*04c0*/  STL [R1+0x28], R19 ;  /* 0x0000281301007387 */ /* 0x000fe20000100800 */
[----:B------:R-:W-:Y:S01]  /*04d0*/  LEA.HI R16, R7, R4, RZ, 0x2 ;  /* 0x0000000407107211 */ /* 0x000fe200078f10ff */
[----:B------:R-:W-:Y:S01]  /*04e0*/  IMAD.SHL.U32 R7, R10, 0x200, RZ ;  /* 0x000002000a077824 */ /* 0x000fe200078e00ff */
[----:B------:R-:W-:-:S02]  /*04f0*/  SHF.R.S32.HI R2, RZ, 0x6, R2 ;  /* 0x00000006ff027819 */ /* 0x000fc40000011402 */
[----:B------:R-:W-:Y:S02]  /*0500*/  LOP3.LUT R3, R0, 0x8, R17, 0xf8, !PT ;  /* 0x0000000800037812 */ /* 0x000fe400078ef811 */
[----:B------:R-:W-:Y:S01]  /*0510*/  SHF.R.U32.HI R205, RZ, 0x3, R0 ;  /* 0x00000003ffcd7819 */ /* 0x000fe20000011600 */
[----:B------:R-:W-:Y:S01]  /*0520*/  IMAD R5, R2, 0x800, R7 ;  /* 0x0000080002057824 */ /* 0x000fe200078e0207 */
[----:B------:R-:W-:Y:S01]  /*0530*/  LOP3.LUT R4, R8, 0x1, RZ, 0xc0, !PT ;  /* 0x0000000108047812 */ /* 0x000fe200078ec0ff */
[----:B------:R-:W-:Y:S01]  /*0540*/  IMAD.SHL.U32 R13, R2, 0x8, RZ ;  /* 0x00000008020d7824 */ /* 0x000fe200078e00ff */
[----:B------:R-:W-:Y:S01]  /*0550*/  LOP3.LUT R0, R18, 0x7ffffffc, RZ, 0xc0, !PT ;  /* 0x7ffffffc12007812 */ /* 0x000fe200078ec0ff */
[----:B------:R-:W-:Y:S01]  /*0560*/  IMAD R248, R2, 0x200, R248 ;  /* 0x0000020002f87824 */ /* 0x000fe200078e02f8 */
[----:B------:R-:W-:Y:S02]  /*0570*/  LOP3.LUT R3, R3, R205, RZ, 0x3c, !PT ;  /* 0x000000cd03037212 */ /* 0x000fe400078e3cff */
[----:B------:R-:W-:Y:S01]  /*0580*/  ISETP.NE.U32.AND P0, PT, R4, 0x1, PT ;  /* 0x000000010400780c */ /* 0x000fe20003f05070 */
[----:B------:R-:W-:Y:S01]  /*0590*/  IMAD.IADD R4, R14, 0x1, -R0 ;  /* 0x000000010e047824 */ /* 0x000fe200078e0a00 */
[----:B------:R-:W-:Y:S01]  /*05a0*/  LOP3.LUT R6, R6, 0x20, RZ, 0xc0, !PT ;  /* 0x0000002006067812 */ /* 0x000fe200078ec0ff */
[----:B------:R-:W-:Y:S01]  /*05b0*/  IMAD.IADD R0, R5, 0x1, R3 ;  /* 0x0000000105007824 */ /* 0x000fe200078e0203 */
[----:B------:R-:W-:Y:S01]  /*05c0*/  SHF.R.S32.HI R3, RZ, 0x7, R15 ;  /* 0x00000007ff037819 */ /* 0x000fe2000001140f */
[----:B------:R-:W-:Y:S01]  /*05d0*/  IMAD.SHL.U32 R4, R4, 0x2, RZ ;  /* 0x0000000204047824 */ /* 0x000fe200078e00ff */
[----:B------:R-:W-:Y:S01]  /*05e0*/  LOP3.LUT R15, R6, 0x18, R13, 0xf8, !PT ;  /* 0x00000018060f7812 */ /* 0x000fe200078ef80d */
[----:B------:R-:W-:Y:S01]  /*05f0*/  IMAD.SHL.U32 R14, R14, 0x2, RZ ;  /* 0x000000020e0e7824 */ /* 0x000fe200078e00ff */
[----:B------:R-:W-:Y:S01]  /*0600*/  LOP3.LUT R205, R7, R9, R205, 0xf6, !PT ;  /* 0x0000000907cd7212 */ /* 0x000fe200078ef6cd */
[--C-:B------:R-:W-:Y:S01]  /*0610*/  IMAD R13, R11, 0x400, R4.reuse ;  /* 0x000004000b0d7824 */ /* 0x100fe200078e0204 */
[----:B------:R-:W-:Y:S01]  /*0620*/  LOP3.LUT R204, R204, 0xfffffe00, RZ, 0xc0, !PT ;  /* 0xfffffe00cccc7812 */ /* 0x000fe200078ec0ff */
[C---:B------:R-:W-:Y:S01]  /*0630*/  IMAD R11, R3.reuse, 0x1000, R4 ;  /* 0x00001000030b7824 */ /* 0x040fe200078e0204 */
[----:B------:R-:W-:Y:S01]  /*0640*/  R2P PR, R8, 0x6 ;  /* 0x0000000608007804 */ /* 0x000fe20000000000 */
[----:B------:R-:W-:Y:S01]  /*0650*/  IMAD.SHL.U32 R4, R3, 0x8, RZ ;  /* 0x0000000803047824 */ /* 0x000fe200078e00ff */
[----:B------:R-:W-:Y:S01]  /*0660*/  SEL R222, R222, 0x10, !P0 ;  /* 0x00000010dede7807 */ /* 0x000fe20004000000 */
[----:B------:R-:W-:Y:S01]  /*0670*/  IMAD.SHL.U32 R3, R8, 0x40, RZ ;  /* 0x0000004008037824 */ /* 0x000fe200078e00ff */
[----:B------:R-:W-:Y:S01]  /*0680*/  LEA R205, R205, UR4, 0x1 ;  /* 0x00000004cdcd7c11 */ /* 0x000fe2000f8e08ff */
[----:B------:R-:W-:-:S02]  /*0690*/  IMAD.SHL.U32 R5, R2, 0x20, RZ ;  /* 0x0000002002057824 */ /* 0x000fc400078e00ff */
[----:B------:R-:W-:Y:S01]  /*06a0*/  IMAD.SHL.U32 R6, R10, 0x10, RZ ;  /* 0x000000100a067824 */ /* 0x000fe200078e00ff */
[----:B------:R-:W-:Y:S01]  /*06b0*/  LOP3.LUT R2, R3, 0x1c0, RZ, 0xc0, !PT ;  /* 0x000001c003027812 */ /* 0x000fe200078ec0ff */
[----:B------:R-:W-:Y:S01]  /*06c0*/  IMAD.SHL.U32 R211, R0, 0x2, RZ ;  /* 0x0000000200d37824 */ /* 0x000fe200078e00ff */
[----:B------:R-:W-:Y:S02]  /*06d0*/  LOP3.LUT R7, R5, 0x6, R14, 0xf8, !PT ;  /* 0x0000000605077812 */ /* 0x000fe400078ef80e */
[----:B------:R-:W-:Y:S02]  /*06e0*/  LOP3.LUT R3, R4, 0x8, RZ, 0xc0, !PT ;  /* 0x0000000804037812 */ /* 0x000fe400078ec0ff */
[----:B------:R-:W-:Y:S01]  /*06f0*/  SHF.R.U32.HI R4, RZ, 0x3, R2 ;  /* 0x00000003ff047819 */ /* 0x000fe20000011602 */
[----:B------:R1:W-:Y:S01]  /*0700*/  STL [R1+0x10], R7 ;  /* 0x0000100701007387 */ /* 0x0003e20000100800 */
[----:B------:R-:W-:Y:S02]  /*0710*/  LOP3.LUT R5, R2, 0x20, R5, 0xf8, !PT ;  /* 0x0000002002057812 */ /* 0x000fe400078ef805 */
[----:B------:R-:W-:Y:S01]  /*0720*/  LOP3.LUT R217, R3, 0x10, R6, 0xf8, !PT ;  /* 0x0000001003d97812 */ /* 0x000fe200078ef806 */
[----:B------:R-:W-:Y:S01]  /*0730*/  IMAD.SHL.U32 R6, R10, 0x8, RZ ;  /* 0x000000080a067824 */ /* 0x000fe200078e00ff */
[----:B-1----:R-:W-:Y:S01]  /*0740*/  LOP3.LUT R7, R4, R2, R3, 0x1e, !PT ;  /* 0x0000000204077212 */ /* 0x002fe200078e1e03 */
[----:B------:R-:W-:Y:S01]  /*0750*/  IMAD R2, R12, 0x400, R11 ;  /* 0x000004000c027824 */ /* 0x000fe200078e020b */
[----:B------:R-:W-:Y:S01]  /*0760*/  LOP3.LUT R3, R5, R4, RZ, 0x3c, !PT ;  /* 0x0000000405037212 */ /* 0x000fe200078e3cff */
[----:B------:R-:W-:-:S02]  /*0770*/  IMAD.SHL.U32 R4, R19, 0x40, RZ ;  /* 0x0000004013047824 */ /* 0x000fc400078e00ff */
[----:B------:R-:W-:Y:S02]  /*0780*/  IMAD.IADD R7, R13, 0x1, R7 ;  /* 0x000000010d077824 */ /* 0x000fe400078e0207 */
[----:B------:R-:W-:Y:S01]  /*0790*/  IMAD.IADD R223, R3, 0x1, R2 ;  /* 0x0000000103df7824 */ /* 0x000fe200078e0202 */
[----:B------:R-:W-:Y:S01]  /*07a0*/  LOP3.LUT R4, R4, 0x1c0, RZ, 0xc0, !PT ;  /* 0x000001c004047812 */ /* 0x000fe200078ec0ff */
[----:B------:R-:W-:Y:S01]  /*07b0*/  IMAD R3, R12, 0x400, R204 ;  /* 0x000004000c037824 */ /* 0x000fe200078e02cc */
[----:B------:R-:W-:Y:S02]  /*07c0*/  SHF.R.S32.HI R2, RZ, 0x2, R16 ;  /* 0x00000002ff027819 */ /* 0x000fe40000011410 */
[----:B------:R-:W-:Y:S02]  /*07d0*/  LOP3.LUT R6, R4, 0x8, R6, 0xf8, !PT ;  /* 0x0000000804067812 */ /* 0x000fe400078ef806 */
[----:B------:R-:W-:Y:S01]  /*07e0*/  SHF.R.U32.HI R5, RZ, 0x3, R4 ;  /* 0x00000003ff057819 */ /* 0x000fe20000011604 */
[----:B------:R-:W-:Y:S01]  /*07f0*/  IMAD R8, R12, 0x10, R2 ;  /* 0x000000100c087824 */ /* 0x000fe200078e0202 */
[----:B------:R-:W-:-:S02]  /*0800*/  LEA R223, R223, UR4, 0x1 ;  /* 0x00000004dfdf7c11 */ /* 0x000fc4000f8e08ff */
[----:B------:R-:W-:Y:S02]  /*0810*/  LOP3.LUT R2, R6, R5, RZ, 0x3c, !PT ;  /* 0x0000000506027212 */ /* 0x000fe400078e3cff */
[C-C-:B------:R-:W-:Y:S01]  /*0820*/  LOP3.LUT R217, R5.reuse, R217, R4.reuse, 0x1e, !PT ;  /* 0x000000d905d97212 */ /* 0x140fe200078e1e04 */
[----:B------:R-:W-:Y:S01]  /*0830*/  STL [R1+0x1c], R8 ;  /* 0x00001c0801007387 */ /* 0x000fe20000100800 */
[----:B------:R-:W-:Y:S01]  /*0840*/  LOP3.LUT R4, R5, R15, R4, 0x1e, !PT ;  /* 0x0000000f05047212 */ /* 0x000fe200078e1e04 */
[----:B------:R-:W-:Y:S01]  /*0850*/  IMAD.IADD R215, R3, 0x1, R2 ;  /* 0x0000000103d77824 */ /* 0x000fe200078e0202 */
[-C--:B------:R-:W-:Y:S01]  /*0860*/  LOP3.LUT R217, R217, R204.reuse, RZ, 0xfc, !PT ;  /* 0x000000ccd9d97212 */ /* 0x080fe200078efcff */
[----:B------:R-:W-:Y:S01]  /*0870*/  IMAD.U32 R3, RZ, RZ, UR5 ;  /* 0x00000005ff037e24 */ /* 0x000fe2000f8e00ff */
[----:B------:R-:W-:Y:S01]  /*0880*/  USHF.R.S32.HI UR5, URZ, 0x1f, UR49 ;  /* 0x0000001f3f057899 */ /* 0x000fe20008011431 */
[----:B------:R-:W-:Y:S01]  /*0890*/  LOP3.LUT R204, R4, R204, RZ, 0xfc, !PT ;  /* 0x000000cc04cc7212 */ /* 0x000fe200078efcff */
[----:B------:R-:W-:Y:S01]  /*08a0*/  IMAD.U32 R4, RZ, RZ, UR6 ;  /* 0x00000006ff047e24 */ /* 0x000fe2000f8e00ff */
[----:B------:R-:W-:Y:S01]  /*08b0*/  USHF.R.S32.HI UR6, URZ, 0x1f, UR59 ;  /* 0x0000001f3f067899 */ /* 0x000fe2000801143b */
[----:B------:R-:W-:-:S02]  /*08c0*/  IMAD.MOV.U32 R2, RZ, RZ, 0x20 ;  /* 0x00000020ff027424 */ /* 0x000fc400078e00ff */
[----:B------:R-:W-:Y:S01]  /*08d0*/  IMAD.U32 R4, RZ, RZ, UR5 ;  /* 0x00000005ff047e24 */ /* 0x000fe2000f8e00ff */
[----:B------:R-:W-:Y:S01]  /*08e0*/  UIADD3 UR5, UR4, 0xc000, URZ ;  /* 0x0000c00004057890 */ /* 0x000fe2000fffe03f */
[----:B------:R-:W-:Y:S01]  /*08f0*/  IMAD.MOV.U32 R3, RZ, RZ, 0x40 ;  /* 0x00000040ff037424 */ /* 0x000fe200078e00ff */
[C---:B------:R-:W-:Y:S01]  /*0900*/  SEL R210, R2.reuse, 0xffffffe0, !P4 ;  /* 0xffffffe002d27807 */ /* 0x040fe20006000000 */
[----:B------:R-:W-:Y:S01]  /*0910*/  IMAD.U32 R4, RZ, RZ, UR6 ;  /* 0x00000006ff047e24 */ /* 0x000fe2000f8e00ff */
[----:B------:R-:W-:Y:S01]  /*0920*/  SEL R2, R2, 0xffffffe0, !P1 ;  /* 0xffffffe002027807 */ /* 0x000fe20004800000 */
[----:B------:R-:W-:Y:S01]  /*0930*/  IMAD.SHL.U32 R209, R217, 0x2, RZ ;  /* 0x00000002d9d17824 */ /* 0x000fe200078e00ff */
[----:B------:R-:W-:Y:S01]  /*0940*/  LEA R6, R7, UR5, 0x1 ;  /* 0x0000000507067c11 */ /* 0x000fe2000f8e08ff */
[----:B------:R-:W-:Y:S01]  /*0950*/  VIADD R213, R211, UR5 ;  /* 0x00000005d3d57c36 */ /* 0x000fe20008000000 */
[----:B------:R-:W-:Y:S01]  /*0960*/  SEL R0, R3, 0xffffffc0, !P2 ;  /* 0xffffffc003007807 */ /* 0x000fe20005000000 */
[----:B------:R-:W-:Y:S01]  /*0970*/  IMAD.IADD R221, R223, 0x1, R2 ;  /* 0x00000001dfdd7824 */ /* 0x000fe200078e0202 */
[----:B------:R-:W-:Y:S01]  /*0980*/  SEL R212, R3, 0xffffffc0, !P3 ;  /* 0xffffffc003d47807 */ /* 0x000fe20005800000 */
[----:B------:R-:W-:Y:S01]  /*0990*/  IMAD.IADD R5, R2, 0x1, R6 ;  /* 0x0000000102057824 */ /* 0x000fe200078e0206 */
[----:B------:R-:W-:Y:S01]  /*09a0*/  STL [R1+0x8], R6 ;  /* 0x0000080601007387 */ /* 0x000fe20000100800 */
[----:B------:R-:W-:Y:S01]  /*09b0*/  IMAD.IADD R2, R6, 0x1, R0 ;  /* 0x0000000106027824 */ /* 0x000fe200078e0200 */
[----:B------:R-:W-:Y:S01]  /*09c0*/  LEA R204, R204, UR5, 0x1 ;  /* 0x00000005cccc7c11 */ /* 0x000fe2000f8e08ff */
[C---:B------:R-:W-:Y:S01]  /*09d0*/  VIADD R4, R6.reuse, 0x420 ;  /* 0x0000042006047836 */ /* 0x040fe20000000000 */
[----:B------:R-:W-:Y:S01]  /*09e0*/  STL [R1+0x14], R5 ;  /* 0x0000140501007387 */ /* 0x000fe20000100800 */
[----:B------:R-:W-:Y:S01]  /*09f0*/  @P1 VIADD R4, R6, 0x3e0 ;  /* 0x000003e006041836 */ /* 0x000fe20000000000 */
[----:B------:R-:W-:Y:S01]  /*0a00*/  IADD3 R216, R209, 0x8000, R216 ;  /* 0x00008000d1d87810 */ /* 0x000fe20007ffe0d8 */
[C---:B------:R-:W-:Y:S01]  /*0a10*/  IMAD.IADD R210, R213.reuse, 0x1, R210 ;  /* 0x00000001d5d27824 */ /* 0x040fe200078e02d2 */
[----:B------:R1:W-:Y:S01]  /*0a20*/  STL [R1+0xc], R2 ;  /* 0x00000c0201007387 */ /* 0x0003e20000100800 */
[----:B------:R-:W-:-:S02]  /*0a30*/  IMAD.IADD R213, R213, 0x1, R212 ;  /* 0x00000001d5d57824 */ /* 0x000fc400078e02d4 */
[----:B------:R-:W-:Y:S01]  /*0a40*/  IMAD.IADD R224, R223, 0x1, R222 ;  /* 0x00000001dfe07824 */ /* 0x000fe200078e02de */
[----:B------:R2:W-:Y:S01]  /*0a50*/  STL [R1+0x24], R4 ;  /* 0x0000240401007387 */ /* 0x0005e20000100800 */
[----:B------:R-:W-:Y:S02]  /*0a60*/  IMAD.IADD R212, R210, 0x1, R212 ;  /* 0x00000001d2d47824 */ /* 0x000fe400078e02d4 */
[----:B------:R-:W-:Y:S02]  /*0a70*/  IMAD.IADD R222, R222, 0x1, R221 ;  /* 0x00000001dede7824 */ /* 0x000fe400078e02dd */
[----:B-1----:R-:W-:Y:S02]  /*0a80*/  IMAD.IADD R2, R5, 0x1, R0 ;  /* 0x0000000105027824 */ /* 0x002fe400078e0200 */
[----:B------:R-:W-:-:S03]  /*0a90*/  IMAD.IADD R0, R0, 0x1, R4 ;  /* 0x0000000100007824 */ /* 0x000fc600078e0204 */
[----:B------:R2:W-:Y:S04]  /*0aa0*/  STL [R1+0x18], R2 ;  /* 0x0000180201007387 */ /* 0x0005e80000100800 */
[----:B------:R2:W-:Y:S02]  /*0ab0*/  STL [R1+0x20], R0 ;  /* 0x0000200001007387 */ /* 0x0005e40000100800 */
.L_x_334:
        /* <DEDUP_REMOVED lines=16> */
[----:B--2---:R-:W-:Y:S01]  /*0bc0*/  IMAD.U32 R2, RZ, RZ, UR6 ;  /* 0x00000006ff027e24 */ /* 0x004fe2000f8e00ff */
        /* <DEDUP_REMOVED lines=50> */
.L_x_264:
        /* <DEDUP_REMOVED lines=13> */
[----:B------:R-:W-:Y:S01]  /*0fc0*/  UIMAD UR6, UR60, UR6, URZ ;  /* 0x000000063c0672a4 */ /* 0x000fe2000f8e023f */
[----:B------:R-:W-:Y:S01]  /*0fd0*/  ULDC UR61, c[0x0][0x2d4] ;  /* 0x0000b500003d7ab9 */ /* 0x000fe20000000800 */
[----:B------:R-:W-:Y:S02]  /*0fe0*/  USHF.L.U32 UR11, UR49, 0x7, URZ ;  /* 0x00000007310b7899 */ /* 0x000fe4000800063f */
[----:B------:R-:W-:Y:S02]  /*0ff0*/  UIMAD UR32, UR49, UR7, UR6 ;  /* 0x00000007312072a4 */ /* 0x000fe4000f8e0206 */
[----:B------:R-:W-:Y:S01]  /*1000*/  USHF.R.S32.HI UR17, URZ, 0x1f, UR61 ;  /* 0x0000001f3f117899 */ /* 0x000fe2000801143d */
[----:B------:R-:W-:Y:S01]  /*1010*/  @!UP1 ULDC.64 UR6, c[0x0][0x418] ;  /* 0x0001060000069ab9 */ /* 0x000fe20000000a00 */
[----:B------:R-:W-:Y:S02]  /*1020*/  ULDC.64 UR24, c[0x0][0x240] ;  /* 0x0000900000187ab9 */ /* 0x000fe40000000a00 */
[----:B------:R-:W-:Y:S01]  /*1030*/  UIMAD UR17, UR17, UR49, URZ ;  /* 0x00000031111172a4 */ /* 0x000fe2000f8e023f */
[----:B------:R-:W-:Y:S01]  /*1040*/  ULDC UR40, c[0x0][0x2dc] ;  /* 0x0000b70000287ab9 */ /* 0x000fe20000000800 */
[----:B------:R-:W-:Y:S01]  /*1050*/  ULDC UR42, c[0x0][0x270] ;  /* 0x00009c00002a7ab9 */ /* 0x000fe20000000800 */
[----:B-1----:R-:W-:Y:S01]  /*1060*/  IABS R5, R6 ;  /* 0x0000000600057213 */ /* 0x002fe20000000000 */
[----:B------:R-:W-:Y:S01]  /*1070*/  ULDC.U8 UR29, c[0x0][0x480] ;  /* 0x00012000001d7ab9 */ /* 0x000fe20000000000 */
[----:B------:R-:W-:Y:S01]  /*1080*/  UIMAD.WIDE.U32 UR18, UR5, UR24, URZ ;  /* 0x00000018051272a5 */ /* 0x000fe2000f8e003f */
[----:B------:R-:W-:Y:S01]  /*1090*/  ISETP.NE.AND P3, PT, R6, RZ, PT ;  /* 0x000000ff0600720c */ /* 0x000fe20003f65270 */
[----:B------:R-:W1:Y:S01]  /*10a0*/  I2F.RP R2, R5 ;  /* 0x0000000500027306 */ /* 0x000e620000209400 */
[----:B------:R-:W-:-:S02]  /*10b0*/  UIMAD UR26, UR5, UR25, URZ ;  /* 0x00000019051a72a4 */ /* 0x000fc4000f8e023f */
[----:B------:R-:W-:Y:S02]  /*10c0*/  UIMAD.WIDE.U32 UR12, UR49, UR61, URZ ;  /* 0x0000003d310c72a5 */ /* 0x000fe4000f8e003f */
[----:B--2---:R-:W-:Y:S02]  /*10d0*/  UIMAD.WIDE.U32 UR30, UR10, UR8, URZ ;  /* 0x000000080a1e72a5 */ /* 0x004fe4000f8e003f */
[----:B------:R-:W-:Y:S02]  /*10e0*/  UISETP.NE.AND UP4, UPT, UR29, URZ, UPT ;  /* 0x0000003f1d00728c */ /* 0x000fe4000bf85270 */
[----:B------:R-:W-:Y:S02]  /*10f0*/  UIMAD UR41, UR10, UR9, UR31 ;  /* 0x000000090a2972a4 */ /* 0x000fe4000f8e021f */
[----:B------:R-:W-:Y:S01]  /*1100*/  UIADD3 UR10, UR35, 0x3f, URZ ;  /* 0x0000003f230a7890 */ /* 0x000fe2000fffe03f */
[----:B------:R-:W-:Y:S01]  /*1110*/  @UP1 ULDC.64 UR8, c[0x0][0x420] ;  /* 0x0001080000081ab9 */ /* 0x000fe20000000a00 */
[----:B------:R-:W-:Y:S01]  /*1120*/  USEL UR31, UR11, URZ, UP2 ;  /* 0x0000003f0b1f7287 */ /* 0x000fe20009000000 */
[----:B-1----:R-:W1:Y:S01]  /*1130*/  MUFU.RCP R2, R2 ;  /* 0x0000000200027308 */ /* 0x002e620000001000 */
[----:B------:R-:W-:-:S02]  /*1140*/  @UP1 UIMAD.WIDE.U32 UR46, UR5, UR8, URZ ;  /* 0x00000008052e12a5 */ /* 0x000fc4000f8e003f */
[----:B------:R-:W-:Y:S02]  /*1150*/  @!UP1 UIMAD UR8, UR60, UR6, URZ ;  /* 0x000000063c0892a4 */ /* 0x000fe4000f8e023f */
[----:B------:R-:W-:Y:S02]  /*1160*/  USHF.R.S32.HI UR11, URZ, 0x1f, UR10 ;  /* 0x0000001f3f0b7899 */ /* 0x000fe4000801140a */
[----:B------:R-:W-:Y:S02]  /*1170*/  @UP1 UIMAD UR52, UR5, UR9, UR47 ;  /* 0x00000009053412a4 */ /* 0x000fe4000f8e022f */
[----:B------:R-:W-:Y:S02]  /*1180*/  @!UP1 UIMAD UR38, UR49, UR7, UR8 ;  /* 0x00000007312692a4 */ /* 0x000fe4000f8e0208 */
[----:B------:R-:W-:Y:S02]  /*1190*/  UIMAD.WIDE UR8, UR40, UR42, URZ ;  /* 0x0000002a280872a5 */ /* 0x000fe4000f8e023f */
[----:B------:R-:W-:-:S02]  /*11a0*/  UIMAD UR17, UR60, UR61, UR17 ;  /* 0x0000003d3c1172a4 */ /* 0x000fc4000f8e0211 */
[----:B------:R-:W-:Y:S01]  /*11b0*/  ULEA.HI UR29, UR11, UR10, URZ, 0x6 ;  /* 0x0000000a0b1d7291 */ /* 0x000fe2000f8f303f */
[----:B-1----:R-:W-:Y:S01]  /*11c0*/  VIADD R2, R2, 0xffffffe ;  /* 0x0ffffffe02027836 */ /* 0x002fe20000000000 */
[----:B------:R-:W-:Y:S02]  /*11d0*/  USEL UR58, UR20, UR18, !UP1 ;  /* 0x00000012143a7287 */ /* 0x000fe4000c800000 */
[----:B------:R-:W-:Y:S01]  /*11e0*/  UIADD3 UR53, UR21, UR32, URZ ;  /* 0x0000002015357290 */ /* 0x000fe2000fffe03f */
[----:B------:R-:W1:Y:S01]  /*11f0*/  F2I.FTZ.U32.TRUNC.NTZ R3, R2 ;  /* 0x0000000200037305 */ /* 0x000e62000021f000 */
[----:B------:R-:W-:Y:S02]  /*1200*/  @UP1 UIADD3 UR53, UR19, UR26, URZ ;  /* 0x0000001a13351290 */ /* 0x000fe4000fffe03f */
[----:B------:R-:W-:Y:S02]  /*1210*/  UIMAD UR18, UR9, UR12, URZ ;  /* 0x0000000c091272a4 */ /* 0x000fe4000f8e023f */
[----:B------:R-:W-:-:S02]  /*1220*/  UIADD3 UR17, UR13, UR17, URZ ;  /* 0x000000110d117290 */ /* 0x000fc4000fffe03f */
[----:B------:R-:W-:Y:S02]  /*1230*/  ULOP3.LUT UR19, UR29, 0xffffffc0, URZ, 0xc0, !UPT ;  /* 0xffffffc01d137892 */ /* 0x000fe4000f8ec03f */
[----:B------:R-:W-:Y:S02]  /*1240*/  @!UP1 UIMAD.WIDE.U32 UR36, UR49, UR6, URZ ;  /* 0x00000006312492a5 */ /* 0x000fe4000f8e003f */
[----:B------:R-:W-:Y:S02]  /*1250*/  UIMAD.WIDE.U32 UR20, UR8, UR12, URZ ;  /* 0x0000000c081472a5 */ /* 0x000fe4000f8e003f */
[----:B------:R-:W-:Y:S01]  /*1260*/  USHF.L.U64.HI UR6, UR49, 0x7, UR60 ;  /* 0x0000000731067899 */ /* 0x000fe2000801023c */
[----:B-1----:R-:W-:Y:S01]  /*1270*/  IMAD.MOV R0, RZ, RZ, -R3 ;  /* 0x000000ffff007224 */ /* 0x002fe200078e0a03 */
[----:B------:R-:W-:Y:S01]  /*1280*/  UIMAD.WIDE.U32 UR12, UR8, UR5, URZ ;  /* 0x00000005080c72a5 */ /* 0x000fe2000f8e003f */
[----:B------:R-:W-:Y:S01]  /*1290*/  IMAD.MOV.U32 R2, RZ, RZ, RZ ;  /* 0x000000ffff027224 */ /* 0x000fe200078e00ff */
[----:B------:R-:W-:Y:S01]  /*12a0*/  UIMAD UR18, UR8, UR17, UR18 ;  /* 0x00000011081272a4 */ /* 0x000fe2000f8e0212 */
[----:B------:R-:W-:Y:S01]  /*12b0*/  IMAD R0, R0, R5, RZ ;  /* 0x0000000500007224 */ /* 0x000fe200078e02ff */
[----:B------:R-:W-:Y:S01]  /*12c0*/  ULDC.U8 UR7, c[0x0][0x3d8] ;  /* 0x0000f60000077ab9 */ /* 0x000fe20000000000 */
[----:B------:R-:W-:-:S02]  /*12d0*/  UIADD3 UR17, UR19, -0x40, URZ ;  /* 0xffffffc013117890 */ /* 0x000fc4000fffe03f */
[----:B------:R-:W-:Y:S01]  /*12e0*/  IMAD.HI.U32 R0, R3, R0, R2 ;  /* 0x0000000003007227 */ /* 0x000fe200078e0002 */
[----:B------:R-:W-:Y:S01]  /*12f0*/  MOV R2, R4 ;  /* 0x0000000400027202 */ /* 0x000fe20000000f00 */
[----:B------:R-:W-:Y:S02]  /*1300*/  UISETP.NE.AND UP3, UPT, UR7, URZ, UPT ;  /* 0x0000003f0700728c */ /* 0x000fe4000bf65270 */
[----:B------:R-:W-:Y:S02]  /*1310*/  USEL UR34, UR6, URZ, UP2 ;  /* 0x0000003f06227287 */ /* 0x000fe40009000000 */
[----:B------:R-:W-:Y:S01]  /*1320*/  IMAD.HI.U32 R0, R0, R2, RZ ;  /* 0x0000000200007227 */ /* 0x000fe200078e00ff */
[----:B------:R-:W-:Y:S02]  /*1330*/  UIMAD UR51, UR59, UR40, URZ ;  /* 0x000000283b3372a4 */ /* 0x000fe4000f8e023f */
[----:B------:R-:W-:Y:S01]  /*1340*/  USEL UR57, UR20, UR12, !UP1 ;  /* 0x0000000c14397287 */ /* 0x000fe2000c800000 */
[----:B------:R-:W-:Y:S01]  /*1350*/  IMAD.MOV R3, RZ, RZ, -R0 ;  /* 0x000000ffff037224 */ /* 0x000fe200078e0a00 */
[----:B------:R-:W-:-:S02]  /*1360*/  USHF.R.S32.HI UR40, URZ, 0x1f, UR17 ;  /* 0x0000001f3f287899 */ /* 0x000fc40008011411 */
[----:B------:R-:W-:Y:S01]  /*1370*/  UIADD3 UR20, UP2, UR17, UR31, URZ ;  /* 0x0000001f11147290 */ /* 0x000fe2000ff5e03f */
[C---:B------:R-:W-:Y:S01]  /*1380*/  IMAD R2, R5.reuse, R3, R2 ;  /* 0x0000000305027224 */ /* 0x040fe200078e0202 */
[----:B------:R-:W-:Y:S02]  /*1390*/  UISETP.NE.AND UP0, UPT, UR39, -0x1, UPT ;  /* 0xffffffff2700788c */ /* 0x000fe4000bf05270 */
[----:B------:R-:W-:Y:S02]  /*13a0*/  UIMAD UR26, UR9, UR5, URZ ;  /* 0x00000005091a72a4 */ /* 0x000fe4000f8e023f */
[----:B------:R-:W-:Y:S01]  /*13b0*/  ISETP.GT.U32.AND P1, PT, R5, R2, PT ;  /* 0x000000020500720c */ /* 0x000fe20003f24070 */
[----:B------:R-:W-:Y:S02]  /*13c0*/  UIADD3.X UR12, UR40, UR34, URZ, UP2, !UPT ;  /* 0x00000022280c7290 */ /* 0x000fe400097fe43f */
[----:B------:R-:W-:Y:S02]  /*13d0*/  UIMAD UR9, UR9, UR20, URZ ;  /* 0x00000014090972a4 */ /* 0x000fe4000f8e023f */
[----:B------:R-:W-:Y:S01]  /*13e0*/  UIADD3 UR50, UR21, UR18, URZ ;  /* 0x0000001215327290 */ /* 0x000fe2000fffe03f */
[----:B------:R-:W-:Y:S01]  /*13f0*/  ULDC UR32, c[0x0][0x2c4] ;  /* 0x0000b10000207ab9 */ /* 0x000fe20000000800 */
[----:B------:R-:W-:-:S02]  /*1400*/  UIMAD UR21, UR8, UR12, UR9 ;  /* 0x0000000c081572a4 */ /* 0x000fc4000f8e0209 */
[----:B------:R-:W-:Y:S02]  /*1410*/  UIMAD.WIDE.U32 UR44, UR8, UR20, URZ ;  /* 0x00000014082c72a5 */ /* 0x000fe4000f8e003f */
[----:B------:R-:W-:Y:S02]  /*1420*/  @UP3 UIMAD UR8, UR49, UR32, URZ ;  /* 0x00000020310832a4 */ /* 0x000fe4000f8e023f */
[----:B------:R-:W-:Y:S01]  /*1430*/  @!P1 IMAD.IADD R2, R2, 0x1, -R5 ;  /* 0x0000000102029824 */ /* 0x000fe200078e0a05 */
[----:B------:R-:W-:Y:S01]  /*1440*/  @!P1 IADD3 R0, R0, 0x1, RZ ;  /* 0x0000000100009810 */ /* 0x000fe20007ffe0ff */
[----:B------:R-:W-:Y:S01]  /*1450*/  @UP0 UIADD3 UR27, UR23, UR39, URZ ;  /* 0x00000027171b0290 */ /* 0x000fe2000fffe03f */
[----:B------:R-:W-:Y:S01]  /*1460*/  PLOP3.LUT P1, PT, PT, PT, UP0, 0x80, 0x0 ;  /* 0x000000000000781c */ /* 0x000fe20003f2f008 */
[----:B------:R-:W-:Y:S01]  /*1470*/  @UP0 UIADD3 UR28, UR23, UR39, URZ ;  /* 0x00000027171c0290 */ /* 0x000fe2000fffe03f */
[----:B------:R-:W-:Y:S01]  /*1480*/  ISETP.GE.U32.AND P0, PT, R2, R5, PT ;  /* 0x000000050200720c */ /* 0x000fe20003f06070 */
[----:B------:R-:W-:Y:S01]  /*1490*/  @UP3 USEL UR9, UR8, UR5, !UP1 ;  /* 0x0000000508093287 */ /* 0x000fe2000c800000 */
[----:B------:R-:W-:Y:S01]  /*14a0*/  LOP3.LUT R2, R6, UR59, RZ, 0x3c, !PT ;  /* 0x0000003b06027c12 */ /* 0x000fe2000f8e3cff */
[----:B------:R-:W-:Y:S01]  /*14b0*/  @UP0 ULDC.64 UR6, c[0x0][0x248] ;  /* 0x0000920000060ab9 */ /* 0x000fe20000000a00 */
[----:B------:R-:W-:Y:S01]  /*14c0*/  @UP0 ULDC.64 UR10, c[0x0][0x250] ;  /* 0x00009400000a0ab9 */ /* 0x000fe20000000a00 */
[----:B------:R-:W-:Y:S01]  /*14d0*/  @UP1 UIADD3 UR50, UR13, UR26, URZ ;  /* 0x0000001a0d321290 */ /* 0x000fe2000fffe03f */
[----:B------:R-:W-:Y:S01]  /*14e0*/  ISETP.GE.AND P2, PT, R2, RZ, PT ;  /* 0x000000ff0200720c */ /* 0x000fe20003f46270 */
[----:B------:R-:W-:Y:S01]  /*14f0*/  @UP3 ULDC UR8, c[0x0][0x2e4] ;  /* 0x0000b90000083ab9 */ /* 0x000fe20000000800 */
[----:B------:R-:W-:-:S02]  /*1500*/  @UP0 UIMAD.WIDE.U32 UR18, UR27, UR6, URZ ;  /* 0x000000061b1202a5 */ /* 0x000fc4000f8e003f */
[----:B------:R-:W-:Y:S02]  /*1510*/  @UP0 UIMAD.WIDE.U32 UR12, UR28, UR10, URZ ;  /* 0x0000000a1c0c02a5 */ /* 0x000fe4000f8e003f */
[----:B------:R-:W-:Y:S01]  /*1520*/  @UP3 UIMAD UR26, UR59, UR8, UR9 ;  /* 0x000000083b1a32a4 */ /* 0x000fe2000f8e0209 */
[----:B------:R-:W-:Y:S01]  /*1530*/  @P0 VIADD R0, R0, 0x1 ;  /* 0x0000000100000836 */ /* 0x000fe20000000000 */
[----:B------:R-:W-:Y:S01]  /*1540*/  @UP0 UIMAD UR20, UR28, UR11, URZ ;  /* 0x0000000b1c1402a4 */ /* 0x000fe2000f8e023f */
[----:B------:R-:W-:Y:S01]  /*1550*/  PLOP3.LUT P0, PT, PT, PT, UP3, 0x80, 0x0 ;  /* 0x000000000000781c */ /* 0x000fe20003f0f038 */
[----:B------:R-:W-:Y:S01]  /*1560*/  @!UP3 UIMAD UR8, UR49, UR42, UR59 ;  /* 0x0000002a3108b2a4 */ /* 0x000fe2000f8e023b */
[----:B------:R-:W-:Y:S01]  /*1570*/  IMAD.MOV.U32 R14, RZ, RZ, R0 ;  /* 0x000000ffff0e7224 */ /* 0x000fe200078e0000 */
[----:B------:R-:W-:Y:S02]  /*1580*/  @UP0 UIMAD UR27, UR27, UR7, URZ ;  /* 0x000000071b1b02a4 */ /* 0x000fe4000f8e023f */
[----:B------:R-:W-:-:S02]  /*1590*/  @!UP1 UIADD3 UR52, UR37, UR38, URZ ;  /* 0x0000002625349290 */ /* 0x000fc4000fffe03f */
[----:B------:R-:W-:Y:S01]  /*15a0*/  USHF.R.S32.HI UR48, URZ, 0x6, UR29 ;  /* 0x000000063f307899 */ /* 0x000fe2000801141d */
[----:B------:R-:W-:Y:S01]  /*15b0*/  @!P2 IADD3 R14, -R14, RZ, RZ ;  /* 0x000000ff0e0ea210 */ /* 0x000fe20007ffe1ff */
[----:B------:R-:W-:Y:S01]  /*15c0*/  @UP0 UIADD3 UR42, UR13, UR20, URZ ;  /* 0x000000140d2a0290 */ /* 0x000fe2000fffe03f */
[----:B------:R-:W-:Y:S01]  /*15d0*/  @!P3 LOP3.LUT R14, RZ, R6, RZ, 0x33, !PT ;  /* 0x00000006ff0eb212 */ /* 0x000fe200078e33ff */
[----:B------:R-:W-:Y:S02]  /*15e0*/  @!UP3 UIMAD UR26, UR8, UR32, URZ ;  /* 0x00000020081ab2a4 */ /* 0x000fe4000f8e023f */
[----:B------:R-:W-:Y:S02]  /*15f0*/  USHF.R.S32.HI UR43, URZ, 0x1f, UR33 ;  /* 0x0000001f3f2b7899 */ /* 0x000fe40008011421 */
[----:B------:R-:W-:Y:S02]  /*1600*/  USHF.R.S32.HI UR56, URZ, 0x1f, UR51 ;  /* 0x0000001f3f387899 */ /* 0x000fe40008011433 */
[----:B------:R-:W-:-:S02]  /*1610*/  USEL UR55, UR30, URZ, UP4 ;  /* 0x0000003f1e377287 */ /* 0x000fc4000a000000 */
[----:B------:R-:W-:Y:S02]  /*1620*/  USEL UR54, UR41, URZ, UP4 ;  /* 0x0000003f29367287 */ /* 0x000fe4000a000000 */
        /* <DEDUP_REMOVED lines=15> */
[----:B------:R-:W-:-:S03]  /*1720*/  UIADD3 UR32, UR9, UR13, URZ ;  /* 0x0000000d09207290 */ /* 0x000fc6000fffe03f */
[----:B------:R-:W-:-:S09]  /*1730*/  UMOV UR13, UR8 ;  /* 0x00000008000d7c82 */ /* 0x000fd20008000000 */
.L_x_266:
        /* <DEDUP_REMOVED lines=13> */
.L_x_267:
        /* <DEDUP_REMOVED lines=11> */
.L_x_268:
[----:B------:R-:W-:Y:S02]  /*18c0*/  ULDC UR5, c[0x0][0x270] ;  /* 0x00009c0000057ab9 */ /* 0x000fe40000000800 */
[----:B------:R-:W-:-:S04]  /*18d0*/  UIMAD UR5, UR49, UR5, UR59 ;  /* 0x00000005310572a4 */ /* 0x000fc8000f8e023b */
[----:B------:R-:W-:-:S12]  /*18e0*/  UIMAD UR5, UR5, UR61, URZ ;  /* 0x0000003d050572a4 */ /* 0x000fd8000f8e023f */
.L_x_269:
[----:B------:R-:W1:Y:S01]  /*18f0*/  S2R R6, SR_TID.X ;  /* 0x0000000000067919 */ /* 0x000e620000002100 */
[----:B------:R-:W2:Y:S01]  /*1900*/  LDC.64 R4, c[0x0][0x420] ;  /* 0x00010800ff047b82 */ /* 0x000ea20000000a00 */
[----:B------:R-:W-:Y:S01]  /*1910*/  ULDC UR12, c[0x0][0x2dc] ;  /* 0x0000b700000c7ab9 */ /* 0x000fe20000000800 */
[----:B------:R-:W-:Y:S01]  /*1920*/  ULDC UR18, c[0x0][0x270] ;  /* 0x00009c0000127ab9 */ /* 0x000fe20000000800 */
[----:B------:R-:W-:Y:S01]  /*1930*/  UIADD3 UR28, UR17, UR5, URZ ;  /* 0x00000005111c7290 */ /* 0x000fe2000fffe03f */
[----:B------:R-:W-:Y:S01]  /*1940*/  SHF.R.S32.HI R231, RZ, 0x1f, R230 ;  /* 0x0000001fffe77819 */ /* 0x000fe200000114e6 */
[----:B------:R-:W-:Y:S01]  /*1950*/  UIMAD UR5, UR12, UR18, URZ ;  /* 0x000000120c0572a4 */ /* 0x000fe2000f8e023f */
[----:B------:R-:W-:Y:S01]  /*1960*/  BSSY B1, `(.L_x_265) ;  /* 0x0000978000017945 */ /* 0x000fe20003800000 */
[----:B------:R-:W-:Y:S02]  /*1970*/  USHF.R.S32.HI UR61, URZ, 0x1f, UR59 ;  /* 0x0000001f3f3d7899 */ /* 0x000fe4000801143b */
[----:B------:R-:W-:Y:S01]  /*1980*/  UIADD3 UR18, -UR16, UR35, UR33 ;  /* 0x0000002310127290 */ /* 0x000fe2000fffe121 */
[----:B------:R-:W-:Y:S01]  /*1990*/  ULDC.64 UR20, c[0x0][0x428] ;  /* 0x00010a0000147ab9 */ /* 0x000fe20000000a00 */
[----:B------:R-:W-:Y:S01]  /*19a0*/  UIADD3 UR9, UR17, UR26, URZ ;  /* 0x0000001a11097290 */ /* 0x000fe2000fffe03f */
[----:B------:R-:W-:Y:S01]  /*19b0*/  ULDC UR19, c[0x0][0x398] ;  /* 0x0000e60000137ab9 */ /* 0x000fe20000000800 */
[----:B------:R-:W-:Y:S01]  /*19c0*/  ULDC.64 UR36, c[0x0][0x258] ;  /* 0x0000960000247ab9 */ /* 0x000fe20000000a00 */
[----:B------:R-:W-:Y:S01]  /*19d0*/  UIADD3 UR18, UR18, -UR19, URZ ;  /* 0x8000001312127290 */ /* 0x000fe2000fffe03f */
[----:B------:R-:W-:Y:S01]  /*19e0*/  ULDC.64 UR30, c[0x0][0x2b0] ;  /* 0x0000ac00001e7ab9 */ /* 0x000fe20000000a00 */
[----:B------:R-:W-:Y:S01]  /*19f0*/  ULDC.64 UR46, c[0x0][0x478] ;  /* 0x00011e00002e7ab9 */ /* 0x000fe20000000a00 */
[----:B------:R-:W-:Y:S01]  /*1a00*/  UIMAD.WIDE UR30, UR9, 0x4, UR30 ;  /* 0x00000004091e78a5 */ /* 0x000fe2000f8e021e */
        /* <DEDUP_REMOVED lines=10> */
[----:B------:R-:W-:Y:S01]  /*1ab0*/  ULDC.64 UR8, c[0x0][0x210] ;  /* 0x0000840000087ab9 */ /* 0x000fe20000000a00 */
[----:B------:R-:W-:Y:S01]  /*1ac0*/  SHF.R.S32.HI R20, RZ, 0x1f, R2 ;  /* 0x0000001fff147819 */ /* 0x000fe20000011402 */
[----:B------:R-:W-:Y:S01]  /*1ad0*/  IMAD R10, R0, UR5, R3 ;  /* 0x00000005000a7c24 */ /* 0x000fe2000f8e0203 */
[----:B------:R-:W-:Y:S01]  /*1ae0*/  IADD3.X R7, R231, UR52, RZ, P0, !PT ;  /* 0x00000034e7077c10 */ /* 0x000fe200087fe4ff */
[----:B--2---:R-:W-:Y:S01]  /*1af0*/  IMAD R0, R4, UR40, RZ ;  /* 0x0000002804007c24 */ /* 0x004fe2000f8e02ff */
[----:B------:R-:W-:Y:S01]  /*1b00*/  IADD3 R8, P0, R2, UR17, RZ ;  /* 0x0000001102087c10 */ /* 0x000fe2000ff1e0ff */
[----:B------:R-:W-:Y:S01]  /*1b10*/  USHF.L.U32 UR5, UR5, 0x6, URZ ;  /* 0x0000000605057899 */ /* 0x000fe2000800063f */
[----:B------:R-:W-:-:S02]  /*1b20*/  IMAD.U32 R3, RZ, RZ, UR20 ;  /* 0x00000014ff037e24 */ /* 0x000fc4000f8e00ff */
[----:B------:R-:W-:Y:S01]  /*1b30*/  IMAD.WIDE.U32 R6, R4, UR17, R6 ;  /* 0x0000001104067c25 */ /* 0x000fe2000f8e0006 */
[----:B------:R-:W-:Y:S02]  /*1b40*/  UIADD3 UR19, UP2, UP1, UR44, UR5, UR51 ;  /* 0x000000052c137290 */ /* 0x000fe4000f95e033 */
[----:B------:R-:W-:Y:S01]  /*1b50*/  USHF.R.S32.HI UR5, URZ, 0x1f, UR5 ;  /* 0x0000001f3f057899 */ /* 0x000fe20008011405 */
[----:B------:R-:W-:Y:S01]  /*1b60*/  IMAD R0, R5, UR17, R0 ;  /* 0x0000001105007c24 */ /* 0x000fe2000f8e0200 */
[----:B------:R-:W-:Y:S02]  /*1b70*/  UIMAD UR17, UR61, UR20, URZ ;  /* 0x000000143d1172a4 */ /* 0x000fe4000f8e023f */
[----:B------:R-:W-:Y:S01]  /*1b80*/  UIADD3.X UR5, UR29, UR5, UR56, UP2, UP1 ;  /* 0x000000051d057290 */ /* 0x000fe200097e2438 */
[----:B------:R-:W-:Y:S01]  /*1b90*/  IMAD.IADD R7, R7, 0x1, R0 ;  /* 0x0000000107077824 */ /* 0x000fe200078e0200 */
[----:B------:R-:W-:Y:S01]  /*1ba0*/  UIMAD UR34, UR59, UR21, UR17 ;  /* 0x000000153b2272a4 */ /* 0x000fe2000f8e0211 */
[----:B------:R-:W-:Y:S01]  /*1bb0*/  IADD3.X R0, R20, UR40, RZ, P0, !PT ;  /* 0x0000002814007c10 */ /* 0x000fe200087fe4ff */
[----:B------:R-:W-:Y:S01]  /*1bc0*/  USHF.R.S32.HI UR21, URZ, 0x1f, UR18 ;  /* 0x0000001f3f157899 */ /* 0x000fe20008011412 */
[----:B------:R-:W-:Y:S01]  /*1bd0*/  IMAD.WIDE.U32 R6, R3, UR59, R6 ;  /* 0x0000003b03067c25 */ /* 0x000fe2000f8e0006 */
[----:B------:R-:W-:-:S02]  /*1be0*/  UIADD3 UR17, UP2, UP1, UR55, UR19, UR57 ;  /* 0x0000001337117290 */ /* 0x000fc4000f95e039 */
[----:B------:R-:W-:Y:S01]  /*1bf0*/  ULEA.HI UR21, UR21, UR18, URZ, 0x6 ;  /* 0x0000001215157291 */ /* 0x000fe2000f8f303f */
[----:B------:R-:W-:Y:S01]  /*1c00*/  IMAD R0, R0, UR24, RZ ;  /* 0x0000001800007c24 */ /* 0x000fe2000f8e02ff */
[----:B------:R-:W-:Y:S01]  /*1c10*/  UIADD3.X UR5, UR54, UR5, UR50, UP2, UP1 ;  /* 0x0000000536057290 */ /* 0x000fe200097e2432 */
[----:B------:R-:W-:Y:S01]  /*1c20*/  VIADD R7, R7, UR34 ;  /* 0x0000002207077c36 */ /* 0x000fe20008000000 */
[----:B------:R-:W-:Y:S01]  /*1c30*/  USHF.R.S32.HI UR21, URZ, 0x6, UR21 ;  /* 0x000000063f157899 */ /* 0x000fe20008011415 */
[----:B------:R-:W-:Y:S01]  /*1c40*/  IMAD R11, R8, UR25, R0 ;  /* 0x00000019080b7c24 */ /* 0x000fe2000f8e0200 */
[----:B------:R-:W-:Y:S01]  /*1c50*/  IADD3 R0, P0, R10, UR17, RZ ;  /* 0x000000110a007c10 */ /* 0x000fe2000ff1e0ff */
[----:B------:R-:W-:Y:S01]  /*1c60*/  IMAD.WIDE.U32 R8, R8, UR24, R230 ;  /* 0x0000001808087c25 */ /* 0x000fe2000f8e00e6 */
[----:B------:R-:W-:Y:S01]  /*1c70*/  UISETP.LT.AND UP1, UPT, URZ, UR21, UPT ;  /* 0x000000153f00728c */ /* 0x000fe2000bf21270 */
[----:B------:R-:W-:Y:S01]  /*1c80*/  ULDC.64 UR40, c[0x0][0x400] ;  /* 0x0001000000287ab9 */ /* 0x000fe20000000a00 */
[----:B------:R-:W-:-:S02]  /*1c90*/  LEA.HI.X.SX32 R10, R10, UR5, 0x1, P0 ;  /* 0x000000050a0a7c11 */ /* 0x000fc400080f0eff */
[----:B------:R-:W-:Y:S01]  /*1ca0*/  USEL UR21, URZ, UR21, !UP1 ;  /* 0x000000153f157287 */ /* 0x000fe2000c800000 */
[----:B------:R-:W-:Y:S01]  /*1cb0*/  LEA R218, P0, R0, UR40, 0x2 ;  /* 0x0000002800da7c11 */ /* 0x000fe2000f8010ff */
[----:B------:R-:W-:Y:S01]  /*1cc0*/  UIMAD UR5, UR61, UR36, URZ ;  /* 0x000000243d0572a4 */ /* 0x000fe2000f8e023f */
[----:B------:R-:W-:Y:S01]  /*1cd0*/  IADD3 R8, P2, R8, UR58, RZ ;  /* 0x0000003a08087c10 */ /* 0x000fe2000ff5e0ff */
[----:B------:R-:W-:Y:S01]  /*1ce0*/  UISETP.GT.AND UP1, UPT, UR48, UR21, UPT ;  /* 0x000000153000728c */ /* 0x000fe2000bf24270 */
[----:B------:R-:W-:Y:S01]  /*1cf0*/  LEA.HI.X R219, R0, UR41, R10, 0x2, P0 ;  /* 0x0000002900db7c11 */ /* 0x000fe200080f140a */
[-C--:B------:R-:W-:Y:S01]  /*1d00*/  IMAD R0, R20, R4.reuse, RZ ;  /* 0x0000000414007224 */ /* 0x080fe200078e02ff */
[----:B------:R-:W-:Y:S01]  /*1d10*/  IADD3.X R9, R9, UR53, R11, P2, !PT ;  /* 0x0000003509097c10 */ /* 0x000fe200097fe40b */
[----:B------:R-:W-:Y:S01]  /*1d20*/  IMAD.U32 R3, RZ, RZ, UR36 ;  /* 0x00000024ff037e24 */ /* 0x000fe2000f8e00ff */
[----:B------:R-:W-:Y:S01]  /*1d30*/  UIMAD UR5, UR59, UR37, UR5 ;  /* 0x000000253b0572a4 */ /* 0x000fe2000f8e0205 */
[----:B------:R-:W-:Y:S01]  /*1d40*/  PLOP3.LUT P0, PT, PT, PT, UP1, 0x80, 0x0 ;  /* 0x000000000000781c */ /* 0x000fe20003f0f018 */
[----:B------:R-:W-:Y:S01]  /*1d50*/  UIMAD.WIDE UR28, UR28, 0x4, UR46 ;  /* 0x000000041c1c78a5 */ /* 0x000fe2000f8e022e */
[C---:B------:R-:W-:Y:S01]  /*1d60*/  IMAD R0, R2.reuse, R5, R0 ;  /* 0x0000000502007224 */ /* 0x040fe200078e0200 */
[----:B------:R-:W-:Y:S01]  /*1d70*/  UMOV UR18, UR30 ;  /* 0x0000001e00127c82 */ /* 0x000fe20008000000 */
[----:B------:R-:W-:Y:S01]  /*1d80*/  IMAD.WIDE.U32 R6, R2, R4, R6 ;  /* 0x0000000402067225 */ /* 0x000fe200078e0006 */
[----:B------:R-:W-:-:S03]  /*1d90*/  UMOV UR17, UR31 ;  /* 0x0000001f00117c82 */ /* 0x000fc60008000000 */
[----:B------:R-:W-:Y:S01]  /*1da0*/  IMAD.WIDE.U32 R8, R3, UR59, R8 ;  /* 0x0000003b03087c25 */ /* 0x000fe2000f8e0008 */
[----:B------:R-:W-:Y:S01]  /*1db0*/  LEA R226, P2, R6, UR26, 0x1 ;  /* 0x0000001a06e27c11 */ /* 0x000fe2000f8408ff */
[----:B------:R-:W-:Y:S01]  /*1dc0*/  UMOV UR20, UR28 ;  /* 0x0000001c00147c82 */ /* 0x000fe20008000000 */
[----:B------:R-:W-:Y:S01]  /*1dd0*/  UMOV UR19, UR29 ;  /* 0x0000001d00137c82 */ /* 0x000fe20008000000 */
[----:B------:R-:W-:Y:S01]  /*1de0*/  IMAD.IADD R3, R7, 0x1, R0 ;  /* 0x0000000107037824 */ /* 0x000fe200078e0200 */
[----:B------:R-:W-:Y:S01]  /*1df0*/  LEA R228, P3, R8, UR8, 0x1 ;  /* 0x0000000808e47c11 */ /* 0x000fe2000f8608ff */
[----:B------:R-:W-:-:S03]  /*1e00*/  VIADD R12, R9, UR5 ;  /* 0x00000005090c7c36 */ /* 0x000fc60008000000 */
[----:B------:R-:W-:Y:S02]  /*1e10*/  LEA.HI.X R227, R6, UR27, R3, 0x1, P2 ;  /* 0x0000001b06e37c11 */ /* 0x000fe400090f0c03 */
        /* <DEDUP_REMOVED lines=21> */
.L_x_271:
        /* <DEDUP_REMOVED lines=19> */
.L_x_272:
        /* <DEDUP_REMOVED lines=38> */
.L_x_274:
[----:B------:R-:W-:Y:S05]  /*2300*/  BSYNC B0 ;  /* 0x0000000000007941 */ /* 0x000fea0003800000 */
.L_x_273:
        /* <DEDUP_REMOVED lines=18> */
.L_x_276:
[----:B------:R-:W-:Y:S05]  /*2430*/  BSYNC B0 ;  /* 0x0000000000007941 */ /* 0x000fea0003800000 */
.L_x_275:
        /* <DEDUP_REMOVED lines=18> */
.L_x_278:
[----:B------:R-:W-:Y:S05]  /*2560*/  BSYNC B0 ;  /* 0x0000000000007941 */ /* 0x000fea0003800000 */
.L_x_277:
        /* <DEDUP_REMOVED lines=18> */
.L_x_280:
[----:B------:R-:W-:Y:S05]  /*2690*/  BSYNC B0 ;  /* 0x0000000000007941 */ /* 0x000fea0003800000 */
.L_x_279:
        /* <DEDUP_REMOVED lines=30> */
.L_x_282:
[----:B------:R-:W-:Y:S05]  /*2880*/  BSYNC B0 ;  /* 0x0000000000007941 */ /* 0x000fea0003800000 */
.L_x_281:
        /* <DEDUP_REMOVED lines=18> */
.L_x_284:
[----:B------:R-:W-:Y:S05]  /*29b0*/  BSYNC B0 ;  /* 0x0000000000007941 */ /* 0x000fea0003800000 */
.L_x_283:
        /* <DEDUP_REMOVED lines=18> */
.L_x_286:
[----:B------:R-:W-:Y:S05]  /*2ae0*/  BSYNC B0 ;  /* 0x0000000000007941 */ /* 0x000fea0003800000 */
.L_x_285:
        /* <DEDUP_REMOVED lines=18> */
.L_x_270:
        /* <DEDUP_REMOVED lines=29> */
.L_x_289:
[----:B------:R-:W-:Y:S05]  /*2de0*/  BSYNC B0 ;  /* 0x0000000000007941 */ /* 0x000fea0003800000 */
.L_x_288:
        /* <DEDUP_REMOVED lines=27> */
.L_x_291:
[----:B------:R-:W-:Y:S05]  /*2fa0*/  BSYNC B0 ;  /* 0x0000000000007941 */ /* 0x000fea0003800000 */
.L_x_290:
        /* <DEDUP_REMOVED lines=12> */
.L_x_293:
        /* <DEDUP_REMOVED lines=20> */
.L_x_294:
[----:B------:R-:W-:Y:S05]  /*31b0*/  BSYNC B0 ;  /* 0x0000000000007941 */ /* 0x000fea0003800000 */
.L_x_292:
        /* <DEDUP_REMOVED lines=13> */
.L_x_296:
        /* <DEDUP_REMOVED lines=29> */
.L_x_297:
[----:B------:R-:W-:Y:S05]  /*3460*/  BSYNC B0 ;  /* 0x0000000000007941 */ /* 0x000fea0003800000 */
.L_x_295:
        /* <DEDUP_REMOVED lines=10> */
[----:B------:R-:W-:Y:S02]  /*3510*/  ISETP.GE.AND P5, PT, R2, UR8, PT ;  /* 0x0000000802007c0c */ /* 0x000fe4000bfa6270 */
[----:B------:R-:W-:Y:S01]  /*3520*/  IADD3.X R7, R5, UR32, R3, P0, !PT ;  /* 0x0000002005077c10 */ /* 0x000fe200087fe403 */
[----:B------:R-:W-:-:S04]  /*3530*/  IMAD R3, R15, UR24, RZ ;  /* 0x000000180f037c24 */ /* 0x000fc8000f8e02ff */
[C---:B------:R-:W-:Y:S02]  /*3540*/  IMAD R3, R14.reuse, UR25, R3 ;  /* 0x000000190e037c24 */ /* 0x040fe4000f8e0203 */
[----:B------:R-:W-:-:S04]  /*3550*/  IMAD.WIDE.U32 R6, R14, UR24, R6 ;  /* 0x000000180e067c25 */ /* 0x000fc8000f8e0006 */
[----:B------:R1:W-:Y:S01]  /*3560*/  @P5 STS.128 [R0+0xc000], RZ ;  /* 0x00c000ff00005388 */ /* 0x0003e20000000c00 */
[----:B------:R-:W-:-:S03]  /*3570*/  IMAD.IADD R10, R7, 0x1, R3 ;  /* 0x00000001070a7824 */ /* 0x000fc600078e0203 */
[----:B------:R1:W-:Y:S01]  /*3580*/  @P5 STS.128 [R0+0x10000], RZ ;  /* 0x010000ff00005388 */ /* 0x0003e20000000c00 */
[C---:B-----5:R-:W-:Y:S02]  /*3590*/  VIADD R8, R21.reuse, 0x8 ;  /* 0x0000000815087836 */ /* 0x060fe40000000000 */
[C---:B------:R-:W-:Y:S02]  /*35a0*/  VIADD R4, R21.reuse, 0x20 ;  /* 0x0000002015047836 */ /* 0x040fe40000000000 */
[----:B------:R-:W-:Y:S01]  /*35b0*/  VIADD R11, R21, 0x28 ;  /* 0x00000028150b7836 */ /* 0x000fe20000000000 */
[----:B------:R-:W-:Y:S02]  /*35c0*/  ISETP.GE.AND P2, PT, R8, UR5, PT ;  /* 0x0000000508007c0c */ /* 0x000fe4000bf46270 */
[----:B------:R-:W-:Y:S02]  /*35d0*/  ISETP.GE.AND P0, PT, R4, UR5, PT ;  /* 0x0000000504007c0c */ /* 0x000fe4000bf06270 */
[----:B------:R-:W-:-:S02]  /*35e0*/  P2R R19, PR, RZ, 0x4 ;  /* 0x00000004ff137803 */ /* 0x000fc40000000000 */
[----:B------:R-:W-:Y:S02]  /*35f0*/  P2R R18, PR, RZ, 0x1 ;  /* 0x00000001ff127803 */ /* 0x000fe40000000000 */
[----:B------:R-:W-:Y:S02]  /*3600*/  ISETP.GE.AND P2, PT, R21, UR5, PT ;  /* 0x0000000515007c0c */ /* 0x000fe4000bf46270 */
[----:B------:R-:W-:Y:S02]  /*3610*/  ISETP.GE.AND P0, PT, R11, UR5, PT ;  /* 0x000000050b007c0c */ /* 0x000fe4000bf06270 */
[----:B------:R-:W-:Y:S02]  /*3620*/  P2R R17, PR, RZ, 0x4 ;  /* 0x00000004ff117803 */ /* 0x000fe40000000000 */
        /* <DEDUP_REMOVED lines=28> */
.L_x_299:
[----:B------:R-:W-:Y:S05]  /*37f0*/  BSYNC B0 ;  /* 0x0000000000007941 */ /* 0x000fea0003800000 */
.L_x_298:
        /* <DEDUP_REMOVED lines=33> */
.L_x_301:
[----:B------:R-:W-:Y:S05]  /*3a10*/  BSYNC B0 ;  /* 0x0000000000007941 */ /* 0x000fea0003800000 */
.L_x_300:
        /* <DEDUP_REMOVED lines=34> */
.L_x_303:
[----:B------:R-:W-:Y:S05]  /*3c40*/  BSYNC B0 ;  /* 0x0000000000007941 */ /* 0x000fea0003800000 */
.L_x_302:
        /* <DEDUP_REMOVED lines=33> */
.L_x_305:
[----:B------:R-:W-:Y:S05]  /*3e60*/  BSYNC B0 ;  /* 0x0000000000007941 */ /* 0x000fea0003800000 */
.L_x_304:
        /* <DEDUP_REMOVED lines=42> */
.L_x_307:
[----:B------:R-:W-:Y:S05]  /*4110*/  BSYNC B0 ;  /* 0x0000000000007941 */ /* 0x000fea0003800000 */
.L_x_306:
        /* <DEDUP_REMOVED lines=32> */
.L_x_309:
[----:B------:R-:W-:Y:S05]  /*4320*/  BSYNC B0 ;  /* 0x0000000000007941 */ /* 0x000fea0003800000 */
.L_x_308:
        /* <DEDUP_REMOVED lines=32> */
.L_x_311:
[----:B------:R-:W-:Y:S05]  /*4530*/  BSYNC B0 ;  /* 0x0000000000007941 */ /* 0x000fea0003800000 */
.L_x_310:
        /* <DEDUP_REMOVED lines=32> */
.L_x_313:
[----:B------:R-:W-:Y:S05]  /*4740*/  BSYNC B0 ;  /* 0x0000000000007941 */ /* 0x000fea0003800000 */
.L_x_312:
[----:B------:R-:W-:Y:S01]  /*4750*/  ULDC.64 UR8, c[0x0][0x3c8] ;  /* 0x0000f20000087ab9 */ /* 0x000fe20000000a00 */
[----:B------:R-:W-:Y:S01]  /*4760*/  USHF.R.S32.HI UR6, URZ, 0x1f, UR59 ;  /* 0x0000001f3f067899 */ /* 0x000fe2000801143b */
[----:B-1----:R-:W2:Y:S01]  /*4770*/  LDL R8, [R1+0x28] ;  /* 0x0000280001087983 */ /* 0x002ea20000100800 */
[----:B------:R-:W-:Y:S01]  /*4780*/  UISETP.NE.U32.AND UP1, UPT, UR8, URZ, UPT ;  /* 0x0000003f0800728c */ /* 0x000fe2000bf25070 */
[----:B------:R-:W-:Y:S02]  /*4790*/  ISETP.NE.AND P3, PT, R16, RZ, PT ;  /* 0x000000ff1000720c */ /* 0x000fe40003f65270 */
[----:B------:R-:W-:Y:S01]  /*47a0*/  ISETP.NE.AND P6, PT, R17, RZ, PT ;  /* 0x000000ff1100720c */ /* 0x000fe20003fc5270 */
[----:B------:R-:W-:Y:S01]  /*47b0*/  UISETP.NE.AND.EX UP1, UPT, UR9, URZ, UPT, UP1 ;  /* 0x0000003f0900728c */ /* 0x000fe2000bf25310 */
[----:B------:R-:W-:Y:S01]  /*47c0*/  ISETP.NE.AND P5, PT, R19, RZ, PT ;  /* 0x000000ff1300720c */ /* 0x000fe20003fa5270 */
[----:B------:R-:W0:Y:S01]  /*47d0*/  LDGDEPBAR ;  /* 0x00000000000079af */ /* 0x000e220000000000 */
[----:B------:R-:W-:-:S02]  /*47e0*/  ISETP.NE.AND P4, PT, R18, RZ, PT ;  /* 0x000000ff1200720c */ /* 0x000fc40003f85270 */
[----:B------:R-:W-:Y:S01]  /*47f0*/  SHF.R.S32.HI R7, RZ, 0x1f, R21 ;  /* 0x0000001fff077819 */ /* 0x000fe20000011415 */
[----:B------:R-:W-:Y:S01]  /*4800*/  IMAD.MOV.U32 R246, RZ, RZ, 0x7f800000 ;  /* 0x7f800000fff67424 */ /* 0x000fe200078e00ff */
[----:B------:R-:W-:Y:S01]  /*4810*/  PLOP3.LUT P0, PT, PT, PT, UP1, 0x80, 0x0 ;  /* 0x000000000000781c */ /* 0x000fe20003f0f018 */
[----:B------:R-:W-:Y:S01]  /*4820*/  IMAD.MOV.U32 R247, RZ, RZ, 0x7f800000 ;  /* 0x7f800000fff77424 */ /* 0x000fe200078e00ff */
[----:B------:R-:W-:Y:S01]  /*4830*/  SHF.R.S32.HI R5, RZ, 0x1f, R11 ;  /* 0x0000001fff057819 */ /* 0x000fe2000001140b */
[----:B------:R-:W-:Y:S01]  /*4840*/  IMAD.MOV.U32 R244, RZ, RZ, 0x7f800000 ;  /* 0x7f800000fff47424 */ /* 0x000fe200078e00ff */
[----:B------:R-:W-:Y:S01]  /*4850*/  @UP1 ULDC.64 UR10, c[0x0][0x3d0] ;  /* 0x0000f400000a1ab9 */ /* 0x000fe20000000a00 */
[----:B------:R-:W-:Y:S01]  /*4860*/  @UP1 UMOV UR7, UR6 ;  /* 0x0000000600071c82 */ /* 0x000fe20008000000 */
[----:B------:R-:W-:Y:S01]  /*4870*/  @UP1 UIMAD UR5, UR60, UR10, URZ ;  /* 0x0000000a3c0512a4 */ /* 0x000fe2000f8e023f */
[----:B------:R-:W-:Y:S01]  /*4880*/  @UP1 UMOV UR6, UR59 ;  /* 0x0000003b00061c82 */ /* 0x000fe20008000000 */
[----:B------:R-:W-:Y:S01]  /*4890*/  IMAD.MOV.U32 R245, RZ, RZ, 0x7f800000 ;  /* 0x7f800000fff57424 */ /* 0x000fe200078e00ff */
[----:B------:R-:W-:-:S02]  /*48a0*/  @UP1 UIMAD.WIDE.U32 UR6, UR49, UR10, UR6 ;  /* 0x0000000a310612a5 */ /* 0x000fc4000f8e0006 */
[----:B------:R-:W-:Y:S02]  /*48b0*/  @UP1 UIMAD UR5, UR49, UR11, UR5 ;  /* 0x0000000b310512a4 */ /* 0x000fe4000f8e0205 */
[----:B------:R-:W-:Y:S02]  /*48c0*/  @UP1 ULEA UR8, UP0, UR6, UR8, 0x2 ;  /* 0x0000000806081291 */ /* 0x000fe4000f80103f */
[----:B------:R-:W-:Y:S01]  /*48d0*/  @UP1 UIADD3 UR5, UR7, UR5, URZ ;  /* 0x0000000507051290 */ /* 0x000fe2000fffe03f */
[----:B------:R-:W-:Y:S01]  /*48e0*/  IMAD.MOV.U32 R207, RZ, RZ, 0x40 ;  /* 0x00000040ffcf7424 */ /* 0x000fe200078e00ff */
[----:B------:R-:W-:Y:S01]  /*48f0*/  ULDC UR25, c[0x0][0x2d0] ;  /* 0x0000b40000197ab9 */ /* 0x000fe20000000800 */
[----:B------:R-:W-:Y:S01]  /*4900*/  IMAD.MOV.U32 R252, RZ, RZ, 0x40 ;  /* 0x00000040fffc7424 */ /* 0x000fe200078e00ff */
[----:B------:R-:W-:Y:S01]  /*4910*/  @UP1 ULEA.HI.X UR9, UR6, UR9, UR5, 0x2, UP0 ;  /* 0x0000000906091291 */ /* 0x000fe200080f1405 */
[----:B------:R-:W-:Y:S01]  /*4920*/  IMAD.U32 R2, RZ, RZ, UR8 ;  /* 0x00000008ff027e24 */ /* 0x000fe2000f8e00ff */
[----:B--234-:R-:W-:Y:S01]  /*4930*/  SHF.L.U64.HI R0, R21, 0x2, R7 ;  /* 0x0000000215007819 */ /* 0x01cfe20000010207 */
[----:B------:R-:W-:Y:S01]  /*4940*/  @UP1 ULDC UR5, c[0x0][0x2e8] ;  /* 0x0000ba0000051ab9 */ /* 0x000fe20000000800 */
[----:B------:R-:W-:Y:S01]  /*4950*/  IMAD.MOV.U32 R214, RZ, RZ, 0x20 ;  /* 0x00000020ffd67424 */ /* 0x000fe200078e00ff */
[----:B------:R-:W-:Y:S01]  /*4960*/  UIADD3 UR24, UR35, 0x80, UR33 ;  /* 0x0000008023187890 */ /* 0x000fe2000fffe021 */
[----:B------:R-:W-:Y:S01]  /*4970*/  IMAD.U32 R3, RZ, RZ, UR9 ;  /* 0x00000009ff037e24 */ /* 0x000fe2000f8e00ff */
[----:B------:R-:W-:Y:S01]  /*4980*/  CS2R R158, SRZ ;  /* 0x00000000009e7805 */ /* 0x000fe2000001ff00 */
[----:B------:R-:W-:Y:S01]  /*4990*/  IMAD.MOV.U32 R225, RZ, RZ, R220 ;  /* 0x000000ffffe17224 */ /* 0x000fe200078e00dc */
[----:B------:R-:W-:-:S02]  /*49a0*/  CS2R R156, SRZ ;  /* 0x00000000009c7805 */ /* 0x000fc4000001ff00 */
[----:B------:R-:W-:Y:S01]  /*49b0*/  CS2R R162, SRZ ;  /* 0x0000000000a27805 */ /* 0x000fe2000001ff00 */
[----:B------:R1:W2:Y:S01]  /*49c0*/  @P0 LDG.E R6, desc[UR14][R2.64] ;  /* 0x0000000e02060981 */ /* 0x0002a2000c1e1900 */
        /* <DEDUP_REMOVED lines=23> */
[----:B------:R-:W-:Y:S01]  /*4b40*/  CS2R R114, SRZ ;  /* 0x0000000000727805 */ /* 0x000fe2000001ff00 */
[----:B-1----:R-:W-:Y:S01]  /*4b50*/  IMAD.SHL.U32 R2, R21, 0x4, RZ ;  /* 0x0000000415027824 */ /* 0x002fe200078e00ff */
[----:B------:R-:W-:Y:S02]  /*4b60*/  CS2R R112, SRZ ;  /* 0x0000000000707805 */ /* 0x000fe4000001ff00 */
[----:B------:R-:W-:Y:S02]  /*4b70*/  CS2R R106, SRZ ;  /* 0x00000000006a7805 */ /* 0x000fe4000001ff00 */
[----:B------:R-:W-:Y:S02]  /*4b80*/  CS2R R104, SRZ ;  /* 0x0000000000687805 */ /* 0x000fe4000001ff00 */
[----:B------:R-:W-:Y:S02]  /*4b90*/  CS2R R102, SRZ ;  /* 0x0000000000667805 */ /* 0x000fe4000001ff00 */
[----:B------:R-:W-:-:S02]  /*4ba0*/  IADD3 R2, P2, R2, UR18, RZ ;  /* 0x0000001202027c10 */ /* 0x000fc4000ff5e0ff */
[----:B------:R-:W-:Y:S02]  /*4bb0*/  CS2R R100, SRZ ;  /* 0x0000000000647805 */ /* 0x000fe4000001ff00 */
[----:B------:R-:W-:Y:S02]  /*4bc0*/  CS2R R94, SRZ ;  /* 0x00000000005e7805 */ /* 0x000fe4000001ff00 */
[----:B------:R-:W-:Y:S02]  /*4bd0*/  CS2R R92, SRZ ;  /* 0x00000000005c7805 */ /* 0x000fe4000001ff00 */
[----:B------:R-:W-:Y:S02]  /*4be0*/  IADD3.X R3, R0, UR17, RZ, P2, !PT ;  /* 0x0000001100037c10 */ /* 0x000fe400097fe4ff */
[----:B------:R-:W-:Y:S02]  /*4bf0*/  CS2R R98, SRZ ;  /* 0x0000000000627805 */ /* 0x000fe4000001ff00 */
[C---:B------:R-:W-:Y:S01]  /*4c00*/  @!P3 LEA R4, P2, R11.reuse, UR18, 0x2 ;  /* 0x000000120b04bc11 */ /* 0x040fe2000f8410ff */
[----:B------:R-:W2:Y:S01]  /*4c10*/  @P0 MUFU.RCP R0, UR5 ;  /* 0x0000000500000d08 */ /* 0x000ea20008001000 */
[----:B------:R-:W-:Y:S01]  /*4c20*/  CS2R R96, SRZ ;  /* 0x0000000000607805 */ /* 0x000fe2000001ff00 */
[----:B------:R-:W5:Y:S01]  /*4c30*/  @!P6 LDG.E R246, desc[UR14][R2.64] ;  /* 0x0000000e02f6e981 */ /* 0x000f62000c1e1900 */
[----:B------:R-:W-:-:S02]  /*4c40*/  @!P3 LEA.HI.X R5, R11, UR17, R5, 0x2, P2 ;  /* 0x000000110b05bc11 */ /* 0x000fc400090f1405 */
[----:B------:R-:W-:Y:S02]  /*4c50*/  CS2R R90, SRZ ;  /* 0x00000000005a7805 */ /* 0x000fe4000001ff00 */
[----:B------:R-:W-:Y:S01]  /*4c60*/  CS2R R88, SRZ ;  /* 0x0000000000587805 */ /* 0x000fe2000001ff00 */
[----:B------:R-:W5:Y:S01]  /*4c70*/  @!P5 LDG.E R247, desc[UR14][R2.64+0x20] ;  /* 0x0000200e02f7d981 */ /* 0x000f62000c1e1900 */
[----:B------:R-:W-:Y:S02]  /*4c80*/  CS2R R86, SRZ ;  /* 0x0000000000567805 */ /* 0x000fe4000001ff00 */
[----:B------:R-:W-:Y:S02]  /*4c90*/  CS2R R84, SRZ ;  /* 0x0000000000547805 */ /* 0x000fe4000001ff00 */
[----:B------:R-:W-:Y:S01]  /*4ca0*/  CS2R R78, SRZ ;  /* 0x00000000004e7805 */ /* 0x000fe2000001ff00 */
[----:B------:R1:W5:Y:S01]  /*4cb0*/  @!P4 LDG.E R244, desc[UR14][R2.64+0x80] ;  /* 0x0000800e02f4c981 */ /* 0x000362000c1e1900 */
[----:B------:R-:W-:-:S02]  /*4cc0*/  CS2R R76, SRZ ;  /* 0x00000000004c7805 */ /* 0x000fc4000001ff00 */
[----:B------:R-:W-:Y:S02]  /*4cd0*/  CS2R R82, SRZ ;  /* 0x0000000000527805 */ /* 0x000fe4000001ff00 */
[----:B------:R-:W-:Y:S01]  /*4ce0*/  CS2R R80, SRZ ;  /* 0x0000000000507805 */ /* 0x000fe2000001ff00 */
[----:B------:R3:W5:Y:S01]  /*4cf0*/  @!P3 LDG.E R245, desc[UR14][R4.64] ;  /* 0x0000000e04f5b981 */ /* 0x000762000c1e1900 */
        /* <DEDUP_REMOVED lines=20> */
[C---:B-1----:R-:W-:Y:S01]  /*4e40*/  VIADD R3, R21.reuse, 0x1 ;  /* 0x0000000115037836 */ /* 0x042fe20000000000 */
[----:B------:R-:W-:Y:S01]  /*4e50*/  ULDC UR27, c[0x0][0x2dc] ;  /* 0x0000b700001b7ab9 */ /* 0x000fe20000000800 */
[----:B------:R-:W-:Y:S01]  /*4e60*/  IMAD.U32 R2, RZ, RZ, UR35 ;  /* 0x00000023ff027e24 */ /* 0x000fe2000f8e00ff */
[----:B------:R-:W-:Y:S01]  /*4e70*/  ULDC UR26, c[0x0][0x270] ;  /* 0x00009c00001a7ab9 */ /* 0x000fe20000000800 */
[----:B---3--:R-:W-:Y:S01]  /*4e80*/  IMAD.SHL.U32 R4, R21, 0x4, RZ ;  /* 0x0000000415047824 */ /* 0x008fe200078e00ff */
[----:B------:R-:W-:-:S02]  /*4e90*/  ULDC UR13, c[0x0][0x2ec] ;  /* 0x0000bb00000d7ab9 */ /* 0x000fc40000000800 */
[----:B------:R-:W-:-:S05]  /*4ea0*/  IADD3 R2, R3, UR16, -R2 ;  /* 0x0000001003027c10 */ /* 0x000fca000fffe802 */
[----:B------:R1:W-:Y:S04]  /*4eb0*/  STL [R1+0x4], R2 ;  /* 0x0000040201007387 */ /* 0x0003e80000100800 */
[----:B------:R3:W-:Y:S01]  /*4ec0*/  STL [R1], R4 ;  /* 0x0000000401007387 */ /* 0x0007e20000100800 */
[----:B------:R-:W-:Y:S01]  /*4ed0*/  VIADD R3, R215, 0x2000 ;  /* 0x00002000d7037836 */ /* 0x000fe20000000000 */
[----:B------:R-:W-:-:S04]  /*4ee0*/  SHF.L.U64.HI R251, R21, 0x2, R7 ;  /* 0x0000000215fb7819 */ /* 0x000fc80000010207 */
[----:B------:R-:W-:Y:S01]  /*4ef0*/  SEL R3, R3, R215, !P1 ;  /* 0x000000d703037207 */ /* 0x000fe20004800000 */
[----:B------:R-:W-:-:S03]  /*4f00*/  UMOV UR5, URZ ;  /* 0x0000003f00057c82 */ /* 0x000fc60008000000 */
[----:B------:R-:W-:Y:S01]  /*4f10*/  LEA R208, R3, UR4, 0x1 ;  /* 0x0000000403d07c11 */ /* 0x000fe2000f8e08ff */
[----:B-1----:R-:W-:-:S05]  /*4f20*/  VIADD R2, R217, 0x2000 ;  /* 0x00002000d9027836 */ /* 0x002fca0000000000 */
[----:B------:R-:W-:Y:S01]  /*4f30*/  SEL R206, R2, R217, !P1 ;  /* 0x000000d902ce7207 */ /* 0x000fe20004800000 */
[----:B------:R-:W-:-:S03]  /*4f40*/  UIADD3 UR24, UR24, -UR16, URZ ;  /* 0x8000001018187290 */ /* 0x000fc6000fffe03f */
[----:B------:R-:W-:Y:S02]  /*4f50*/  LEA R206, R206, UR4, 0x1 ;  /* 0x00000004cece7c11 */ /* 0x000fe4000f8e08ff */
[----:B------:R-:W-:-:S04]  /*4f60*/  LOP3.LUT P2, RZ, R8, 0x4, RZ, 0xc0, !PT ;  /* 0x0000000408ff7812 */ /* 0x000fc8000784c0ff */
[----:B------:R-:W-:Y:S02]  /*4f70*/  SEL R207, R207, 0xffffffc0, !P2 ;  /* 0xffffffc0cfcf7807 */ /* 0x000fe40005000000 */
[----:B------:R-:W-:Y:S01]  /*4f80*/  SEL R252, R252, 0xffffffc0, !P2 ;  /* 0xffffffc0fcfc7807 */ /* 0x000fe20005000000 */
[----:B--2---:R-:W-:-:S05]  /*4f90*/  @P0 FMUL.FTZ R0, R6, R0 ;  /* 0x0000000006000220 */ /* 0x004fca0000410000 */
[----:B------:R-:W-:Y:S01]  /*4fa0*/  @P0 R2UR UR6, R0 ;  /* 0x00000000000602ca */ /* 0x000fe200000e0000 */
[----:B------:R-:W-:Y:S01]  /*4fb0*/  VIADD R0, R21, 0xffffffc0 ;  /* 0xffffffc015007836 */ /* 0x000fe20000000000 */
[----:B------:R-:W-:-:S04]  /*4fc0*/  LOP3.LUT P0, RZ, R8, 0x2, RZ, 0xc0, !PT ;  /* 0x0000000208ff7812 */ /* 0x000fc8000780c0ff */
[----:B------:R-:W-:Y:S01]  /*4fd0*/  SHF.R.S32.HI R2, RZ, 0x1f, R0 ;  /* 0x0000001fff027819 */ /* 0x000fe20000011400 */
[----:B------:R-:W-:Y:S01]  /*4fe0*/  IMAD.SHL.U32 R249, R0, 0x4, RZ ;  /* 0x0000000400f97824 */ /* 0x000fe200078e00ff */
[----:B------:R-:W-:Y:S02]  /*4ff0*/  SEL R214, R214, 0xffffffe0, !P0 ;  /* 0xffffffe0d6d67807 */ /* 0x000fe40004000000 */
[----:B------:R-:W-:-:S03]  /*5000*/  SHF.L.U64.HI R250, R0, 0x2, R2 ;  /* 0x0000000200fa7819 */ /* 0x000fc60000010202 */
[----:B---3--:R-:W-:-:S05]  /*5010*/  @UP1 UMOV UR5, UR6 ;  /* 0x0000000600051c82 */ /* 0x008fca0008000000 */
.L_x_316:
[----:B------:R-:W0:Y:S01]  /*5020*/  LDGDEPBAR ;  /* 0x00000000000079af */ /* 0x000e220000000000 */
[C---:B------:R-:W-:Y:S01]  /*5030*/  IMAD.IADD R0, R208.reuse, 0x1, R214 ;  /* 0x00000001d0007824 */ /* 0x040fe200078e02d6 */
[----:B------:R-:W-:Y:S01]  /*5040*/  USHF.L.U32 UR6, UR12, 0x6, URZ ;  /* 0x000000060c067899 */ /* 0x000fe2000800063f */
[--C-:B------:R-:W-:Y:S02]  /*5050*/  IMAD.IADD R3, R208, 0x1, R207.reuse ;  /* 0x00000001d0037824 */ /* 0x100fe400078e02cf */
[----:B------:R-:W2:Y:S01]  /*5060*/  LDL R233, [R1+0x10] ;  /* 0x0000100001e97983 */ /* 0x000ea20000100800 */
[----:B------:R-:W-:Y:S01]  /*5070*/  IMAD.IADD R2, R0, 0x1, R207 ;  /* 0x0000000100027824 */ /* 0x000fe200078e02cf */
[----:B------:R-:W-:Y:S01]  /*5080*/  USHF.L.U32 UR7, UR22, 0x7, URZ ;  /* 0x0000000716077899 */ /* 0x000fe2000800063f */
[----:B-----5:R-:W-:Y:S02]  /*5090*/  FSETP.NEU.FTZ.AND P1, PT, R246, -INF , PT ;  /* 0xff800000f600780b */ /* 0x020fe40003f3d000 */
[----:B------:R-:W3:Y:S01]  /*50a0*/  LDL R232, [R1+0x4] ;  /* 0x0000040001e87983 */ /* 0x000ee20000100800 */
[----:B------:R-:W-:Y:S02]  /*50b0*/  UISETP.GE.AND UP0, UPT, UR6, UR24, UPT ;  /* 0x000000180600728c */ /* 0x000fe4000bf06270 */
[----:B------:R-:W-:Y:S02]  /*50c0*/  UIADD3 UR7, UR7, 0x80, URZ ;  /* 0x0000008007077890 */ /* 0x000fe4000fffe03f */
[----:B------:R-:W-:Y:S02]  /*50d0*/  UISETP.GT.AND UP3, UPT, UR12, UR21, UPT ;  /* 0x000000150c00728c */ /* 0x000fe4000bf64270 */
[----:B------:R-:W-:Y:S06]  /*50e0*/  UISETP.LT.AND UP0, UPT, UR7, UR16, UP0 ;  /* 0x000000100700728c */ /* 0x000fec0008701270 */
[----:B------:R-:W-:Y:S01]  /*50f0*/  PLOP3.LUT P0, PT, PT, PT, UP0, 0x80, 0x0 ;  /* 0x000000000000781c */ /* 0x000fe20003f0f008 */
[----:B------:R-:W-:Y:S04]  /*5100*/  DEPBAR.LE SB0, 0x0 ;  /* 0x000080000000791a */ /* 0x000fe80000000000 */
[----:B------:R-:W-:Y:S06]  /*5110*/  BAR.SYNC.DEFER_BLOCKING 0x0 ;  /* 0x0000000000007b1d */ /* 0x000fec0000010000 */
[----:B------:R-:W-:Y:S05]  /*5120*/  LDSM.16.M88.4 R32, [R208] ;  /* 0x00000000d020783b */ /* 0x000fea0000000200 */
[----:B------:R-:W1:Y:S05]  /*5130*/  LDSM.16.M88.4 R16, [R211+UR4+0xc000] ;  /* 0x00c00004d310783b */ /* 0x000e6a0008000200 */
[----:B------:R-:W4:Y:S05]  /*5140*/  LDSM.16.M88.4 R28, [R208+0x1000] ;  /* 0x00100000d01c783b */ /* 0x000f2a0000000200 */
[----:B------:R-:W4:Y:S05]  /*5150*/  LDSM.16.M88.4 R164, [R211+UR4+0xc800] ;  /* 0x00c80004d3a4783b */ /* 0x000f2a0008000200 */
[----:B------:R-:W-:Y:S05]  /*5160*/  LDSM.16.M88.4 R168, [R0] ;  /* 0x0000000000a8783b */ /* 0x000fea0000000200 */
[----:B------:R-:W4:Y:S05]  /*5170*/  LDSM.16.M88.4 R172, [R210] ;  /* 0x00000000d2ac783b */ /* 0x000f2a0000000200 */
[----:B------:R-:W4:Y:S05]  /*5180*/  LDSM.16.M88.4 R176, [R0+0x1000] ;  /* 0x0010000000b0783b */ /* 0x000f2a0000000200 */
[----:B------:R-:W4:Y:S05]  /*5190*/  LDSM.16.M88.4 R180, [R210+0x800] ;  /* 0x00080000d2b4783b */ /* 0x000f2a0000000200 */
[----:B------:R-:W-:Y:S01]  /*51a0*/  LDSM.16.M88.4 R184, [R3] ;  /* 0x0000000003b8783b */ /* 0x000fe20000000200 */
[-C--:B-1----:R-:W-:Y:S04]  /*51b0*/  HMMA.16816.F32 R4, R32, R16.reuse, RZ ;  /* 0x000000102004723c */ /* 0x082fe800000018ff */
[----:B------:R-:W1:Y:S02]  /*51c0*/  LDSM.16.M88.4 R188, [R213] ;  /* 0x00000000d5bc783b */ /* 0x000e640000000200 */
[C---:B----4-:R-:W-:Y:S03]  /*51d0*/  HMMA.16816.F32 R8, R28.reuse, R16, RZ ;  /* 0x000000101c08723c */ /* 0x050fe600000018ff */
[----:B------:R-:W4:Y:S03]  /*51e0*/  LDSM.16.M88.4 R192, [R3+0x1000] ;  /* 0x0010000003c0783b */ /* 0x000f260000000200 */
[-C--:B------:R-:W-:Y:S02]  /*51f0*/  HMMA.16816.F32 R12, R28, R18.reuse, RZ ;  /* 0x000000121c0c723c */ /* 0x080fe400000018ff */
[----:B------:R-:W4:Y:S04]  /*5200*/  LDSM.16.M88.4 R196, [R213+0x800] ;  /* 0x00080000d5c4783b */ /* 0x000f280000000200 */
[C---:B------:R-:W-:Y:S01]  /*5210*/  HMMA.16816.F32 R16, R32.reuse, R18, RZ ;  /* 0x000000122010723c */ /* 0x040fe200000018ff */
[----:B------:R-:W-:Y:S05]  /*5220*/  LDSM.16.M88.4 R200, [R212+0x800] ;  /* 0x00080000d4c8783b */ /* 0x000fea0000000200 */
[-C--:B------:R-:W-:Y:S06]  /*5230*/  HMMA.16816.F32 R20, R32, R164.reuse, RZ ;  /* 0x000000a42014723c */ /* 0x080fec00000018ff */
[C---:B------:R-:W-:Y:S06]  /*5240*/  HMMA.16816.F32 R24, R28.reuse, R164, RZ ;  /* 0x000000a41c18723c */ /* 0x040fec00000018ff */
[-C--:B------:R-:W-:Y:S06]  /*5250*/  HMMA.16816.F32 R28, R28, R166.reuse, RZ ;  /* 0x000000a61c1c723c */ /* 0x080fec00000018ff */
[----:B------:R-:W-:Y:S01]  /*5260*/  HMMA.16816.F32 R32, R32, R166, RZ ;  /* 0x000000a62020723c */ /* 0x000fe200000018ff */
[----:B------:R-:W-:Y:S05]  /*5270*/  LDSM.16.M88.4 R164, [R2] ;  /* 0x0000000002a4783b */ /* 0x000fea0000000200 */
[-C--:B------:R-:W-:Y:S06]  /*5280*/  HMMA.16816.F32 R4, R168, R172.reuse, R4 ;  /* 0x000000aca804723c */ /* 0x080fec0000001804 */
[C---:B------:R-:W-:Y:S06]  /*5290*/  HMMA.16816.F32 R8, R176.reuse, R172, R8 ;  /* 0x000000acb008723c */ /* 0x040fec0000001808 */
[-C--:B------:R-:W-:Y:S06]  /*52a0*/  HMMA.16816.F32 R12, R176, R174.reuse, R12 ;  /* 0x000000aeb00c723c */ /* 0x080fec000000180c */
[C---:B------:R-:W-:Y:S01]  /*52b0*/  HMMA.16816.F32 R16, R168.reuse, R174, R16 ;  /* 0x000000aea810723c */ /* 0x040fe20000001810 */
[----:B------:R-:W4:Y:S05]  /*52c0*/  LDSM.16.M88.4 R172, [R212] ;  /* 0x00000000d4ac783b */ /* 0x000f2a0000000200 */
[-C--:B------:R-:W-:Y:S06]  /*52d0*/  HMMA.16816.F32 R20, R168, R180.reuse, R20 ;  /* 0x000000b4a814723c */ /* 0x080fec0000001814 */
[C---:B------:R-:W-:Y:S06]  /*52e0*/  HMMA.16816.F32 R24, R176.reuse, R180, R24 ;  /* 0x000000b4b018723c */ /* 0x040fec0000001818 */
[-C--:B------:R-:W-:Y:S01]  /*52f0*/  HMMA.16816.F32 R28, R176, R182.reuse, R28 ;  /* 0x000000b6b01c723c */ /* 0x080fe2000000181c */
[----:B------:R-:W4:Y:S05]  /*5300*/  LDSM.16.M88.4 R176, [R2+0x1000] ;  /* 0x0010000002b0783b */ /* 0x000f2a0000000200 */
[----:B------:R-:W-:Y:S01]  /*5310*/  HMMA.16816.F32 R32, R168, R182, R32 ;  /* 0x000000b6a820723c */ /* 0x000fe20000001820 */
[----:B------:R-:W-:Y:S05]  /*5320*/  LDSM.16.M88.4 R168, [R208+0x2000] ;  /* 0x00200000d0a8783b */ /* 0x000fea0000000200 */
[-C--:B-1----:R-:W-:Y:S01]  /*5330*/  HMMA.16816.F32 R4, R184, R188.reuse, R4 ;  /* 0x000000bcb804723c */ /* 0x082fe20000001804 */
[----:B------:R-:W1:Y:S05]  /*5340*/  LDSM.16.M88.4 R180, [R211+UR4+0x10000] ;  /* 0x01000004d3b4783b */ /* 0x000e6a0008000200 */
[C---:B----4-:R-:W-:Y:S06]  /*5350*/  HMMA.16816.F32 R8, R192.reuse, R188, R8 ;  /* 0x000000bcc008723c */ /* 0x050fec0000001808 */
[-C--:B------:R-:W-:Y:S06]  /*5360*/  HMMA.16816.F32 R12, R192, R190.reuse, R12 ;  /* 0x000000bec00c723c */ /* 0x080fec000000180c */
[C---:B------:R-:W-:Y:S01]  /*5370*/  HMMA.16816.F32 R16, R184.reuse, R190, R16 ;  /* 0x000000beb810723c */ /* 0x040fe20000001810 */
[----:B------:R-:W4:Y:S05]  /*5380*/  LDSM.16.M88.4 R188, [R208+0x3000] ;  /* 0x00300000d0bc783b */ /* 0x000f2a0000000200 */
[-C--:B------:R-:W-:Y:S06]  /*5390*/  HMMA.16816.F32 R20, R184, R196.reuse, R20 ;  /* 0x000000c4b814723c */ /* 0x080fec0000001814 */
[C---:B------:R-:W-:Y:S06]  /*53a0*/  HMMA.16816.F32 R24, R192.reuse, R196, R24 ;  /* 0x000000c4c018723c */ /* 0x040fec0000001818 */
[-C--:B------:R-:W-:Y:S01]  /*53b0*/  HMMA.16816.F32 R28, R192, R198.reuse, R28 ;  /* 0x000000c6c01c723c */ /* 0x080fe2000000181c */
[----:B------:R-:W2:Y:S05]  /*53c0*/  LDSM.16.M88.4 R192, [R211+UR4+0x10800] ;  /* 0x01080004d3c0783b */ /* 0x000eaa0008000200 */
[----:B------:R-:W-:Y:S01]  /*53d0*/  HMMA.16816.F32 R32, R184, R198, R32 ;  /* 0x000000c6b820723c */ /* 0x000fe20000001820 */
[----:B------:R-:W-:Y:S05]  /*53e0*/  LDSM.16.M88.4 R184, [R210+0x4000] ;  /* 0x00400000d2b8783b */ /* 0x000fea0000000200 */
[-C--:B------:R-:W-:Y:S01]  /*53f0*/  HMMA.16816.F32 R4, R164, R172.reuse, R4 ;  /* 0x000000aca404723c */ /* 0x080fe20000001804 */
[----:B------:R-:W-:Y:S05]  /*5400*/  LDSM.16.M88.4 R196, [R210+0x4800] ;  /* 0x00480000d2c4783b */ /* 0x000fea0000000200 */
[C---:B------:R-:W-:Y:S06]  /*5410*/  HMMA.16816.F32 R8, R176.reuse, R172, R8 ;  /* 0x000000acb008723c */ /* 0x040fec0000001808 */
[-C--:B------:R-:W-:Y:S06]  /*5420*/  HMMA.16816.F32 R12, R176, R174.reuse, R12 ;  /* 0x000000aeb00c723c */ /* 0x080fec000000180c */
[C---:B------:R-:W-:Y:S01]  /*5430*/  HMMA.16816.F32 R16, R164.reuse, R174, R16 ;  /* 0x000000aea410723c */ /* 0x040fe20000001810 */
[----:B------:R-:W2:Y:S05]  /*5440*/  LDSM.16.M88.4 R172, [R0+0x2000] ;  /* 0x0020000000ac783b */ /* 0x000eaa0000000200 */
[-C--:B------:R-:W-:Y:S06]  /*5450*/  HMMA.16816.F32 R20, R164, R200.reuse, R20 ;  /* 0x000000c8a414723c */ /* 0x080fec0000001814 */
[C---:B------:R-:W-:Y:S06]  /*5460*/  HMMA.16816.F32 R24, R176.reuse, R200, R24 ;  /* 0x000000c8b018723c */ /* 0x040fec0000001818 */
[-C--:B------:R-:W-:Y:S01]  /*5470*/  HMMA.16816.F32 R28, R176, R202.reuse, R28 ;  /* 0x000000cab01c723c */ /* 0x080fe2000000181c */
[----:B------:R4:W3:Y:S05]  /*5480*/  LDSM.16.M88.4 R176, [R0+0x3000] ;  /* 0x0030000000b0783b */ /* 0x0008ea0000000200 */
[----:B------:R-:W-:Y:S01]  /*5490*/  HMMA.16816.F32 R32, R164, R202, R32 ;  /* 0x000000caa420723c */ /* 0x000fe20000001820 */
[----:B------:R-:W-:Y:S05]  /*54a0*/  LDSM.16.M88.4 R164, [R3+0x2000] ;  /* 0x0020000003a4783b */ /* 0x000fea0000000200 */
[-C--:B-1----:R-:W-:Y:S06]  /*54b0*/  HMMA.16816.F32 R4, R168, R180.reuse, R4 ;  /* 0x000000b4a804723c */ /* 0x082fec0000001804 */
[C---:B----4-:R-:W-:Y:S06]  /*54c0*/  HMMA.16816.F32 R8, R188.reuse, R180, R8 ;  /* 0x000000b4bc08723c */ /* 0x050fec0000001808 */
[-C--:B------:R-:W-:Y:S01]  /*54d0*/  HMMA.16816.F32 R12, R188, R182.reuse, R12 ;  /* 0x000000b6bc0c723c */ /* 0x080fe2000000180c */
[----:B------:R-:W-:Y:S05]  /*54e0*/  MOV R0, UR22 ;  /* 0x0000001600007c02 */ /* 0x000fea0008000f00 */
[C---:B------:R-:W-:Y:S01]  /*54f0*/  HMMA.16816.F32 R16, R168.reuse, R182, R16 ;  /* 0x000000b6a810723c */ /* 0x040fe20000001810 */
[----:B------:R-:W1:Y:S04]  /*5500*/  LDSM.16.M88.4 R180, [R213+0x4000] ;  /* 0x00400000d5b4783b */ /* 0x000e680000000200 */
[----:B--2---:R-:W-:Y:S01]  /*5510*/  IMAD R0, R0, 0x80, R233 ;  /* 0x0000008000007824 */ /* 0x004fe200078e02e9 */
[-C--:B------:R-:W-:Y:S06]  /*5520*/  HMMA.16816.F32 R20, R168, R192.reuse, R20 ;  /* 0x000000c0a814723c */ /* 0x080fec0000001814 */
[C---:B------:R-:W-:Y:S06]  /*5530*/  HMMA.16816.F32 R24, R188.reuse, R192, R24 ;  /* 0x000000c0bc18723c */ /* 0x040fec0000001818 */
[-C--:B------:R-:W-:Y:S01]  /*5540*/  HMMA.16816.F32 R28, R188, R194.reuse, R28 ;  /* 0x000000c2bc1c723c */ /* 0x080fe2000000181c */
[----:B------:R2:W4:Y:S05]  /*5550*/  LDSM.16.M88.4 R188, [R3+0x3000] ;  /* 0x0030000003bc783b */ /* 0x00052a0000000200 */
[----:B------:R-:W-:Y:S01]  /*5560*/  HMMA.16816.F32 R32, R168, R194, R32 ;  /* 0x000000c2a820723c */ /* 0x000fe20000001820 */
[----:B------:R-:W4:Y:S05]  /*5570*/  LDSM.16.M88.4 R168, [R213+0x4800] ;  /* 0x00480000d5a8783b */ /* 0x000f2a0000000200 */
[-C--:B------:R-:W-:Y:S01]  /*5580*/  HMMA.16816.F32 R4, R172, R184.reuse, R4 ;  /* 0x000000b8ac04723c */ /* 0x080fe20000001804 */
[----:B------:R-:W-:Y:S05]  /*5590*/  LDSM.16.M88.4 R192, [R212+0x4000] ;  /* 0x00400000d4c0783b */ /* 0x000fea0000000200 */
[C---:B---3--:R-:W-:Y:S06]  /*55a0*/  HMMA.16816.F32 R8, R176.reuse, R184, R8 ;  /* 0x000000b8b008723c */ /* 0x048fec0000001808 */
[-C--:B------:R-:W-:Y:S05]  /*55b0*/  HMMA.16816.F32 R12, R176, R186.reuse, R12 ;  /* 0x000000bab00c723c */ /* 0x080fea000000180c */
[----:B--2---:R-:W-:Y:S01]  /*55c0*/  I2FP.F32.S32 R3, R0 ;  /* 0x0000000000037245 */ /* 0x004fe20000201400 */
[C---:B------:R-:W-:Y:S01]  /*55d0*/  HMMA.16816.F32 R16, R172.reuse, R186, R16 ;  /* 0x000000baac10723c */ /* 0x040fe20000001810 */
[----:B------:R-:W2:Y:S05]  /*55e0*/  LDSM.16.M88.4 R184, [R2+0x2000] ;  /* 0x0020000002b8783b */ /* 0x000eaa0000000200 */
[-C--:B------:R-:W-:Y:S06]  /*55f0*/  HMMA.16816.F32 R20, R172, R196.reuse, R20 ;  /* 0x000000c4ac14723c */ /* 0x080fec0000001814 */
[C---:B------:R-:W-:Y:S06]  /*5600*/  HMMA.16816.F32 R24, R176.reuse, R196, R24 ;  /* 0x000000c4b018723c */ /* 0x040fec0000001818 */
[-C--:B------:R-:W-:Y:S06]  /*5610*/  HMMA.16816.F32 R28, R176, R198.reuse, R28 ;  /* 0x000000c6b01c723c */ /* 0x080fec000000181c */
[----:B------:R-:W-:Y:S01]  /*5620*/  HMMA.16816.F32 R32, R172, R198, R32 ;  /* 0x000000c6ac20723c */ /* 0x000fe20000001820 */
[----:B------:R3:W2:Y:S01]  /*5630*/  LDSM.16.M88.4 R172, [R2+0x3000] ;  /* 0x0030000002ac783b */ /* 0x0006a20000000200 */
[----:B------:R-:W-:Y:S04]  /*5640*/  MOV R176, 0x28 ;  /* 0x0000002800b07802 */ /* 0x000fe80000000f00 */
[-C--:B-1----:R-:W-:Y:S06]  /*5650*/  HMMA.16816.F32 R4, R164, R180.reuse, R4 ;  /* 0x000000b4a404723c */ /* 0x082fec0000001804 */
[C---:B----4-:R-:W-:Y:S01]  /*5660*/  HMMA.16816.F32 R8, R188.reuse, R180, R8 ;  /* 0x000000b4bc08723c */ /* 0x050fe20000001808 */
[----:B------:R-:W4:Y:S05]  /*5670*/  LDL R180, [R1] ;  /* 0x0000000001b47983 */ /* 0x000f2a0000100800 */
[-C--:B------:R-:W-:Y:S06]  /*5680*/  HMMA.16816.F32 R12, R188, R182.reuse, R12 ;  /* 0x000000b6bc0c723c */ /* 0x080fec000000180c */
[C---:B------:R-:W-:Y:S05]  /*5690*/  HMMA.16816.F32 R16, R164.reuse, R182, R16 ;  /* 0x000000b6a410723c */ /* 0x040fea0000001810 */
[----:B---3--:R-:W-:Y:S01]  /*56a0*/  IADD3 R2, R0, 0x1, RZ ;  /* 0x0000000100027810 */ /* 0x008fe20007ffe0ff */
[-C--:B------:R-:W-:Y:S06]  /*56b0*/  HMMA.16816.F32 R20, R164, R168.reuse, R20 ;  /* 0x000000a8a414723c */ /* 0x080fec0000001814 */
[C---:B------:R-:W-:Y:S06]  /*56c0*/  HMMA.16816.F32 R24, R188.reuse, R168, R24 ;  /* 0x000000a8bc18723c */ /* 0x040fec0000001818 */
[-C--:B------:R-:W-:Y:S05]  /*56d0*/  HMMA.16816.F32 R28, R188, R170.reuse, R28 ;  /* 0x000000aabc1c723c */ /* 0x080fea000000181c */
[----:B------:R-:W-:Y:S01]  /*56e0*/  FMUL.FTZ R168, R246, 1.4426950216293334961 ;  /* 0x3fb8aa3bf6a87820 */ /* 0x000fe20000410000 */
[----:B------:R-:W-:Y:S05]  /*56f0*/  HMMA.16816.F32 R32, R164, R170, R32 ;  /* 0x000000aaa420723c */ /* 0x000fea0000001820 */
[----:B------:R-:W-:Y:S01]  /*5700*/  FSEL R168, R168, RZ, P1 ;  /* 0x000000ffa8a87208 */ /* 0x000fe20000800000 */
[-C--:B--2---:R-:W-:Y:S01]  /*5710*/  HMMA.16816.F32 R4, R184, R192.reuse, R4 ;  /* 0x000000c0b804723c */ /* 0x084fe20000001804 */
[----:B------:R-:W-:Y:S04]  /*5720*/  IMAD.MOV.U32 R164, RZ, RZ, 0x20 ;  /* 0x00000020ffa47424 */ /* 0x000fe800078e00ff */
[----:B------:R-:W-:Y:S01]  /*5730*/  @!P0 VIADD R170, R232, UR6 ;  /* 0x00000006e8aa8c36 */ /* 0x000fe20008000000 */
[C---:B------:R-:W-:Y:S01]  /*5740*/  HMMA.16816.F32 R8, R172.reuse, R192, R8 ;  /* 0x000000c0ac08723c */ /* 0x040fe20000001808 */
[----:B------:R-:W-:Y:S03]  /*5750*/  IMAD.MOV.U32 R232, RZ, RZ, 0x8 ;  /* 0x00000008ffe87424 */ /* 0x000fe600078e00ff */
[C---:B------:R-:W-:Y:S01]  /*5760*/  FSETP.NEU.FTZ.AND P1, PT, R247.reuse, -INF , PT ;  /* 0xff800000f700780b */ /* 0x040fe20003f3d000 */
[----:B------:R-:W-:Y:S01]  /*5770*/  FMUL.FTZ R166, R247, 1.4426950216293334961 ;  /* 0x3fb8aa3bf7a67820 */ /* 0x000fe20000410000 */
[-C--:B------:R-:W-:Y:S05]  /*5780*/  HMMA.16816.F32 R12, R172, R194.reuse, R12 ;  /* 0x000000c2ac0c723c */ /* 0x080fea000000180c */
[----:B------:R-:W-:Y:S01]  /*5790*/  @!P0 VIMNMX R169, R170, UR16, PT ;  /* 0x00000010aaa98c48 */ /* 0x000fe2000bfe0100 */
[C---:B------:R-:W-:Y:S04]  /*57a0*/  HMMA.16816.F32 R16, R184.reuse, R194, R16 ;  /* 0x000000c2b810723c */ /* 0x040fe80000001810 */
[-C--:B------:R-:W-:Y:S02]  /*57b0*/  @!P0 ISETP.GE.AND P2, PT, R0, R169.reuse, PT ;  /* 0x000000a90000820c */ /* 0x080fe40003f46270 */
[----:B------:R-:W-:Y:S01]  /*57c0*/  I2FP.F32.S32 R171, R2 ;  /* 0x0000000200ab7245 */ /* 0x000fe20000201400 */
[----:B------:R-:W-:Y:S01]  /*57d0*/  FFMA.FTZ R4, R3, UR5, R4 ;  /* 0x0000000503047c23 */ /* 0x000fe20008010004 */
[----:B------:R-:W-:Y:S03]  /*57e0*/  @!P0 VIADDMNMX R167, R170, R232, UR16, PT ;  /* 0x00000010aaa78e46 */ /* 0x000fe6000b8001e8 */
[----:B------:R-:W-:Y:S01]  /*57f0*/  FFMA.FTZ R5, R171, UR5, R5 ;  /* 0x00000005ab057c23 */ /* 0x000fe20008010005 */
[----:B------:R-:W-:Y:S01]  /*5800*/  @!P0 FSEL R4, R4, -INF , !P2 ;  /* 0xff80000004048808 */ /* 0x000fe20005000000 */
[----:B------:R-:W-:Y:S01]  /*5810*/  FFMA.FTZ R6, R3, UR5, R6 ;  /* 0x0000000503067c23 */ /* 0x000fe20008010006 */
[----:B------:R-:W-:Y:S01]  /*5820*/  @!P0 ISETP.GE.AND P2, PT, R2, R169, PT ;  /* 0x000000a90200820c */ /* 0x000fe20003f46270 */
[----:B------:R-:W-:Y:S01]  /*5830*/  FFMA.FTZ R7, R171, UR5, R7 ;  /* 0x00000005ab077c23 */ /* 0x000fe20008010007 */
[----:B------:R-:W-:Y:S01]  /*5840*/  FSEL R166, R166, RZ, P1 ;  /* 0x000000ffa6a67208 */ /* 0x000fe20000800000 */
[--C-:B------:R-:W-:Y:S01]  /*5850*/  FFMA.FTZ R4, R4, UR13, -R168.reuse ;  /* 0x0000000d04047c23 */ /* 0x100fe200080108a8 */
[----:B------:R-:W-:Y:S01]  /*5860*/  @!P0 FSEL R5, R5, -INF , !P2 ;  /* 0xff80000005058808 */ /* 0x000fe20005000000 */
[----:B------:R-:W-:Y:S01]  /*5870*/  FFMA.FTZ R9, R171, UR5, R9 ;  /* 0x00000005ab097c23 */ /* 0x000fe20008010009 */
[-C--:B------:R-:W-:Y:S01]  /*5880*/  @!P0 ISETP.GE.AND P2, PT, R0, R167.reuse, PT ;  /* 0x000000a70000820c */ /* 0x080fe20003f46270 */
[----:B------:R1:W-:Y:S01]  /*5890*/  MUFU.EX2 R241, R4 ;  /* 0x0000000400f17308 */ /* 0x0003e20000000800 */
[----:B------:R-:W-:Y:S01]  /*58a0*/  @!P0 VIADDMNMX R165, R170, R164, UR16, PT ;  /* 0x00000010aaa58e46 */ /* 0x000fe2000b8001a4 */
[----:B------:R-:W-:Y:S01]  /*58b0*/  FMUL.FTZ R164, R244, 1.4426950216293334961 ;  /* 0x3fb8aa3bf4a47820 */ /* 0x000fe20000410000 */
[----:B------:R-:W-:Y:S01]  /*58c0*/  @!P0 FSEL R6, R6, -INF , !P2 ;  /* 0xff80000006068808 */ /* 0x000fe20005000000 */
[----:B------:R-:W-:Y:S01]  /*58d0*/  FFMA.FTZ R5, R5, UR13, -R168 ;  /* 0x0000000d05057c23 */ /* 0x000fe200080108a8 */
[----:B------:R-:W-:Y:S01]  /*58e0*/  @!P0 ISETP.GE.AND P2, PT, R2, R167, PT ;  /* 0x000000a70200820c */ /* 0x000fe20003f46270 */
[----:B------:R-:W-:Y:S01]  /*58f0*/  FFMA.FTZ R8, R3, UR5, R8 ;  /* 0x0000000503087c23 */ /* 0x000fe20008010008 */
[----:B------:R-:W-:Y:S01]  /*5900*/  FSETP.NEU.FTZ.AND P1, PT, R244, -INF , PT ;  /* 0xff800000f400780b */ /* 0x000fe20003f3d000 */
[----:B------:R-:W-:Y:S01]  /*5910*/  FFMA.FTZ R6, R6, UR13, -R166 ;  /* 0x0000000d06067c23 */ /* 0x000fe200080108a6 */
[----:B------:R-:W-:Y:S01]  /*5920*/  @!P0 FSEL R7, R7, -INF , !P2 ;  /* 0xff80000007078808 */ /* 0x000fe20005000000 */
[----:B------:R-:W-:Y:S01]  /*5930*/  MUFU.EX2 R240, R5 ;  /* 0x0000000500f07308 */ /* 0x000fe20000000800 */
[----:B------:R-:W-:Y:S01]  /*5940*/  FSEL R164, R164, RZ, P1 ;  /* 0x000000ffa4a47208 */ /* 0x000fe20000800000 */
[----:B------:R-:W-:Y:S01]  /*5950*/  FFMA.FTZ R10, R3, UR5, R10 ;  /* 0x00000005030a7c23 */ /* 0x000fe2000801000a */
[-C--:B------:R-:W-:Y:S01]  /*5960*/  @!P0 ISETP.GE.AND P1, PT, R2, R165.reuse, PT ;  /* 0x000000a50200820c */ /* 0x080fe20003f26270 */
[----:B------:R-:W-:Y:S01]  /*5970*/  FFMA.FTZ R7, R7, UR13, -R166 ;  /* 0x0000000d07077c23 */ /* 0x000fe200080108a6 */
[----:B------:R-:W-:Y:S01]  /*5980*/  @!P0 ISETP.GE.AND P2, PT, R0, R165, PT ;  /* 0x000000a50000820c */ /* 0x000fe20003f46270 */
[----:B------:R-:W-:Y:S01]  /*5990*/  FFMA.FTZ R11, R171, UR5, R11 ;  /* 0x00000005ab0b7c23 */ /* 0x000fe2000801000b */
[----:B------:R-:W-:Y:S03]  /*59a0*/  @!P0 FSEL R9, R9, -INF , !P1 ;  /* 0xff80000009098808 */ /* 0x000fe60004800000 */
[----:B------:R-:W-:Y:S01]  /*59b0*/  MUFU.EX2 R182, R6 ;  /* 0x0000000600b67308 */ /* 0x000fe20000000800 */
[----:B------:R-:W-:Y:S01]  /*59c0*/  @!P0 VIADDMNMX R3, R170, R176, UR16, PT ;  /* 0x00000010aa038e46 */ /* 0x000fe2000b8001b0 */
[----:B-1----:R-:W-:Y:S01]  /*59d0*/  FMUL.FTZ R4, R245, 1.4426950216293334961 ;  /* 0x3fb8aa3bf5047820 */ /* 0x002fe20000410000 */
[----:B------:R-:W-:Y:S01]  /*59e0*/  @!P0 FSEL R8, R8, -INF , !P2 ;  /* 0xff80000008088808 */ /* 0x000fe20005000000 */
[--C-:B------:R-:W-:Y:S01]  /*59f0*/  FFMA.FTZ R9, R9, UR13, -R164.reuse ;  /* 0x0000000d09097c23 */ /* 0x100fe200080108a4 */
[----:B------:R-:W-:Y:S02]  /*5a00*/  FSETP.NEU.FTZ.AND P1, PT, R245, -INF , PT ;  /* 0xff800000f500780b */ /* 0x000fe40003f3d000 */
[-C--:B------:R-:W-:Y:S03]  /*5a10*/  @!P0 ISETP.GE.AND P3, PT, R0, R3.reuse, PT ;  /* 0x000000030000820c */ /* 0x080fe60003f66270 */
[----:B------:R1:W-:Y:S01]  /*5a20*/  MUFU.EX2 R242, R7 ;  /* 0x0000000700f27308 */ /* 0x0003e20000000800 */
[----:B------:R-:W-:Y:S01]  /*5a30*/  @!P0 ISETP.GE.AND P2, PT, R2, R3, PT ;  /* 0x000000030200820c */ /* 0x000fe20003f46270 */
[----:B------:R-:W-:Y:S01]  /*5a40*/  FFMA.FTZ R8, R8, UR13, -R164 ;  /* 0x0000000d08087c23 */ /* 0x000fe200080108a4 */
[----:B------:R-:W-:Y:S02]  /*5a50*/  FSEL R2, R4, RZ, P1 ;  /* 0x000000ff04027208 */ /* 0x000fe40000800000 */
[----:B------:R-:W-:Y:S02]  /*5a60*/  @!P0 FSEL R10, R10, -INF , !P3 ;  /* 0xff8000000a0a8808 */ /* 0x000fe40005800000 */
[----:B------:R-:W-:Y:S03]  /*5a70*/  @!P0 FSEL R11, R11, -INF , !P2 ;  /* 0xff8000000b0b8808 */ /* 0x000fe60005000000 */
[----:B------:R2:W-:Y:S01]  /*5a80*/  MUFU.EX2 R196, R9 ;  /* 0x0000000900c47308 */ /* 0x0005e20000000800 */
[--C-:B------:R-:W-:Y:S01]  /*5a90*/  FFMA.FTZ R170, R10, UR13, -R2.reuse ;  /* 0x0000000d0aaa7c23 */ /* 0x100fe20008010802 */
[----:B------:R-:W-:Y:S08]  /*5aa0*/  FFMA.FTZ R11, R11, UR13, -R2 ;  /* 0x0000000d0b0b7c23 */ /* 0x000ff00008010802 */
[----:B------:R3:W-:Y:S01]  /*5ab0*/  MUFU.EX2 R197, R8 ;  /* 0x0000000800c57308 */ /* 0x0007e20000000800 */
[----:B-1----:R-:W1:Y:S09]  /*5ac0*/  LDSM.16.M88.4 R4, [R212+0x4800] ;  /* 0x00480000d404783b */ /* 0x002e720000000200 */
[----:B------:R3:W-:Y:S01]  /*5ad0*/  MUFU.EX2 R198, R170 ;  /* 0x000000aa00c67308 */ /* 0x0007e20000000800 */
[C---:B--2---:R-:W-:Y:S05]  /*5ae0*/  VIADD R9, R0.reuse, 0x8 ;  /* 0x0000000800097836 */ /* 0x044fea0000000000 */
[----:B------:R-:W-:Y:S02]  /*5af0*/  I2FP.F32.S32 R10, R9 ;  /* 0x00000009000a7245 */ /* 0x000fe40000201400 */
[C---:B------:R-:W-:Y:S01]  /*5b00*/  @!P0 ISETP.GE.AND P1, PT, R9.reuse, R165, PT ;  /* 0x000000a50900820c */ /* 0x040fe20003f26270 */
[----:B---3--:R-:W-:Y:S01]  /*5b10*/  VIADD R8, R0, 0x9 ;  /* 0x0000000900087836 */ /* 0x008fe20000000000 */
[----:B------:R-:W-:Y:S01]  /*5b20*/  @!P0 ISETP.GE.AND P2, PT, R9, R167, PT ;  /* 0x000000a70900820c */ /* 0x000fe20003f46270 */
[C---:B------:R-:W-:Y:S01]  /*5b30*/  FFMA.FTZ R12, R10.reuse, UR5, R12 ;  /* 0x000000050a0c7c23 */ /* 0x040fe2000801000c */
[C---:B------:R-:W-:Y:S01]  /*5b40*/  FFMA.FTZ R14, R10.reuse, UR5, R14 ;  /* 0x000000050a0e7c23 */ /* 0x040fe2000801000e */
[----:B------:R2:W-:Y:S01]  /*5b50*/  MUFU.EX2 R195, R11 ;  /* 0x0000000b00c37308 */ /* 0x0005e20000000800 */
[C---:B------:R-:W-:Y:S01]  /*5b60*/  FFMA.FTZ R16, R10.reuse, UR5, R16 ;  /* 0x000000050a107c23 */ /* 0x040fe20008010010 */
[----:B------:R-:W-:Y:S01]  /*5b70*/  FFMA.FTZ R18, R10, UR5, R18 ;  /* 0x000000050a127c23 */ /* 0x000fe20008010012 */
[----:B------:R-:W-:Y:S02]  /*5b80*/  @!P0 FSEL R12, R12, -INF , !P1 ;  /* 0xff8000000c0c8808 */ /* 0x000fe40004800000 */
[----:B------:R-:W-:Y:S02]  /*5b90*/  I2FP.F32.S32 R170, R8 ;  /* 0x0000000800aa7245 */ /* 0x000fe40000201400 */
[----:B------:R-:W-:Y:S01]  /*5ba0*/  @!P0 ISETP.GE.AND P1, PT, R8, R165, PT ;  /* 0x000000a50800820c */ /* 0x000fe20003f26270 */
[----:B------:R-:W-:Y:S01]  /*5bb0*/  FFMA.FTZ R12, R12, UR13, -R164 ;  /* 0x0000000d0c0c7c23 */ /* 0x000fe200080108a4 */
[----:B------:R-:W-:Y:S01]  /*5bc0*/  @!P0 FSEL R18, R18, -INF , !P2 ;  /* 0xff80000012128808 */ /* 0x000fe20005000000 */
[C---:B------:R-:W-:Y:S01]  /*5bd0*/  FFMA.FTZ R13, R170.reuse, UR5, R13 ;  /* 0x00000005aa0d7c23 */ /* 0x040fe2000801000d */
[C---:B------:R-:W-:Y:S01]  /*5be0*/  FFMA.FTZ R15, R170.reuse, UR5, R15 ;  /* 0x00000005aa0f7c23 */ /* 0x040fe2000801000f */
[C---:B------:R-:W-:Y:S01]  /*5bf0*/  FFMA.FTZ R17, R170.reuse, UR5, R17 ;  /* 0x00000005aa117c23 */ /* 0x040fe20008010011 */
[----:B------:R-:W-:Y:S01]  /*5c00*/  FFMA.FTZ R19, R170, UR5, R19 ;  /* 0x00000005aa137c23 */ /* 0x000fe20008010013 */
[----:B------:R-:W-:Y:S01]  /*5c10*/  FFMA.FTZ R18, R18, UR13, -R166 ;  /* 0x0000000d12127c23 */ /* 0x000fe200080108a6 */
[----:B------:R-:W-:Y:S01]  /*5c20*/  @!P0 FSEL R13, R13, -INF , !P1 ;  /* 0xff8000000d0d8808 */ /* 0x000fe20004800000 */
[----:B------:R-:W-:Y:S01]  /*5c30*/  MUFU.EX2 R192, R12 ;  /* 0x0000000c00c07308 */ /* 0x000fe20000000800 */
[-C--:B------:R-:W-:Y:S01]  /*5c40*/  @!P0 ISETP.GE.AND P1, PT, R9, R3.reuse, PT ;  /* 0x000000030900820c */ /* 0x080fe20003f26270 */
[-C--:B-1----:R-:W-:Y:S03]  /*5c50*/  HMMA.16816.F32 R20, R184, R4.reuse, R20 ;  /* 0x00000004b814723c */ /* 0x082fe60000001814 */
[----:B------:R-:W-:Y:S05]  /*5c60*/  @!P0 FSEL R14, R14, -INF , !P1 ;  /* 0xff8000000e0e8808 */ /* 0x000fea0004800000 */
[----:B------:R-:W-:Y:S01]  /*5c70*/  MUFU.EX2 R239, R18 ;  /* 0x0000001200ef7308 */ /* 0x000fe20000000800 */
[----:B------:R-:W-:Y:S01]  /*5c80*/  @!P0 ISETP.GE.AND P1, PT, R8, R3, PT ;  /* 0x000000030800820c */ /* 0x000fe20003f26270 */
[C---:B------:R-:W-:Y:S04]  /*5c90*/  HMMA.16816.F32 R24, R172.reuse, R4, R24 ;  /* 0x00000004ac18723c */ /* 0x040fe80000001818 */
[----:B------:R-:W-:Y:S02]  /*5ca0*/  @!P0 FSEL R15, R15, -INF , !P1 ;  /* 0xff8000000f0f8808 */ /* 0x000fe40004800000 */
[-C--:B------:R-:W-:Y:S03]  /*5cb0*/  HMMA.16816.F32 R28, R172, R6.reuse, R28 ;  /* 0x00000006ac1c723c */ /* 0x080fe6000000181c */
[-C--:B------:R-:W-:Y:S02]  /*5cc0*/  @!P0 ISETP.GE.AND P1, PT, R9, R169.reuse, PT ;  /* 0x000000a90900820c */ /* 0x080fe40003f26270 */
[----:B------:R-:W-:Y:S01]  /*5cd0*/  VIADD R9, R0, 0x11 ;  /* 0x0000001100097836 */ /* 0x000fe20000000000 */
[----:B------:R-:W-:Y:S05]  /*5ce0*/  HMMA.16816.F32 R32, R184, R6, R32 ;  /* 0x00000006b820723c */ /* 0x000fea0000001820 */
[----:B------:R-:W-:Y:S01]  /*5cf0*/  @!P0 FSEL R16, R16, -INF , !P1 ;  /* 0xff80000010108808 */ /* 0x000fe20004800000 */
[----:B------:R-:W-:Y:S01]  /*5d00*/  VIADD R4, R0, 0x18 ;  /* 0x0000001800047836 */ /* 0x000fe20000000000 */
[----:B------:R-:W-:Y:S01]  /*5d10*/  @!P0 ISETP.GE.AND P1, PT, R8, R169, PT ;  /* 0x000000a90800820c */ /* 0x000fe20003f26270 */
[----:B------:R-:W-:Y:S03]  /*5d20*/  FFMA.FTZ R13, R13, UR13, -R164 ;  /* 0x0000000d0d0d7c23 */ /* 0x000fe600080108a4 */
[----:B------:R-:W-:Y:S01]  /*5d30*/  @!P0 FSEL R17, R17, -INF , !P1 ;  /* 0xff80000011118808 */ /* 0x000fe20004800000 */
[--C-:B------:R-:W-:Y:S01]  /*5d40*/  FFMA.FTZ R16, R16, UR13, -R168.reuse ;  /* 0x0000000d10107c23 */ /* 0x100fe200080108a8 */
[----:B------:R-:W-:Y:S01]  /*5d50*/  @!P0 ISETP.GE.AND P1, PT, R8, R167, PT ;  /* 0x000000a70800820c */ /* 0x000fe20003f26270 */
[----:B------:R-:W-:Y:S01]  /*5d60*/  MUFU.EX2 R191, R13 ;  /* 0x0000000d00bf7308 */ /* 0x000fe20000000800 */
[----:B------:R-:W-:Y:S01]  /*5d70*/  IADD3 R8, R0, 0x10, RZ ;  /* 0x0000001000087810 */ /* 0x000fe20007ffe0ff */
[----:B------:R-:W-:Y:S01]  /*5d80*/  FFMA.FTZ R17, R17, UR13, -R168 ;  /* 0x0000000d11117c23 */ /* 0x000fe200080108a8 */
[----:B------:R-:W-:Y:S01]  /*5d90*/  @!P0 FSEL R19, R19, -INF , !P1 ;  /* 0xff80000013138808 */ /* 0x000fe20004800000 */
[--C-:B------:R-:W-:Y:S01]  /*5da0*/  FFMA.FTZ R14, R14, UR13, -R2.reuse ;  /* 0x0000000d0e0e7c23 */ /* 0x100fe20008010802 */
[----:B------:R-:W-:Y:S01]  /*5db0*/  I2FP.F32.S32 R10, R8 ;  /* 0x00000008000a7245 */ /* 0x000fe20000201400 */
[----:B------:R-:W-:Y:S01]  /*5dc0*/  FFMA.FTZ R15, R15, UR13, -R2 ;  /* 0x0000000d0f0f7c23 */ /* 0x000fe20008010802 */
[----:B--2---:R-:W-:Y:S03]  /*5dd0*/  I2FP.F32.S32 R11, R9 ;  /* 0x00000009000b7245 */ /* 0x004fe60000201400 */
[----:B------:R-:W-:Y:S01]  /*5de0*/  MUFU.EX2 R237, R16 ;  /* 0x0000001000ed7308 */ /* 0x000fe20000000800 */
[-C--:B------:R-:W-:Y:S01]  /*5df0*/  @!P0 ISETP.GE.AND P1, PT, R8, R169.reuse, PT ;  /* 0x000000a90800820c */ /* 0x080fe20003f26270 */
[C---:B------:R-:W-:Y:S01]  /*5e00*/  FFMA.FTZ R20, R10.reuse, UR5, R20 ;  /* 0x000000050a147c23 */ /* 0x040fe20008010014 */
[C---:B------:R-:W-:Y:S01]  /*5e10*/  FFMA.FTZ R22, R10.reuse, UR5, R22 ;  /* 0x000000050a167c23 */ /* 0x040fe20008010016 */
[C---:B------:R-:W-:Y:S01]  /*5e20*/  FFMA.FTZ R21, R11.reuse, UR5, R21 ;  /* 0x000000050b157c23 */ /* 0x040fe20008010015 */
[C---:B------:R-:W-:Y:S01]  /*5e30*/  FFMA.FTZ R23, R11.reuse, UR5, R23 ;  /* 0x000000050b177c23 */ /* 0x040fe20008010017 */
[----:B------:R-:W-:Y:S01]  /*5e40*/  FFMA.FTZ R24, R10, UR5, R24 ;  /* 0x000000050a187c23 */ /* 0x000fe20008010018 */
[----:B------:R-:W-:Y:S01]  /*5e50*/  @!P0 FSEL R20, R20, -INF , !P1 ;  /* 0xff80000014148808 */ /* 0x000fe20004800000 */
[----:B------:R-:W-:Y:S01]  /*5e60*/  FFMA.FTZ R25, R11, UR5, R25 ;  /* 0x000000050b197c23 */ /* 0x000fe20008010019 */
[----:B------:R-:W-:Y:S01]  /*5e70*/  @!P0 ISETP.GE.AND P1, PT, R9, R169, PT ;  /* 0x000000a90900820c */ /* 0x000fe20003f26270 */
[----:B------:R-:W-:Y:S01]  /*5e80*/  FFMA.FTZ R26, R10, UR5, R26 ;  /* 0x000000050a1a7c23 */ /* 0x000fe2000801001a */
[----:B------:R-:W-:Y:S01]  /*5e90*/  I2FP.F32.S32 R6, R4 ;  /* 0x0000000400067245 */ /* 0x000fe20000201400 */
[----:B------:R-:W-:Y:S01]  /*5ea0*/  FFMA.FTZ R27, R11, UR5, R27 ;  /* 0x000000050b1b7c23 */ /* 0x000fe2000801001b */
[----:B------:R-:W-:Y:S01]  /*5eb0*/  @!P0 FSEL R21, R21, -INF , !P1 ;  /* 0xff80000015158808 */ /* 0x000fe20004800000 */
[----:B------:R-:W-:Y:S01]  /*5ec0*/  MUFU.EX2 R235, R17 ;  /* 0x0000001100eb7308 */ /* 0x000fe20000000800 */
[-C--:B------:R-:W-:Y:S01]  /*5ed0*/  @!P0 ISETP.GE.AND P1, PT, R8, R167.reuse, PT ;  /* 0x000000a70800820c */ /* 0x080fe20003f26270 */
[----:B------:R-:W-:Y:S01]  /*5ee0*/  FFMA.FTZ R28, R6, UR5, R28 ;  /* 0x00000005061c7c23 */ /* 0x000fe2000801001c */
[----:B------:R-:W-:Y:S01]  /*5ef0*/  IADD3 R0, R0, 0x19, RZ ;  /* 0x0000001900007810 */ /* 0x000fe20007ffe0ff */
[----:B------:R-:W-:Y:S01]  /*5f00*/  FFMA.FTZ R32, R6, UR5, R32 ;  /* 0x0000000506207c23 */ /* 0x000fe20008010020 */
[----:B------:R-:W-:Y:S01]  /*5f10*/  @!P0 FSEL R22, R22, -INF , !P1 ;  /* 0xff80000016168808 */ /* 0x000fe20004800000 */
[C---:B------:R-:W-:Y:S01]  /*5f20*/  FFMA.FTZ R34, R6.reuse, UR5, R34 ;  /* 0x0000000506227c23 */ /* 0x040fe20008010022 */
[----:B------:R-:W-:Y:S01]  /*5f30*/  @!P0 ISETP.GE.AND P1, PT, R9, R167, PT ;  /* 0x000000a70900820c */ /* 0x000fe20003f26270 */
[----:B------:R-:W-:Y:S01]  /*5f40*/  FFMA.FTZ R19, R19, UR13, -R166 ;  /* 0x0000000d13137c23 */ /* 0x000fe200080108a6 */
[----:B------:R-:W-:Y:S01]  /*5f50*/  I2FP.F32.S32 R5, R0 ;  /* 0x0000000000057245 */ /* 0x000fe20000201400 */
[----:B------:R-:W-:Y:S01]  /*5f60*/  FFMA.FTZ R30, R6, UR5, R30 ;  /* 0x00000005061e7c23 */ /* 0x000fe2000801001e */
[----:B------:R-:W-:Y:S01]  /*5f70*/  @!P0 FSEL R23, R23, -INF , !P1 ;  /* 0xff80000017178808 */ /* 0x000fe20004800000 */
[----:B------:R-:W1:Y:S01]  /*5f80*/  MUFU.EX2 R238, R19 ;  /* 0x0000001300ee7308 */ /* 0x000e620000000800 */
[-C--:B------:R-:W-:Y:S01]  /*5f90*/  @!P0 ISETP.GE.AND P1, PT, R8, R165.reuse, PT ;  /* 0x000000a50800820c */ /* 0x080fe20003f26270 */
[C---:B------:R-:W-:Y:S01]  /*5fa0*/  FFMA.FTZ R29, R5.reuse, UR5, R29 ;  /* 0x00000005051d7c23 */ /* 0x040fe2000801001d */
[C---:B------:R-:W-:Y:S01]  /*5fb0*/  FFMA.FTZ R33, R5.reuse, UR5, R33 ;  /* 0x0000000505217c23 */ /* 0x040fe20008010021 */
[C---:B------:R-:W-:Y:S01]  /*5fc0*/  FFMA.FTZ R35, R5.reuse, UR5, R35 ;  /* 0x0000000505237c23 */ /* 0x040fe20008010023 */
[----:B------:R-:W-:Y:S01]  /*5fd0*/  @!P0 FSEL R24, R24, -INF , !P1 ;  /* 0xff80000018188808 */ /* 0x000fe20004800000 */
[----:B------:R-:W-:Y:S01]  /*5fe0*/  FFMA.FTZ R31, R5, UR5, R31 ;  /* 0x00000005051f7c23 */ /* 0x000fe2000801001f */
[----:B------:R-:W-:Y:S03]  /*5ff0*/  @!P0 ISETP.GE.AND P1, PT, R9, R165, PT ;  /* 0x000000a50900820c */ /* 0x000fe60003f26270 */
[----:B------:R-:W-:Y:S01]  /*6000*/  MUFU.EX2 R194, R14 ;  /* 0x0000000e00c27308 */ /* 0x000fe20000000800 */
[-C--:B------:R-:W-:Y:S01]  /*6010*/  @!P0 ISETP.GE.AND P2, PT, R4, R3.reuse, PT ;  /* 0x000000030400820c */ /* 0x080fe20003f46270 */
[--C-:B------:R-:W-:Y:S01]  /*6020*/  FFMA.FTZ R20, R20, UR13, -R168.reuse ;  /* 0x0000000d14147c23 */ /* 0x100fe200080108a8 */
[----:B------:R-:W-:Y:S01]  /*6030*/  @!P0 FSEL R25, R25, -INF , !P1 ;  /* 0xff80000019198808 */ /* 0x000fe20004800000 */
[----:B------:R-:W-:Y:S01]  /*6040*/  FFMA.FTZ R21, R21, UR13, -R168 ;  /* 0x0000000d15157c23 */ /* 0x000fe200080108a8 */
[-C--:B------:R-:W-:Y:S01]  /*6050*/  @!P0 ISETP.GE.AND P1, PT, R8, R3.reuse, PT ;  /* 0x000000030800820c */ /* 0x080fe20003f26270 */
[--C-:B------:R-:W-:Y:S01]  /*6060*/  FFMA.FTZ R22, R22, UR13, -R166.reuse ;  /* 0x0000000d16167c23 */ /* 0x100fe200080108a6 */
[----:B------:R-:W-:Y:S03]  /*6070*/  @!P0 FSEL R30, R30, -INF , !P2 ;  /* 0xff8000001e1e8808 */ /* 0x000fe60005000000 */
[----:B------:R-:W-:Y:S01]  /*6080*/  MUFU.EX2 R193, R15 ;  /* 0x0000000f00c17308 */ /* 0x000fe20000000800 */
[----:B------:R-:W-:Y:S01]  /*6090*/  @!P0 FSEL R26, R26, -INF , !P1 ;  /* 0xff8000001a1a8808 */ /* 0x000fe20004800000 */
[----:B------:R-:W-:Y:S01]  /*60a0*/  FFMA.FTZ R23, R23, UR13, -R166 ;  /* 0x0000000d17177c23 */ /* 0x000fe200080108a6 */
[----:B------:R-:W-:Y:S01]  /*60b0*/  @!P0 ISETP.GE.AND P1, PT, R9, R3, PT ;  /* 0x000000030900820c */ /* 0x000fe20003f26270 */
[--C-:B------:R-:W-:Y:S01]  /*60c0*/  FFMA.FTZ R30, R30, UR13, -R2.reuse ;  /* 0x0000000d1e1e7c23 */ /* 0x100fe20008010802 */
[----:B-1----:R-:W-:Y:S01]  /*60d0*/  F2FP.F16.F32.PACK_AB R5, R238, R239 ;  /* 0x000000efee05723e */ /* 0x002fe200000000ff */
[----:B------:R-:W-:Y:S01]  /*60e0*/  FFMA.FTZ R26, R26, UR13, -R2 ;  /* 0x0000000d1a1a7c23 */ /* 0x000fe20008010802 */
[----:B------:R-:W-:Y:S03]  /*60f0*/  @!P0 FSEL R27, R27, -INF , !P1 ;  /* 0xff8000001b1b8808 */ /* 0x000fe60004800000 */
[----:B------:R-:W-:Y:S01]  /*6100*/  MUFU.EX2 R233, R20 ;  /* 0x0000001400e97308 */ /* 0x000fe20000000800 */
[-C--:B------:R-:W-:Y:S01]  /*6110*/  @!P0 ISETP.GE.AND P1, PT, R4, R165.reuse, PT ;  /* 0x000000a50400820c */ /* 0x080fe20003f26270 */
[--C-:B------:R-:W-:Y:S01]  /*6120*/  FFMA.FTZ R24, R24, UR13, -R164.reuse ;  /* 0x0000000d18187c23 */ /* 0x100fe200080108a4 */
[----:B------:R-:W-:Y:S01]  /*6130*/  FFMA.FTZ R25, R25, UR13, -R164 ;  /* 0x0000000d19197c23 */ /* 0x000fe200080108a4 */
        /* <DEDUP_REMOVED lines=29> */
[----:B------:R-:W-:Y:S02]  /*6310*/  PLOP3.LUT P1, PT, PT, PT, UP3, 0x80, 0x0 ;  /* 0x000000000000781c */ /* 0x000fe40003f2f038 */
[----:B----4-:R-:W-:Y:S02]  /*6320*/  IADD3 R180, P0, R180, UR20, RZ ;  /* 0x00000014b4b47c10 */ /* 0x010fe4000ff1e0ff */
[----:B------:R3:W-:Y:S01]  /*6330*/  STS [R223+0x20400], R3 ;  /* 0x02040003df007388 */ /* 0x0007e20000000800 */
[----:B------:R-:W-:Y:S01]  /*6340*/  FFMA.FTZ R2, R31, UR13, -R2 ;  /* 0x0000000d1f027c23 */ /* 0x000fe20008010802 */
[----:B------:R-:W-:Y:S01]  /*6350*/  MUFU.EX2 R203, R34 ;  /* 0x0000002200cb7308 */ /* 0x000fe20000000800 */
[----:B------:R-:W-:Y:S02]  /*6360*/  IADD3.X R181, R251, UR19, RZ, P0, !PT ;  /* 0x00000013fbb57c10 */ /* 0x000fe400087fe4ff */
[----:B------:R4:W-:Y:S07]  /*6370*/  STS [R224+0x20400], R5 ;  /* 0x02040005e0007388 */ /* 0x0009ee0000000800 */
[----:B------:R1:W-:Y:S10]  /*6380*/  MUFU.EX2 R183, R2 ;  /* 0x0000000200b77308 */ /* 0x0003f40000000800 */
[----:B------:R-:W-:Y:S01]  /*6390*/  MUFU.EX2 R201, R166 ;  /* 0x000000a600c97308 */ /* 0x000fe20000000800 */
[----:B--2---:R-:W-:Y:S02]  /*63a0*/  F2FP.F16.F32.PACK_AB R0, R235, R237 ;  /* 0x000000edeb00723e */ /* 0x004fe400000000ff */
[----:B---3--:R-:W-:Y:S03]  /*63b0*/  F2FP.F16.F32.PACK_AB R3, R195, R198 ;  /* 0x000000c6c303723e */ /* 0x008fe600000000ff */
[----:B------:R2:W-:Y:S01]  /*63c0*/  STS [R224+0x20000], R0 ;  /* 0x02000000e0007388 */ /* 0x0005e20000000800 */
[----:B-1----:R-:W-:Y:S03]  /*63d0*/  F2FP.F16.F32.PACK_AB R2, R199, R202 ;  /* 0x000000cac702723e */ /* 0x002fe600000000ff */
[----:B------:R-:W-:Y:S01]  /*63e0*/  MUFU.EX2 R190, R24 ;  /* 0x0000001800be7308 */ /* 0x000fe20000000800 */
[----:B----4-:R-:W-:Y:S01]  /*63f0*/  F2FP.F16.F32.PACK_AB R5, R193, R194 ;  /* 0x000000c2c105723e */ /* 0x010fe200000000ff */
[----:B------:R1:W-:Y:S05]  /*6400*/  STS [R223+0x21000], R4 ;  /* 0x02100004df007388 */ /* 0x0003ea0000000800 */
[----:B------:R3:W-:Y:S03]  /*6410*/  STS [R223+0x21400], R3 ;  /* 0x02140003df007388 */ /* 0x0007e60000000800 */
[----:B------:R-:W4:Y:S02]  /*6420*/  MUFU.EX2 R187, R25 ;  /* 0x0000001900bb7308 */ /* 0x000f240000000800 */
[----:B------:R4:W-:Y:S08]  /*6430*/  STS [R224+0x21400], R5 ;  /* 0x02140005e0007388 */ /* 0x0009f00000000800 */
[----:B------:R-:W-:Y:S01]  /*6440*/  MUFU.EX2 R189, R26 ;  /* 0x0000001a00bd7308 */ /* 0x000fe20000000800 */
[----:B--2---:R-:W-:Y:S09]  /*6450*/  F2FP.F16.F32.PACK_AB R0, R191, R192 ;  /* 0x000000c0bf00723e */ /* 0x004ff200000000ff */
[----:B------:R-:W2:Y:S01]  /*6460*/  MUFU.EX2 R188, R27 ;  /* 0x0000001b00bc7308 */ /* 0x000ea20000000800 */
[----:B-1----:R-:W-:Y:S01]  /*6470*/  F2FP.F16.F32.PACK_AB R4, R232, R233 ;  /* 0x000000e9e804723e */ /* 0x002fe200000000ff */
[----:B------:R1:W-:Y:S01]  /*6480*/  STS [R224+0x21000], R0 ;  /* 0x02100000e0007388 */ /* 0x0003e20000000800 */
[----:B---3--:R-:W-:Y:S04]  /*6490*/  F2FP.F16.F32.PACK_AB R3, R234, R236 ;  /* 0x000000ecea03723e */ /* 0x008fe800000000ff */
[----:B------:R2:W-:Y:S03]  /*64a0*/  STS [R221+0x20000], R4 ;  /* 0x02000004dd007388 */ /* 0x0005e60000000800 */
[----:B------:R-:W-:Y:S01]  /*64b0*/  MUFU.EX2 R186, R28 ;  /* 0x0000001c00ba7308 */ /* 0x000fe20000000800 */
[----:B----4-:R-:W-:Y:S01]  /*64c0*/  F2FP.F16.F32.PACK_AB R5, R187, R190 ;  /* 0x000000bebb05723e */ /* 0x010fe200000000ff */
[----:B------:R3:W-:Y:S05]  /*64d0*/  STS [R221+0x20400], R3 ;  /* 0x02040003dd007388 */ /* 0x0007ea0000000800 */
[----:B------:R4:W-:Y:S03]  /*64e0*/  STS [R222+0x20000], R2 ;  /* 0x02000002de007388 */ /* 0x0009e60000000800 */
[----:B------:R-:W3:Y:S10]  /*64f0*/  MUFU.EX2 R185, R164 ;  /* 0x000000a400b97308 */ /* 0x000ef40000000800 */
[----:B------:R-:W4:Y:S01]  /*6500*/  MUFU.EX2 R184, R30 ;  /* 0x0000001e00b87308 */ /* 0x000f220000000800 */
[----:B-1----:R-:W-:Y:S02]  /*6510*/  F2FP.F16.F32.PACK_AB R0, R201, R203 ;  /* 0x000000cbc900723e */ /* 0x002fe400000000ff */
[----:B--2---:R-:W-:Y:S03]  /*6520*/  F2FP.F16.F32.PACK_AB R4, R188, R189 ;  /* 0x000000bdbc04723e */ /* 0x004fe600000000ff */
[----:B------:R1:W-:Y:S01]  /*6530*/  STS [R222+0x20400], R0 ;  /* 0x02040000de007388 */ /* 0x0003e20000000800 */
[----:B---3--:R-:W-:Y:S04]  /*6540*/  F2FP.F16.F32.PACK_AB R3, R185, R186 ;  /* 0x000000bab903723e */ /* 0x008fe800000000ff */
[----:B------:R-:W-:Y:S01]  /*6550*/  STS [R221+0x21000], R5 ;  /* 0x02100005dd007388 */ /* 0x000fe20000000800 */
[----:B----4-:R-:W-:Y:S04]  /*6560*/  F2FP.F16.F32.PACK_AB R2, R183, R184 ;  /* 0x000000b8b702723e */ /* 0x010fe800000000ff */
[----:B------:R-:W-:Y:S05]  /*6570*/  STS [R221+0x21400], R4 ;  /* 0x02140004dd007388 */ /* 0x000fea0000000800 */
[----:B------:R-:W-:Y:S05]  /*6580*/  STS [R222+0x21000], R3 ;  /* 0x02100003de007388 */ /* 0x000fea0000000800 */
[----:B------:R2:W-:Y:S05]  /*6590*/  STS [R222+0x21400], R2 ;  /* 0x02140002de007388 */ /* 0x0005ea0000000800 */
[----:B------:R-:W-:Y:S01]  /*65a0*/  LDSM.16.M88.4 R16, [R211+UR4+0x14000] ;  /* 0x01400004d310783b */ /* 0x000fe20008000200 */
[----:B-1----:R-:W-:Y:S04]  /*65b0*/  LEA R0, R215, UR4, 0x1 ;  /* 0x00000004d7007c11 */ /* 0x002fe8000f8e08ff */
[----:B------:R-:W-:Y:S01]  /*65c0*/  LDSM.16.M88.4 R164, [R211+UR4+0x14800] ;  /* 0x01480004d3a4783b */ /* 0x000fe20008000200 */
[C-C-:B------:R-:W-:Y:S04]  /*65d0*/  IMAD.IADD R200, R207.reuse, 0x1, R0.reuse ;  /* 0x00000001cfc87824 */ /* 0x140fe800078e0200 */
[----:B------:R-:W1:Y:S05]  /*65e0*/  LDSM.16.M88.4 R32, [R0+0x8000] ;  /* 0x008000000020783b */ /* 0x000e6a0000000200 */
[----:B------:R-:W3:Y:S05]  /*65f0*/  LDSM.16.M88.4 R28, [R0+0x9000] ;  /* 0x00900000001c783b */ /* 0x000eea0000000200 */
[----:B------:R-:W-:Y:S01]  /*6600*/  LDSM.16.M88.4 R172, [R210+0x8000] ;  /* 0x00800000d2ac783b */ /* 0x000fe20000000200 */
[----:B--2---:R-:W-:Y:S05]  /*6610*/  IMAD.IADD R2, R214, 0x1, R0 ;  /* 0x00000001d6027824 */ /* 0x004fea00078e0200 */
[----:B------:R-:W2:Y:S01]  /*6620*/  LDSM.16.M88.4 R168, [R2+0x8000] ;  /* 0x0080000002a8783b */ /* 0x000ea20000000200 */
[----:B------:R-:W-:Y:S04]  /*6630*/  IADD3 R3, R207, R2, RZ ;  /* 0x00000002cf037210 */ /* 0x000fe80007ffe0ff */
[----:B------:R-:W4:Y:S01]  /*6640*/  LDSM.16.M88.4 R176, [R2+0x9000] ;  /* 0x0090000002b0783b */ /* 0x000f220000000200 */
[-C--:B-1----:R-:W-:Y:S06]  /*6650*/  HMMA.16816.F32 R4, R32, R16.reuse, RZ ;  /* 0x000000102004723c */ /* 0x082fec00000018ff */
[C---:B---3--:R-:W-:Y:S06]  /*6660*/  HMMA.16816.F32 R8, R28.reuse, R16, RZ ;  /* 0x000000101c08723c */ /* 0x048fec00000018ff */
[-C--:B------:R-:W-:Y:S06]  /*6670*/  HMMA.16816.F32 R12, R28, R18.reuse, RZ ;  /* 0x000000121c0c723c */ /* 0x080fec00000018ff */
[C---:B------:R-:W-:Y:S06]  /*6680*/  HMMA.16816.F32 R16, R32.reuse, R18, RZ ;  /* 0x000000122010723c */ /* 0x040fec00000018ff */
[-C--:B------:R-:W-:Y:S06]  /*6690*/  HMMA.16816.F32 R20, R32, R164.reuse, RZ ;  /* 0x000000a42014723c */ /* 0x080fec00000018ff */
[C---:B------:R-:W-:Y:S06]  /*66a0*/  HMMA.16816.F32 R24, R28.reuse, R164, RZ ;  /* 0x000000a41c18723c */ /* 0x040fec00000018ff */
[-C--:B------:R-:W-:Y:S06]  /*66b0*/  HMMA.16816.F32 R28, R28, R166.reuse, RZ ;  /* 0x000000a61c1c723c */ /* 0x080fec00000018ff */
[----:B------:R-:W-:Y:S01]  /*66c0*/  HMMA.16816.F32 R32, R32, R166, RZ ;  /* 0x000000a62020723c */ /* 0x000fe200000018ff */
[----:B------:R-:W1:Y:S05]  /*66d0*/  LDSM.16.M88.4 R164, [R210+0x8800] ;  /* 0x00880000d2a4783b */ /* 0x000e6a0000000200 */
[-C--:B--2---:R-:W-:Y:S06]  /*66e0*/  HMMA.16816.F32 R4, R168, R172.reuse, R4 ;  /* 0x000000aca804723c */ /* 0x084fec0000001804 */
[C---:B----4-:R-:W-:Y:S06]  /*66f0*/  HMMA.16816.F32 R8, R176.reuse, R172, R8 ;  /* 0x000000acb008723c */ /* 0x050fec0000001808 */
[-C--:B------:R-:W-:Y:S06]  /*6700*/  HMMA.16816.F32 R12, R176, R174.reuse, R12 ;  /* 0x000000aeb00c723c */ /* 0x080fec000000180c */
[C---:B------:R-:W-:Y:S01]  /*6710*/  HMMA.16816.F32 R16, R168.reuse, R174, R16 ;  /* 0x000000aea810723c */ /* 0x040fe20000001810 */
[----:B------:R-:W-:Y:S05]  /*6720*/  LDSM.16.M88.4 R172, [R200+0x8000] ;  /* 0x00800000c8ac783b */ /* 0x000fea0000000200 */
[-C--:B-1----:R-:W-:Y:S06]  /*6730*/  HMMA.16816.F32 R20, R168, R164.reuse, R20 ;  /* 0x000000a4a814723c */ /* 0x082fec0000001814 */
[C---:B------:R-:W-:Y:S06]  /*6740*/  HMMA.16816.F32 R24, R176.reuse, R164, R24 ;  /* 0x000000a4b018723c */ /* 0x040fec0000001818 */
[-C--:B------:R-:W-:Y:S01]  /*6750*/  HMMA.16816.F32 R28, R176, R166.reuse, R28 ;  /* 0x000000a6b01c723c */ /* 0x080fe2000000181c */
[----:B------:R-:W1:Y:S05]  /*6760*/  LDSM.16.M88.4 R176, [R213+0x8000] ;  /* 0x00800000d5b0783b */ /* 0x000e6a0000000200 */
[----:B------:R-:W-:Y:S01]  /*6770*/  HMMA.16816.F32 R32, R168, R166, R32 ;  /* 0x000000a6a820723c */ /* 0x000fe20000001820 */
[----:B------:R-:W2:Y:S05]  /*6780*/  LDSM.16.M88.4 R164, [R200+0x9000] ;  /* 0x00900000c8a4783b */ /* 0x000eaa0000000200 */
[----:B------:R-:W3:Y:S01]  /*6790*/  LDSM.16.M88.4 R168, [R213+0x8800] ;  /* 0x00880000d5a8783b */ /* 0x000ee20000000200 */
[-C--:B-1----:R-:W-:Y:S06]  /*67a0*/  HMMA.16816.F32 R4, R172, R176.reuse, R4 ;  /* 0x000000b0ac04723c */ /* 0x082fec0000001804 */
[C---:B--2---:R-:W-:Y:S01]  /*67b0*/  HMMA.16816.F32 R8, R164.reuse, R176, R8 ;  /* 0x000000b0a408723c */ /* 0x044fe20000001808 */
[----:B------:R-:W2:Y:S05]  /*67c0*/  LDG.E R176, desc[UR14][R180.64+0x20] ;  /* 0x0000200eb4b07981 */ /* 0x000eaa000c1e1900 */
[----:B------:R-:W5:Y:S01]  /*67d0*/  LDG.E R177, desc[UR14][R180.64+0xa0] ;  /* 0x0000a00eb4b17981 */ /* 0x000f62000c1e1900 */
[-C--:B------:R-:W-:Y:S06]  /*67e0*/  HMMA.16816.F32 R12, R164, R178.reuse, R12 ;  /* 0x000000b2a40c723c */ /* 0x080fec000000180c */
[C---:B------:R-:W-:Y:S01]  /*67f0*/  HMMA.16816.F32 R16, R172.reuse, R178, R16 ;  /* 0x000000b2ac10723c */ /* 0x040fe20000001810 */
[----:B------:R-:W4:Y:S05]  /*6800*/  LDG.E R179, desc[UR14][R180.64] ;  /* 0x0000000eb4b37981 */ /* 0x000f2a000c1e1900 */
[----:B------:R1:W5:Y:S01]  /*6810*/  LDG.E R178, desc[UR14][R180.64+0x80] ;  /* 0x0000800eb4b27981 */ /* 0x000362000c1e1900 */
[-C--:B---3--:R-:W-:Y:S06]  /*6820*/  HMMA.16816.F32 R20, R172, R168.reuse, R20 ;  /* 0x000000a8ac14723c */ /* 0x088fec0000001814 */
[C---:B------:R-:W-:Y:S06]  /*6830*/  HMMA.16816.F32 R24, R164.reuse, R168, R24 ;  /* 0x000000a8a418723c */ /* 0x040fec0000001818 */
[-C--:B------:R-:W-:Y:S01]  /*6840*/  HMMA.16816.F32 R28, R164, R170.reuse, R28 ;  /* 0x000000aaa41c723c */ /* 0x080fe2000000181c */
[----:B------:R-:W-:Y:S05]  /*6850*/  LDSM.16.M88.4 R164, [R3+0x8000] ;  /* 0x0080000003a4783b */ /* 0x000fea0000000200 */
[----:B------:R-:W-:Y:S01]  /*6860*/  HMMA.16816.F32 R32, R172, R170, R32 ;  /* 0x000000aaac20723c */ /* 0x000fe20000001820 */
[----:B------:R-:W3:Y:S05]  /*6870*/  LDSM.16.M88.4 R168, [R212+0x8000] ;  /* 0x00800000d4a8783b */ /* 0x000eea0000000200 */
[----:B------:R-:W1:Y:S01]  /*6880*/  LDSM.16.M88.4 R172, [R3+0x9000] ;  /* 0x0090000003ac783b */ /* 0x000e620000000200 */
[-C--:B---3--:R-:W-:Y:S06]  /*6890*/  HMMA.16816.F32 R4, R164, R168.reuse, R4 ;  /* 0x000000a8a404723c */ /* 0x088fec0000001804 */
[C---:B-1----:R-:W-:Y:S06]  /*68a0*/  HMMA.16816.F32 R8, R172.reuse, R168, R8 ;  /* 0x000000a8ac08723c */ /* 0x042fec0000001808 */
        /* <DEDUP_REMOVED lines=8> */
[----:B------:R-:W1:Y:S05]  /*6930*/  LDSM.16.M88.4 R164, [R211+UR4+0x18000] ;  /* 0x01800004d3a4783b */ /* 0x000e6a0008000200 */
[----:B------:R-:W3:Y:S01]  /*6940*/  LDSM.16.M88.4 R168, [R0+0xb000] ;  /* 0x00b0000000a8783b */ /* 0x000ee20000000200 */
[-C--:B-1----:R-:W-:Y:S06]  /*6950*/  HMMA.16816.F32 R4, R172, R164.reuse, R4 ;  /* 0x000000a4ac04723c */ /* 0x082fec0000001804 */
[C---:B---3--:R-:W-:Y:S06]  /*6960*/  HMMA.16816.F32 R8, R168.reuse, R164, R8 ;  /* 0x000000a4a808723c */ /* 0x048fec0000001808 */
[-C--:B------:R-:W-:Y:S06]  /*6970*/  HMMA.16816.F32 R12, R168, R166.reuse, R12 ;  /* 0x000000a6a80c723c */ /* 0x080fec000000180c */
[C---:B------:R-:W-:Y:S01]  /*6980*/  HMMA.16816.F32 R16, R172.reuse, R166, R16 ;  /* 0x000000a6ac10723c */ /* 0x040fe20000001810 */
[----:B------:R-:W1:Y:S05]  /*6990*/  LDSM.16.M88.4 R164, [R211+UR4+0x18800] ;  /* 0x01880004d3a4783b */ /* 0x000e6a0008000200 */
[-C--:B-1----:R-:W-:Y:S06]  /*69a0*/  HMMA.16816.F32 R20, R172, R164.reuse, R20 ;  /* 0x000000a4ac14723c */ /* 0x082fec0000001814 */
[C---:B------:R-:W-:Y:S06]  /*69b0*/  HMMA.16816.F32 R24, R168.reuse, R164, R24 ;  /* 0x000000a4a818723c */ /* 0x040fec0000001818 */
[-C--:B------:R-:W-:Y:S01]  /*69c0*/  HMMA.16816.F32 R28, R168, R166.reuse, R28 ;  /* 0x000000a6a81c723c */ /* 0x080fe2000000181c */
[----:B------:R-:W-:Y:S05]  /*69d0*/  LDSM.16.M88.4 R168, [R2+0xa000] ;  /* 0x00a0000002a8783b */ /* 0x000fea0000000200 */
[----:B------:R-:W-:Y:S01]  /*69e0*/  HMMA.16816.F32 R32, R172, R166, R32 ;  /* 0x000000a6ac20723c */ /* 0x000fe20000001820 */
[----:B------:R-:W1:Y:S05]  /*69f0*/  LDSM.16.M88.4 R164, [R210+0xc000] ;  /* 0x00c00000d2a4783b */ /* 0x000e6a0000000200 */
[----:B------:R-:W3:Y:S01]  /*6a00*/  LDSM.16.M88.4 R172, [R2+0xb000] ;  /* 0x00b0000002ac783b */ /* 0x000ee20000000200 */
[-C--:B-1----:R-:W-:Y:S06]  /*6a10*/  HMMA.16816.F32 R4, R168, R164.reuse, R4 ;  /* 0x000000a4a804723c */ /* 0x082fec0000001804 */
[C---:B---3--:R-:W-:Y:S06]  /*6a20*/  HMMA.16816.F32 R8, R172.reuse, R164, R8 ;  /* 0x000000a4ac08723c */ /* 0x048fec0000001808 */
        /* <DEDUP_REMOVED lines=27> */
[----:B--2---:R-:W-:Y:S01]  /*6be0*/  FADD.FTZ R6, -R176, R6 ;  /* 0x00000006b0067221 */ /* 0x004fe20000010100 */
[C---:B----4-:R-:W-:Y:S01]  /*6bf0*/  FADD.FTZ R4, -R179.reuse, R4 ;  /* 0x00000004b3047221 */ /* 0x050fe20000010100 */
[----:B------:R-:W-:Y:S03]  /*6c00*/  FADD.FTZ R5, -R179, R5 ;  /* 0x00000005b3057221 */ /* 0x000fe60000010100 */
[----:B------:R-:W-:Y:S01]  /*6c10*/  FMUL.FTZ R182, R182, R6 ;  /* 0x00000006b6b67220 */ /* 0x000fe20000410000 */
[----:B------:R-:W-:Y:S01]  /*6c20*/  FMUL.FTZ R181, R241, R4 ;  /* 0x00000004f1b57220 */ /* 0x000fe20000410000 */
[----:B------:R-:W-:Y:S11]  /*6c30*/  FMUL.FTZ R180, R240, R5 ;  /* 0x00000005f0b47220 */ /* 0x000ff60000410000 */
[C---:B------:R-:W-:Y:S01]  /*6c40*/  FADD.FTZ R16, -R179.reuse, R16 ;  /* 0x00000010b3107221 */ /* 0x040fe20000010100 */
[----:B------:R-:W-:Y:S03]  /*6c50*/  FADD.FTZ R6, -R179, R17 ;  /* 0x00000011b3067221 */ /* 0x000fe60000010100 */
[----:B------:R-:W-:Y:S01]  /*6c60*/  FMUL.FTZ R16, R237, R16 ;  /* 0x00000010ed107220 */ /* 0x000fe20000410000 */
[----:B------:R-:W-:Y:S01]  /*6c70*/  FMUL.FTZ R6, R235, R6 ;  /* 0x00000006eb067220 */ /* 0x000fe20000410000 */
[-C--:B-1----:R-:W-:Y:S06]  /*6c80*/  HMMA.16816.F32 R20, R164, R168.reuse, R20 ;  /* 0x000000a8a414723c */ /* 0x082fec0000001814 */
[C---:B------:R-:W-:Y:S06]  /*6c90*/  HMMA.16816.F32 R24, R172.reuse, R168, R24 ;  /* 0x000000a8ac18723c */ /* 0x040fec0000001818 */
[-C--:B------:R-:W-:Y:S06]  /*6ca0*/  HMMA.16816.F32 R28, R172, R170.reuse, R28 ;  /* 0x000000aaac1c723c */ /* 0x080fec000000181c */
[----:B------:R-:W-:Y:S06]  /*6cb0*/  HMMA.16816.F32 R32, R164, R170, R32 ;  /* 0x000000aaa420723c */ /* 0x000fec0000001820 */
[C---:B------:R-:W-:Y:S01]  /*6cc0*/  FADD.FTZ R5, -R179.reuse, R20 ;  /* 0x00000014b3057221 */ /* 0x040fe20000010100 */
[----:B------:R-:W-:Y:S01]  /*6cd0*/  F2FP.F16.F32.PACK_AB R20, R180, R181 ;  /* 0x000000b5b414723e */ /* 0x000fe200000000ff */
[----:B------:R-:W-:Y:S03]  /*6ce0*/  FADD.FTZ R4, -R179, R21 ;  /* 0x00000015b3047221 */ /* 0x000fe60000010100 */
[----:B------:R-:W-:Y:S01]  /*6cf0*/  FMUL.FTZ R5, R233, R5 ;  /* 0x00000005e9057220 */ /* 0x000fe20000410000 */
[----:B------:R-:W-:Y:S01]  /*6d00*/  FMUL.FTZ R4, R232, R4 ;  /* 0x00000004e8047220 */ /* 0x000fe20000410000 */
[----:B------:R-:W-:Y:S01]  /*6d10*/  F2FP.F16.F32.PACK_AB R21, R6, R16 ;  /* 0x000000100615723e */ /* 0x000fe200000000ff */
[C---:B------:R-:W-:Y:S01]  /*6d20*/  FADD.FTZ R6, -R176.reuse, R7 ;  /* 0x00000007b0067221 */ /* 0x040fe20000010100 */
[C---:B------:R-:W-:Y:S01]  /*6d30*/  FADD.FTZ R164, -R176.reuse, R19 ;  /* 0x00000013b0a47221 */ /* 0x040fe20000010100 */
[----:B------:R-:W-:Y:S02]  /*6d40*/  FADD.FTZ R165, -R176, R18 ;  /* 0x00000012b0a57221 */ /* 0x000fe40000010100 */
[----:B------:R-:W-:Y:S01]  /*6d50*/  FMUL.FTZ R6, R242, R6 ;  /* 0x00000006f2067220 */ /* 0x000fe20000410000 */
[----:B------:R-:W-:Y:S01]  /*6d60*/  FMUL.FTZ R164, R238, R164 ;  /* 0x000000a4eea47220 */ /* 0x000fe20000410000 */
[----:B------:R-:W-:Y:S03]  /*6d70*/  FMUL.FTZ R165, R239, R165 ;  /* 0x000000a5efa57220 */ /* 0x000fe60000410000 */
[----:B------:R-:W-:Y:S01]  /*6d80*/  F2FP.F16.F32.PACK_AB R18, R6, R182 ;  /* 0x000000b60612723e */ /* 0x000fe200000000ff */
[C---:B------:R-:W-:Y:S01]  /*6d90*/  FADD.FTZ R16, -R179.reuse, R32 ;  /* 0x00000020b3107221 */ /* 0x040fe20000010100 */
[----:B------:R-:W-:Y:S01]  /*6da0*/  FADD.FTZ R33, -R179, R33 ;  /* 0x00000021b3217221 */ /* 0x000fe20000010100 */
[----:B------:R-:W-:Y:S01]  /*6db0*/  F2FP.F16.F32.PACK_AB R32, R4, R5 ;  /* 0x000000050420723e */ /* 0x000fe200000000ff */
[----:B------:R-:W-:Y:S01]  /*6dc0*/  FADD.FTZ R34, -R176, R34 ;  /* 0x00000022b0227221 */ /* 0x000fe20000010100 */
[----:B------:R-:W-:Y:S01]  /*6dd0*/  FMUL.FTZ R5, R202, R16 ;  /* 0x00000010ca057220 */ /* 0x000fe20000410000 */
[----:B------:R-:W-:Y:S01]  /*6de0*/  FMUL.FTZ R4, R199, R33 ;  /* 0x00000021c7047220 */ /* 0x000fe20000410000 */
[----:B------:R-:W-:Y:S01]  /*6df0*/  FADD.FTZ R33, -R176, R35 ;  /* 0x00000023b0217221 */ /* 0x000fe20000010100 */
[----:B------:R-:W-:Y:S03]  /*6e00*/  FMUL.FTZ R34, R203, R34 ;  /* 0x00000022cb227220 */ /* 0x000fe60000410000 */
[----:B------:R-:W-:Y:S01]  /*6e10*/  F2FP.F16.F32.PACK_AB R19, R4, R5 ;  /* 0x000000050413723e */ /* 0x000fe200000000ff */
[C---:B------:R-:W-:Y:S01]  /*6e20*/  FADD.FTZ R4, -R176.reuse, R22 ;  /* 0x00000016b0047221 */ /* 0x040fe20000010100 */
[----:B------:R-:W-:Y:S01]  /*6e30*/  FADD.FTZ R22, -R176, R23 ;  /* 0x00000017b0167221 */ /* 0x000fe20000010100 */
[----:B------:R-:W-:Y:S02]  /*6e40*/  FMUL.FTZ R33, R201, R33 ;  /* 0x00000021c9217220 */ /* 0x000fe40000410000 */
[----:B------:R-:W-:Y:S01]  /*6e50*/  FMUL.FTZ R23, R236, R4 ;  /* 0x00000004ec177220 */ /* 0x000fe20000410000 */
[----:B------:R-:W-:Y:S01]  /*6e60*/  FMUL.FTZ R22, R234, R22 ;  /* 0x00000016ea167220 */ /* 0x000fe20000410000 */
[----:B------:R-:W-:Y:S06]  /*6e70*/  @!P1 BRA `(.L_x_314) ;  /* 0x0000000000e09947 */ /* 0x000fec0003800000 */
[----:B------:R-:W1:Y:S01]  /*6e80*/  LDC R17, c[0x0][0x240] ;  /* 0x00009000ff117b82 */ /* 0x000e620000000800 */
[----:B------:R-:W-:Y:S01]  /*6e90*/  ISETP.GE.AND P3, PT, R230, UR25, PT ;  /* 0x00000019e6007c0c */ /* 0x000fe2000bf66270 */
[----:B------:R-:W-:Y:S01]  /*6ea0*/  ULOP3.LUT UR6, UR12, 0x1, URZ, 0xc0, !UPT ;  /* 0x000000010c067892 */ /* 0x000fe2000f8ec03f */
[----:B------:R-:W-:Y:S01]  /*6eb0*/  ISETP.GE.AND P2, PT, R243, UR25, PT ;  /* 0x00000019f3007c0c */ /* 0x000fe2000bf46270 */
[----:B------:R-:W-:Y:S02]  /*6ec0*/  UMOV UR7, 0xffffc000 ;  /* 0xffffc00000077882 */ /* 0x000fe40000000000 */
        /* <DEDUP_REMOVED lines=51> */
.L_x_314:
[----:B---3--:R-:W-:Y:S01]  /*7200*/  F2FP.F16.F32.PACK_AB R4, R164, R165 ;  /* 0x000000a5a404723e */ /* 0x008fe200000000ff */
[----:B------:R-:W-:Y:S01]  /*7210*/  STS [R223+0x1c000], R20 ;  /* 0x01c00014df007388 */ /* 0x000fe20000000800 */
[C---:B-----5:R-:W-:Y:S01]  /*7220*/  FADD.FTZ R8, -R178.reuse, R8 ;  /* 0x00000008b2087221 */ /* 0x060fe20000010100 */
[C---:B------:R-:W-:Y:S01]  /*7230*/  FADD.FTZ R9, -R178.reuse, R9 ;  /* 0x00000009b2097221 */ /* 0x040fe20000010100 */
[----:B------:R-:W-:Y:S01]  /*7240*/  FADD.FTZ R12, -R178, R12 ;  /* 0x0000000cb20c7221 */ /* 0x000fe20000010100 */
[----:B------:R-:W-:Y:S01]  /*7250*/  STS [R223+0x1c400], R18 ;  /* 0x01c40012df007388 */ /* 0x000fe20000000800 */
[----:B------:R-:W-:Y:S01]  /*7260*/  FMUL.FTZ R7, R197, R8 ;  /* 0x00000008c5077220 */ /* 0x000fe20000410000 */
[----:B------:R-:W-:Y:S01]  /*7270*/  FMUL.FTZ R6, R196, R9 ;  /* 0x00000009c4067220 */ /* 0x000fe20000410000 */
[----:B------:R-:W-:Y:S01]  /*7280*/  FADD.FTZ R13, -R178, R13 ;  /* 0x0000000db20d7221 */ /* 0x000fe20000010100 */
[----:B------:R1:W-:Y:S01]  /*7290*/  STS [R224+0x1c400], R4 ;  /* 0x01c40004e0007388 */ /* 0x0003e20000000800 */
[C---:B------:R-:W-:Y:S01]  /*72a0*/  FADD.FTZ R10, -R177.reuse, R10 ;  /* 0x0000000ab10a7221 */ /* 0x040fe20000010100 */
[----:B------:R-:W-:Y:S01]  /*72b0*/  FADD.FTZ R11, -R177, R11 ;  /* 0x0000000bb10b7221 */ /* 0x000fe20000010100 */
[----:B------:R-:W-:Y:S01]  /*72c0*/  FMUL.FTZ R9, R191, R13 ;  /* 0x0000000dbf097220 */ /* 0x000fe20000410000 */
[----:B------:R-:W-:Y:S01]  /*72d0*/  STS [R224+0x1c000], R21 ;  /* 0x01c00015e0007388 */ /* 0x000fe20000000800 */
[----:B------:R-:W-:Y:S01]  /*72e0*/  FMUL.FTZ R5, R192, R12 ;  /* 0x0000000cc0057220 */ /* 0x000fe20000410000 */
[C---:B------:R-:W-:Y:S01]  /*72f0*/  FADD.FTZ R14, -R177.reuse, R14 ;  /* 0x0000000eb10e7221 */ /* 0x040fe20000010100 */
[----:B------:R-:W-:Y:S01]  /*7300*/  FADD.FTZ R15, -R177, R15 ;  /* 0x0000000fb10f7221 */ /* 0x000fe20000010100 */
[----:B------:R-:W-:Y:S01]  /*7310*/  FMUL.FTZ R10, R198, R10 ;  /* 0x0000000ac60a7220 */ /* 0x000fe20000410000 */
[----:B------:R-:W-:Y:S01]  /*7320*/  FADD.FTZ R24, -R178, R24 ;  /* 0x00000018b2187221 */ /* 0x000fe20000010100 */
[----:B------:R-:W-:Y:S01]  /*7330*/  F2FP.F16.F32.PACK_AB R9, R9, R5 ;  /* 0x000000050909723e */ /* 0x000fe200000000ff */
[----:B------:R-:W-:Y:S01]  /*7340*/  FMUL.FTZ R14, R194, R14 ;  /* 0x0000000ec20e7220 */ /* 0x000fe20000410000 */
[----:B------:R-:W-:Y:S01]  /*7350*/  FMUL.FTZ R5, R193, R15 ;  /* 0x0000000fc1057220 */ /* 0x000fe20000410000 */
[----:B------:R-:W-:Y:S01]  /*7360*/  FADD.FTZ R25, -R178, R25 ;  /* 0x00000019b2197221 */ /* 0x000fe20000010100 */
[C---:B------:R-:W-:Y:S01]  /*7370*/  FADD.FTZ R26, -R177.reuse, R26 ;  /* 0x0000001ab11a7221 */ /* 0x040fe20000010100 */
[----:B------:R-:W-:Y:S01]  /*7380*/  FADD.FTZ R27, -R177, R27 ;  /* 0x0000001bb11b7221 */ /* 0x000fe20000010100 */
[----:B------:R-:W-:Y:S01]  /*7390*/  F2FP.F16.F32.PACK_AB R17, R22, R23 ;  /* 0x000000171611723e */ /* 0x000fe200000000ff */
[C---:B------:R-:W-:Y:S01]  /*73a0*/  FADD.FTZ R28, -R178.reuse, R28 ;  /* 0x0000001cb21c7221 */ /* 0x040fe20000010100 */
[----:B------:R-:W-:Y:S01]  /*73b0*/  F2FP.F16.F32.PACK_AB R5, R5, R14 ;  /* 0x0000000e0505723e */ /* 0x000fe200000000ff */
[----:B------:R-:W-:Y:S01]  /*73c0*/  FADD.FTZ R29, -R178, R29 ;  /* 0x0000001db21d7221 */ /* 0x000fe20000010100 */
[----:B------:R-:W-:Y:S01]  /*73d0*/  FMUL.FTZ R24, R190, R24 ;  /* 0x00000018be187220 */ /* 0x000fe20000410000 */
[----:B------:R-:W-:Y:S01]  /*73e0*/  FMUL.FTZ R8, R187, R25 ;  /* 0x00000019bb087220 */ /* 0x000fe20000410000 */
[C---:B------:R-:W-:Y:S01]  /*73f0*/  FADD.FTZ R30, -R177.reuse, R30 ;  /* 0x0000001eb11e7221 */ /* 0x040fe20000010100 */
[----:B------:R-:W-:Y:S01]  /*7400*/  FADD.FTZ R31, -R177, R31 ;  /* 0x0000001fb11f7221 */ /* 0x000fe20000010100 */
        /* <DEDUP_REMOVED lines=9> */
[----:B------:R-:W-:Y:S01]  /*74a0*/  FMUL.FTZ R30, R184, R30 ;  /* 0x0000001eb81e7220 */ /* 0x000fe20000410000 */
[----:B------:R-:W-:Y:S01]  /*74b0*/  FMUL.FTZ R7, R183, R31 ;  /* 0x0000001fb7077220 */ /* 0x000fe20000410000 */
[----:B------:R-:W-:Y:S01]  /*74c0*/  F2FP.F16.F32.PACK_AB R8, R8, R24 ;  /* 0x000000180808723e */ /* 0x000fe200000000ff */
[----:B------:R-:W-:Y:S01]  /*74d0*/  STS [R223+0x1d400], R6 ;  /* 0x01d40006df007388 */ /* 0x000fe20000000800 */
[----:B------:R-:W-:Y:S01]  /*74e0*/  F2FP.F16.F32.PACK_AB R12, R12, R28 ;  /* 0x0000001c0c0c723e */ /* 0x000fe200000000ff */
[----:B------:R-:W-:Y:S01]  /*74f0*/  UIMAD UR7, UR27, UR26, URZ ;  /* 0x0000001a1b0772a4 */ /* 0x000fe2000f8e023f */
[----:B------:R-:W-:Y:S01]  /*7500*/  F2FP.F16.F32.PACK_AB R7, R7, R30 ;  /* 0x0000001e0707723e */ /* 0x000fe200000000ff */
[----:B------:R-:W-:Y:S01]  /*7510*/  STS [R224+0x1d000], R9 ;  /* 0x01d00009e0007388 */ /* 0x000fe20000000800 */
[----:B------:R-:W-:Y:S01]  /*7520*/  IADD3 R176, R216, R207, RZ ;  /* 0x000000cfd8b07210 */ /* 0x000fe20007ffe0ff */
[----:B------:R-:W-:Y:S02]  /*7530*/  ULEA UR6, -UR7, URZ, 0x6 ;  /* 0x0000003f07067291 */ /* 0x000fe4000f8e313f */
        /* <DEDUP_REMOVED lines=20> */
[----:B------:R-:W-:Y:S04]  /*7680*/  LDSM.16.MT88.4 R168, [R176+0x3000] ;  /* 0x00300000b0a8783b */ /* 0x000fe80000004200 */
[----:B------:R-:W-:Y:S01]  /*7690*/  LDSM.16.MT88.4 R172, [R209+UR4+0xb800] ;  /* 0x00b80004d1ac783b */ /* 0x000fe20008004200 */
        /* <DEDUP_REMOVED lines=45> */
[----:B------:R-:W3:Y:S01]  /*7970*/  LDSM.16.MT88.4 R28, [R205+0x23800] ;  /* 0x02380000cd1c783b */ /* 0x000ee20000004200 */
[----:B------:R-:W-:Y:S04]  /*7980*/  BAR.SYNC.DEFER_BLOCKING 0x0 ;  /* 0x0000000000007b1d */ /* 0x000fe80000010000 */
[C---:B------:R-:W-:Y:S06]  /*7990*/  HMMA.16816.F32 R40, R24.reuse, R12, R40 ;  /* 0x0000000c1828723c */ /* 0x040fec0000001828 */
        /* <DEDUP_REMOVED lines=14> */
[-C--:B--2---:R-:W-:Y:S01]  /*7a80*/  HMMA.16816.F32 R36, R16, R20.reuse, R36 ;  /* 0x000000141024723c */ /* 0x084fe20000001824 */
[----:B------:R-:W-:Y:S04]  /*7a90*/  MOV R5, UR6 ;  /* 0x0000000600057c02 */ /* 0x000fe80008000f00 */
[----:B------:R-:W-:Y:S01]  /*7aa0*/  MOV R4, UR6 ;  /* 0x0000000600047c02 */ /* 0x000fe20008000f00 */
[C---:B---3--:R-:W-:Y:S05]  /*7ab0*/  HMMA.16816.F32 R40, R28.reuse, R20, R40 ;  /* 0x000000141c28723c */ /* 0x048fea0000001828 */
[----:B------:R-:W-:Y:S01]  /*7ac0*/  LEA R218, P0, R5, R218, 0x2 ;  /* 0x000000da05da7211 */ /* 0x000fe200078010ff */
[-C--:B------:R-:W-:Y:S05]  /*7ad0*/  HMMA.16816.F32 R44, R28, R22.reuse, R44 ;  /* 0x000000161c2c723c */ /* 0x080fea000000182c */
[----:B------:R-:W-:Y:S01]  /*7ae0*/  LEA.HI.X.SX32 R219, R4, R219, 0x2, P0 ;  /* 0x000000db04db7211 */ /* 0x000fe200000f16ff */
        /* <DEDUP_REMOVED lines=16> */
[----:B------:R-:W-:Y:S01]  /*7bf0*/  ISETP.GE.AND P2, PT, R243, UR25, PT ;  /* 0x00000019f3007c0c */ /* 0x000fe2000bf46270 */
[----:B------:R-:W1:Y:S01]  /*7c00*/  LDC R12, c[0x0][0x420] ;  /* 0x00010800ff0c7b82 */ /* 0x000e620000000800 */
[----:B------:R-:W-:Y:S11]  /*7c10*/  ISETP.GE.AND P3, PT, R230, UR25, PT ;  /* 0x00000019e6007c0c */ /* 0x000ff6000bf66270 */
[----:B------:R-:W2:Y:S08]  /*7c20*/  @!P2 LDC R9, c[0x0][0x424] ;  /* 0x00010900ff09ab82 */ /* 0x000eb00000000800 */
[----:B------:R-:W3:Y:S01]  /*7c30*/  @!P3 LDC R11, c[0x0][0x424] ;  /* 0x00010900ff0bbb82 */ /* 0x000ee20000000800 */
[C---:B-1----:R-:W-:Y:S05]  /*7c40*/  IMAD.U32 R5, R12.reuse, -0x40, RZ ;  /* 0xffffffc00c057824 */ /* 0x042fea00078e00ff */
[----:B------:R-:W-:Y:S02]  /*7c50*/  SHF.R.S32.HI R6, RZ, 0x1f, R5 ;  /* 0x0000001fff067819 */ /* 0x000fe40000011405 */
[C---:B------:R-:W-:Y:S02]  /*7c60*/  @!P2 LEA R7, P4, R12.reuse, R5, 0x5 ;  /* 0x000000050c07a211 */ /* 0x040fe400078828ff */
[C---:B------:R-:W-:Y:S02]  /*7c70*/  LEA R4, P0, R5.reuse, R226, 0x1 ;  /* 0x000000e205047211 */ /* 0x040fe400078008ff */
[----:B--2---:R-:W-:Y:S02]  /*7c80*/  @!P2 LEA.HI.X R9, R12, R6, R9, 0x5, P4 ;  /* 0x000000060c09a211 */ /* 0x004fe400020f2c09 */
[----:B------:R-:W-:Y:S02]  /*7c90*/  LEA R6, R248, UR4, 0x1 ;  /* 0x00000004f8067c11 */ /* 0x000fe4000f8e08ff */
[----:B------:R-:W-:Y:S02]  /*7ca0*/  LEA.HI.X.SX32 R5, R5, R227, 0x1, P0 ;  /* 0x000000e305057211 */ /* 0x000fe400000f0eff */
[C---:B------:R-:W-:Y:S01]  /*7cb0*/  @!P3 LEA R10, P4, R12.reuse, R4, 0x6 ;  /* 0x000000040c0ab211 */ /* 0x040fe200078830ff */
[----:B------:R1:W-:Y:S01]  /*7cc0*/  @P3 STS.128 [R6+0x8000], RZ ;  /* 0x008000ff06003388 */ /* 0x0003e20000000c00 */
[C---:B------:R-:W-:Y:S01]  /*7cd0*/  @!P2 LEA R8, P0, R7.reuse, R226, 0x1 ;  /* 0x000000e20708a211 */ /* 0x040fe200078008ff */
[----:B------:R-:W-:Y:S01]  /*7ce0*/  IMAD.MOV.U32 R226, RZ, RZ, R4 ;  /* 0x000000ffffe27224 */ /* 0x000fe200078e0004 */
[----:B---3--:R-:W-:Y:S01]  /*7cf0*/  @!P3 LEA.HI.X R11, R12, R5, R11, 0x6, P4 ;  /* 0x000000050c0bb211 */ /* 0x008fe200020f340b */
[----:B------:R-:W-:Y:S01]  /*7d00*/  @!PT LDS RZ, [RZ] ;  /* 0x00000000fffff984 */ /* 0x000fe20000000800 */
[----:B------:R-:W-:Y:S01]  /*7d10*/  @!PT LDS RZ, [RZ] ;  /* 0x00000000fffff984 */ /* 0x000fe20000000800 */
[----:B------:R-:W-:Y:S01]  /*7d20*/  @!PT LDS RZ, [RZ] ;  /* 0x00000000fffff984 */ /* 0x000fe20000000800 */
[----:B------:R1:W-:Y:S01]  /*7d30*/  @!P3 LDGSTS.E.BYPASS.LTC128B.128 [R6+0x8000], desc[UR14][R4.64] ;  /* 0x080000000406bfae */ /* 0x0003e2000b901d4e */
[----:B------:R-:W-:Y:S01]  /*7d40*/  @!P2 LEA.HI.X R9, R7, R227, R9, 0x1, P0 ;  /* 0x000000e30709a211 */ /* 0x000fe200000f0c09 */
[----:B------:R-:W-:Y:S02]  /*7d50*/  IMAD.MOV.U32 R227, RZ, RZ, R5 ;  /* 0x000000ffffe37224 */ /* 0x000fe400078e0005 */
        /* <DEDUP_REMOVED lines=16> */
.L_x_315:
[----:B------:R-:W-:Y:S01]  /*7e60*/  LDSM.16.M88.4 R32, [R0+0x1c000] ;  /* 0x01c000000020783b */ /* 0x000fe20000000200 */
[----:B------:R-:W-:Y:S01]  /*7e70*/  USHF.L.U32 UR6, UR7, 0x3, URZ ;  /* 0x0000000307067899 */ /* 0x000fe2000800063f */
[----:B------:R-:W-:Y:S01]  /*7e80*/  IMAD.MOV.U32 R207, RZ, RZ, R252 ;  /* 0x000000ffffcf7224 */ /* 0x000fe200078e00fc */
[----:B------:R-:W-:Y:S01]  /*7e90*/  USHF.L.U32 UR11, UR7, 0x4, URZ ;  /* 0x00000004070b7899 */ /* 0x000fe2000800063f */
[----:B------:R-:W1:Y:S01]  /*7ea0*/  LDSM.16.MT88.4 R16, [R204] ;  /* 0x00000000cc10783b */ /* 0x000e620000004200 */
[----:B------:R-:W-:Y:S02]  /*7eb0*/  UIMAD UR8, UR7, 0x18, URZ ;  /* 0x00000018070878a4 */ /* 0x000fe4000f8e023f */
[----:B------:R-:W-:Y:S01]  /*7ec0*/  USHF.L.U32 UR10, UR7, 0x5, URZ ;  /* 0x00000005070a7899 */ /* 0x000fe2000800063f */
[----:B------:R-:W2:Y:S01]  /*7ed0*/  LDSM.16.M88.4 R28, [R0+0x1d000] ;  /* 0x01d00000001c783b */ /* 0x000ea20000000200 */
[----:B------:R-:W-:Y:S02]  /*7ee0*/  UIMAD UR9, UR7, 0x28, URZ ;  /* 0x00000028070978a4 */ /* 0x000fe4000f8e023f */
[----:B------:R-:W-:Y:S01]  /*7ef0*/  UISETP.GT.AND UP2, UPT, UR12, UR21, UPT ;  /* 0x000000150c00728c */ /* 0x000fe2000bf44270 */
        /* <DEDUP_REMOVED lines=9> */
[----:B------:R-:W-:Y:S03]  /*7f90*/  LDSM.16.M88.4 R196, [R3+0x1d000] ;  /* 0x01d0000003c4783b */ /* 0x000fe60000000200 */
[C---:B--2---:R-:W-:Y:S06]  /*7fa0*/  HMMA.16816.F32 R8, R28.reuse, R16, RZ ;  /* 0x000000101c08723c */ /* 0x044fec00000018ff */
        /* <DEDUP_REMOVED lines=11> */
[----:B------:R-:W-:Y:S05]  /*8060*/  LDSM.16.M88.4 R172, [R3+0x1c000] ;  /* 0x01c0000003ac783b */ /* 0x000fea0000000200 */
[-C--:B------:R-:W-:Y:S06]  /*8070*/  HMMA.16816.F32 R20, R168, R180.reuse, R20 ;  /* 0x000000b4a814723c */ /* 0x080fec0000001814 */
[C---:B------:R-:W-:Y:S06]  /*8080*/  HMMA.16816.F32 R24, R176.reuse, R180, R24 ;  /* 0x000000b4b018723c */ /* 0x040fec0000001818 */
[-C--:B------:R-:W-:Y:S01]  /*8090*/  HMMA.16816.F32 R28, R176, R182.reuse, R28 ;  /* 0x000000b6b01c723c */ /* 0x080fe2000000181c */
[----:B------:R-:W2:Y:S05]  /*80a0*/  LDSM.16.MT88.4 R176, [R204+0x1800] ;  /* 0x00180000ccb0783b */ /* 0x000eaa0000004200 */
[----:B------:R-:W-:Y:S01]  /*80b0*/  HMMA.16816.F32 R32, R168, R182, R32 ;  /* 0x000000b6a820723c */ /* 0x000fe20000001820 */
[----:B------:R-:W3:Y:S04]  /*80c0*/  LDSM.16.MT88.4 R168, [R204+0x5800] ;  /* 0x00580000cca8783b */ /* 0x000ee80000004200 */
[----:B------:R-:W-:Y:S01]  /*80d0*/  LDSM.16.M88.4 R180, [R0+0x1e000] ;  /* 0x01e0000000b4783b */ /* 0x000fe20000000200 */
[-C--:B------:R-:W-:Y:S06]  /*80e0*/  HMMA.16816.F32 R4, R184, R188.reuse, R4 ;  /* 0x000000bcb804723c */ /* 0x080fec0000001804 */
[C---:B------:R-:W-:Y:S06]  /*80f0*/  HMMA.16816.F32 R8, R192.reuse, R188, R8 ;  /* 0x000000bcc008723c */ /* 0x040fec0000001808 */
[-C--:B------:R-:W-:Y:S06]  /*8100*/  HMMA.16816.F32 R12, R192, R190.reuse, R12 ;  /* 0x000000bec00c723c */ /* 0x080fec000000180c */
[C---:B------:R-:W-:Y:S01]  /*8110*/  HMMA.16816.F32 R16, R184.reuse, R190, R16 ;  /* 0x000000beb810723c */ /* 0x040fe20000001810 */
[----:B------:R-:W4:Y:S05]  /*8120*/  LDSM.16.MT88.4 R188, [R204+0x2000] ;  /* 0x00200000ccbc783b */ /* 0x000f2a0000004200 */
[-C--:B-1----:R-:W-:Y:S06]  /*8130*/  HMMA.16816.F32 R20, R184, R164.reuse, R20 ;  /* 0x000000a4b814723c */ /* 0x082fec0000001814 */
[C---:B------:R-:W-:Y:S06]  /*8140*/  HMMA.16816.F32 R24, R192.reuse, R164, R24 ;  /* 0x000000a4c018723c */ /* 0x040fec0000001818 */
[-C--:B------:R-:W-:Y:S01]  /*8150*/  HMMA.16816.F32 R28, R192, R166.reuse, R28 ;  /* 0x000000a6c01c723c */ /* 0x080fe2000000181c */
[----:B------:R1:W4:Y:S05]  /*8160*/  LDSM.16.M88.4 R192, [R0+0x1f000] ;  /* 0x01f0000000c0783b */ /* 0x00032a0000000200 */
[----:B------:R-:W-:Y:S01]  /*8170*/  HMMA.16816.F32 R32, R184, R166, R32 ;  /* 0x000000a6b820723c */ /* 0x000fe20000001820 */
[----:B------:R-:W4:Y:S04]  /*8180*/  LDSM.16.MT88.4 R164, [R204+0x6000] ;  /* 0x00600000cca4783b */ /* 0x000f280000004200 */
[----:B------:R-:W-:Y:S01]  /*8190*/  LDSM.16.MT88.4 R184, [R204+0x2800] ;  /* 0x00280000ccb8783b */ /* 0x000fe20000004200 */
[-C--:B--2---:R-:W-:Y:S06]  /*81a0*/  HMMA.16816.F32 R4, R172, R176.reuse, R4 ;  /* 0x000000b0ac04723c */ /* 0x084fec0000001804 */
[C---:B------:R-:W-:Y:S06]  /*81b0*/  HMMA.16816.F32 R8, R196.reuse, R176, R8 ;  /* 0x000000b0c408723c */ /* 0x040fec0000001808 */
[-C--:B------:R-:W-:Y:S01]  /*81c0*/  HMMA.16816.F32 R12, R196, R178.reuse, R12 ;  /* 0x000000b2c40c723c */ /* 0x080fe2000000180c */
[----:B-1----:R-:W-:Y:S05]  /*81d0*/  IMAD.U32 R0, RZ, RZ, UR6 ;  /* 0x00000006ff007e24 */ /* 0x002fea000f8e00ff */
[C---:B------:R-:W-:Y:S01]  /*81e0*/  HMMA.16816.F32 R16, R172.reuse, R178, R16 ;  /* 0x000000b2ac10723c */ /* 0x040fe20000001810 */
[----:B------:R-:W1:Y:S05]  /*81f0*/  LDSM.16.M88.4 R176, [R2+0x1e000] ;  /* 0x01e0000002b0783b */ /* 0x000e6a0000000200 */
[-C--:B---3--:R-:W-:Y:S06]  /*8200*/  HMMA.16816.F32 R20, R172, R168.reuse, R20 ;  /* 0x000000a8ac14723c */ /* 0x088fec0000001814 */
[C---:B------:R-:W-:Y:S06]  /*8210*/  HMMA.16816.F32 R24, R196.reuse, R168, R24 ;  /* 0x000000a8c418723c */ /* 0x040fec0000001818 */
[-C--:B------:R-:W-:Y:S01]  /*8220*/  HMMA.16816.F32 R28, R196, R170.reuse, R28 ;  /* 0x000000aac41c723c */ /* 0x080fe2000000181c */
[----:B------:R2:W3:Y:S05]  /*8230*/  LDSM.16.M88.4 R196, [R2+0x1f000] ;  /* 0x01f0000002c4783b */ /* 0x0004ea0000000200 */
[----:B------:R-:W-:Y:S01]  /*8240*/  HMMA.16816.F32 R32, R172, R170, R32 ;  /* 0x000000aaac20723c */ /* 0x000fe20000001820 */
[----:B------:R-:W3:Y:S04]  /*8250*/  LDSM.16.MT88.4 R168, [R204+0x6800] ;  /* 0x00680000cca8783b */ /* 0x000ee80000004200 */
[----:B------:R-:W-:Y:S01]  /*8260*/  LDSM.16.M88.4 R172, [R200+0x1e000] ;  /* 0x01e00000c8ac783b */ /* 0x000fe20000000200 */
[-C--:B----4-:R-:W-:Y:S03]  /*8270*/  HMMA.16816.F32 R4, R180, R188.reuse, R4 ;  /* 0x000000bcb404723c */ /* 0x090fe60000001804 */
[----:B------:R-:W-:Y:S03]  /*8280*/  LDSM.16.M88.4 R200, [R200+0x1f000] ;  /* 0x01f00000c8c8783b */ /* 0x000fe60000000200 */
[C---:B------:R-:W-:Y:S06]  /*8290*/  HMMA.16816.F32 R8, R192.reuse, R188, R8 ;  /* 0x000000bcc008723c */ /* 0x040fec0000001808 */
[-C--:B------:R-:W-:Y:S05]  /*82a0*/  HMMA.16816.F32 R12, R192, R190.reuse, R12 ;  /* 0x000000bec00c723c */ /* 0x080fea000000180c */
[----:B--2---:R-:W-:Y:S01]  /*82b0*/  @P1 IADD3 R2, P0, R249, UR18, RZ ;  /* 0x00000012f9021c10 */ /* 0x004fe2000ff1e0ff */
[C---:B------:R-:W-:Y:S01]  /*82c0*/  HMMA.16816.F32 R16, R180.reuse, R190, R16 ;  /* 0x000000beb410723c */ /* 0x040fe20000001810 */
[----:B------:R-:W2:Y:S01]  /*82d0*/  LDSM.16.MT88.4 R188, [R204+0x3000] ;  /* 0x00300000ccbc783b */ /* 0x000ea20000004200 */
[----:B------:R-:W-:Y:S04]  /*82e0*/  @UP3 UIADD3 UR18, UP1, UR18, -0x100, URZ ;  /* 0xffffff0012123890 */ /* 0x000fe8000ff3e03f */
[-C--:B------:R-:W-:Y:S06]  /*82f0*/  HMMA.16816.F32 R20, R180, R164.reuse, R20 ;  /* 0x000000a4b414723c */ /* 0x080fec0000001814 */
[C---:B------:R-:W-:Y:S06]  /*8300*/  HMMA.16816.F32 R24, R192.reuse, R164, R24 ;  /* 0x000000a4c018723c */ /* 0x040fec0000001818 */
[-C--:B------:R-:W-:Y:S01]  /*8310*/  HMMA.16816.F32 R28, R192, R166.reuse, R28 ;  /* 0x000000a6c01c723c */ /* 0x080fe2000000181c */
[----:B------:R-:W4:Y:S05]  /*8320*/  LDSM.16.MT88.4 R192, [R204+0x7000] ;  /* 0x00700000ccc0783b */ /* 0x000f2a0000004200 */
[----:B------:R-:W-:Y:S01]  /*8330*/  HMMA.16816.F32 R32, R180, R166, R32 ;  /* 0x000000a6b420723c */ /* 0x000fe20000001820 */
[----:B------:R-:W-:Y:S04]  /*8340*/  LDSM.16.M88.4 R164, [R3+0x1e000] ;  /* 0x01e0000003a4783b */ /* 0x000fe80000000200 */
[----:B------:R-:W4:Y:S01]  /*8350*/  LDSM.16.MT88.4 R180, [R204+0x3800] ;  /* 0x00380000ccb4783b */ /* 0x000f220000004200 */
[-C--:B-1----:R-:W-:Y:S06]  /*8360*/  HMMA.16816.F32 R4, R176, R184.reuse, R4 ;  /* 0x000000b8b004723c */ /* 0x082fec0000001804 */
[C---:B---3--:R-:W-:Y:S06]  /*8370*/  HMMA.16816.F32 R8, R196.reuse, R184, R8 ;  /* 0x000000b8c408723c */ /* 0x048fec0000001808 */
[-C--:B------:R-:W-:Y:S06]  /*8380*/  HMMA.16816.F32 R12, R196, R186.reuse, R12 ;  /* 0x000000bac40c723c */ /* 0x080fec000000180c */
[C---:B------:R-:W-:Y:S01]  /*8390*/  HMMA.16816.F32 R16, R176.reuse, R186, R16 ;  /* 0x000000bab010723c */ /* 0x040fe20000001810 */
[----:B------:R1:W3:Y:S05]  /*83a0*/  LDSM.16.M88.4 R184, [R3+0x1f000] ;  /* 0x01f0000003b8783b */ /* 0x0002ea0000000200 */
[-C--:B------:R-:W-:Y:S06]  /*83b0*/  HMMA.16816.F32 R20, R176, R168.reuse, R20 ;  /* 0x000000a8b014723c */ /* 0x080fec0000001814 */
[C---:B------:R-:W-:Y:S06]  /*83c0*/  HMMA.16816.F32 R24, R196.reuse, R168, R24 ;  /* 0x000000a8c418723c */ /* 0x040fec0000001818 */
[-C--:B------:R-:W-:Y:S01]  /*83d0*/  HMMA.16816.F32 R28, R196, R170.reuse, R28 ;  /* 0x000000aac41c723c */ /* 0x080fe2000000181c */
[----:B------:R-:W3:Y:S05]  /*83e0*/  LDSM.16.MT88.4 R196, [R204+0x7800] ;  /* 0x00780000ccc4783b */ /* 0x000eea0000004200 */
[----:B------:R-:W-:Y:S05]  /*83f0*/  HMMA.16816.F32 R32, R176, R170, R32 ;  /* 0x000000aab020723c */ /* 0x000fea0000001820 */
[----:B-1----:R-:W-:Y:S01]  /*8400*/  @P1 IADD3.X R3, R250, UR17, RZ, P0, !PT ;  /* 0x00000011fa031c10 */ /* 0x002fe200087fe4ff */
[-C--:B--2---:R-:W-:Y:S01]  /*8410*/  HMMA.16816.F32 R4, R172, R188.reuse, R4 ;  /* 0x000000bcac04723c */ /* 0x084fe20000001804 */
[----:B------:R-:W-:Y:S03]  /*8420*/  @UP3 UIADD3.X UR17, UR17, -0x1, URZ, UP1, !UPT ;  /* 0xffffffff11113890 */ /* 0x000fe60008ffe43f */
[----:B------:R-:W5:Y:S01]  /*8430*/  @P1 LDG.E R246, desc[UR14][R2.64] ;  /* 0x0000000e02f61981 */ /* 0x000f62000c1e1900 */
[----:B------:R-:W-:Y:S01]  /*8440*/  IMAD.IADD R176, R207, 0x1, R206 ;  /* 0x00000001cfb07824 */ /* 0x000fe200078e02ce */
[C---:B------:R-:W-:Y:S02]  /*8450*/  HMMA.16816.F32 R8, R200.reuse, R188, R8 ;  /* 0x000000bcc808723c */ /* 0x040fe40000001808 */
[----:B------:R-:W5:Y:S04]  /*8460*/  @P1 LDG.E R247, desc[UR14][R2.64+0x20] ;  /* 0x0000200e02f71981 */ /* 0x000f68000c1e1900 */
[-C--:B------:R-:W-:Y:S01]  /*8470*/  HMMA.16816.F32 R12, R200, R190.reuse, R12 ;  /* 0x000000bec80c723c */ /* 0x080fe2000000180c */
[----:B------:R-:W-:Y:S04]  /*8480*/  LDSM.16.MT88.4 R168, [R176+0x3000] ;  /* 0x00300000b0a8783b */ /* 0x000fe80000004200 */
[----:B------:R-:W5:Y:S01]  /*8490*/  @P1 LDG.E R244, desc[UR14][R2.64+0x80] ;  /* 0x0000800e02f41981 */ /* 0x000f62000c1e1900 */
[C---:B------:R-:W-:Y:S03]  /*84a0*/  HMMA.16816.F32 R16, R172.reuse, R190, R16 ;  /* 0x000000beac10723c */ /* 0x040fe60000001810 */
[----:B------:R1:W5:Y:S03]  /*84b0*/  @P1 LDG.E R245, desc[UR14][R2.64+0xa0] ;  /* 0x0000a00e02f51981 */ /* 0x000366000c1e1900 */
[-C--:B----4-:R-:W-:Y:S06]  /*84c0*/  HMMA.16816.F32 R20, R172, R192.reuse, R20 ;  /* 0x000000c0ac14723c */ /* 0x090fec0000001814 */
[C---:B------:R-:W-:Y:S06]  /*84d0*/  HMMA.16816.F32 R24, R200.reuse, R192, R24 ;  /* 0x000000c0c818723c */ /* 0x040fec0000001818 */
[-C--:B------:R-:W-:Y:S06]  /*84e0*/  HMMA.16816.F32 R28, R200, R194.reuse, R28 ;  /* 0x000000c2c81c723c */ /* 0x080fec000000181c */
[----:B------:R-:W-:Y:S01]  /*84f0*/  HMMA.16816.F32 R32, R172, R194, R32 ;  /* 0x000000c2ac20723c */ /* 0x000fe20000001820 */
[----:B------:R-:W-:Y:S01]  /*8500*/  LDSM.16.MT88.4 R172, [R206+0x3800] ;  /* 0x00380000ceac783b */ /* 0x000fe20000004200 */
[----:B-1----:R-:W-:Y:S04]  /*8510*/  IMAD.U32 R2, RZ, RZ, UR6 ;  /* 0x00000006ff027e24 */ /* 0x002fe8000f8e00ff */
[-C--:B------:R-:W-:Y:S05]  /*8520*/  HMMA.16816.F32 R4, R164, R180.reuse, R4 ;  /* 0x000000b4a404723c */ /* 0x080fea0000001804 */
[-C--:B------:R-:W-:Y:S01]  /*8530*/  LEA R2, P0, R2, R218.reuse, 0x2 ;  /* 0x000000da02027211 */ /* 0x080fe200078010ff */
[C---:B---3--:R-:W-:Y:S05]  /*8540*/  HMMA.16816.F32 R8, R184.reuse, R180, R8 ;  /* 0x000000b4b808723c */ /* 0x048fea0000001808 */
[-C--:B------:R-:W-:Y:S01]  /*8550*/  LEA.HI.X.SX32 R3, R0, R219.reuse, 0x2, P0 ;  /* 0x000000db00037211 */ /* 0x080fe200000f16ff */
[-C--:B------:R-:W-:Y:S01]  /*8560*/  HMMA.16816.F32 R12, R184, R182.reuse, R12 ;  /* 0x000000b6b80c723c */ /* 0x080fe2000000180c */
[----:B------:R-:W-:Y:S05]  /*8570*/  IMAD.U32 R0, RZ, RZ, UR8 ;  /* 0x00000008ff007e24 */ /* 0x000fea000f8e00ff */
[C---:B------:R-:W-:Y:S05]  /*8580*/  HMMA.16816.F32 R16, R164.reuse, R182, R16 ;  /* 0x000000b6a410723c */ /* 0x040fea0000001810 */
[----:B------:R1:W-:Y:S01]  /*8590*/  REDG.E.ADD.F32.FTZ.RN.STRONG.GPU desc[UR14][R218.64], R4 ;  /* 0x00000004da0079a6 */ /* 0x0003e2000c10f38e */
[-C--:B------:R-:W-:Y:S03]  /*85a0*/  HMMA.16816.F32 R20, R164, R196.reuse, R20 ;  /* 0x000000c4a414723c */ /* 0x080fe60000001814 */
[----:B------:R2:W-:Y:S03]  /*85b0*/  REDG.E.ADD.F32.FTZ.RN.STRONG.GPU desc[UR14][R2.64], R5 ;  /* 0x00000005020079a6 */ /* 0x0005e6000c10f38e */
[C---:B------:R-:W-:Y:S06]  /*85c0*/  HMMA.16816.F32 R24, R184.reuse, R196, R24 ;  /* 0x000000c4b818723c */ /* 0x040fec0000001818 */
[-C--:B------:R-:W-:Y:S06]  /*85d0*/  HMMA.16816.F32 R28, R184, R198.reuse, R28 ;  /* 0x000000c6b81c723c */ /* 0x080fec000000181c */
[----:B------:R-:W-:Y:S07]  /*85e0*/  HMMA.16816.F32 R32, R164, R198, R32 ;  /* 0x000000c6a420723c */ /* 0x000fee0000001820 */
[----:B------:R-:W-:Y:S04]  /*85f0*/  IMAD.U32 R164, RZ, RZ, UR11 ;  /* 0x0000000bffa47e24 */ /* 0x000fe8000f8e00ff */
[----:B-1----:R-:W-:Y:S01]  /*8600*/  IMAD.U32 R4, RZ, RZ, UR8 ;  /* 0x00000008ff047e24 */ /* 0x002fe2000f8e00ff */
[-C--:B------:R-:W-:Y:S01]  /*8610*/  LEA R164, P1, R164, R218.reuse, 0x2 ;  /* 0x000000daa4a47211 */ /* 0x080fe200078210ff */
[----:B------:R-:W-:Y:S01]  /*8620*/  IMAD.U32 R165, RZ, RZ, UR11 ;  /* 0x0000000bffa57e24 */ /* 0x000fe2000f8e00ff */
[----:B------:R-:W-:Y:S01]  /*8630*/  UIMAD UR8, UR7, 0x30, URZ ;  /* 0x00000030070878a4 */ /* 0x000fe2000f8e023f */
[----:B------:R-:W-:Y:S01]  /*8640*/  IMAD.U32 R166, RZ, RZ, UR10 ;  /* 0x0000000affa67e24 */ /* 0x000fe2000f8e00ff */
[-C--:B------:R-:W-:Y:S01]  /*8650*/  LEA R4, P0, R4, R218.reuse, 0x2 ;  /* 0x000000da04047211 */ /* 0x080fe200078010ff */
[----:B------:R-:W-:Y:S01]  /*8660*/  UIMAD UR7, UR7, 0x38, URZ ;  /* 0x00000038070778a4 */ /* 0x000fe2000f8e023f */
[-C--:B------:R-:W-:Y:S02]  /*8670*/  LEA.HI.X.SX32 R165, R165, R219.reuse, 0x2, P1 ;  /* 0x000000dba5a57211 */ /* 0x080fe400008f16ff */
[-C--:B--2---:R-:W-:Y:S01]  /*8680*/  LEA.HI.X.SX32 R5, R0, R219.reuse, 0x2, P0 ;  /* 0x000000db00057211 */ /* 0x084fe200000f16ff */
[----:B------:R-:W-:Y:S01]  /*8690*/  IMAD.U32 R0, RZ, RZ, UR10 ;  /* 0x0000000aff007e24 */ /* 0x000fe2000f8e00ff */
[-C--:B------:R-:W-:Y:S01]  /*86a0*/  LEA R166, P0, R166, R218.reuse, 0x2 ;  /* 0x000000daa6a67211 */ /* 0x080fe200078010ff */
[----:B------:R1:W-:Y:S03]  /*86b0*/  REDG.E.ADD.F32.FTZ.RN.STRONG.GPU desc[UR14][R164.64], R6 ;  /* 0x00000006a40079a6 */ /* 0x0003e6000c10f38e */
[-C--:B------:R-:W-:Y:S01]  /*86c0*/  LEA.HI.X.SX32 R167, R0, R219.reuse, 0x2, P0 ;  /* 0x000000db00a77211 */ /* 0x080fe200000f16ff */
[----:B------:R2:W-:Y:S01]  /*86d0*/  REDG.E.ADD.F32.FTZ.RN.STRONG.GPU desc[UR14][R4.64], R7 ;  /* 0x00000007040079a6 */ /* 0x0005e2000c10f38e */
[----:B------:R-:W-:Y:S03]  /*86e0*/  IMAD.U32 R0, RZ, RZ, UR7 ;  /* 0x00000007ff007e24 */ /* 0x000fe6000f8e00ff */
[----:B------:R3:W-:Y:S01]  /*86f0*/  REDG.E.ADD.F32.FTZ.RN.STRONG.GPU desc[UR14][R166.64], R8 ;  /* 0x00000008a60079a6 */ /* 0x0007e2000c10f38e */
[----:B-1----:R-:W-:Y:S02]  /*8700*/  IMAD.U32 R164, RZ, RZ, UR9 ;  /* 0x00000009ffa47e24 */ /* 0x002fe4000f8e00ff */
[----:B------:R-:W-:Y:S02]  /*8710*/  IMAD.U32 R6, RZ, RZ, UR8 ;  /* 0x00000008ff067e24 */ /* 0x000fe4000f8e00ff */
[----:B--2---:R-:W-:Y:S01]  /*8720*/  IMAD.U32 R7, RZ, RZ, UR9 ;  /* 0x00000009ff077e24 */ /* 0x004fe2000f8e00ff */
[-C--:B------:R-:W-:Y:S01]  /*8730*/  LEA R164, P2, R164, R218.reuse, 0x2 ;  /* 0x000000daa4a47211 */ /* 0x080fe200078410ff */
[----:B------:R-:W-:Y:S01]  /*8740*/  IMAD.U32 R4, RZ, RZ, UR7 ;  /* 0x00000007ff047e24 */ /* 0x000fe2000f8e00ff */
[-C--:B------:R-:W-:Y:S01]  /*8750*/  LEA R6, P1, R6, R218.reuse, 0x2 ;  /* 0x000000da06067211 */ /* 0x080fe200078210ff */
        /* <DEDUP_REMOVED lines=8> */
[----:B---3--:R-:W-:Y:S01]  /*87e0*/  IMAD.U32 R8, RZ, RZ, UR8 ;  /* 0x00000008ff087e24 */ /* 0x008fe2000f8e00ff */
        /* <DEDUP_REMOVED lines=40> */
[----:B------:R-:W-:Y:S01]  /*8a70*/  IMAD.U32 R0, RZ, RZ, UR7 ;  /* 0x00000007ff007e24 */ /* 0x000fe2000f8e00ff */
[----:B------:R-:W-:Y:S03]  /*8a80*/  UIADD3 UR8, UR6, UR9, URZ ;  /* 0x0000000906087290 */ /* 0x000fe6000fffe03f */
[----:B------:R2:W-:Y:S03]  /*8a90*/  REDG.E.ADD.F32.FTZ.RN.STRONG.GPU desc[UR14][R4.64], R15 ;  /* 0x0000000f040079a6 */ /* 0x0005e6000c10f38e */
[----:B------:R-:W-:Y:S01]  /*8aa0*/  IMAD.U32 R10, RZ, RZ, UR8 ;  /* 0x00000008ff0a7e24 */ /* 0x000fe2000f8e00ff */
        /* <DEDUP_REMOVED lines=9> */
[----:B------:R-:W-:Y:S01]  /*8b40*/  IMAD.U32 R0, RZ, RZ, UR9 ;  /* 0x00000009ff007e24 */ /* 0x000fe2000f8e00ff */
[-C--:B------:R-:W-:Y:S02]  /*8b50*/  LEA R4, P0, R4, R218.reuse, 0x2 ;  /* 0x000000da04047211 */ /* 0x080fe400078010ff */
[-C--:B------:R-:W-:Y:S01]  /*8b60*/  LEA R8, P1, R8, R218.reuse, 0x2 ;  /* 0x000000da08087211 */ /* 0x080fe200078210ff */
[----:B------:R1:W-:Y:S01]  /*8b70*/  REDG.E.ADD.F32.FTZ.RN.STRONG.GPU desc[UR14][R6.64], R22 ;  /* 0x00000016060079a6 */ /* 0x0003e2000c10f38e */
[-C--:B------:R-:W-:Y:S01]  /*8b80*/  LEA.HI.X.SX32 R5, R0, R219.reuse, 0x2, P0 ;  /* 0x000000db00057211 */ /* 0x080fe200000f16ff */
[----:B------:R-:W-:Y:S01]  /*8b90*/  IMAD.U32 R0, RZ, RZ, UR8 ;  /* 0x00000008ff007e24 */ /* 0x000fe2000f8e00ff */
[----:B------:R-:W-:Y:S01]  /*8ba0*/  UIADD3 UR8, UR6, UR7, URZ ;  /* 0x0000000706087290 */ /* 0x000fe2000fffe03f */
[-C--:B------:R-:W-:Y:S02]  /*8bb0*/  LEA R10, P0, R10, R218.reuse, 0x2 ;  /* 0x000000da0a0a7211 */ /* 0x080fe400078010ff */
[----:B------:R2:W-:Y:S01]  /*8bc0*/  REDG.E.ADD.F32.FTZ.RN.STRONG.GPU desc[UR14][R4.64], R23 ;  /* 0x00000017040079a6 */ /* 0x0005e2000c10f38e */
[----:B------:R-:W-:Y:S01]  /*8bd0*/  UIADD3 UR9, UR6, UR8, URZ ;  /* 0x0000000806097290 */ /* 0x000fe2000fffe03f */
[-C--:B------:R-:W-:Y:S01]  /*8be0*/  LEA.HI.X.SX32 R11, R0, R219.reuse, 0x2, P0 ;  /* 0x000000db000b7211 */ /* 0x080fe200000f16ff */
[----:B------:R-:W-:Y:S01]  /*8bf0*/  IMAD.U32 R0, RZ, RZ, UR8 ;  /* 0x00000008ff007e24 */ /* 0x000fe2000f8e00ff */
[----:B------:R-:W-:Y:S01]  /*8c00*/  UIADD3 UR8, UR11, 0x60, URZ ;  /* 0x000000600b087890 */ /* 0x000fe2000fffe03f */
[----:B------:R-:W-:Y:S04]  /*8c10*/  LDSM.16.MT88.4 R20, [R206+0x2000] ;  /* 0x00200000ce14783b */ /* 0x000fe80000004200 */
[----:B------:R-:W-:Y:S01]  /*8c20*/  REDG.E.ADD.F32.FTZ.RN.STRONG.GPU desc[UR14][R10.64], R24 ;  /* 0x000000180a0079a6 */ /* 0x000fe2000c10f38e */
[CC--:B-1----:R-:W-:Y:S04]  /*8c30*/  LEA R6, P0, R0.reuse, R218.reuse, 0x2 ;  /* 0x000000da00067211 */ /* 0x0c2fe800078010ff */
[-C--:B------:R-:W-:Y:S01]  /*8c40*/  LEA.HI.X.SX32 R7, R0, R219.reuse, 0x2, P0 ;  /* 0x000000db00077211 */ /* 0x080fe200000f16ff */
[----:B------:R-:W-:Y:S02]  /*8c50*/  IMAD.U32 R0, RZ, RZ, UR8 ;  /* 0x00000008ff007e24 */ /* 0x000fe4000f8e00ff */
[----:B--2---:R-:W-:Y:S01]  /*8c60*/  IMAD.U32 R4, RZ, RZ, UR7 ;  /* 0x00000007ff047e24 */ /* 0x004fe2000f8e00ff */
[----:B------:R-:W-:Y:S01]  /*8c70*/  UIADD3 UR7, UR6, UR8, URZ ;  /* 0x0000000806077290 */ /* 0x000fe2000fffe03f */
[----:B------:R-:W-:Y:S03]  /*8c80*/  IMAD.U32 R5, RZ, RZ, UR9 ;  /* 0x00000009ff057e24 */ /* 0x000fe6000f8e00ff */
[-C--:B------:R-:W-:Y:S01]  /*8c90*/  LEA.HI.X.SX32 R9, R4, R219.reuse, 0x2, P1 ;  /* 0x000000db04097211 */ /* 0x080fe200008f16ff */
[----:B------:R-:W-:Y:S01]  /*8ca0*/  UIADD3 UR9, UR6, UR7, URZ ;  /* 0x0000000706097290 */ /* 0x000fe2000fffe03f */
[CC--:B------:R-:W-:Y:S03]  /*8cb0*/  LEA R4, P0, R5.reuse, R218.reuse, 0x2 ;  /* 0x000000da05047211 */ /* 0x0c0fe600078010ff */
[----:B------:R-:W-:Y:S01]  /*8cc0*/  REDG.E.ADD.F32.FTZ.RN.STRONG.GPU desc[UR14][R8.64], R25 ;  /* 0x00000019080079a6 */ /* 0x000fe2000c10f38e */
[-C--:B------:R-:W-:Y:S01]  /*8cd0*/  LEA.HI.X.SX32 R5, R5, R219.reuse, 0x2, P0 ;  /* 0x000000db05057211 */ /* 0x080fe200000f16ff */
[----:B------:R-:W-:Y:S02]  /*8ce0*/  UIADD3 UR8, UR6, UR9, URZ ;  /* 0x0000000906087290 */ /* 0x000fe4000fffe03f */
[----:B------:R1:W-:Y:S04]  /*8cf0*/  REDG.E.ADD.F32.FTZ.RN.STRONG.GPU desc[UR14][R6.64], R26 ;  /* 0x0000001a060079a6 */ /* 0x0003e8000c10f38e */
[----:B------:R2:W-:Y:S04]  /*8d00*/  REDG.E.ADD.F32.FTZ.RN.STRONG.GPU desc[UR14][R4.64], R27 ;  /* 0x0000001b040079a6 */ /* 0x0005e8000c10f38e */
[----:B------:R-:W-:Y:S04]  /*8d10*/  REDG.E.ADD.F32.FTZ.RN.STRONG.GPU desc[UR14][R218.64+0x180], R32 ;  /* 0x00018020da0079a6 */ /* 0x000fe8000c10f38e */
[----:B------:R3:W-:Y:S04]  /*8d20*/  REDG.E.ADD.F32.FTZ.RN.STRONG.GPU desc[UR14][R2.64+0x180], R33 ;  /* 0x00018021020079a6 */ /* 0x0007e8000c10f38e */
[----:B------:R-:W-:Y:S01]  /*8d30*/  LDSM.16.MT88.4 R24, [R176+0x2000] ;  /* 0x00200000b018783b */ /* 0x000fe20000004200 */
[----:B-1----:R-:W-:Y:S01]  /*8d40*/  IMAD.U32 R6, RZ, RZ, UR7 ;  /* 0x00000007ff067e24 */ /* 0x002fe2000f8e00ff */
[----:B------:R-:W-:Y:S01]  /*8d50*/  UIADD3 UR7, UR6, UR8, URZ ;  /* 0x0000000806077290 */ /* 0x000fe2000fffe03f */
[----:B------:R-:W-:Y:S01]  /*8d60*/  IMAD.U32 R7, RZ, RZ, UR8 ;  /* 0x00000008ff077e24 */ /* 0x000fe2000f8e00ff */
[CC--:B--2---:R-:W-:Y:S02]  /*8d70*/  LEA R4, P0, R0.reuse, R218.reuse, 0x2 ;  /* 0x000000da00047211 */ /* 0x0c4fe400078010ff */
[----:B------:R-:W-:Y:S02]  /*8d80*/  UIADD3 UR6, UR6, UR7, URZ ;  /* 0x0000000706067290 */ /* 0x000fe4000fffe03f */
[-C--:B------:R-:W-:Y:S01]  /*8d90*/  LEA.HI.X.SX32 R5, R0, R219.reuse, 0x2, P0 ;  /* 0x000000db00057211 */ /* 0x080fe200000f16ff */
[----:B------:R-:W-:Y:S01]  /*8da0*/  IMAD.U32 R0, RZ, RZ, UR9 ;  /* 0x00000009ff007e24 */ /* 0x000fe2000f8e00ff */
[CC--:B------:R-:W-:Y:S02]  /*8db0*/  LEA R10, P0, R6.reuse, R218.reuse, 0x2 ;  /* 0x000000da060a7211 */ /* 0x0c0fe400078010ff */
[----:B---3--:R-:W-:Y:S01]  /*8dc0*/  IMAD.U32 R3, RZ, RZ, UR6 ;  /* 0x00000006ff037e24 */ /* 0x008fe2000f8e00ff */
        /* <DEDUP_REMOVED lines=113> */
[----:B------:R-:W3:Y:S04]  /*94e0*/  LDL R234, [R1+0x14] ;  /* 0x0000140001ea7983 */ /* 0x000ee80000100800 */
[----:B------:R-:W4:Y:S04]  /*94f0*/  LDL R237, [R1+0x24] ;  /* 0x0000240001ed7983 */ /* 0x000f280000100800 */
[----:B------:R-:W4:Y:S04]  /*9500*/  LDL R233, [R1+0xc] ;  /* 0x00000c0001e97983 */ /* 0x000f280000100800 */
        /* <DEDUP_REMOVED lines=128> */
[----:B------:R-:W-:Y:S01]  /*9d10*/  F2FP.F16.F32.PACK_AB R90, R91, R90 ;  /* 0x0000005a5b5a723e */ /* 0x000fe200000000ff */
[----:B------:R-:W-:Y:S01]  /*9d20*/  UISETP.NE.AND UP0, UPT, UR39, -0x1, UPT ;  /* 0xffffffff2700788c */ /* 0x000fe2000bf05270 */
[----:B------:R-:W-:-:S02]  /*9d30*/  F2FP.F16.F32.PACK_AB R92, R93, R92 ;  /* 0x0000005c5d5c723e */ /* 0x000fc400000000ff */
        /* <DEDUP_REMOVED lines=9> */
[----:B------:R-:W-:Y:S04]  /*9dd0*/  STS [R235+0x400], R31 ;  /* 0x0004001feb007388 */ /* 0x000fe80000000800 */
[----:B---3--:R-:W-:Y:S04]  /*9de0*/  STS [R234], R28 ;  /* 0x0000001cea007388 */ /* 0x008fe80000000800 */
[----:B----4-:R-:W-:Y:S04]  /*9df0*/  STS [R237], R27 ;  /* 0x0000001bed007388 */ /* 0x010fe80000000800 */
[----:B------:R-:W-:Y:S04]  /*9e00*/  STS [R235+0x2000], R30 ;  /* 0x0020001eeb007388 */ /* 0x000fe80000000800 */
[----:B------:R-:W-:Y:S04]  /*9e10*/  STS [R235+0x2400], R29 ;  /* 0x0024001deb007388 */ /* 0x000fe80000000800 */
[----:B------:R-:W-:Y:S04]  /*9e20*/  STS [R234+0x2000], R26 ;  /* 0x0020001aea007388 */ /* 0x000fe80000000800 */
[----:B------:R-:W-:Y:S04]  /*9e30*/  STS [R234+0x2400], R25 ;  /* 0x00240019ea007388 */ /* 0x000fe80000000800 */
[----:B------:R-:W-:Y:S04]  /*9e40*/  STS [R233], R24 ;  /* 0x00000018e9007388 */ /* 0x000fe80000000800 */
[----:B------:R-:W-:Y:S04]  /*9e50*/  STS [R233+0x400], R23 ;  /* 0x00040017e9007388 */ /* 0x000fe80000000800 */
[----:B------:R-:W-:Y:S04]  /*9e60*/  STS [R232], R20 ;  /* 0x00000014e8007388 */ /* 0x000fe80000000800 */
        /* <DEDUP_REMOVED lines=68> */
.L_x_317:
        /* <DEDUP_REMOVED lines=23> */
.L_x_318:
        /* <DEDUP_REMOVED lines=14> */
[----:B------:R-:W-:Y:S01]  /*a500*/  ISETP.GE.AND P5, PT, R0, UR16, PT ;  /* 0x0000001000007c0c */ /* 0x000fe2000bfa6270 */
[----:B------:R-:W-:Y:S01]  /*a510*/  IMAD.U32 R3, RZ, RZ, UR11 ;  /* 0x0000000bff037e24 */ /* 0x000fe2000f8e00ff */
[----:B------:R-:W-:Y:S01]  /*a520*/  IADD3 R4, P0, R4, UR19, RZ ;  /* 0x0000001304047c10 */ /* 0x000fe2000ff1e0ff */
[----:B------:R-:W-:Y:S01]  /*a530*/  UIMAD UR11, UR21, UR12, URZ ;  /* 0x0000000c150b72a4 */ /* 0x000fe2000f8e023f */
[C---:B------:R-:W-:Y:S01]  /*a540*/  VIADD R6, R0.reuse, 0x20 ;  /* 0x0000002000067836 */ /* 0x040fe20000000000 */
[----:B------:R-:W-:Y:S01]  /*a550*/  SHF.R.S32.HI R22, RZ, 0x1f, R0 ;  /* 0x0000001fff167819 */ /* 0x000fe20000011400 */
[----:B------:R-:W-:Y:S01]  /*a560*/  VIADD R7, R0, 0x40 ;  /* 0x0000004000077836 */ /* 0x000fe20000000000 */
[----:B------:R-:W-:Y:S01]  /*a570*/  IADD3.X R5, R5, UR20, R3, P0, !PT ;  /* 0x0000001405057c10 */ /* 0x000fe200087fe403 */
[----:B------:R-:W-:Y:S01]  /*a580*/  IMAD.U32 R3, RZ, RZ, UR12 ;  /* 0x0000000cff037e24 */ /* 0x000fe2000f8e00ff */
[----:B------:R-:W-:Y:S01]  /*a590*/  UIMAD UR13, UR59, UR13, UR11 ;  /* 0x0000000d3b0d72a4 */ /* 0x000fe2000f8e020b */
[----:B------:R1:W2:Y:S01]  /*a5a0*/  LDS.128 R28, [R2+0xd000] ;  /* 0x00d00000021c7984 */ /* 0x0002a20000000c00 */
[----:B------:R-:W-:Y:S01]  /*a5b0*/  ISETP.GE.AND P4, PT, R6, UR16, PT ;  /* 0x0000001006007c0c */ /* 0x000fe2000bf86270 */
[----:B------:R-:W-:Y:S01]  /*a5c0*/  IMAD.WIDE.U32 R4, R3, UR59, R4 ;  /* 0x0000003b03047c25 */ /* 0x000fe2000f8e0004 */
[----:B------:R-:W-:Y:S01]  /*a5d0*/  ISETP.GE.AND P3, PT, R7, UR16, PT ;  /* 0x0000001007007c0c */ /* 0x000fe2000bf66270 */
[----:B------:R1:W3:Y:S02]  /*a5e0*/  LDS.128 R24, [R2+0x11000] ;  /* 0x0110000002187984 */ /* 0x0002e40000000c00 */
[----:B------:R-:W-:-:S02]  /*a5f0*/  VIADD R6, R0, 0x60 ;  /* 0x0000006000067836 */ /* 0x000fc40000000000 */
[----:B------:R1:W4:Y:S01]  /*a600*/  LDS.128 R36, [R2+0x15000] ;  /* 0x0150000002247984 */ /* 0x0003220000000c00 */
[----:B------:R-:W-:Y:S02]  /*a610*/  VIADD R20, R5, UR13 ;  /* 0x0000000d05147c36 */ /* 0x000fe40008000000 */
[----:B------:R-:W-:Y:S01]  /*a620*/  ISETP.GE.AND P2, PT, R6, UR16, PT ;  /* 0x0000001006007c0c */ /* 0x000fe2000bf46270 */
        /* <DEDUP_REMOVED lines=22> */
.L_x_320:
[----:B------:R-:W-:Y:S05]  /*a790*/  BSYNC B0 ;  /* 0x0000000000007941 */ /* 0x000fea0003800000 */
.L_x_319:
        /* <DEDUP_REMOVED lines=18> */
.L_x_322:
[----:B------:R-:W-:Y:S05]  /*a8c0*/  BSYNC B0 ;  /* 0x0000000000007941 */ /* 0x000fea0003800000 */
.L_x_321:
        /* <DEDUP_REMOVED lines=20> */
.L_x_324:
[----:B------:R-:W-:Y:S05]  /*aa10*/  BSYNC B0 ;  /* 0x0000000000007941 */ /* 0x000fea0003800000 */
.L_x_323:
        /* <DEDUP_REMOVED lines=20> */
.L_x_326:
[----:B------:R-:W-:Y:S05]  /*ab60*/  BSYNC B0 ;  /* 0x0000000000007941 */ /* 0x000fea0003800000 */
.L_x_325:
        /* <DEDUP_REMOVED lines=23> */
[C---:B------:R-:W-:Y:S01]  /*ace0*/  IMAD.WIDE.U32 R6, R0.reuse, UR8, R4 ;  /* 0x0000000800067c25 */ /* 0x040fe2000f8e0004 */
        /* <DEDUP_REMOVED lines=8> */
.L_x_328:
[----:B------:R-:W-:Y:S05]  /*ad70*/  BSYNC B0 ;  /* 0x0000000000007941 */ /* 0x000fea0003800000 */
.L_x_327:
        /* <DEDUP_REMOVED lines=18> */
.L_x_330:
[----:B------:R-:W-:Y:S05]  /*aea0*/  BSYNC B0 ;  /* 0x0000000000007941 */ /* 0x000fea0003800000 */
.L_x_329:
        /* <DEDUP_REMOVED lines=18> */
.L_x_332:
[----:B------:R-:W-:Y:S05]  /*afd0*/  BSYNC B0 ;  /* 0x0000000000007941 */ /* 0x000fea0003800000 */
.L_x_331:
        /* <DEDUP_REMOVED lines=16> */
.L_x_287:
[----:B------:R-:W-:Y:S05]  /*b0e0*/  BSYNC B1 ;  /* 0x0000000000017941 */ /* 0x000fea0003800000 */
.L_x_265:
[----:B-12---:R-:W2:Y:S01]  /*b0f0*/  LDL R2, [R1+0x2c] ;  /* 0x00002c0001027983 */ /* 0x006ea20000100800 */
[----:B------:R-:W-:Y:S02]  /*b100*/  ULDC UR5, c[0x0][0xc] ;  /* 0x0000030000057ab9 */ /* 0x000fe40000000800 */
[----:B------:R-:W-:Y:S01]  /*b110*/  UIADD3 UR22, UR5, UR22, URZ ;  /* 0x0000001605167290 */ /* 0x000fe2000fffe03f */
[----:B--2---:R-:W-:-:S13]  /*b120*/  R2UR UR6, R2 ;  /* 0x00000000020672ca */ /* 0x004fda00000e0000 */
[----:B------:R-:W-:-:S06]  /*b130*/  UISETP.GE.AND UP0, UPT, UR22, UR6, UPT ;  /* 0x000000061600728c */ /* 0x000fcc000bf06270 */
[----:B------:R-:W-:-:S13]  /*b140*/  PLOP3.LUT P0, PT, PT, PT, UP0, 0x80, 0x0 ;  /* 0x000000000000781c */ /* 0x000fda0003f0f008 */
[----:B------:R-:W-:Y:S05]  /*b150*/  @P0 BRA `(.L_x_333) ;  /* 0x0000000000040947 */ /* 0x000fea0003800000 */
[----:B------:R-:W-:Y:S05]  /*b160*/  BRA `(.L_x_334) ;  /* 0xffffff5800547947 */ /* 0x000fea000383ffff */
.L_x_333:
[----:B------:R-:W-:Y:S05]  /*b170*/  EXIT ;  /* 0x000000000000794d */ /* 0x000fea0003800000 */
.L_x_335:
        /* <DEDUP_REMOVED lines=16> */
.L_x_1073:


//--------------------- .text._ZN5flash27flash_bwd_convert_dq_kernelI23Flash_bwd_kernel_traitsILi128ELi64ELi64ELi8ELi4ELi2ELi2ELb1ELb0EN7cutlass6half_tE19Flash_kernel_traitsILi128ELi64ELi64ELi8ES3_EEEEvNS_16Flash_bwd_paramsEi --------------------------
	.section	.text._ZN5flash27flash_bwd_convert_dq_kernelI23Flash_bwd_kernel_traitsILi128ELi64ELi64ELi8ELi4ELi2ELi2ELb1ELb0EN7cutlass6half_tE19Flash_kernel_traitsILi128ELi64ELi64ELi8ES3_EEEEvNS_16Flash_bwd_paramsEi,"ax",@progbits
	.align	128
        .global         _ZN5flash27flash_bwd_convert_dq_kernelI23Flash_bwd_kernel_traitsILi128ELi64ELi64ELi8ELi4ELi2ELi2ELb1ELb0EN7cutlass6half_tE19Flash_kernel_traitsILi128ELi64ELi64ELi8ES3_EEEEvNS_16Flash_bwd_paramsEi
        .type           _ZN5flash27flash_bwd_convert_dq_kernelI23Flash_bwd_kernel_traitsILi128ELi64ELi64ELi8ELi4ELi2ELi2ELb1ELb0EN7cutlass6half_tE19Flash_kernel_traitsILi128ELi64ELi64ELi8ES3_EEEEvNS_16Flash_bwd_paramsEi,@function
        .size           _ZN5flash27flash_bwd_convert_dq_kernelI23Flash_bwd_kernel_traitsILi128ELi64ELi64ELi8ELi4ELi2ELi2ELb1ELb0EN7cutlass6half_tE19Flash_kernel_traitsILi128ELi64ELi64ELi8ES3_EEEEvNS_16Flash_bwd_paramsEi,(.L_x_1074 - _ZN5flash27flash_bwd_convert_dq_kernelI23Flash_bwd_kernel_traitsILi128ELi64ELi64ELi8ELi4ELi2ELi2ELb1ELb0EN7cutlass6half_tE19Flash_kernel_traitsILi128ELi64ELi64ELi8ES3_EEEEvNS_16Flash_bwd_paramsEi)
        .other          _ZN5flash27flash_bwd_convert_dq_kernelI23Flash_bwd_kernel_traitsILi128ELi64ELi64ELi8ELi4ELi2ELi2ELb1ELb0EN7cutlass6half_tE19Flash_kernel_traitsILi128ELi64ELi64ELi8ES3_EEEEvNS_16Flash_bwd_paramsEi,@"STO_CUDA_ENTRY STV_DEFAULT"
_ZN5flash27flash_bwd_convert_dq_kernelI23Flash_bwd_kernel_traitsILi128ELi64ELi64ELi8ELi4ELi2ELi2ELb1ELb0EN7cutlass6half_tE19Flash_kernel_traitsILi128ELi64ELi64ELi8ES3_EEEEvNS_16Flash_bwd_paramsEi:
.text._ZN5flash27flash_bwd_convert_dq_kernelI23Flash_bwd_kernel_traitsILi128ELi64ELi64ELi8ELi4ELi2ELi2ELb1ELb0EN7cutlass6half_tE19Flash_kernel_traitsILi128ELi64ELi64ELi8ES3_EEEEvNS_16Flash_bwd_paramsEi:
[----:B------:R-:W-:Y:S01]  /*0000*/  LDC R1, c[0x0][0x28] ;  /* 0x00000a00ff017b82 */ /* 0x000fe20000000800 */
[----:B------:R-:W0:Y:S07]  /*0010*/  S2R R32, SR_CTAID.Y ;  /* 0x0000000000207919 */ /* 0x000e2e0000002600 */
[----:B------:R-:W0:Y:S01]  /*0020*/  LDC.64 R4, c[0x0][0x2f0] ;  /* 0x0000bc00ff047b82 */ /* 0x000e220000000a00 */
[----:B------:R-:W-:Y:S01]  /*0030*/  ULDC.64 UR4, c[0x0][0x2f0] ;  /* 0x0000bc0000047ab9 */ /* 0x000fe20000000a00 */
[----:B------:R-:W-:Y:S01]  /*0040*/  MOV R35, 0xffffffff ;  /* 0xffffffff00237802 */ /* 0x000fe20000000f00 */
[----:B------:R-:W-:Y:S01]  /*0050*/  ULDC.64 UR6, c[0x0][0x208] ;  /* 0x0000820000067ab9 */ /* 0x000fe20000000a00 */
[----:B------:R-:W-:-:S04]  /*0060*/  ISETP.NE.U32.AND P0, PT, RZ, UR4, PT ;  /* 0x00000004ff007c0c */ /* 0x000fc8000bf05070 */
[----:B------:R-:W-:Y:S01]  /*0070*/  ISETP.NE.AND.EX P0, PT, RZ, UR5, PT, P0 ;  /* 0x00000005ff007c0c */ /* 0x000fe2000bf05300 */
[----:B0-----:R-:W-:-:S12]  /*0080*/  IMAD.WIDE R4, R32, 0x4, R4 ;  /* 0x0000000420047825 */ /* 0x001fd800078e0204 */
[----:B------:R-:W2:Y:S04]  /*0090*/  @P0 LDG.E R35, desc[UR6][R4.64] ;  /* 0x0000000604230981 */ /* 0x000ea8000c1e1900 */
[----:B------:R-:W2:Y:S01]  /*00a0*/  @P0 LDG.E R0, desc[UR6][R4.64+0x4] ;  /* 0x0000040604000981 */ /* 0x000ea2000c1e1900 */
[----:B------:R-:W0:Y:S02]  /*00b0*/  S2R R3, SR_CTAID.X ;  /* 0x0000000000037919 */ /* 0x000e240000002500 */
[----:B0-----:R-:W-:Y:S01]  /*00c0*/  SHF.L.U32 R3, R3, 0x6, RZ ;  /* 0x0000000603037819 */ /* 0x001fe200000006ff */
[----:B--2---:R-:W-:-:S06]  /*00d0*/  @P0 IMAD.IADD R0, R0, 0x1, -R35 ;  /* 0x0000000100000824 */ /* 0x004fcc00078e0a23 */
[----:B------:R-:W0:Y:S02]  /*00e0*/  @!P0 LDC R0, c[0x0][0x2c4] ;  /* 0x0000b100ff008b82 */ /* 0x000e240000000800 */
[----:B0-----:R-:W-:-:S13]  /*00f0*/  ISETP.GT.AND P1, PT, R0, R3, PT ;  /* 0x000000030000720c */ /* 0x001fda0003f24270 */
[----:B------:R-:W-:Y:S05]  /*0100*/  @!P1 EXIT ;  /* 0x000000000000994d */ /* 0x000fea0003800000 */
[----:B------:R-:W-:Y:S01]  /*0110*/  ISETP.NE.AND P2, PT, R35, -0x1, PT ;  /* 0xffffffff2300780c */ /* 0x000fe20003f45270 */
[----:B------:R-:W0:Y:S01]  /*0120*/  S2R R37, SR_TID.X ;  /* 0x0000000000257919 */ /* 0x000e220000002100 */
[----:B------:R-:W1:Y:S01]  /*0130*/  LDC R2, c[0x0][0x490] ;  /* 0x00012400ff027b82 */ /* 0x000e620000000800 */
[----:B------:R-:W-:Y:S01]  /*0140*/  IMAD.MOV.U32 R29, RZ, RZ, RZ ;  /* 0x000000ffff1d7224 */ /* 0x000fe200078e00ff */
[----:B------:R-:W-:Y:S01]  /*0150*/  SHF.R.S32.HI R41, RZ, 0x1f, R3 ;  /* 0x0000001fff297819 */ /* 0x000fe20000011403 */
[----:B------:R-:W2:Y:S01]  /*0160*/  S2R R4, SR_CTAID.Z ;  /* 0x0000000000047919 */ /* 0x000ea20000002700 */
[----:B------:R-:W-:Y:S02]  /*0170*/  CS2R R12, SRZ ;  /* 0x00000000000c7805 */ /* 0x000fe4000001ff00 */
[----:B------:R-:W-:Y:S02]  /*0180*/  CS2R R58, SRZ ;  /* 0x00000000003a7805 */ /* 0x000fe4000001ff00 */
[----:B------:R-:W-:-:S02]  /*0190*/  CS2R R54, SRZ ;  /* 0x0000000000367805 */ /* 0x000fc4000001ff00 */
[----:B------:R-:W-:Y:S02]  /*01a0*/  CS2R R14, SRZ ;  /* 0x00000000000e7805 */ /* 0x000fe4000001ff00 */
[----:B------:R-:W-:Y:S02]  /*01b0*/  CS2R R18, SRZ ;  /* 0x0000000000127805 */ /* 0x000fe4000001ff00 */
[----:B------:R-:W-:Y:S02]  /*01c0*/  CS2R R20, SRZ ;  /* 0x0000000000147805 */ /* 0x000fe4000001ff00 */
[----:B------:R-:W-:Y:S01]  /*01d0*/  CS2R R22, SRZ ;  /* 0x0000000000167805 */ /* 0x000fe2000001ff00 */
[----:B------:R-:W3:Y:S01]  /*01e0*/  @P2 LDC.64 R60, c[0x0][0x448] ;  /* 0x00011200ff3c2b82 */ /* 0x000ee20000000a00 */
[----:B------:R-:W-:Y:S02]  /*01f0*/  CS2R R24, SRZ ;  /* 0x0000000000187805 */ /* 0x000fe4000001ff00 */
[----:B------:R-:W-:Y:S01]  /*0200*/  CS2R R50, SRZ ;  /* 0x0000000000327805 */ /* 0x000fe2000001ff00 */
[----:B------:R-:W-:Y:S01]  /*0210*/  IMAD.MOV.U32 R5, RZ, RZ, RZ ;  /* 0x000000ffff057224 */ /* 0x000fe200078e00ff */
[----:B------:R-:W-:-:S02]  /*0220*/  CS2R R6, SRZ ;  /* 0x0000000000067805 */ /* 0x000fc4000001ff00 */
[----:B------:R-:W-:Y:S02]  /*0230*/  CS2R R8, SRZ ;  /* 0x0000000000087805 */ /* 0x000fe4000001ff00 */
[----:B------:R-:W-:Y:S02]  /*0240*/  CS2R R10, SRZ ;  /* 0x00000000000a7805 */ /* 0x000fe4000001ff00 */
[----:B------:R-:W-:Y:S02]  /*0250*/  CS2R R56, SRZ ;  /* 0x0000000000387805 */ /* 0x000fe4000001ff00 */
[----:B------:R-:W-:Y:S02]  /*0260*/  CS2R R16, SRZ ;  /* 0x0000000000107805 */ /* 0x000fe4000001ff00 */
[----:B------:R-:W-:Y:S02]  /*0270*/  CS2R R52, SRZ ;  /* 0x0000000000347805 */ /* 0x000fe4000001ff00 */
[----:B-1----:R-:W-:-:S02]  /*0280*/  ISETP.GE.AND P1, PT, R2, 0x1, PT ;  /* 0x000000010200780c */ /* 0x002fc40003f26270 */
[----:B0-----:R-:W-:Y:S01]  /*0290*/  SHF.R.S32.HI R28, RZ, 0x1f, R37 ;  /* 0x0000001fff1c7819 */ /* 0x001fe20000011425 */
[----:B---3--:R-:W-:-:S03]  /*02a0*/  @P2 IMAD.WIDE.U32 R62, R35, R60, RZ ;  /* 0x0000003c233e2225 */ /* 0x008fc600078e00ff */
[----:B------:R-:W-:Y:S01]  /*02b0*/  LEA.HI R28, R28, R37, RZ, 0x5 ;  /* 0x000000251c1c7211 */ /* 0x000fe200078f28ff */
[----:B------:R-:W-:Y:S01]  /*02c0*/  HFMA2.MMA R60, -RZ, RZ, 0, 0 ;  /* 0x00000000ff3c7435 */ /* 0x000fe200000001ff */
[----:B------:R-:W-:Y:S02]  /*02d0*/  @P2 IMAD R61, R35, R61, R63 ;  /* 0x0000003d233d2224 */ /* 0x000fe400078e023f */
[----:B------:R-:W-:Y:S01]  /*02e0*/  SHF.R.S32.HI R36, RZ, 0x5, R28 ;  /* 0x00000005ff247819 */ /* 0x000fe2000001141c */
[----:B--2---:R-:W-:Y:S07]  /*02f0*/  @P2 BRA `(.L_x_336) ;  /* 0x00000000001c2947 */ /* 0x004fee0003800000 */
[----:B------:R-:W0:Y:S01]  /*0300*/  LDC.64 R26, c[0x0][0x430] ;  /* 0x00010c00ff1a7b82 */ /* 0x000e220000000a00 */
[----:B------:R-:W-:Y:S02]  /*0310*/  SHF.R.S32.HI R31, RZ, 0x1f, R32 ;  /* 0x0000001fff1f7819 */ /* 0x000fe40000011420 */
[----:B------:R-:W-:-:S03]  /*0320*/  MOV R35, 0xffffffff ;  /* 0xffffffff00237802 */ /* 0x000fc60000000f00 */
[-C--:B0-----:R-:W-:Y:S02]  /*0330*/  IMAD R31, R31, R26.reuse, RZ ;  /* 0x0000001a1f1f7224 */ /* 0x081fe400078e02ff */
[----:B------:R-:W-:-:S04]  /*0340*/  IMAD.WIDE.U32 R62, R32, R26, RZ ;  /* 0x0000001a203e7225 */ /* 0x000fc800078e00ff */
[----:B------:R-:W-:-:S04]  /*0350*/  IMAD R27, R32, R27, R31 ;  /* 0x0000001b201b7224 */ /* 0x000fc800078e021f */
[----:B------:R-:W-:-:S07]  /*0360*/  IMAD.IADD R61, R63, 0x1, R27 ;  /* 0x000000013f3d7824 */ /* 0x000fce00078e021b */
.L_x_336:
[----:B------:R-:W-:Y:S05]  /*0370*/  @!P1 BRA `(.L_x_337) ;  /* 0x0000000800b49947 */ /* 0x000fea0003800000 */
[----:B------:R-:W0:Y:S01]  /*0380*/  LDC R33, c[0x0][0x2d4] ;  /* 0x0000b500ff217b82 */ /* 0x000e220000000800 */
[----:B------:R-:W-:Y:S01]  /*0390*/  IMAD.WIDE R26, R32, 0x80, RZ ;  /* 0x00000080201a7825 */ /* 0x000fe200078e02ff */
[----:B------:R-:W-:Y:S01]  /*03a0*/  LOP3.LUT R38, R28, 0xffffffe0, RZ, 0xc0, !PT ;  /* 0xffffffe01c267812 */ /* 0x000fe200078ec0ff */
[----:B------:R-:W-:Y:S01]  /*03b0*/  ULDC.64 UR10, c[0x0][0x488] ;  /* 0x00012200000a7ab9 */ /* 0x000fe20000000a00 */
[----:B------:R-:W-:Y:S01]  /*03c0*/  UMOV UR4, URZ ;  /* 0x0000003f00047c82 */ /* 0x000fe20008000000 */
[----:B------:R-:W-:Y:S01]  /*03d0*/  USHF.L.U64.HI UR5, UR10, 0x2, UR11 ;  /* 0x000000020a057899 */ /* 0x000fe2000801020b */
[----:B------:R-:W-:Y:S01]  /*03e0*/  SEL R26, R26, RZ, P0 ;  /* 0x000000ff1a1a7207 */ /* 0x000fe20000000000 */
[----:B------:R-:W-:Y:S01]  /*03f0*/  IMAD.IADD R37, R37, 0x1, -R38 ;  /* 0x0000000125257824 */ /* 0x000fe200078e0a26 */
[----:B------:R-:W1:Y:S01]  /*0400*/  LDC R12, c[0x0][0x270] ;  /* 0x00009c00ff0c7b82 */ /* 0x000e620000000800 */
[----:B------:R-:W-:Y:S01]  /*0410*/  SEL R34, R27, RZ, P0 ;  /* 0x000000ff1b227207 */ /* 0x000fe20000000000 */
[----:B------:R-:W-:Y:S01]  /*0420*/  ULDC.64 UR8, c[0x0][0x400] ;  /* 0x0001000000087ab9 */ /* 0x000fe20000000a00 */
[----:B------:R-:W-:-:S04]  /*0430*/  IADD3 R39, P0, R3, R26, RZ ;  /* 0x0000001a03277210 */ /* 0x000fc80007f1e0ff */
[----:B------:R-:W-:Y:S01]  /*0440*/  IADD3.X R41, R41, R34, RZ, P0, !PT ;  /* 0x0000002229297210 */ /* 0x000fe200007fe4ff */
[----:B------:R-:W2:Y:S01]  /*0450*/  LDC R43, c[0x0][0x2dc] ;  /* 0x0000b700ff2b7b82 */ /* 0x000ea20000000800 */
[----:B0-----:R-:W-:Y:S01]  /*0460*/  IMAD.WIDE R32, R32, R33, RZ ;  /* 0x0000002120207225 */ /* 0x001fe200078e02ff */
[----:B-1----:R-:W-:-:S03]  /*0470*/  SHF.R.S32.HI R26, RZ, 0x1f, R12 ;  /* 0x0000001fff1a7819 */ /* 0x002fc6000001140c */
[-C--:B------:R-:W-:Y:S02]  /*0480*/  IMAD R33, R33, R12.reuse, RZ ;  /* 0x0000000c21217224 */ /* 0x080fe400078e02ff */
[----:B------:R-:W-:Y:S02]  /*0490*/  IMAD R34, R41, R12, RZ ;  /* 0x0000000c29227224 */ /* 0x000fe400078e02ff */
[C---:B------:R-:W-:Y:S02]  /*04a0*/  IMAD R47, R32.reuse, R26, R33 ;  /* 0x0000001a202f7224 */ /* 0x040fe400078e0221 */
[----:B------:R-:W-:-:S04]  /*04b0*/  IMAD.WIDE.U32 R32, R32, R12, RZ ;  /* 0x0000000c20207225 */ /* 0x000fc800078e00ff */
[----:B--2---:R-:W-:-:S04]  /*04c0*/  IMAD.WIDE R30, R12, R43, RZ ;  /* 0x0000002b0c1e7225 */ /* 0x004fc800078e02ff */
[----:B------:R-:W-:Y:S02]  /*04d0*/  IMAD R27, R31, R35, RZ ;  /* 0x000000231f1b7224 */ /* 0x000fe400078e02ff */
[----:B------:R-:W-:Y:S02]  /*04e0*/  IMAD R49, R26, R39, R34 ;  /* 0x000000271a317224 */ /* 0x000fe400078e0222 */
[----:B------:R-:W-:Y:S02]  /*04f0*/  IMAD R45, R30, R29, R27 ;  /* 0x0000001d1e2d7224 */ /* 0x000fe400078e021b */
[----:B------:R-:W-:Y:S01]  /*0500*/  IMAD.IADD R40, R33, 0x1, R47 ;  /* 0x0000000121287824 */ /* 0x000fe200078e022f */
[----:B------:R-:W-:Y:S01]  /*0510*/  SHF.R.S32.HI R47, RZ, 0x1f, R43 ;  /* 0x0000001fff2f7819 */ /* 0x000fe2000001142b */
[----:B------:R-:W-:-:S04]  /*0520*/  IMAD.WIDE.U32 R26, R39, R12, RZ ;  /* 0x0000000c271a7225 */ /* 0x000fc800078e00ff */
[----:B------:R-:W-:Y:S01]  /*0530*/  IMAD R33, R40, R43, RZ ;  /* 0x0000002b28217224 */ /* 0x000fe200078e02ff */
[----:B------:R-:W-:Y:S01]  /*0540*/  IADD3 R40, R27, R49, RZ ;  /* 0x000000311b287210 */ /* 0x000fe20007ffe0ff */
[----:B------:R-:W-:-:S04]  /*0550*/  IMAD.WIDE.U32 R34, R30, R35, RZ ;  /* 0x000000231e227225 */ /* 0x000fc800078e00ff */
[----:B------:R-:W-:Y:S01]  /*0560*/  IMAD.WIDE.U32 R28, R32, R43, RZ ;  /* 0x0000002b201c7225 */ /* 0x000fe200078e00ff */
[----:B------:R-:W-:-:S03]  /*0570*/  IADD3 R38, R35, R45, RZ ;  /* 0x0000002d23267210 */ /* 0x000fc60007ffe0ff */
[-C--:B------:R-:W-:Y:S01]  /*0580*/  IMAD R40, R40, R43.reuse, RZ ;  /* 0x0000002b28287224 */ /* 0x080fe200078e02ff */
[----:B------:R-:W-:Y:S01]  /*0590*/  SEL R35, R28, R34, !P2 ;  /* 0x000000221c237207 */ /* 0x000fe20005000000 */
[----:B------:R-:W-:Y:S02]  /*05a0*/  IMAD R27, R47, R32, R33 ;  /* 0x000000202f1b7224 */ /* 0x000fe400078e0221 */
[-C--:B------:R-:W-:Y:S02]  /*05b0*/  IMAD R45, R4, R43.reuse, RZ ;  /* 0x0000002b042d7224 */ /* 0x080fe400078e02ff */
[-C--:B------:R-:W-:Y:S02]  /*05c0*/  IMAD R63, R12, R43.reuse, RZ ;  /* 0x0000002b0c3f7224 */ /* 0x080fe400078e02ff */
[----:B------:R-:W-:-:S03]  /*05d0*/  IMAD.WIDE.U32 R32, R26, R43, RZ ;  /* 0x0000002b1a207225 */ /* 0x000fc600078e00ff */
[----:B------:R-:W-:Y:S01]  /*05e0*/  SHF.L.U32 R43, R63, 0x3, RZ ;  /* 0x000000033f2b7819 */ /* 0x000fe200000006ff */
[----:B------:R-:W-:Y:S01]  /*05f0*/  IMAD R47, R47, R26, R40 ;  /* 0x0000001a2f2f7224 */ /* 0x000fe200078e0228 */
[----:B------:R-:W-:Y:S01]  /*0600*/  IADD3 R26, P0, R45, R35, RZ ;  /* 0x000000232d1a7210 */ /* 0x000fe20007f1e0ff */
[----:B------:R-:W-:Y:S01]  /*0610*/  @!P2 IMAD.IADD R38, R29, 0x1, R27 ;  /* 0x000000011d26a824 */ /* 0x000fe200078e021b */
[----:B------:R-:W-:Y:S01]  /*0620*/  IADD3 R12, R43, 0x20, R43 ;  /* 0x000000202b0c7810 */ /* 0x000fe20007ffe02b */
[----:B------:R-:W-:Y:S01]  /*0630*/  IMAD.IADD R29, R33, 0x1, R47 ;  /* 0x00000001211d7824 */ /* 0x000fe200078e022f */
[----:B------:R-:W-:Y:S01]  /*0640*/  SHF.L.U32 R28, R32, 0x2, RZ ;  /* 0x00000002201c7819 */ /* 0x000fe200000006ff */
[----:B------:R-:W-:Y:S01]  /*0650*/  IMAD R41, R41, R30, RZ ;  /* 0x0000001e29297224 */ /* 0x000fe200078e02ff */
[----:B------:R-:W-:Y:S01]  /*0660*/  LEA.HI.X.SX32 R27, R45, R38, 0x1, P0 ;  /* 0x000000262d1b7211 */ /* 0x000fe200000f0eff */
[----:B------:R-:W-:Y:S01]  /*0670*/  IMAD R37, R36, R63, R37 ;  /* 0x0000003f24257224 */ /* 0x000fe200078e0225 */
[----:B------:R-:W-:Y:S01]  /*0680*/  SHF.L.U64.HI R29, R32, 0x2, R29 ;  /* 0x00000002201d7819 */ /* 0x000fe2000001021d */
[-C--:B------:R-:W-:Y:S01]  /*0690*/  IMAD R32, R31, R39.reuse, R41 ;  /* 0x000000271f207224 */ /* 0x080fe200078e0229 */
[----:B------:R-:W-:Y:S01]  /*06a0*/  SHF.L.U64.HI R67, R35, 0x2, R38 ;  /* 0x0000000223437819 */ /* 0x000fe20000010226 */
[----:B------:R-:W-:Y:S01]  /*06b0*/  IMAD.WIDE.U32 R26, R30, R39, R26 ;  /* 0x000000271e1a7225 */ /* 0x000fe200078e001a */
[----:B------:R-:W-:-:S02]  /*06c0*/  SHF.R.S32.HI R31, RZ, 0x1f, R37 ;  /* 0x0000001fff1f7819 */ /* 0x000fc40000011425 */
[----:B------:R-:W-:Y:S01]  /*06d0*/  SHF.L.U32 R35, R35, 0x2, RZ ;  /* 0x0000000223237819 */ /* 0x000fe200000006ff */
[----:B------:R-:W-:Y:S01]  /*06e0*/  IMAD.IADD R36, R43, 0x1, R12 ;  /* 0x000000012b247824 */ /* 0x000fe200078e020c */
[----:B------:R-:W-:Y:S01]  /*06f0*/  IADD3 R30, P0, R37, R26, RZ ;  /* 0x0000001a251e7210 */ /* 0x000fe20007f1e0ff */
[----:B------:R-:W-:-:S03]  /*0700*/  IMAD.WIDE R40, R43, 0x4, R28 ;  /* 0x000000042b287825 */ /* 0x000fc600078e021c */
[----:B------:R-:W-:Y:S01]  /*0710*/  IADD3 R34, R43, R36, RZ ;  /* 0x000000242b227210 */ /* 0x000fe20007ffe0ff */
[----:B------:R-:W-:Y:S01]  /*0720*/  IMAD.WIDE R28, R45, 0x4, R28 ;  /* 0x000000042d1c7825 */ /* 0x000fe200078e021c */
[----:B------:R-:W-:Y:S02]  /*0730*/  IADD3.X R39, R31, R27, R32, P0, !PT ;  /* 0x0000001b1f277210 */ /* 0x000fe400007fe420 */
[C---:B------:R-:W-:Y:S01]  /*0740*/  SHF.L.U32 R38, R30.reuse, 0x2, RZ ;  /* 0x000000021e267819 */ /* 0x040fe200000006ff */
[----:B------:R-:W-:Y:S01]  /*0750*/  IMAD.WIDE R40, R45, 0x4, R40 ;  /* 0x000000042d287825 */ /* 0x000fe200078e0228 */
[----:B------:R-:W-:-:S03]  /*0760*/  SHF.L.U64.HI R39, R30, 0x2, R39 ;  /* 0x000000021e277819 */ /* 0x000fc60000010227 */
[----:B------:R-:W-:-:S04]  /*0770*/  IMAD.WIDE R26, R37, 0x4, R28 ;  /* 0x00000004251a7825 */ /* 0x000fc800078e021c */
[----:B------:R-:W-:Y:S01]  /*0780*/  IMAD.IADD R32, R43, 0x1, R34 ;  /* 0x000000012b207824 */ /* 0x000fe200078e0222 */
[----:B------:R-:W-:Y:S01]  /*0790*/  IADD3 R64, P0, R26, R35, RZ ;  /* 0x000000231a407210 */ /* 0x000fe20007f1e0ff */
[----:B------:R-:W-:-:S03]  /*07a0*/  IMAD.WIDE R40, R37, 0x4, R40 ;  /* 0x0000000425287825 */ /* 0x000fc600078e0228 */
[----:B------:R-:W-:Y:S01]  /*07b0*/  IADD3.X R65, R27, R67, RZ, P0, !PT ;  /* 0x000000431b417210 */ /* 0x000fe200007fe4ff */
[----:B------:R-:W-:Y:S01]  /*07c0*/  IMAD.IADD R31, R43, 0x1, R32 ;  /* 0x000000012b1f7824 */ /* 0x000fe200078e0220 */
[----:B------:R-:W-:Y:S01]  /*07d0*/  IADD3 R66, P0, R40, R35, RZ ;  /* 0x0000002328427210 */ /* 0x000fe20007f1e0ff */
[----:B------:R-:W-:-:S04]  /*07e0*/  IMAD.WIDE R26, R63, 0x20, R38 ;  /* 0x000000203f1a7825 */ /* 0x000fc800078e0226 */
[----:B------:R-:W-:Y:S02]  /*07f0*/  IMAD.IADD R29, R43, 0x1, R31 ;  /* 0x000000012b1d7824 */ /* 0x000fe400078e021f */
[----:B------:R-:W-:-:S04]  /*0800*/  IMAD.WIDE R30, R31, 0x4, R38 ;  /* 0x000000041f1e7825 */ /* 0x000fc800078e0226 */
[----:B------:R-:W-:-:S04]  /*0810*/  IMAD.WIDE R28, R29, 0x4, R38 ;  /* 0x000000041d1c7825 */ /* 0x000fc800078e0226 */
[----:B------:R-:W-:-:S04]  /*0820*/  IMAD.WIDE R32, R32, 0x4, R38 ;  /* 0x0000000420207825 */ /* 0x000fc800078e0226 */
[----:B------:R-:W-:-:S04]  /*0830*/  IMAD.WIDE R34, R34, 0x4, R38 ;  /* 0x0000000422227825 */ /* 0x000fc800078e0226 */
[----:B------:R-:W-:-:S04]  /*0840*/  IMAD.WIDE R36, R36, 0x4, R38 ;  /* 0x0000000424247825 */ /* 0x000fc800078e0226 */
[----:B------:R-:W-:Y:S01]  /*0850*/  IMAD.WIDE R38, R12, 0x4, R38 ;  /* 0x000000040c267825 */ /* 0x000fe200078e0226 */
[----:B------:R-:W-:-:S03]  /*0860*/  MOV R12, RZ ;  /* 0x000000ff000c7202 */ /* 0x000fc60000000f00 */
[----:B------:R-:W-:Y:S02]  /*0870*/  IMAD.X R67, R41, 0x1, R67, P0 ;  /* 0x0000000129437824 */ /* 0x000fe400000e0643 */
[----:B------:R-:W-:-:S07]  /*0880*/  IMAD.WIDE R26, R43, 0x4, R26 ;  /* 0x000000042b1a7825 */ /* 0x000fce00078e021a */
.L_x_338:
[----:B------:R-:W-:-:S04]  /*0890*/  IADD3 R46, P0, R26, UR8, RZ ;  /* 0x000000081a2e7c10 */ /* 0x000fc8000ff1e0ff */
[----:B------:R-:W-:-:S05]  /*08a0*/  IADD3.X R47, R27, UR9, RZ, P0, !PT ;  /* 0x000000091b2f7c10 */ /* 0x000fca00087fe4ff */
[----:B------:R0:W2:Y:S02]  /*08b0*/  LDG.E R69, desc[UR6][R46.64] ;  /* 0x000000062e457981 */ /* 0x0000a4000c1e1900 */
[----:B0-----:R-:W-:-:S04]  /*08c0*/  IMAD.WIDE R46, R63, 0x20, R46 ;  /* 0x000000203f2e7825 */ /* 0x001fc800078e022e */
[C---:B------:R-:W-:Y:S01]  /*08d0*/  IMAD.WIDE R42, R63.reuse, 0x20, R46 ;  /* 0x000000203f2a7825 */ /* 0x040fe200078e022e */
[----:B------:R-:W-:Y:S01]  /*08e0*/  IADD3 R68, P0, R64, UR8, RZ ;  /* 0x0000000840447c10 */ /* 0x000fe2000ff1e0ff */
[----:B------:R-:W3:Y:S02]  /*08f0*/  LDG.E R46, desc[UR6][R46.64] ;  /* 0x000000062e2e7981 */ /* 0x000ee4000c1e1900 */
[C---:B------:R-:W-:Y:S02]  /*0900*/  IMAD.WIDE R40, R63.reuse, 0x20, R42 ;  /* 0x000000203f287825 */ /* 0x040fe400078e022a */
[----:B------:R-:W4:Y:S02]  /*0910*/  LDG.E R42, desc[UR6][R42.64] ;  /* 0x000000062a2a7981 */ /* 0x000f24000c1e1900 */
[C---:B------:R-:W-:Y:S02]  /*0920*/  IMAD.WIDE R44, R63.reuse, 0x20, R40 ;  /* 0x000000203f2c7825 */ /* 0x040fe400078e0228 */
[----:B------:R-:W5:Y:S02]  /*0930*/  LDG.E R40, desc[UR6][R40.64] ;  /* 0x0000000628287981 */ /* 0x000f64000c1e1900 */
[----:B------:R-:W-:-:S02]  /*0940*/  IMAD.WIDE R48, R63, 0x20, R44 ;  /* 0x000000203f307825 */ /* 0x000fc400078e022c */
[----:B------:R-:W5:Y:S04]  /*0950*/  LDG.E R44, desc[UR6][R44.64] ;  /* 0x000000062c2c7981 */ /* 0x000f68000c1e1900 */
[----:B------:R-:W5:Y:S01]  /*0960*/  LDG.E R49, desc[UR6][R48.64] ;  /* 0x0000000630317981 */ /* 0x000f62000c1e1900 */
[----:B--2---:R-:W-:Y:S01]  /*0970*/  FADD.FTZ R56, R69, R56 ;  /* 0x0000003845387221 */ /* 0x004fe20000010000 */
[----:B------:R-:W-:-:S05]  /*0980*/  IADD3.X R69, R65, UR9, RZ, P0, !PT ;  /* 0x0000000941457c10 */ /* 0x000fca00087fe4ff */
[----:B------:R-:W2:Y:S04]  /*0990*/  LDG.E R48, desc[UR6][R68.64] ;  /* 0x0000000644307981 */ /* 0x000ea8000c1e1900 */
[----:B------:R-:W2:Y:S04]  /*09a0*/  LDG.E R43, desc[UR6][R68.64+0x100] ;  /* 0x00010006442b7981 */ /* 0x000ea8000c1e1900 */
[----:B------:R-:W2:Y:S01]  /*09b0*/  LDG.E R47, desc[UR6][R68.64+0x80] ;  /* 0x00008006442f7981 */ /* 0x000ea2000c1e1900 */
[----:B---3--:R-:W-:Y:S01]  /*09c0*/  FADD.FTZ R17, R46, R17 ;  /* 0x000000112e117221 */ /* 0x008fe20000010000 */
[----:B----4-:R-:W-:-:S02]  /*09d0*/  FADD.FTZ R55, R42, R55 ;  /* 0x000000372a377221 */ /* 0x010fc40000010000 */
[----:B------:R-:W3:Y:S01]  /*09e0*/  LDG.E R42, desc[UR6][R68.64+0x180] ;  /* 0x00018006442a7981 */ /* 0x000ee2000c1e1900 */
[----:B-----5:R-:W-:Y:S01]  /*09f0*/  FADD.FTZ R11, R40, R11 ;  /* 0x0000000b280b7221 */ /* 0x020fe20000010000 */
[----:B------:R-:W-:-:S04]  /*0a00*/  IADD3 R40, P0, R66, UR8, RZ ;  /* 0x0000000842287c10 */ /* 0x000fc8000ff1e0ff */
[----:B------:R-:W-:Y:S01]  /*0a10*/  IADD3.X R41, R67, UR9, RZ, P0, !PT ;  /* 0x0000000943297c10 */ /* 0x000fe200087fe4ff */
[----:B------:R-:W-:-:S04]  /*0a20*/  FADD.FTZ R53, R44, R53 ;  /* 0x000000352c357221 */ /* 0x000fc80000010000 */
[----:B------:R-:W4:Y:S04]  /*0a30*/  LDG.E R44, desc[UR6][R40.64] ;  /* 0x00000006282c7981 */ /* 0x000f28000c1e1900 */
[----:B------:R-:W5:Y:S04]  /*0a40*/  LDG.E R46, desc[UR6][R40.64+0x80] ;  /* 0x00008006282e7981 */ /* 0x000f68000c1e1900 */
[----:B------:R-:W5:Y:S01]  /*0a50*/  LDG.E R45, desc[UR6][R40.64+0x180] ;  /* 0x00018006282d7981 */ /* 0x000f62000c1e1900 */
[----:B--2---:R-:W-:-:S03]  /*0a60*/  FADD.FTZ R51, R48, R51 ;  /* 0x0000003330337221 */ /* 0x004fc60000010000 */
[----:B------:R0:W2:Y:S01]  /*0a70*/  LDG.E R48, desc[UR6][R40.64+0x100] ;  /* 0x0001000628307981 */ /* 0x0000a2000c1e1900 */
[----:B------:R-:W-:Y:S01]  /*0a80*/  FADD.FTZ R50, R43, R50 ;  /* 0x000000322b327221 */ /* 0x000fe20000010000 */
[----:B------:R-:W-:Y:S01]  /*0a90*/  FADD.FTZ R52, R49, R52 ;  /* 0x0000003431347221 */ /* 0x000fe20000010000 */
[----:B---3--:R-:W-:Y:S01]  /*0aa0*/  FADD.FTZ R18, R42, R18 ;  /* 0x000000122a127221 */ /* 0x008fe20000010000 */
[----:B------:R-:W-:-:S04]  /*0ab0*/  IADD3 R42, P0, R38, UR8, RZ ;  /* 0x00000008262a7c10 */ /* 0x000fc8000ff1e0ff */
[----:B------:R-:W-:Y:S02]  /*0ac0*/  IADD3.X R43, R39, UR9, RZ, P0, !PT ;  /* 0x00000009272b7c10 */ /* 0x000fe400087fe4ff */
[----:B0-----:R-:W-:Y:S01]  /*0ad0*/  IADD3 R40, P0, R36, UR8, RZ ;  /* 0x0000000824287c10 */ /* 0x001fe2000ff1e0ff */
[----:B------:R-:W-:Y:S02]  /*0ae0*/  FADD.FTZ R16, R47, R16 ;  /* 0x000000102f107221 */ /* 0x000fe40000010000 */
[----:B------:R-:W3:Y:S01]  /*0af0*/  LDG.E R47, desc[UR6][R42.64] ;  /* 0x000000062a2f7981 */ /* 0x000ee2000c1e1900 */
[----:B------:R-:W-:-:S03]  /*0b00*/  IADD3.X R41, R37, UR9, RZ, P0, !PT ;  /* 0x0000000925297c10 */ /* 0x000fc600087fe4ff */
[----:B------:R-:W3:Y:S04]  /*0b10*/  LDG.E R49, desc[UR6][R42.64+0x80] ;  /* 0x000080062a317981 */ /* 0x000ee8000c1e1900 */
[----:B------:R0:W3:Y:S01]  /*0b20*/  LDG.E R69, desc[UR6][R42.64+0x100] ;  /* 0x000100062a457981 */ /* 0x0000e2000c1e1900 */
[----:B--2---:R-:W-:-:S03]  /*0b30*/  FADD.FTZ R25, R48, R25 ;  /* 0x0000001930197221 */ /* 0x004fc60000010000 */
[----:B------:R-:W2:Y:S01]  /*0b40*/  LDG.E R48, desc[UR6][R40.64] ;  /* 0x0000000628307981 */ /* 0x000ea2000c1e1900 */
[----:B0-----:R-:W-:Y:S01]  /*0b50*/  IADD3 R42, P0, R34, UR8, RZ ;  /* 0x00000008222a7c10 */ /* 0x001fe2000ff1e0ff */
[----:B----4-:R-:W-:Y:S01]  /*0b60*/  FADD.FTZ R15, R44, R15 ;  /* 0x0000000f2c0f7221 */ /* 0x010fe20000010000 */
[----:B-----5:R-:W-:Y:S01]  /*0b70*/  FADD.FTZ R57, R46, R57 ;  /* 0x000000392e397221 */ /* 0x020fe20000010000 */
[----:B------:R-:W4:Y:S01]  /*0b80*/  LDG.E R44, desc[UR6][R40.64+0x100] ;  /* 0x00010006282c7981 */ /* 0x000f22000c1e1900 */
[----:B------:R-:W-:-:S03]  /*0b90*/  IADD3.X R43, R35, UR9, RZ, P0, !PT ;  /* 0x00000009232b7c10 */ /* 0x000fc600087fe4ff */
[----:B------:R0:W5:Y:S01]  /*0ba0*/  LDG.E R46, desc[UR6][R40.64+0x80] ;  /* 0x00008006282e7981 */ /* 0x000162000c1e1900 */
[----:B------:R-:W-:-:S03]  /*0bb0*/  FADD.FTZ R14, R45, R14 ;  /* 0x0000000e2d0e7221 */ /* 0x000fc60000010000 */
[----:B------:R-:W4:Y:S01]  /*0bc0*/  LDG.E R45, desc[UR6][R42.64+0x100] ;  /* 0x000100062a2d7981 */ /* 0x000f22000c1e1900 */
[----:B0-----:R-:W-:-:S04]  /*0bd0*/  IADD3 R40, P0, R32, UR8, RZ ;  /* 0x0000000820287c10 */ /* 0x001fc8000ff1e0ff */
[----:B------:R-:W-:Y:S01]  /*0be0*/  IADD3.X R41, R33, UR9, RZ, P0, !PT ;  /* 0x0000000921297c10 */ /* 0x000fe200087fe4ff */
[----:B---3--:R-:W-:-:S04]  /*0bf0*/  FADD.FTZ R10, R47, R10 ;  /* 0x0000000a2f0a7221 */ /* 0x008fc80000010000 */
[----:B------:R-:W3:Y:S01]  /*0c00*/  LDG.E R68, desc[UR6][R40.64] ;  /* 0x0000000628447981 */ /* 0x000ee2000c1e1900 */
[----:B------:R-:W-:-:S03]  /*0c10*/  FADD.FTZ R24, R49, R24 ;  /* 0x0000001831187221 */ /* 0x000fc60000010000 */
[----:B------:R-:W3:Y:S04]  /*0c20*/  LDG.E R47, desc[UR6][R42.64+0x80] ;  /* 0x000080062a2f7981 */ /* 0x000ee8000c1e1900 */
[----:B------:R0:W3:Y:S01]  /*0c30*/  LDG.E R49, desc[UR6][R42.64] ;  /* 0x000000062a317981 */ /* 0x0000e2000c1e1900 */
[----:B--2---:R-:W-:-:S03]  /*0c40*/  FADD.FTZ R9, R48, R9 ;  /* 0x0000000930097221 */ /* 0x004fc60000010000 */
[----:B------:R-:W2:Y:S01]  /*0c50*/  LDG.E R48, desc[UR6][R40.64+0x80] ;  /* 0x0000800628307981 */ /* 0x000ea2000c1e1900 */
[----:B0-----:R-:W-:-:S04]  /*0c60*/  IADD3 R42, P0, R30, UR8, RZ ;  /* 0x000000081e2a7c10 */ /* 0x001fc8000ff1e0ff */
[----:B------:R-:W-:Y:S01]  /*0c70*/  IADD3.X R43, R31, UR9, RZ, P0, !PT ;  /* 0x000000091f2b7c10 */ /* 0x000fe200087fe4ff */
[----:B-----5:R-:W-:Y:S02]  /*0c80*/  FADD.FTZ R23, R46, R23 ;  /* 0x000000172e177221 */ /* 0x020fe40000010000 */
[----:B------:R0:W5:Y:S01]  /*0c90*/  LDG.E R46, desc[UR6][R40.64+0x100] ;  /* 0x00010006282e7981 */ /* 0x000162000c1e1900 */
[----:B------:R-:W-:Y:S01]  /*0ca0*/  FADD.FTZ R60, R69, R60 ;  /* 0x0000003c453c7221 */ /* 0x000fe20000010000 */
[----:B----4-:R-:W-:Y:S01]  /*0cb0*/  FADD.FTZ R54, R44, R54 ;  /* 0x000000362c367221 */ /* 0x010fe20000010000 */
[----:B------:R-:W-:Y:S01]  /*0cc0*/  FADD.FTZ R58, R45, R58 ;  /* 0x0000003a2d3a7221 */ /* 0x000fe20000010000 */
[----:B------:R-:W4:Y:S01]  /*0cd0*/  LDG.E R69, desc[UR6][R42.64+0x100] ;  /* 0x000100062a457981 */ /* 0x000f22000c1e1900 */
[----:B0-----:R-:W-:-:S04]  /*0ce0*/  IADD3 R40, P0, R28, UR8, RZ ;  /* 0x000000081c287c10 */ /* 0x001fc8000ff1e0ff */
[----:B------:R-:W-:-:S05]  /*0cf0*/  IADD3.X R41, R29, UR9, RZ, P0, !PT ;  /* 0x000000091d297c10 */ /* 0x000fca00087fe4ff */
[----:B------:R-:W4:Y:S01]  /*0d00*/  LDG.E R44, desc[UR6][R40.64] ;  /* 0x00000006282c7981 */ /* 0x000f22000c1e1900 */
[----:B---3--:R-:W-:-:S03]  /*0d10*/  FADD.FTZ R22, R47, R22 ;  /* 0x000000162f167221 */ /* 0x008fc60000010000 */
[----:B------:R-:W3:Y:S01]  /*0d20*/  LDG.E R47, desc[UR6][R42.64+0x80] ;  /* 0x000080062a2f7981 */ /* 0x000ee2000c1e1900 */
[----:B------:R-:W-:-:S03]  /*0d30*/  FADD.FTZ R8, R49, R8 ;  /* 0x0000000831087221 */ /* 0x000fc60000010000 */
[----:B------:R-:W3:Y:S04]  /*0d40*/  LDG.E R49, desc[UR6][R42.64] ;  /* 0x000000062a317981 */ /* 0x000ee8000c1e1900 */
[----:B------:R-:W3:Y:S01]  /*0d50*/  LDG.E R45, desc[UR6][R40.64+0x100] ;  /* 0x00010006282d7981 */ /* 0x000ee2000c1e1900 */
[----:B--2---:R-:W-:-:S03]  /*0d60*/  FADD.FTZ R21, R48, R21 ;  /* 0x0000001530157221 */ /* 0x004fc60000010000 */
[----:B------:R-:W2:Y:S01]  /*0d70*/  LDG.E R48, desc[UR6][R40.64+0x80] ;  /* 0x0000800628307981 */ /* 0x000ea2000c1e1900 */
[----:B------:R-:W-:-:S06]  /*0d80*/  UIADD3 UR4, UR4, 0x1, URZ ;  /* 0x0000000104047890 */ /* 0x000fcc000fffe03f */
[----:B------:R-:W-:Y:S01]  /*0d90*/  ISETP.LE.AND P0, PT, R2, UR4, PT ;  /* 0x0000000402007c0c */ /* 0x000fe2000bf03270 */
[----:B------:R-:W-:Y:S01]  /*0da0*/  ULEA UR8, UP0, UR10, UR8, 0x2 ;  /* 0x000000080a087291 */ /* 0x000fe2000f80103f */
[----:B------:R-:W-:-:S03]  /*0db0*/  FADD.FTZ R7, R68, R7 ;  /* 0x0000000744077221 */ /* 0x000fc60000010000 */
[----:B------:R-:W-:Y:S01]  /*0dc0*/  UIADD3.X UR9, UR9, UR5, URZ, UP0, !UPT ;  /* 0x0000000509097290 */ /* 0x000fe200087fe43f */
[----:B-----5:R-:W-:Y:S01]  /*0dd0*/  FADD.FTZ R59, R46, R59 ;  /* 0x0000003b2e3b7221 */ /* 0x020fe20000010000 */
[----:B----4-:R-:W-:Y:S01]  /*0de0*/  FADD.FTZ R13, R69, R13 ;  /* 0x0000000d450d7221 */ /* 0x010fe20000010000 */
[----:B------:R-:W-:Y:S01]  /*0df0*/  FADD.FTZ R5, R44, R5 ;  /* 0x000000052c057221 */ /* 0x000fe20000010000 */
[----:B---3--:R-:W-:Y:S01]  /*0e00*/  FADD.FTZ R20, R47, R20 ;  /* 0x000000142f147221 */ /* 0x008fe20000010000 */
[----:B------:R-:W-:Y:S01]  /*0e10*/  FADD.FTZ R6, R49, R6 ;  /* 0x0000000631067221 */ /* 0x000fe20000010000 */
[----:B------:R-:W-:Y:S01]  /*0e20*/  FADD.FTZ R12, R45, R12 ;  /* 0x0000000c2d0c7221 */ /* 0x000fe20000010000 */
[----:B--2---:R-:W-:Y:S01]  /*0e30*/  FADD.FTZ R19, R48, R19 ;  /* 0x0000001330137221 */ /* 0x004fe20000010000 */
[----:B------:R-:W-:Y:S06]  /*0e40*/  @!P0 BRA `(.L_x_338) ;  /* 0xfffffff800908947 */ /* 0x000fec000383ffff */
.L_x_337:
[----:B------:R-:W0:Y:S01]  /*0e50*/  S2R R35, SR_TID.X ;  /* 0x0000000000237919 */ /* 0x000e220000002100 */
[----:B------:R-:W1:Y:S01]  /*0e60*/  S2UR UR5, SR_CgaCtaId ;  /* 0x00000000000579c3 */ /* 0x000e620000008800 */
[----:B------:R-:W-:Y:S01]  /*0e70*/  ULDC UR8, c[0x0][0x390] ;  /* 0x0000e40000087ab9 */ /* 0x000fe20000000800 */
[----:B------:R-:W-:Y:S01]  /*0e80*/  UMOV UR4, 0x400 ;  /* 0x0000040000047882 */ /* 0x000fe20000000000 */
        /* <DEDUP_REMOVED lines=21> */
[----:B-1----:R-:W-:Y:S01]  /*0fe0*/  ULEA UR4, UR5, UR4, 0x18 ;  /* 0x0000000405047291 */ /* 0x002fe2000f8ec03f */
[----:B------:R-:W-:Y:S01]  /*0ff0*/  FMUL.FTZ R18, R18, UR8 ;  /* 0x0000000812127c20 */ /* 0x000fe20008410000 */
[----:B------:R-:W-:Y:S01]  /*1000*/  FMUL.FTZ R60, R60, UR8 ;  /* 0x000000083c3c7c20 */ /* 0x000fe20008410000 */
[----:B------:R-:W-:Y:S01]  /*1010*/  FMUL.FTZ R7, R54, UR8 ;  /* 0x0000000836077c20 */ /* 0x000fe20008410000 */
[----:B------:R-:W-:Y:S01]  /*1020*/  F2FP.F16.F32.PACK_AB R16, R57, R16 ;  /* 0x000000103910723e */ /* 0x000fe200000000ff */
[----:B------:R-:W-:Y:S01]  /*1030*/  FMUL.FTZ R22, R22, UR8 ;  /* 0x0000000816167c20 */ /* 0x000fe20008410000 */
[----:B------:R-:W-:Y:S01]  /*1040*/  F2FP.F16.F32.PACK_AB R9, R9, R10 ;  /* 0x0000000a0909723e */ /* 0x000fe200000000ff */
[----:B------:R-:W-:Y:S01]  /*1050*/  FMUL.FTZ R21, R21, UR8 ;  /* 0x0000000815157c20 */ /* 0x000fe20008410000 */
[----:B0-----:R-:W-:Y:S01]  /*1060*/  SHF.R.S32.HI R28, RZ, 0x1f, R35 ;  /* 0x0000001fff1c7819 */ /* 0x001fe20000011423 */
[----:B------:R-:W-:Y:S01]  /*1070*/  FMUL.FTZ R20, R20, UR8 ;  /* 0x0000000814147c20 */ /* 0x000fe20008410000 */
[----:B------:R-:W-:Y:S01]  /*1080*/  FMUL.FTZ R19, R19, UR8 ;  /* 0x0000000813137c20 */ /* 0x000fe20008410000 */
[----:B------:R-:W-:Y:S01]  /*1090*/  FMUL.FTZ R58, R58, UR8 ;  /* 0x000000083a3a7c20 */ /* 0x000fe20008410000 */
[CC--:B------:R-:W-:Y:S01]  /*10a0*/  LEA.HI R2, R28.reuse, R35.reuse, RZ, 0x2 ;  /* 0x000000231c027211 */ /* 0x0c0fe200078f10ff */
[----:B------:R-:W-:Y:S01]  /*10b0*/  FMUL.FTZ R59, R59, UR8 ;  /* 0x000000083b3b7c20 */ /* 0x000fe20008410000 */
[CC--:B------:R-:W-:Y:S01]  /*10c0*/  LEA.HI R29, R28.reuse, R35.reuse, RZ, 0x5 ;  /* 0x000000231c1d7211 */ /* 0x0c0fe200078f28ff */
[----:B------:R-:W-:Y:S01]  /*10d0*/  FMUL.FTZ R13, R13, UR8 ;  /* 0x000000080d0d7c20 */ /* 0x000fe20008410000 */
[----:B------:R-:W-:Y:S01]  /*10e0*/  LEA.HI R30, R28, R35, RZ, 0x3 ;  /* 0x000000231c1e7211 */ /* 0x000fe200078f18ff */
[----:B------:R-:W-:Y:S01]  /*10f0*/  FMUL.FTZ R12, R12, UR8 ;  /* 0x000000080c0c7c20 */ /* 0x000fe20008410000 */
[--C-:B------:R-:W-:Y:S01]  /*1100*/  SHF.R.S32.HI R26, RZ, 0x2, R2.reuse ;  /* 0x00000002ff1a7819 */ /* 0x100fe20000011402 */
[----:B------:R-:W-:Y:S01]  /*1110*/  ULDC.64 UR10, c[0x0][0x448] ;  /* 0x00011200000a7ab9 */ /* 0x000fe20000000a00 */
[----:B------:R-:W-:Y:S01]  /*1120*/  SHF.R.S32.HI R27, RZ, 0x1f, R2 ;  /* 0x0000001fff1b7819 */ /* 0x000fe20000011402 */
[----:B------:R-:W-:Y:S01]  /*1130*/  BSSY B0, `(.L_x_339) ;  /* 0x0000066000007945 */ /* 0x000fe20003800000 */
[----:B------:R-:W-:-:S02]  /*1140*/  SHF.R.S32.HI R34, RZ, 0x5, R29 ;  /* 0x00000005ff227819 */ /* 0x000fc4000001141d */
[----:B------:R-:W-:Y:S02]  /*1150*/  LOP3.LUT R29, R30, 0x1ffffff8, RZ, 0xc0, !PT ;  /* 0x1ffffff81e1d7812 */ /* 0x000fe400078ec0ff */
[----:B------:R-:W-:Y:S02]  /*1160*/  LEA.HI R27, R27, R26, RZ, 0x3 ;  /* 0x0000001a1b1b7211 */ /* 0x000fe400078f18ff */
[----:B------:R-:W-:Y:S02]  /*1170*/  LEA.HI R31, R34, R34, RZ, 0x1 ;  /* 0x00000022221f7211 */ /* 0x000fe400078f08ff */
[----:B------:R-:W-:Y:S02]  /*1180*/  LOP3.LUT R32, R2, 0x3ffffffc, RZ, 0xc0, !PT ;  /* 0x3ffffffc02207812 */ /* 0x000fe400078ec0ff */
[----:B------:R-:W-:Y:S01]  /*1190*/  SHF.R.S32.HI R2, RZ, 0x3, R30 ;  /* 0x00000003ff027819 */ /* 0x000fe2000001141e */
[----:B------:R-:W-:Y:S01]  /*11a0*/  IMAD.IADD R30, R35, 0x1, -R29 ;  /* 0x00000001231e7824 */ /* 0x000fe200078e0a1d */
[----:B------:R-:W-:-:S02]  /*11b0*/  LOP3.LUT R27, R27, 0xfffffff8, RZ, 0xc0, !PT ;  /* 0xfffffff81b1b7812 */ /* 0x000fc400078ec0ff */
[----:B------:R-:W-:Y:S01]  /*11c0*/  LOP3.LUT R29, R31, 0x1ffffe, RZ, 0xc0, !PT ;  /* 0x001ffffe1f1d7812 */ /* 0x000fe200078ec0ff */
[----:B------:R-:W-:Y:S01]  /*11d0*/  IMAD.SHL.U32 R31, R2, 0x40, RZ ;  /* 0x00000040021f7824 */ /* 0x000fe200078e00ff */
[----:B------:R-:W-:Y:S02]  /*11e0*/  LEA.HI R28, R28, R35, RZ, 0x6 ;  /* 0x000000231c1c7211 */ /* 0x000fe400078f30ff */
[----:B------:R-:W-:Y:S02]  /*11f0*/  IADD3 R27, R26, -R27, RZ ;  /* 0x8000001b1a1b7210 */ /* 0x000fe40007ffe0ff */
[----:B------:R-:W-:Y:S01]  /*1200*/  IADD3 R35, -R32, R35, RZ ;  /* 0x0000002320237210 */ /* 0x000fe20007ffe1ff */
[----:B------:R-:W-:Y:S01]  /*1210*/  IMAD.IADD R32, R34, 0x1, -R29 ;  /* 0x0000000122207824 */ /* 0x000fe200078e0a1d */
[----:B------:R-:W-:Y:S01]  /*1220*/  SHF.R.S32.HI R29, RZ, 0x6, R28 ;  /* 0x00000006ff1d7819 */ /* 0x000fe2000001141c */
[----:B------:R-:W-:Y:S01]  /*1230*/  IMAD.SHL.U32 R28, R27, 0x40, RZ ;  /* 0x000000401b1c7824 */ /* 0x000fe200078e00ff */
[----:B------:R-:W-:Y:S01]  /*1240*/  LOP3.LUT R31, R31, 0x1c0, RZ, 0xc0, !PT ;  /* 0x000001c01f1f7812 */ /* 0x000fe200078ec0ff */
[----:B------:R-:W-:Y:S01]  /*1250*/  IMAD R32, R32, 0x200, R35 ;  /* 0x0000020020207824 */ /* 0x000fe200078e0223 */
[----:B------:R-:W-:-:S02]  /*1260*/  SHF.L.U32 R33, R29, 0x3, RZ ;  /* 0x000000031d217819 */ /* 0x000fc400000006ff */
[----:B------:R-:W-:Y:S02]  /*1270*/  LOP3.LUT R28, R28, 0x1c0, RZ, 0xc0, !PT ;  /* 0x000001c01c1c7812 */ /* 0x000fe400078ec0ff */
[----:B------:R-:W-:Y:S02]  /*1280*/  SHF.L.U32 R26, R30, 0x3, RZ ;  /* 0x000000031e1a7819 */ /* 0x000fe400000006ff */
[----:B------:R-:W-:Y:S02]  /*1290*/  LOP3.LUT R33, R28, 0x18, R33, 0xf8, !PT ;  /* 0x000000181c217812 */ /* 0x000fe400078ef821 */
[----:B------:R-:W-:Y:S02]  /*12a0*/  SHF.R.U32.HI R28, RZ, 0x3, R28 ;  /* 0x00000003ff1c7819 */ /* 0x000fe4000001161c */
[----:B------:R-:W-:Y:S02]  /*12b0*/  SHF.R.U32.HI R30, RZ, 0x3, R31 ;  /* 0x00000003ff1e7819 */ /* 0x000fe4000001161f */
[----:B------:R-:W-:Y:S01]  /*12c0*/  LOP3.LUT R33, R33, R28, RZ, 0x3c, !PT ;  /* 0x0000001c21217212 */ /* 0x000fe200078e3cff */
[----:B------:R-:W-:Y:S01]  /*12d0*/  FMUL.FTZ R28, R15, UR8 ;  /* 0x000000080f1c7c20 */ /* 0x000fe20008410000 */
[----:B------:R-:W-:-:S02]  /*12e0*/  LOP3.LUT R31, R31, 0x38, R26, 0xf8, !PT ;  /* 0x000000381f1f7812 */ /* 0x000fc400078ef81a */
[----:B------:R-:W-:Y:S01]  /*12f0*/  LOP3.LUT P0, RZ, R27, 0x4, RZ, 0xc0, !PT ;  /* 0x000000041bff7812 */ /* 0x000fe2000780c0ff */
[----:B------:R-:W-:Y:S01]  /*1300*/  IMAD.U32 R15, R32, 0x2, R33 ;  /* 0x00000002200f7824 */ /* 0x000fe200078e0021 */
[----:B------:R-:W-:Y:S02]  /*1310*/  LOP3.LUT R30, R31, R30, RZ, 0x3c, !PT ;  /* 0x0000001e1f1e7212 */ /* 0x000fe400078e3cff */
[----:B------:R-:W-:Y:S02]  /*1320*/  F2FP.F16.F32.PACK_AB R25, R25, R50 ;  /* 0x000000321919723e */ /* 0x000fe400000000ff */
[----:B------:R-:W-:Y:S01]  /*1330*/  LEA R27, R29, R30, 0x9 ;  /* 0x0000001e1d1b7211 */ /* 0x000fe200078e48ff */
[----:B------:R-:W-:Y:S01]  /*1340*/  FMUL.FTZ R30, R11, UR8 ;  /* 0x000000080b1e7c20 */ /* 0x000fe20008410000 */
[----:B------:R-:W-:Y:S01]  /*1350*/  LEA R14, R15, UR4, 0x1 ;  /* 0x000000040f0e7c11 */ /* 0x000fe2000f8e08ff */
[----:B------:R-:W-:Y:S01]  /*1360*/  FMUL.FTZ R29, R53, UR8 ;  /* 0x00000008351d7c20 */ /* 0x000fe20008410000 */
[----:B------:R-:W-:-:S02]  /*1370*/  F2FP.F16.F32.PACK_AB R11, R28, R51 ;  /* 0x000000331c0b723e */ /* 0x000fc400000000ff */
[C---:B------:R-:W-:Y:S01]  /*1380*/  IADD3 R15, R14.reuse, 0x40, RZ ;  /* 0x000000400e0f7810 */ /* 0x040fe20007ffe0ff */
[----:B------:R-:W-:Y:S01]  /*1390*/  @P0 VIADD R15, R14, 0xffffffc0 ;  /* 0xffffffc00e0f0836 */ /* 0x000fe20000000000 */
[----:B------:R-:W-:Y:S01]  /*13a0*/  F2FP.F16.F32.PACK_AB R28, R30, R55 ;  /* 0x000000371e1c723e */ /* 0x000fe200000000ff */
[----:B------:R-:W-:Y:S01]  /*13b0*/  STS [R14], R11 ;  /* 0x0000000b0e007388 */ /* 0x000fe20000000800 */
[----:B------:R-:W-:Y:S02]  /*13c0*/  F2FP.F16.F32.PACK_AB R29, R52, R29 ;  /* 0x0000001d341d723e */ /* 0x000fe400000000ff */
[----:B------:R-:W-:Y:S01]  /*13d0*/  F2FP.F16.F32.PACK_AB R23, R23, R24 ;  /* 0x000000181717723e */ /* 0x000fe200000000ff */
[----:B------:R-:W-:Y:S01]  /*13e0*/  STS [R14+0x400], R17 ;  /* 0x000400110e007388 */ /* 0x000fe20000000800 */
[----:B------:R-:W-:Y:S02]  /*13f0*/  F2FP.F16.F32.PACK_AB R5, R5, R18 ;  /* 0x000000120505723e */ /* 0x000fe400000000ff */
[----:B------:R-:W-:Y:S01]  /*1400*/  F2FP.F16.F32.PACK_AB R7, R7, R60 ;  /* 0x0000003c0707723e */ /* 0x000fe200000000ff */
[----:B------:R0:W-:Y:S01]  /*1410*/  STS [R15], R16 ;  /* 0x000000100f007388 */ /* 0x0001e20000000800 */
[----:B------:R-:W-:-:S02]  /*1420*/  F2FP.F16.F32.PACK_AB R21, R21, R22 ;  /* 0x000000161515723e */ /* 0x000fc400000000ff */
[----:B------:R-:W-:Y:S01]  /*1430*/  F2FP.F16.F32.PACK_AB R19, R19, R20 ;  /* 0x000000141313723e */ /* 0x000fe200000000ff */
[----:B------:R-:W-:Y:S01]  /*1440*/  STS [R15+0x400], R9 ;  /* 0x000400090f007388 */ /* 0x000fe20000000800 */
[----:B------:R-:W-:Y:S02]  /*1450*/  F2FP.F16.F32.PACK_AB R58, R59, R58 ;  /* 0x0000003a3b3a723e */ /* 0x000fe400000000ff */
[----:B------:R-:W-:Y:S01]  /*1460*/  F2FP.F16.F32.PACK_AB R12, R12, R13 ;  /* 0x0000000d0c0c723e */ /* 0x000fe200000000ff */
[----:B------:R-:W-:Y:S01]  /*1470*/  STS [R14+0x1000], R28 ;  /* 0x0010001c0e007388 */ /* 0x000fe20000000800 */
[----:B------:R-:W-:Y:S01]  /*1480*/  LEA R22, R27, UR4, 0x1 ;  /* 0x000000041b167c11 */ /* 0x000fe2000f8e08ff */
[----:B------:R-:W-:Y:S01]  /*1490*/  ULDC.64 UR4, c[0x0][0x460] ;  /* 0x0001180000047ab9 */ /* 0x000fe20000000a00 */
[----:B0-----:R-:W-:Y:S01]  /*14a0*/  SHF.R.S32.HI R16, RZ, 0x1f, R3 ;  /* 0x0000001fff107819 */ /* 0x001fe20000011403 */
[----:B------:R-:W-:Y:S01]  /*14b0*/  STS [R14+0x1400], R29 ;  /* 0x0014001d0e007388 */ /* 0x000fe20000000800 */
[----:B------:R-:W-:-:S03]  /*14c0*/  SHF.R.S32.HI R27, RZ, 0x1f, R26 ;  /* 0x0000001fff1b7819 */ /* 0x000fc6000001141a */
[----:B------:R-:W-:Y:S01]  /*14d0*/  STS [R15+0x1000], R8 ;  /* 0x001000080f007388 */ /* 0x000fe20000000800 */
[----:B------:R-:W-:-:S03]  /*14e0*/  IMAD R16, R16, UR10, RZ ;  /* 0x0000000a10107c24 */ /* 0x000fc6000f8e02ff */
[----:B------:R-:W-:Y:S01]  /*14f0*/  STS [R15+0x1400], R6 ;  /* 0x001400060f007388 */ /* 0x000fe20000000800 */
[----:B------:R-:W-:-:S03]  /*1500*/  IMAD R16, R3, UR11, R16 ;  /* 0x0000000b03107c24 */ /* 0x000fc6000f8e0210 */
[----:B------:R-:W-:Y:S04]  /*1510*/  STS [R14+0x2000], R25 ;  /* 0x002000190e007388 */ /* 0x000fe80000000800 */
[----:B------:R0:W-:Y:S04]  /*1520*/  STS [R14+0x2400], R23 ;  /* 0x002400170e007388 */ /* 0x0001e80000000800 */
[----:B------:R1:W-:Y:S04]  /*1530*/  STS [R15+0x2000], R5 ;  /* 0x002000050f007388 */ /* 0x0003e80000000800 */
[----:B------:R2:W-:Y:S01]  /*1540*/  STS [R15+0x2400], R7 ;  /* 0x002400070f007388 */ /* 0x0005e20000000800 */
[----:B0-----:R-:W-:-:S03]  /*1550*/  IADD3 R23, R26, 0x40, RZ ;  /* 0x000000401a177810 */ /* 0x001fc60007ffe0ff */
[----:B------:R-:W-:Y:S01]  /*1560*/  STS [R14+0x3000], R21 ;  /* 0x003000150e007388 */ /* 0x000fe20000000800 */
[----:B-1----:R-:W-:-:S03]  /*1570*/  SHF.R.S32.HI R5, RZ, 0x1f, R4 ;  /* 0x0000001fff057819 */ /* 0x002fc60000011404 */
[----:B------:R0:W-:Y:S01]  /*1580*/  STS [R14+0x3400], R19 ;  /* 0x003400130e007388 */ /* 0x0001e20000000800 */
[C---:B--2---:R-:W-:Y:S01]  /*1590*/  IMAD.WIDE.U32 R6, R3.reuse, UR10, R26 ;  /* 0x0000000a03067c25 */ /* 0x044fe2000f8e001a */
[----:B------:R-:W-:Y:S02]  /*15a0*/  IADD3 R3, -R3, R0, RZ ;  /* 0x0000000003037210 */ /* 0x000fe40007ffe1ff */
[----:B------:R1:W-:Y:S01]  /*15b0*/  STS [R15+0x3000], R58 ;  /* 0x0030003a0f007388 */ /* 0x0003e20000000800 */
[----:B------:R-:W-:Y:S01]  /*15c0*/  IMAD R5, R5, UR4, RZ ;  /* 0x0000000405057c24 */ /* 0x000fe2000f8e02ff */
[----:B------:R-:W-:Y:S02]  /*15d0*/  ISETP.GE.AND P1, PT, R2, R3, PT ;  /* 0x000000030200720c */ /* 0x000fe40003f26270 */
[----:B------:R1:W-:Y:S01]  /*15e0*/  STS [R15+0x3400], R12 ;  /* 0x0034000c0f007388 */ /* 0x0003e20000000800 */
[----:B------:R-:W-:Y:S01]  /*15f0*/  BAR.SYNC.DEFER_BLOCKING 0x0 ;  /* 0x0000000000007b1d */ /* 0x000fe20000010000 */
[----:B------:R-:W-:Y:S01]  /*1600*/  IADD3 R62, P0, R62, R6, RZ ;  /* 0x000000063e3e7210 */ /* 0x000fe20007f1e0ff */
[----:B------:R-:W-:-:S02]  /*1610*/  VIADD R0, R2, 0x20 ;  /* 0x0000002002007836 */ /* 0x000fc40000000000 */
[----:B------:R-:W-:Y:S01]  /*1620*/  IMAD R5, R4, UR5, R5 ;  /* 0x0000000504057c24 */ /* 0x000fe2000f8e0205 */
[----:B------:R-:W-:Y:S02]  /*1630*/  IADD3.X R63, R61, R7, R16, P0, !PT ;  /* 0x000000073d3f7210 */ /* 0x000fe400007fe410 */
[----:B------:R-:W-:Y:S02]  /*1640*/  ISETP.GE.AND P0, PT, R0, R3, PT ;  /* 0x000000030000720c */ /* 0x000fe40003f06270 */
[----:B------:R-:W-:Y:S01]  /*1650*/  SHF.R.S32.HI R0, RZ, 0x1f, R2 ;  /* 0x0000001fff007819 */ /* 0x000fe20000011402 */
[----:B------:R-:W-:-:S04]  /*1660*/  IMAD.WIDE.U32 R62, R4, UR4, R62 ;  /* 0x00000004043e7c25 */ /* 0x000fc8000f8e003e */
[----:B0-----:R-:W-:Y:S01]  /*1670*/  IMAD.IADD R19, R63, 0x1, R5 ;  /* 0x000000013f137824 */ /* 0x001fe200078e0205 */
[----:B------:R1:W0:Y:S01]  /*1680*/  LDS.128 R8, [R22+0x1000] ;  /* 0x0010000016087984 */ /* 0x0002220000000c00 */
[----:B------:R-:W-:Y:S05]  /*1690*/  @P1 BRA `(.L_x_340) ;  /* 0x00000000003c1947 */ /* 0x000fea0003800000 */
[----:B------:R-:W-:Y:S01]  /*16a0*/  ULDC UR4, c[0x0][0x2d0] ;  /* 0x0000b40000047ab9 */ /* 0x000fe20000000800 */
[----:B------:R-:W2:Y:S01]  /*16b0*/  LDS.128 R4, [R22+0x2000] ;  /* 0x0020000016047984 */ /* 0x000ea20000000c00 */
[----:B------:R-:W-:Y:S01]  /*16c0*/  ISETP.GE.AND P1, PT, R26, UR4, PT ;  /* 0x000000041a007c0c */ /* 0x000fe2000bf26270 */
[----:B------:R-:W-:Y:S01]  /*16d0*/  IMAD R3, R0, UR10, RZ ;  /* 0x0000000a00037c24 */ /* 0x000fe2000f8e02ff */
[----:B------:R-:W-:Y:S01]  /*16e0*/  MOV R18, R62 ;  /* 0x0000003e00127202 */ /* 0x000fe20000000f00 */
[----:B------:R-:W-:Y:S01]  /*16f0*/  ULDC.64 UR8, c[0x0][0x3e8] ;  /* 0x0000fa0000087ab9 */ /* 0x000fe20000000a00 */
[----:B------:R-:W-:Y:S01]  /*1700*/  ISETP.GE.AND P2, PT, R23, UR4, PT ;  /* 0x0000000417007c0c */ /* 0x000fe2000bf46270 */
[C---:B------:R-:W-:Y:S02]  /*1710*/  IMAD R3, R2.reuse, UR11, R3 ;  /* 0x0000000b02037c24 */ /* 0x040fe4000f8e0203 */
[----:B------:R-:W-:-:S04]  /*1720*/  IMAD.WIDE.U32 R16, R2, UR10, R18 ;  /* 0x0000000a02107c25 */ /* 0x000fc8000f8e0012 */
[----:B------:R-:W-:Y:S01]  /*1730*/  IMAD.IADD R3, R17, 0x1, R3 ;  /* 0x0000000111037824 */ /* 0x000fe200078e0203 */
[C---:B------:R-:W-:Y:S01]  /*1740*/  LEA R20, P3, R16.reuse, UR8, 0x1 ;  /* 0x0000000810147c11 */ /* 0x040fe2000f8608ff */
[----:B-1----:R-:W1:Y:S03]  /*1750*/  @!P1 LDS.128 R12, [R22] ;  /* 0x00000000160c9984 */ /* 0x002e660000000c00 */
[----:B------:R-:W-:-:S05]  /*1760*/  LEA.HI.X R21, R16, UR9, R3, 0x1, P3 ;  /* 0x0000000910157c11 */ /* 0x000fca00098f0c03 */
[----:B--2---:R2:W-:Y:S04]  /*1770*/  @!P2 STG.E.128 desc[UR6][R20.64+0x80], R4 ;  /* 0x000080041400a986 */ /* 0x0045e8000c101d06 */
[----:B-1----:R2:W-:Y:S02]  /*1780*/  @!P1 STG.E.128 desc[UR6][R20.64], R12 ;  /* 0x0000000c14009986 */ /* 0x0025e4000c101d06 */
.L_x_340:
[----:B------:R-:W-:Y:S05]  /*1790*/  BSYNC B0 ;  /* 0x0000000000007941 */ /* 0x000fea0003800000 */
.L_x_339:
[----:B--2---:R2:W3:Y:S01]  /*17a0*/  LDS.128 R4, [R22+0x3000] ;  /* 0x0030000016047984 */ /* 0x0044e20000000c00 */
[----:B------:R-:W-:Y:S05]  /*17b0*/  @P0 EXIT ;  /* 0x000000000000094d */ /* 0x000fea0003800000 */
[----:B------:R-:W-:Y:S01]  /*17c0*/  IADD3 R13, P0, R2, 0x20, RZ ;  /* 0x00000020020d7810 */ /* 0x000fe20007f1e0ff */
[----:B------:R-:W-:Y:S01]  /*17d0*/  IMAD.MOV.U32 R2, RZ, RZ, R62 ;  /* 0x000000ffff027224 */ /* 0x000fe200078e003e */
[----:B------:R-:W-:Y:S01]  /*17e0*/  MOV R3, R19 ;  /* 0x0000001300037202 */ /* 0x000fe20000000f00 */
[----:B------:R-:W-:Y:S01]  /*17f0*/  ULDC.64 UR8, c[0x0][0x3e8] ;  /* 0x0000fa0000087ab9 */ /* 0x000fe20000000a00 */
[----:B------:R-:W-:Y:S01]  /*1800*/  IADD3.X R0, RZ, R0, RZ, P0, !PT ;  /* 0x00000000ff007210 */ /* 0x000fe200007fe4ff */
[----:B------:R-:W-:Y:S01]  /*1810*/  ULDC UR4, c[0x0][0x2d0] ;  /* 0x0000b40000047ab9 */ /* 0x000fe20000000800 */
[----:B------:R-:W-:Y:S01]  /*1820*/  IMAD.WIDE.U32 R2, R13, UR10, R2 ;  /* 0x0000000a0d027c25 */ /* 0x000fe2000f8e0002 */
[----:B------:R-:W-:-:S03]  /*1830*/  ISETP.GE.AND P1, PT, R26, UR4, PT ;  /* 0x000000041a007c0c */ /* 0x000fc6000bf26270 */
[----:B------:R-:W-:Y:S01]  /*1840*/  IMAD R0, R0, UR10, RZ ;  /* 0x0000000a00007c24 */ /* 0x000fe2000f8e02ff */
[----:B-1----:R-:W-:-:S03]  /*1850*/  LEA R12, P0, R2, UR8, 0x1 ;  /* 0x00000008020c7c11 */ /* 0x002fc6000f8008ff */
[----:B------:R-:W-:-:S05]  /*1860*/  IMAD R13, R13, UR11, R0 ;  /* 0x0000000b0d0d7c24 */ /* 0x000fca000f8e0200 */
[----:B------:R-:W-:-:S04]  /*1870*/  IADD3 R3, R3, R13, RZ ;  /* 0x0000000d03037210 */ /* 0x000fc80007ffe0ff */
[----:B------:R-:W-:Y:S02]  /*1880*/  LEA.HI.X R13, R2, UR9, R3, 0x1, P0 ;  /* 0x00000009020d7c11 */ /* 0x000fe400080f0c03 */
[----:B------:R-:W-:-:S03]  /*1890*/  ISETP.GE.AND P0, PT, R23, UR4, PT ;  /* 0x0000000417007c0c */ /* 0x000fc6000bf06270 */
[----:B0-----:R0:W-:Y:S10]  /*18a0*/  @!P1 STG.E.128 desc[UR6][R12.64], R8 ;  /* 0x000000080c009986 */ /* 0x0011f4000c101d06 */
[----:B------:R-:W-:Y:S05]  /*18b0*/  @P0 EXIT ;  /* 0x000000000000094d */ /* 0x000fea0003800000 */
[----:B---3--:R-:W-:Y:S01]  /*18c0*/  STG.E.128 desc[UR6][R12.64+0x80], R4 ;  /* 0x000080040c007986 */ /* 0x008fe2000c101d06 */
[----:B------:R-:W-:Y:S05]  /*18d0*/  EXIT ;  /* 0x000000000000794d */ /* 0x000fea0003800000 */
.L_x_341:
        /* <DEDUP_REMOVED lines=10> */
.L_x_1074:


//--------------------- .text._ZN5flash44flash_bwd_dq_dk_dv_loop_seqk_parallel_kernelI23Flash_bwd_kernel_traitsILi128ELi64ELi64ELi8ELi4ELi2ELi2ELb1ELb0EN7cutlass6half_tE19Flash_kernel_traitsILi128ELi64ELi64ELi8ES3_EELb1ELb1ELb0ELb0ELb0ELb0ELb0EEEvNS_16Flash_bwd_paramsE --------------------------
	.section	.text._ZN5flash44flash_bwd_dq_dk_dv_loop_seqk_parallel_kernelI23Flash_bwd_kernel_traitsILi128ELi64ELi64ELi8ELi4ELi2ELi2ELb1ELb0EN7cutlass6half_tE19Flash_kernel_traitsILi128ELi64ELi64ELi8ES3_EELb1ELb1ELb0ELb0ELb0ELb0ELb0EEEvNS_16Flash_bwd_paramsE,"ax",@progbits
	.align	128
        .global         _ZN5flash44flash_bwd_dq_dk_dv_loop_seqk_parallel_kernelI23Flash_bwd_kernel_traitsILi128ELi64ELi64ELi8ELi4ELi2ELi2ELb1ELb0EN7cutlass6half_tE19Flash_kernel_traitsILi128ELi64ELi64ELi8ES3_EELb1ELb1ELb0ELb0ELb0ELb0ELb0EEEvNS_16Flash_bwd_paramsE
        .type           _ZN5flash44flash_bwd_dq_dk_dv_loop_seqk_parallel_kernelI23Flash_bwd_kernel_traitsILi128ELi64ELi64ELi8ELi4ELi2ELi2ELb1ELb0EN7cutlass6half_tE19Flash_kernel_traitsILi128ELi64ELi64ELi8ES3_EELb1ELb1ELb0ELb0ELb0ELb0ELb0EEEvNS_16Flash_bwd_paramsE,@function
        .size           _ZN5flash44flash_bwd_dq_dk_dv_loop_seqk_parallel_kernelI23Flash_bwd_kernel_traitsILi128ELi64ELi64ELi8ELi4ELi2ELi2ELb1ELb0EN7cutlass6half_tE19Flash_kernel_traitsILi128ELi64ELi64ELi8ES3_EELb1ELb1ELb0ELb0ELb0ELb0ELb0EEEvNS_16Flash_bwd_paramsE,(.L_x_1075 - _ZN5flash44flash_bwd_dq_dk_dv_loop_seqk_parallel_kernelI23Flash_bwd_kernel_traitsILi128ELi64ELi64ELi8ELi4ELi2ELi2ELb1ELb0EN7cutlass6half_tE19Flash_kernel_traitsILi128ELi64ELi64ELi8ES3_EELb1ELb1ELb0ELb0ELb0ELb0ELb0EEEvNS_16Flash_bwd_paramsE)
        .other          _ZN5flash44flash_bwd_dq_dk_dv_loop_seqk_parallel_kernelI23Flash_bwd_kernel_traitsILi128ELi64ELi64ELi8ELi4ELi2ELi2ELb1ELb0EN7cutlass6half_tE19Flash_kernel_traitsILi128ELi64ELi64ELi8ES3_EELb1ELb1ELb0ELb0ELb0ELb0ELb0EEEvNS_16Flash_bwd_paramsE,@"STO_CUDA_ENTRY STV_DEFAULT"
_ZN5flash44flash_bwd_dq_dk_dv_loop_seqk_parallel_kernelI23Flash_bwd_kernel_traitsILi128ELi64ELi64ELi8ELi4ELi2ELi2ELb1ELb0EN7cutlass6half_tE19Flash_kernel_traitsILi128ELi64ELi64ELi8ES3_EELb1ELb1ELb0ELb0ELb0ELb0ELb0EEEvNS_16Flash_bwd_paramsE:
.text._ZN5flash44flash_bwd_dq_dk_dv_loop_seqk_parallel_kernelI23Flash_bwd_kernel_traitsILi128ELi64ELi64ELi8ELi4ELi2ELi2ELb1ELb0EN7cutlass6half_tE19Flash_kernel_traitsILi128ELi64ELi64ELi8ES3_EELb1ELb1ELb0ELb0ELb0ELb0ELb0EEEvNS_16Flash_bwd_paramsE:
        /* <DEDUP_REMOVED lines=15> */
[----:B------:R-:W-:Y:S01]  /*00f0*/  IMAD.MOV.U32 R186, RZ, RZ, 0x40 ;  /* 0x00000040ffba7424 */ /* 0x000fe200078e00ff */
[----:B------:R-:W-:Y:S01]  /*0100*/  ULDC.64 UR12, c[0x0][0x300] ;  /* 0x0000c000000c7ab9 */ /* 0x000fe20000000a00 */
[----:B------:R-:W-:Y:S01]  /*0110*/  IMAD.MOV.U32 R224, RZ, RZ, -0x10 ;  /* 0xfffffff0ffe07424 */ /* 0x000fe200078e00ff */
[----:B--2---:R-:W-:-:S04]  /*0120*/  ULEA UR5, UR5, UR4, 0x18 ;  /* 0x0000000405057291 */ /* 0x004fc8000f8ec03f */
[----:B------:R-:W-:Y:S02]  /*0130*/  UIADD3 UR6, UR5, 0xc000, URZ ;  /* 0x0000c00005067890 */ /* 0x000fe4000fffe03f */
[----:B------:R-:W-:Y:S01]  /*0140*/  UIADD3 UR4, UR5, 0x10000, URZ ;  /* 0x0001000005047890 */ /* 0x000fe2000fffe03f */
[----:B-1----:R-:W-:-:S04]  /*0150*/  SHF.R.S32.HI R2, RZ, 0x1f, R8 ;  /* 0x0000001fff027819 */ /* 0x002fc80000011408 */
[CC--:B------:R-:W-:Y:S02]  /*0160*/  LEA.HI R0, R2.reuse, R8.reuse, RZ, 0x5 ;  /* 0x0000000802007211 */ /* 0x0c0fe400078f28ff */
[CC--:B------:R-:W-:Y:S02]  /*0170*/  LEA.HI R12, R2.reuse, R8.reuse, RZ, 0x3 ;  /* 0x00000008020c7211 */ /* 0x0c0fe400078f18ff */
[CC--:B------:R-:W-:Y:S02]  /*0180*/  LEA.HI R3, R2.reuse, R8.reuse, RZ, 0x4 ;  /* 0x0000000802037211 */ /* 0x0c0fe400078f20ff */
[CC--:B------:R-:W-:Y:S02]  /*0190*/  LEA.HI R15, R2.reuse, R8.reuse, RZ, 0x7 ;  /* 0x00000008020f7211 */ /* 0x0c0fe400078f38ff */
[CC--:B------:R-:W-:Y:S02]  /*01a0*/  LEA.HI R17, R2.reuse, R8.reuse, RZ, 0x6 ;  /* 0x0000000802117211 */ /* 0x0c0fe400078f30ff */
[----:B------:R-:W-:-:S02]  /*01b0*/  LEA.HI R2, R2, R8, RZ, 0x2 ;  /* 0x0000000802027211 */ /* 0x000fc400078f10ff */
[----:B------:R-:W-:Y:S02]  /*01c0*/  LOP3.LUT R4, R0, 0xffffffe0, RZ, 0xc0, !PT ;  /* 0xffffffe000047812 */ /* 0x000fe400078ec0ff */
[----:B------:R-:W-:Y:S02]  /*01d0*/  LOP3.LUT R7, R2, 0x7ffffffc, RZ, 0xc0, !PT ;  /* 0x7ffffffc02077812 */ /* 0x000fe400078ec0ff */
[----:B------:R-:W-:Y:S01]  /*01e0*/  LOP3.LUT R5, R12, 0xfffffff8, RZ, 0xc0, !PT ;  /* 0xfffffff80c057812 */ /* 0x000fe200078ec0ff */
[C---:B------:R-:W-:Y:S01]  /*01f0*/  IMAD.IADD R10, R8.reuse, 0x1, -R4 ;  /* 0x00000001080a7824 */ /* 0x040fe200078e0a04 */
[----:B------:R-:W-:Y:S01]  /*0200*/  LOP3.LUT R6, R3, 0xfffffff0, RZ, 0xc0, !PT ;  /* 0xfffffff003067812 */ /* 0x000fe200078ec0ff */
[C---:B------:R-:W-:Y:S01]  /*0210*/  IMAD.IADD R16, R8.reuse, 0x1, -R7 ;  /* 0x0000000108107824 */ /* 0x040fe200078e0a07 */
[--C-:B------:R-:W-:Y:S01]  /*0220*/  SHF.R.S32.HI R4, RZ, 0x5, R0.reuse ;  /* 0x00000005ff047819 */ /* 0x100fe20000011400 */
[C---:B------:R-:W-:Y:S01]  /*0230*/  IMAD.IADD R5, R8.reuse, 0x1, -R5 ;  /* 0x0000000108057824 */ /* 0x040fe200078e0a05 */
[----:B------:R-:W-:Y:S01]  /*0240*/  SHF.R.S32.HI R7, RZ, 0x1f, R0 ;  /* 0x0000001fff077819 */ /* 0x000fe20000011400 */
[----:B------:R-:W-:Y:S01]  /*0250*/  IMAD.IADD R11, R8, 0x1, -R6 ;  /* 0x00000001080b7824 */ /* 0x000fe200078e0a06 */
[--C-:B------:R-:W-:Y:S01]  /*0260*/  SHF.R.S32.HI R9, RZ, 0x2, R2.reuse ;  /* 0x00000002ff097819 */ /* 0x100fe20000011402 */
[----:B------:R-:W-:Y:S01]  /*0270*/  IMAD.SHL.U32 R214, R5, 0x8, RZ ;  /* 0x0000000805d67824 */ /* 0x000fe200078e00ff */
[----:B------:R-:W-:-:S02]  /*0280*/  SHF.R.S32.HI R8, RZ, 0x1f, R2 ;  /* 0x0000001fff087819 */ /* 0x000fc40000011402 */
[-C--:B------:R-:W-:Y:S01]  /*0290*/  LEA.HI R2, R7, R4.reuse, RZ, 0x2 ;  /* 0x0000000407027211 */ /* 0x080fe200078f10ff */
[----:B------:R-:W-:Y:S01]  /*02a0*/  VIADD R226, R214, 0x40 ;  /* 0x00000040d6e27836 */ /* 0x000fe20000000000 */
[----:B------:R-:W-:Y:S02]  /*02b0*/  SHF.R.S32.HI R13, RZ, 0x3, R12 ;  /* 0x00000003ff0d7819 */ /* 0x000fe4000001140c */
[----:B------:R-:W-:Y:S02]  /*02c0*/  SHF.R.S32.HI R6, RZ, 0x4, R3 ;  /* 0x00000004ff067819 */ /* 0x000fe40000011403 */
[----:B------:R-:W-:Y:S01]  /*02d0*/  LEA.HI R0, R0, R4, RZ, 0x1 ;  /* 0x0000000400007211 */ /* 0x000fe200078f08ff */
[----:B------:R-:W-:Y:S01]  /*02e0*/  IMAD.SHL.U32 R13, R13, 0x40, RZ ;  /* 0x000000400d0d7824 */ /* 0x000fe200078e00ff */
[----:B------:R-:W-:Y:S02]  /*02f0*/  LOP3.LUT R7, R2, 0xfffffffc, RZ, 0xc0, !PT ;  /* 0xfffffffc02077812 */ /* 0x000fe400078ec0ff */
[----:B------:R-:W-:-:S02]  /*0300*/  LEA.HI R3, R3, R6, RZ, 0x1 ;  /* 0x0000000603037211 */ /* 0x000fc400078f08ff */
[----:B------:R-:W-:Y:S01]  /*0310*/  LOP3.LUT R0, R0, 0xfffffffe, RZ, 0xc0, !PT ;  /* 0xfffffffe00007812 */ /* 0x000fe200078ec0ff */
[----:B------:R-:W-:Y:S01]  /*0320*/  IMAD.IADD R18, R4, 0x1, -R7 ;  /* 0x0000000104127824 */ /* 0x000fe200078e0a07 */
[----:B------:R-:W-:Y:S02]  /*0330*/  LEA.HI R2, R8, R9, RZ, 0x3 ;  /* 0x0000000908027211 */ /* 0x000fe400078f18ff */
[----:B------:R-:W-:Y:S01]  /*0340*/  LOP3.LUT R3, R3, 0xfffffffe, RZ, 0xc0, !PT ;  /* 0xfffffffe03037812 */ /* 0x000fe200078ec0ff */
[----:B------:R-:W-:Y:S01]  /*0350*/  IMAD.IADD R194, R4, 0x1, -R0 ;  /* 0x0000000104c27824 */ /* 0x000fe200078e0a00 */
[----:B------:R-:W-:Y:S01]  /*0360*/  LOP3.LUT R2, R2, 0xfffffff8, RZ, 0xc0, !PT ;  /* 0xfffffff802027812 */ /* 0x000fe200078ec0ff */
[----:B------:R-:W-:Y:S01]  /*0370*/  STL [R1+0xc], R18 ;  /* 0x00000c1201007387 */ /* 0x000fe20000100800 */
[----:B------:R-:W-:Y:S01]  /*0380*/  LOP3.LUT R0, R13, 0x1c0, RZ, 0xc0, !PT ;  /* 0x000001c00d007812 */ /* 0x000fe200078ec0ff */
[----:B------:R-:W-:Y:S01]  /*0390*/  IMAD.IADD R14, R6, 0x1, -R3 ;  /* 0x00000001060e7824 */ /* 0x000fe200078e0a03 */
[----:B------:R-:W-:Y:S01]  /*03a0*/  SHF.R.S32.HI R19, RZ, 0x7, R15 ;  /* 0x00000007ff137819 */ /* 0x000fe2000001140f */
[----:B------:R-:W-:Y:S01]  /*03b0*/  IMAD.IADD R4, R9, 0x1, -R2 ;  /* 0x0000000109047824 */ /* 0x000fe200078e0a02 */
[----:B------:R-:W-:Y:S01]  /*03c0*/  LOP3.LUT R3, R0, 0x38, R214, 0xf8, !PT ;  /* 0x0000003800037812 */ /* 0x000fe200078ef8d6 */
[----:B------:R-:W-:Y:S01]  /*03d0*/  IMAD.SHL.U32 R185, R14, 0x200, RZ ;  /* 0x000002000eb97824 */ /* 0x000fe200078e00ff */
[----:B------:R-:W-:Y:S01]  /*03e0*/  SHF.R.U32.HI R2, RZ, 0x3, R0 ;  /* 0x00000003ff027819 */ /* 0x000fe20000011600 */
[C---:B------:R-:W-:Y:S01]  /*03f0*/  IMAD.SHL.U32 R0, R5.reuse, 0x40, RZ ;  /* 0x0000004005007824 */ /* 0x040fe200078e00ff */
[----:B------:R-:W-:-:S02]  /*0400*/  LOP3.LUT P4, RZ, R5, 0x2, RZ, 0xc0, !PT ;  /* 0x0000000205ff7812 */ /* 0x000fc4000788c0ff */
[----:B------:R-:W-:Y:S01]  /*0410*/  LOP3.LUT R7, R3, R2, RZ, 0x3c, !PT ;  /* 0x0000000203077212 */ /* 0x000fe200078e3cff */
[----:B------:R-:W-:Y:S01]  /*0420*/  IMAD.SHL.U32 R2, R194, 0x10, RZ ;  /* 0x00000010c2027824 */ /* 0x000fe200078e00ff */
[----:B------:R-:W-:Y:S02]  /*0430*/  SHF.R.S32.HI R3, RZ, 0x1f, R11 ;  /* 0x0000001fff037819 */ /* 0x000fe4000001140b */
[----:B------:R-:W-:Y:S02]  /*0440*/  LOP3.LUT R0, R0, 0x1c0, RZ, 0xc0, !PT ;  /* 0x000001c000007812 */ /* 0x000fe400078ec0ff */
[----:B------:R-:W-:Y:S02]  /*0450*/  LEA.HI R9, R3, R11, RZ, 0x3 ;  /* 0x0000000b03097211 */ /* 0x000fe400078f18ff */
[C---:B------:R-:W-:Y:S01]  /*0460*/  LOP3.LUT R3, R0.reuse, 0x10, R2, 0xf8, !PT ;  /* 0x0000001000037812 */ /* 0x040fe200078ef802 */
[----:B------:R-:W-:Y:S01]  /*0470*/  IMAD R2, R19, 0x800, R185 ;  /* 0x0000080013027824 */ /* 0x000fe200078e02b9 */
[----:B------:R-:W-:-:S02]  /*0480*/  LOP3.LUT R190, R0, 0x8, R12, 0xf8, !PT ;  /* 0x0000000800be7812 */ /* 0x000fc400078ef80c */
[----:B------:R-:W-:Y:S02]  /*0490*/  LOP3.LUT P3, RZ, R5, 0x4, RZ, 0xc0, !PT ;  /* 0x0000000405ff7812 */ /* 0x000fe4000786c0ff */
[----:B------:R-:W-:Y:S02]  /*04a0*/  SHF.R.U32.HI R0, RZ, 0x3, R0 ;  /* 0x00000003ff007819 */ /* 0x000fe40000011600 */
[----:B------:R-:W-:Y:S02]  /*04b0*/  LOP3.LUT R3, R3, 0x8, R12, 0xf8, !PT ;  /* 0x0000000803037812 */ /* 0x000fe400078ef80c */
[----:B------:R-:W-:Y:S02]  /*04c0*/  LOP3.LUT R5, R4, 0x1, RZ, 0xc0, !PT ;  /* 0x0000000104057812 */ /* 0x000fe400078ec0ff */
[----:B------:R-:W-:Y:S02]  /*04d0*/  SHF.R.S32.HI R6, RZ, 0x1f, R10 ;  /* 0x0000001fff067819 */ /* 0x000fe4000001140a */
[----:B------:R-:W-:-:S02]  /*04e0*/  LOP3.LUT R190, R190, R0, RZ, 0x3c, !PT ;  /* 0x00000000bebe7212 */ /* 0x000fc400078e3cff */
[----:B------:R-:W-:Y:S01]  /*04f0*/  LOP3.LUT R185, R185, R3, R0, 0xf6, !PT ;  /* 0x00000003b9b97212 */ /* 0x000fe200078ef600 */
[----:B------:R-:W-:Y:S01]  /*0500*/  IMAD.SHL.U32 R3, R4, 0x40, RZ ;  /* 0x0000004004037824 */ /* 0x000fe200078e00ff */
[----:B------:R-:W-:Y:S01]  /*0510*/  ISETP.NE.U32.AND P0, PT, R5, 0x1, PT ;  /* 0x000000010500780c */ /* 0x000fe20003f05070 */
[----:B------:R-:W-:Y:S01]  /*0520*/  IMAD.IADD R190, R2, 0x1, R190 ;  /* 0x0000000102be7824 */ /* 0x000fe200078e02be */
[----:B------:R-:W-:Y:S01]  /*0530*/  SHF.R.S32.HI R0, RZ, 0x6, R17 ;  /* 0x00000006ff007819 */ /* 0x000fe20000011411 */
[----:B------:R-:W-:Y:S01]  /*0540*/  IMAD.SHL.U32 R5, R19, 0x20, RZ ;  /* 0x0000002013057824 */ /* 0x000fe200078e00ff */
[----:B------:R-:W-:Y:S02]  /*0550*/  LEA.HI R219, R6, R10, RZ, 0x2 ;  /* 0x0000000a06db7211 */ /* 0x000fe400078f10ff */
[----:B------:R-:W-:Y:S01]  /*0560*/  LOP3.LUT R6, R9, 0xfffffff8, RZ, 0xc0, !PT ;  /* 0xfffffff809067812 */ /* 0x000fe200078ec0ff */
[----:B------:R-:W-:Y:S01]  /*0570*/  IMAD.SHL.U32 R2, R0, 0x8, RZ ;  /* 0x0000000800027824 */ /* 0x000fe200078e00ff */
[----:B------:R-:W-:Y:S01]  /*0580*/  R2P PR, R4, 0x6 ;  /* 0x0000000604007804 */ /* 0x000fe20000000000 */
[----:B------:R-:W-:Y:S01]  /*0590*/  IMAD R4, R0, 0x200, R7 ;  /* 0x0000020000047824 */ /* 0x000fe200078e0207 */
[----:B------:R-:W-:Y:S01]  /*05a0*/  LOP3.LUT R0, R3, 0x1c0, RZ, 0xc0, !PT ;  /* 0x000001c003007812 */ /* 0x000fe200078ec0ff */
[----:B------:R-:W-:Y:S01]  /*05b0*/  IMAD.IADD R6, R11, 0x1, -R6 ;  /* 0x000000010b067824 */ /* 0x000fe200078e0a06 */
[----:B------:R-:W-:Y:S01]  /*05c0*/  LOP3.LUT R2, R2, 0x18, RZ, 0xc0, !PT ;  /* 0x0000001802027812 */ /* 0x000fe200078ec0ff */
[----:B------:R-:W-:Y:S01]  /*05d0*/  IMAD.SHL.U32 R7, R16, 0x2, RZ ;  /* 0x0000000210077824 */ /* 0x000fe200078e00ff */
[----:B------:R1:W-:Y:S01]  /*05e0*/  STL [R1+0x14], R4 ;  /* 0x0000140401007387 */ /* 0x0003e20000100800 */
[----:B------:R-:W-:Y:S01]  /*05f0*/  SHF.R.U32.HI R3, RZ, 0x3, R0 ;  /* 0x00000003ff037819 */ /* 0x000fe20000011600 */
[----:B------:R-:W-:Y:S01]  /*0600*/  IMAD.SHL.U32 R6, R6, 0x40, RZ ;  /* 0x0000004006067824 */ /* 0x000fe200078e00ff */
[----:B------:R-:W-:-:S02]  /*0610*/  LOP3.LUT R5, R0, 0x20, R5, 0xf8, !PT ;  /* 0x0000002000057812 */ /* 0x000fc400078ef805 */
[----:B------:R-:W-:Y:S02]  /*0620*/  LOP3.LUT R10, R3, R0, R2, 0x1e, !PT ;  /* 0x00000000030a7212 */ /* 0x000fe400078e1e02 */
[----:B------:R-:W-:Y:S01]  /*0630*/  LOP3.LUT R0, R5, R3, RZ, 0x3c, !PT ;  /* 0x0000000305007212 */ /* 0x000fe200078e3cff */
[----:B------:R-:W-:Y:S01]  /*0640*/  IMAD.SHL.U32 R5, R9, 0x40, RZ ;  /* 0x0000004009057824 */ /* 0x000fe200078e00ff */
[----:B------:R-:W-:Y:S01]  /*0650*/  LOP3.LUT R3, R6, 0x1c0, RZ, 0xc0, !PT ;  /* 0x000001c006037812 */ /* 0x000fe200078ec0ff */
[----:B------:R-:W-:Y:S01]  /*0660*/  IMAD.SHL.U32 R6, R14, 0x8, RZ ;  /* 0x000000080e067824 */ /* 0x000fe200078e00ff */
[----:B------:R-:W-:Y:S02]  /*0670*/  SEL R192, R192, 0xffffffe0, !P4 ;  /* 0xffffffe0c0c07807 */ /* 0x000fe40006000000 */
[----:B------:R-:W-:Y:S02]  /*0680*/  LEA R190, R190, UR5, 0x1 ;  /* 0x00000005bebe7c11 */ /* 0x000fe4000f8e08ff */
[----:B------:R-:W-:-:S02]  /*0690*/  LOP3.LUT R6, R3, 0x8, R6, 0xf8, !PT ;  /* 0x0000000803067812 */ /* 0x000fc400078ef806 */
[----:B------:R-:W-:Y:S01]  /*06a0*/  SEL R186, R186, 0xffffffc0, !P3 ;  /* 0xffffffc0baba7807 */ /* 0x000fe20005800000 */
[--C-:B------:R-:W-:Y:S01]  /*06b0*/  IMAD.IADD R191, R192, 0x1, R190.reuse ;  /* 0x00000001c0bf7824 */ /* 0x100fe200078e02be */
[----:B------:R-:W-:Y:S02]  /*06c0*/  SEL R224, R224, 0x10, !P0 ;  /* 0x00000010e0e07807 */ /* 0x000fe40004000000 */
[----:B------:R-:W-:Y:S01]  /*06d0*/  SHF.R.S32.HI R219, RZ, 0x2, R219 ;  /* 0x00000002ffdb7819 */ /* 0x000fe200000114db */
[----:B------:R-:W-:Y:S01]  /*06e0*/  IMAD.IADD R188, R186, 0x1, R190 ;  /* 0x00000001babc7824 */ /* 0x000fe200078e02be */
[----:B------:R-:W-:Y:S01]  /*06f0*/  LEA R185, R185, UR5, 0x1 ;  /* 0x00000005b9b97c11 */ /* 0x000fe2000f8e08ff */
[----:B-1----:R-:W-:Y:S01]  /*0700*/  IMAD.SHL.U32 R4, R14, 0x20, RZ ;  /* 0x000000200e047824 */ /* 0x002fe200078e00ff */
[----:B------:R-:W-:Y:S01]  /*0710*/  IADD3 R192, R186, R190, R192 ;  /* 0x000000bebac07210 */ /* 0x000fe20007ffe0c0 */
[----:B------:R-:W-:Y:S02]  /*0720*/  IMAD R219, R18, 0x10, R219 ;  /* 0x0000001012db7824 */ /* 0x000fe400078e02db */
[----:B------:R-:W-:Y:S01]  /*0730*/  IMAD.IADD R186, R186, 0x1, R185 ;  /* 0x00000001baba7824 */ /* 0x000fe200078e02b9 */
[----:B------:R-:W-:Y:S01]  /*0740*/  LOP3.LUT R8, R2, 0x20, R4, 0xf8, !PT ;  /* 0x0000002002087812 */ /* 0x000fe200078ef804 */
[----:B------:R-:W-:Y:S01]  /*0750*/  IMAD R4, R18, 0x400, R7 ;  /* 0x0000040012047824 */ /* 0x000fe200078e0207 */
[----:B------:R-:W-:-:S03]  /*0760*/  SHF.R.U32.HI R2, RZ, 0x3, R3 ;  /* 0x00000003ff027819 */ /* 0x000fc60000011603 */
[----:B------:R-:W-:Y:S01]  /*0770*/  IMAD.IADD R222, R4, 0x1, R0 ;  /* 0x0000000104de7824 */ /* 0x000fe200078e0200 */
[----:B------:R-:W-:Y:S01]  /*0780*/  LOP3.LUT R0, R5, 0xfffffe00, RZ, 0xc0, !PT ;  /* 0xfffffe0005007812 */ /* 0x000fe200078ec0ff */
[----:B------:R-:W-:Y:S01]  /*0790*/  IMAD R5, R194, 0x400, R7 ;  /* 0x00000400c2057824 */ /* 0x000fe200078e0207 */
[----:B------:R-:W-:Y:S02]  /*07a0*/  LOP3.LUT R3, R2, R8, R3, 0x1e, !PT ;  /* 0x0000000802037212 */ /* 0x000fe400078e1e03 */
[----:B------:R-:W-:Y:S01]  /*07b0*/  LOP3.LUT R2, R6, R2, RZ, 0x3c, !PT ;  /* 0x0000000206027212 */ /* 0x000fe200078e3cff */
[--C-:B------:R-:W-:Y:S01]  /*07c0*/  IMAD R4, R18, 0x400, R0.reuse ;  /* 0x0000040012047824 */ /* 0x100fe200078e0200 */
[----:B------:R-:W-:Y:S01]  /*07d0*/  LOP3.LUT R199, R3, R0, RZ, 0xfc, !PT ;  /* 0x0000000003c77212 */ /* 0x000fe200078efcff */
[----:B------:R-:W-:Y:S01]  /*07e0*/  IMAD R194, R194, 0x400, R0 ;  /* 0x00000400c2c27824 */ /* 0x000fe200078e0200 */
[----:B------:R-:W-:Y:S01]  /*07f0*/  LEA R222, R222, UR5, 0x1 ;  /* 0x00000005dede7c11 */ /* 0x000fe2000f8e08ff */
[----:B------:R-:W-:-:S02]  /*0800*/  IMAD.IADD R5, R5, 0x1, R10 ;  /* 0x0000000105057824 */ /* 0x000fc400078e020a */
[----:B------:R-:W-:Y:S02]  /*0810*/  IMAD.IADD R198, R4, 0x1, R2 ;  /* 0x0000000104c67824 */ /* 0x000fe400078e0202 */
[----:B------:R-:W-:Y:S01]  /*0820*/  IMAD.IADD R194, R2, 0x1, R194 ;  /* 0x0000000102c27824 */ /* 0x000fe200078e02c2 */
[----:B------:R-:W-:Y:S01]  /*0830*/  LEA R2, R5, UR6, 0x1 ;  /* 0x0000000605027c11 */ /* 0x000fe2000f8e08ff */
[C---:B------:R-:W-:Y:S02]  /*0840*/  VIADD R223, R222.reuse, 0x20 ;  /* 0x00000020dedf7836 */ /* 0x040fe40000000000 */
[----:B------:R-:W-:Y:S01]  /*0850*/  @P1 VIADD R223, R222, 0xffffffe0 ;  /* 0xffffffe0dedf1836 */ /* 0x000fe20000000000 */
[----:B------:R-:W-:Y:S01]  /*0860*/  LEA R194, R194, UR4, 0x1 ;  /* 0x00000004c2c27c11 */ /* 0x000fe2000f8e08ff */
[C---:B------:R-:W-:Y:S01]  /*0870*/  VIADD R0, R2.reuse, 0x40 ;  /* 0x0000004002007836 */ /* 0x040fe20000000000 */
[----:B------:R1:W-:Y:S01]  /*0880*/  STL [R1+0x4], R2 ;  /* 0x0000040201007387 */ /* 0x0003e20000100800 */
[----:B------:R-:W-:-:S02]  /*0890*/  @P2 VIADD R0, R2, 0xffffffc0 ;  /* 0xffffffc002002836 */ /* 0x000fc40000000000 */
[----:B------:R-:W-:Y:S02]  /*08a0*/  IMAD.IADD R225, R222, 0x1, R224 ;  /* 0x00000001dee17824 */ /* 0x000fe400078e02e0 */
[----:B------:R-:W-:Y:S01]  /*08b0*/  IMAD.IADD R224, R224, 0x1, R223 ;  /* 0x00000001e0e07824 */ /* 0x000fe200078e02df */
[----:B------:R1:W-:Y:S06]  /*08c0*/  STL [R1+0x8], R0 ;  /* 0x0000080001007387 */ /* 0x0003ec0000100800 */
.L_x_388:
[----:B--2---:R-:W2:Y:S01]  /*08d0*/  S2R R46, SR_CTAID.Y ;  /* 0x00000000002e7919 */ /* 0x004ea20000002600 */
[----:B-1-3--:R-:W1:Y:S01]  /*08e0*/  LDC.64 R2, c[0x0][0x2f0] ;  /* 0x0000bc00ff027b82 */ /* 0x00ae620000000a00 */
[----:B------:R-:W-:Y:S01]  /*08f0*/  ISETP.NE.U32.AND P3, PT, RZ, UR12, PT ;  /* 0x0000000cff007c0c */ /* 0x000fe2000bf65070 */
[----:B------:R-:W-:-:S03]  /*0900*/  IMAD.MOV.U32 R0, RZ, RZ, -0x1 ;  /* 0xffffffffff007424 */ /* 0x000fc600078e00ff */
[----:B------:R-:W-:-:S03]  /*0910*/  ISETP.NE.AND.EX P3, PT, RZ, UR13, PT, P3 ;  /* 0x0000000dff007c0c */ /* 0x000fc6000bf65330 */
[----:B------:R-:W3:Y:S08]  /*0920*/  LDC.64 R8, c[0x0][0x308] ;  /* 0x0000c200ff087b82 */ /* 0x000ef00000000a00 */
[----:B------:R-:W4:Y:S08]  /*0930*/  LDC.U8 R13, c[0x0][0x3c2] ;  /* 0x0000f080ff0d7b82 */ /* 0x000f300000000000 */
        /* <DEDUP_REMOVED lines=42> */
.L_x_342:
        /* <DEDUP_REMOVED lines=22> */
[----:B------:R-:W2:Y:S01]  /*0d40*/  LDC R39, c[0x0][0x270] ;  /* 0x00009c00ff277b82 */ /* 0x000ea20000000800 */
[----:B-1----:R-:W1:Y:S01]  /*0d50*/  MUFU.RCP R2, R2 ;  /* 0x0000000200027308 */ /* 0x002e620000001000 */
[----:B-----5:R-:W-:Y:S01]  /*0d60*/  IMAD R8, R0, R27, RZ ;  /* 0x0000001b00087224 */ /* 0x020fe200078e02ff */
[----:B------:R-:W-:-:S05]  /*0d70*/  IADD3 R30, R7, R9, RZ ;  /* 0x00000009071e7210 */ /* 0x000fca0007ffe0ff */
[----:B------:R-:W4:Y:S08]  /*0d80*/  @P1 LDC.64 R18, c[0x0][0x250] ;  /* 0x00009400ff121b82 */ /* 0x000f300000000a00 */
[----:B------:R-:W5:Y:S01]  /*0d90*/  LDC.U8 R15, c[0x0][0x3d8] ;  /* 0x0000f600ff0f7b82 */ /* 0x000f620000000000 */
[----:B-1----:R-:W-:-:S04]  /*0da0*/  IADD3 R2, R2, 0xffffffe, RZ ;  /* 0x0ffffffe02027810 */ /* 0x002fc80007ffe0ff */
[----:B------:R-:W1:Y:S01]  /*0db0*/  F2I.FTZ.U32.TRUNC.NTZ R3, R2 ;  /* 0x0000000200037305 */ /* 0x000e62000021f000 */
[----:B--2---:R-:W-:Y:S02]  /*0dc0*/  IMAD.WIDE R28, R243, R39, RZ ;  /* 0x00000027f31c7225 */ /* 0x004fe400078e02ff */
[----:B------:R-:W2:Y:S08]  /*0dd0*/  LDC R33, c[0x0][0x2c4] ;  /* 0x0000b100ff217b82 */ /* 0x000eb00000000800 */
[----:B------:R-:W2:Y:S01]  /*0de0*/  LDC.U8 R36, c[0x0][0x480] ;  /* 0x00012000ff247b82 */ /* 0x000ea20000000000 */
        /* <DEDUP_REMOVED lines=19> */
[-C--:B------:R-:W-:Y:S01]  /*0f20*/  IMAD.WIDE.U32 R8, R46, R41.reuse, RZ ;  /* 0x000000292e087225 */ /* 0x080fe200078e00ff */
        /* <DEDUP_REMOVED lines=8> */
[----:B----4-:R-:W-:-:S02]  /*0fb0*/  @P1 IMAD R7, R3, R19, RZ ;  /* 0x0000001303071224 */ /* 0x010fc400078e02ff */
[----:B------:R-:W-:Y:S02]  /*0fc0*/  @P1 IMAD.WIDE.U32 R4, R3, R18, RZ ;  /* 0x0000001203041225 */ /* 0x000fe400078e00ff */
[----:B------:R-:W-:Y:S02]  /*0fd0*/  @P3 IADD3 R2, R2, 0x1, RZ ;  /* 0x0000000102023810 */ /* 0x000fe40007ffe0ff */
[----:B------:R-:W-:Y:S01]  /*0fe0*/  IMAD.IADD R3, R9, 0x1, R6 ;  /* 0x0000000109037824 */ /* 0x000fe200078e0206 */
[----:B------:R-:W-:Y:S01]  /*0ff0*/  @P1 IADD3 R34, R5, R7, RZ ;  /* 0x0000000705221210 */ /* 0x000fe20007ffe0ff */
[----:B------:R-:W-:Y:S01]  /*1000*/  @P1 IMAD.MOV.U32 R32, RZ, RZ, R4 ;  /* 0x000000ffff201224 */ /* 0x000fe200078e0004 */
[----:B-----5:R-:W-:Y:S01]  /*1010*/  ISETP.NE.AND P3, PT, R15, RZ, PT ;  /* 0x000000ff0f00720c */ /* 0x020fe20003f65270 */
[C---:B------:R-:W-:Y:S01]  /*1020*/  IMAD R7, R28.reuse, R3, R12 ;  /* 0x000000031c077224 */ /* 0x040fe200078e020c */
[----:B------:R-:W-:Y:S01]  /*1030*/  MOV R20, R2 ;  /* 0x0000000200147202 */ /* 0x000fe20000000f00 */
[----:B------:R-:W4:Y:S01]  /*1040*/  @P2 LDC.64 R12, c[0x0][0x420] ;  /* 0x00010800ff0c2b82 */ /* 0x000f220000000a00 */
[----:B------:R-:W-:Y:S01]  /*1050*/  IMAD.WIDE.U32 R4, R28, R8, RZ ;  /* 0x000000081c047225 */ /* 0x000fe200078e00ff */
[----:B------:R-:W-:-:S03]  /*1060*/  SHF.L.U64.HI R8, R46, 0x7, R40 ;  /* 0x000000072e087819 */ /* 0x000fc60000010228 */
[----:B------:R-:W-:Y:S01]  /*1070*/  @!P0 IMAD.MOV R20, RZ, RZ, -R20 ;  /* 0x000000ffff148224 */ /* 0x000fe200078e0a14 */
[----:B------:R-:W-:Y:S01]  /*1080*/  @!P5 LOP3.LUT R20, RZ, R14, RZ, 0x33, !PT ;  /* 0x0000000eff14d212 */ /* 0x000fe200078e33ff */
[-C--:B------:R-:W-:Y:S01]  /*1090*/  IMAD.WIDE.U32 R2, R28, R0.reuse, RZ ;  /* 0x000000001c027225 */ /* 0x080fe200078e00ff */
[----:B------:R-:W5:Y:S01]  /*10a0*/  LDC.64 R14, c[0x0][0x488] ;  /* 0x00012200ff0e7b82 */ /* 0x000f620000000a00 */
        /* <DEDUP_REMOVED lines=13> */
[----:B----4-:R-:W-:-:S03]  /*1180*/  @P2 IMAD.WIDE.U32 R4, R0, R12, RZ ;  /* 0x0000000c00042225 */ /* 0x010fc600078e00ff */
[----:B------:R-:W-:Y:S01]  /*1190*/  IADD3 R7, P0, R6, R7, RZ ;  /* 0x0000000706077210 */ /* 0x000fe20007f1e0ff */
[----:B------:R-:W-:Y:S01]  /*11a0*/  @P2 IMAD R24, R0, R13, R5 ;  /* 0x0000000d00182224 */ /* 0x000fe200078e0205 */
[----:B------:R-:W-:Y:S01]  /*11b0*/  SHF.R.S32.HI R12, RZ, 0x1f, R6 ;  /* 0x0000001fff0c7819 */ /* 0x000fe20000011406 */
[----:B------:R-:W-:-:S03]  /*11c0*/  @!P2 IMAD.WIDE.U32 R2, R46, R10, RZ ;  /* 0x0000000a2e02a225 */ /* 0x000fc600078e00ff */
[----:B------:R-:W-:Y:S01]  /*11d0*/  IADD3.X R8, R12, R8, RZ, P0, !PT ;  /* 0x000000080c087210 */ /* 0x000fe200007fe4ff */
[----:B------:R-:W-:Y:S01]  /*11e0*/  @P2 IMAD.MOV.U32 R13, RZ, RZ, R4 ;  /* 0x000000ffff0d2224 */ /* 0x000fe200078e0004 */
[----:B------:R-:W-:Y:S01]  /*11f0*/  @P3 SEL R4, R11, R0, !P2 ;  /* 0x000000000b043207 */ /* 0x000fe20005000000 */
[----:B------:R-:W-:Y:S01]  /*1200*/  IMAD R5, R29, R7, RZ ;  /* 0x000000071d057224 */ /* 0x000fe200078e02ff */
[----:B------:R-:W-:Y:S01]  /*1210*/  @!P2 IADD3 R24, R3, R9, RZ ;  /* 0x000000090318a210 */ /* 0x000fe20007ffe0ff */
[----:B------:R-:W-:Y:S01]  /*1220*/  IMAD.WIDE.U32 R10, R28, R7, RZ ;  /* 0x000000071c0a7225 */ /* 0x000fe200078e00ff */
[----:B------:R-:W-:Y:S02]  /*1230*/  @!P2 MOV R13, R2 ;  /* 0x00000002000da202 */ /* 0x000fe40000000f00 */
[----:B------:R-:W-:Y:S01]  /*1240*/  ISETP.NE.AND P0, PT, R36, RZ, PT ;  /* 0x000000ff2400720c */ /* 0x000fe20003f05270 */
[----:B------:R-:W-:Y:S01]  /*1250*/  IMAD R8, R28, R8, R5 ;  /* 0x000000081c087224 */ /* 0x000fe200078e0205 */
[----:B------:R-:W-:Y:S01]  /*1260*/  SHF.R.S32.HI R29, RZ, 0x1f, R21 ;  /* 0x0000001fff1d7819 */ /* 0x000fe20000011415 */
[----:B-----5:R-:W-:-:S04]  /*1270*/  IMAD.WIDE.U32 R2, R35, R14, RZ ;  /* 0x0000000e23027225 */ /* 0x020fc800078e00ff */
[----:B---3--:R-:W-:Y:S02]  /*1280*/  @P3 IMAD R9, R47, R17, R4 ;  /* 0x000000112f093224 */ /* 0x008fe400078e0204 */
[----:B------:R-:W-:Y:S02]  /*1290*/  @!P3 IMAD R5, R46, R39, R47 ;  /* 0x000000272e05b224 */ /* 0x000fe400078e022f */
[----:B------:R-:W-:Y:S02]  /*12a0*/  @P1 IMAD.IADD R4, R252, 0x1, R48 ;  /* 0x00000001fc041824 */ /* 0x000fe400078e0230 */
[----:B------:R-:W-:Y:S01]  /*12b0*/  IMAD R7, R35, R15, R3 ;  /* 0x0000000f23077224 */ /* 0x000fe200078e0203 */
[----:B------:R-:W-:Y:S01]  /*12c0*/  SEL R15, R2, RZ, P0 ;  /* 0x000000ff020f7207 */ /* 0x000fe20000000000 */
[----:B------:R-:W-:Y:S02]  /*12d0*/  @!P3 IMAD R9, R5, R33, RZ ;  /* 0x000000210509b224 */ /* 0x000fe400078e02ff */
[----:B------:R-:W-:Y:S01]  /*12e0*/  IMAD R28, R47, R243, RZ ;  /* 0x000000f32f1c7224 */ /* 0x000fe200078e02ff */
[----:B------:R-:W-:Y:S01]  /*12f0*/  SEL R14, R7, RZ, P0 ;  /* 0x000000ff070e7207 */ /* 0x000fe20000000000 */
[----:B-1----:R-:W-:-:S02]  /*1300*/  @P1 IMAD R5, R4, R23, RZ ;  /* 0x0000001704051224 */ /* 0x002fc400078e02ff */
[----:B------:R-:W-:Y:S01]  /*1310*/  @P1 IMAD.WIDE.U32 R2, R4, R22, RZ ;  /* 0x0000001604021225 */ /* 0x000fe200078e00ff */
[----:B------:R-:W-:-:S04]  /*1320*/  SHF.R.S32.HI R38, RZ, 0x1f, R28 ;  /* 0x0000001fff267819 */ /* 0x000fc8000001141c */
        /* <DEDUP_REMOVED lines=15> */
.L_x_344:
        /* <DEDUP_REMOVED lines=13> */
.L_x_345:
        /* <DEDUP_REMOVED lines=10> */
.L_x_346:
[----:B------:R-:W-:-:S04]  /*1590*/  IMAD R4, R46, R39, R47 ;  /* 0x000000272e047224 */ /* 0x000fc800078e022f */
[----:B------:R-:W-:-:S07]  /*15a0*/  IMAD R4, R4, R41, RZ ;  /* 0x0000002904047224 */ /* 0x000fce00078e02ff */
.L_x_347:
[----:B------:R-:W1:Y:S01]  /*15b0*/  S2R R41, SR_TID.X ;  /* 0x0000000000297919 */ /* 0x000e620000002100 */
[----:B------:R-:W2:Y:S01]  /*15c0*/  LDC.64 R16, c[0x0][0x420] ;  /* 0x00010800ff107b82 */ /* 0x000ea20000000a00 */
[----:B------:R-:W-:Y:S01]  /*15d0*/  IMAD R243, R243, R39, RZ ;  /* 0x00000027f3f37224 */ /* 0x000fe200078e02ff */
[----:B------:R-:W-:Y:S01]  /*15e0*/  IADD3 R0, -R210, R248, R21 ;  /* 0x000000f8d2007210 */ /* 0x000fe20007ffe115 */
[----:B------:R-:W-:Y:S01]  /*15f0*/  ULDC UR4, c[0x0][0x398] ;  /* 0x0000e60000047ab9 */ /* 0x000fe20000000800 */
[----:B------:R-:W-:Y:S01]  /*1600*/  SHF.R.S32.HI R215, RZ, 0x1f, R214 ;  /* 0x0000001fffd77819 */ /* 0x000fe200000114d6 */
[----:B------:R-:W-:Y:S01]  /*1610*/  IMAD.SHL.U32 R2, R243, 0x40, RZ ;  /* 0x00000040f3027824 */ /* 0x000fe200078e00ff */
[----:B------:R-:W-:Y:S01]  /*1620*/  ULDC.64 UR6, c[0x0][0x428] ;  /* 0x00010a0000067ab9 */ /* 0x000fe20000000a00 */
[----:B------:R-:W-:Y:S01]  /*1630*/  VIADD R0, R0, -UR4 ;  /* 0x8000000400007c36 */ /* 0x000fe20008000000 */
[----:B------:R-:W3:Y:S01]  /*1640*/  LDC.64 R44, c[0x0][0x2b0] ;  /* 0x0000ac00ff2c7b82 */ /* 0x000ee20000000a00 */
[----:B------:R-:W-:Y:S01]  /*1650*/  IMAD.IADD R11, R6, 0x1, R4 ;  /* 0x00000001060b7824 */ /* 0x000fe200078e0204 */
[----:B------:R-:W-:Y:S01]  /*1660*/  IADD3 R7, P3, P2, R10, R2, R28 ;  /* 0x000000020a077210 */ /* 0x000fe20007a7e01c */
[----:B------:R-:W-:Y:S01]  /*1670*/  IMAD.IADD R212, R6, 0x1, R9 ;  /* 0x0000000106d47824 */ /* 0x000fe200078e0209 */
[----:B------:R-:W-:Y:S01]  /*1680*/  SHF.R.S32.HI R2, RZ, 0x1f, R2 ;  /* 0x0000001fff027819 */ /* 0x000fe20000011402 */
[----:B------:R-:W-:Y:S01]  /*1690*/  IMAD R9, R42, UR6, RZ ;  /* 0x000000062a097c24 */ /* 0x000fe2000f8e02ff */
[----:B------:R-:W-:Y:S01]  /*16a0*/  SHF.R.S32.HI R5, RZ, 0x1f, R0 ;  /* 0x0000001fff057819 */ /* 0x000fe20000011400 */
[----:B------:R-:W-:Y:S01]  /*16b0*/  ULDC.64 UR8, c[0x0][0x258] ;  /* 0x0000960000087ab9 */ /* 0x000fe20000000a00 */
[----:B------:R-:W-:Y:S01]  /*16c0*/  IADD3.X R3, R3, R2, R38, P3, P2 ;  /* 0x0000000203037210 */ /* 0x000fe20001fe4426 */
[----:B------:R-:W-:Y:S01]  /*16d0*/  IMAD R9, R47, UR7, R9 ;  /* 0x000000072f097c24 */ /* 0x000fe2000f8e0209 */
[----:B------:R-:W-:Y:S01]  /*16e0*/  IADD3 R8, P3, P2, R15, R7, R31 ;  /* 0x000000070f087210 */ /* 0x000fe20007a7e01f */
[----:B------:R-:W-:Y:S01]  /*16f0*/  ULDC.64 UR10, c[0x0][0x210] ;  /* 0x00008400000a7ab9 */ /* 0x000fe20000000a00 */
[----:B------:R-:W-:Y:S01]  /*1700*/  IADD3 R2, P4, R214, R13, RZ ;  /* 0x0000000dd6027210 */ /* 0x000fe20007f9e0ff */
[----:B------:R-:W-:Y:S01]  /*1710*/  BSSY B1, `(.L_x_343) ;  /* 0x0000688000017945 */ /* 0x000fe20003800000 */
[----:B------:R-:W-:-:S02]  /*1720*/  LEA.HI R13, R5, R0, RZ, 0x6 ;  /* 0x00000000050d7211 */ /* 0x000fc400078f30ff */
[----:B------:R-:W-:Y:S01]  /*1730*/  IADD3.X R10, R14, R3, R25, P3, P2 ;  /* 0x000000030e0a7210 */ /* 0x000fe20001fe4419 */
[----:B------:R-:W-:Y:S02]  /*1740*/  IMAD.X R3, R215, 0x1, R24, P4 ;  /* 0x00000001d7037824 */ /* 0x000fe400020e0618 */
[-C--:B--2---:R-:W-:Y:S01]  /*1750*/  IMAD R0, R12, R16.reuse, RZ ;  /* 0x000000100c007224 */ /* 0x084fe200078e02ff */
[----:B------:R-:W2:Y:S01]  /*1760*/  LDC.64 R24, c[0x0][0x478] ;  /* 0x00011e00ff187b82 */ /* 0x000ea20000000a00 */
[----:B------:R-:W-:Y:S01]  /*1770*/  IMAD.WIDE.U32 R2, R6, R16, R2 ;  /* 0x0000001006027225 */ /* 0x000fe200078e0002 */
[----:B-1----:R-:W-:-:S03]  /*1780*/  SHF.R.S32.HI R43, RZ, 0x1f, R41 ;  /* 0x0000001fff2b7819 */ /* 0x002fc60000011429 */
[----:B------:R-:W-:Y:S01]  /*1790*/  IMAD R7, R6, R17, R0 ;  /* 0x0000001106077224 */ /* 0x000fe200078e0200 */
[CC--:B------:R-:W-:Y:S01]  /*17a0*/  LEA.HI R31, R43.reuse, R41.reuse, RZ, 0x3 ;  /* 0x000000292b1f7211 */ /* 0x0c0fe200078f18ff */
[----:B---3--:R-:W-:Y:S01]  /*17b0*/  IMAD.WIDE R212, R212, 0x4, R44 ;  /* 0x00000004d4d47825 */ /* 0x008fe200078e022c */
[----:B------:R-:W-:Y:S02]  /*17c0*/  LEA.HI R4, R43, R41, RZ, 0x5 ;  /* 0x000000292b047211 */ /* 0x000fe400078f28ff */
[----:B------:R-:W-:Y:S01]  /*17d0*/  SHF.R.S32.HI R14, RZ, 0x3, R31 ;  /* 0x00000003ff0e7819 */ /* 0x000fe2000001141f */
[----:B------:R-:W-:Y:S01]  /*17e0*/  IMAD.IADD R3, R3, 0x1, R7 ;  /* 0x0000000103037824 */ /* 0x000fe200078e0207 */
[----:B------:R-:W-:Y:S02]  /*17f0*/  LOP3.LUT R0, R4, 0xffffffe0, RZ, 0xc0, !PT ;  /* 0xffffffe004007812 */ /* 0x000fe400078ec0ff */
[----:B------:R-:W-:Y:S01]  /*1800*/  IADD3 R6, P2, R14, R6, RZ ;  /* 0x000000060e067210 */ /* 0x000fe20007f5e0ff */
[----:B------:R-:W-:Y:S01]  /*1810*/  IMAD.WIDE.U32 R2, R47, UR6, R2 ;  /* 0x000000062f027c25 */ /* 0x000fe2000f8e0002 */
[----:B------:R-:W-:Y:S01]  /*1820*/  SHF.R.S32.HI R38, RZ, 0x1f, R14 ;  /* 0x0000001fff267819 */ /* 0x000fe2000001140e */
[----:B------:R-:W-:Y:S01]  /*1830*/  ULDC.64 UR6, c[0x0][0x400] ;  /* 0x0001000000067ab9 */ /* 0x000fe20000000a00 */
[----:B------:R-:W-:Y:S01]  /*1840*/  SHF.R.S32.HI R4, RZ, 0x5, R4 ;  /* 0x00000005ff047819 */ /* 0x000fe20000011404 */
[----:B------:R-:W-:Y:S01]  /*1850*/  IMAD.IADD R28, R41, 0x1, -R0 ;  /* 0x00000001291c7824 */ /* 0x000fe200078e0a00 */
[----:B------:R-:W-:-:S03]  /*1860*/  IADD3.X R5, R38, R12, RZ, P2, !PT ;  /* 0x0000000c26057210 */ /* 0x000fc600017fe4ff */
[----:B------:R-:W-:Y:S02]  /*1870*/  IMAD R0, R4, R243, R28 ;  /* 0x000000f304007224 */ /* 0x000fe400078e021c */
[-C--:B------:R-:W-:Y:S02]  /*1880*/  IMAD R7, R5, R26.reuse, RZ ;  /* 0x0000001a05077224 */ /* 0x080fe400078e02ff */
[----:B------:R-:W-:Y:S01]  /*1890*/  IMAD.WIDE.U32 R4, R6, R26, R214 ;  /* 0x0000001a06047225 */ /* 0x000fe200078e00d6 */
[----:B------:R-:W-:-:S03]  /*18a0*/  IADD3 R8, P2, R0, R8, RZ ;  /* 0x0000000800087210 */ /* 0x000fc60007f5e0ff */
[----:B------:R-:W-:Y:S01]  /*18b0*/  IMAD R7, R6, R27, R7 ;  /* 0x0000001b06077224 */ /* 0x000fe200078e0207 */
[----:B------:R-:W-:Y:S02]  /*18c0*/  IADD3 R6, P3, R37, R4, RZ ;  /* 0x0000000425067210 */ /* 0x000fe40007f7e0ff */
[----:B------:R-:W-:Y:S02]  /*18d0*/  MOV R4, R2 ;  /* 0x0000000200047202 */ /* 0x000fe40000000f00 */
[----:B------:R-:W-:Y:S02]  /*18e0*/  SHF.R.S32.HI R2, RZ, 0x6, R13 ;  /* 0x00000006ff027819 */ /* 0x000fe4000001140d */
[----:B------:R-:W-:Y:S02]  /*18f0*/  LEA.HI.X.SX32 R0, R0, R10, 0x1, P2 ;  /* 0x0000000a00007211 */ /* 0x000fe400010f0eff */
[----:B------:R-:W-:Y:S02]  /*1900*/  VIMNMX R249, RZ, R2, !PT ;  /* 0x00000002fff97248 */ /* 0x000fe40007fe0100 */
[----:B------:R-:W-:-:S02]  /*1910*/  LEA R200, P2, R8, UR6, 0x2 ;  /* 0x0000000608c87c11 */ /* 0x000fc4000f8410ff */
[----:B------:R-:W-:Y:S01]  /*1920*/  IADD3.X R7, R30, R5, R7, P3, !PT ;  /* 0x000000051e077210 */ /* 0x000fe20001ffe407 */
[----:B------:R-:W-:Y:S01]  /*1930*/  IMAD.IADD R5, R3, 0x1, R9 ;  /* 0x0000000103057824 */ /* 0x000fe200078e0209 */
[----:B------:R-:W-:Y:S01]  /*1940*/  ISETP.GT.AND P4, PT, R204, R249, PT ;  /* 0x000000f9cc00720c */ /* 0x000fe20003f84270 */
[----:B------:R-:W-:Y:S01]  /*1950*/  IMAD R3, R42, UR8, RZ ;  /* 0x000000082a037c24 */ /* 0x000fe2000f8e02ff */
[----:B------:R-:W-:Y:S01]  /*1960*/  LEA.HI.X R201, R8, UR7, R0, 0x2, P2 ;  /* 0x0000000708c97c11 */ /* 0x000fe200090f1400 */
[----:B------:R-:W-:Y:S02]  /*1970*/  IMAD R0, R38, R16, RZ ;  /* 0x0000001026007224 */ /* 0x000fe400078e02ff */
[----:B--2---:R-:W-:-:S04]  /*1980*/  IMAD.WIDE R8, R11, 0x4, R24 ;  /* 0x000000040b087825 */ /* 0x004fc800078e0218 */
[C---:B------:R-:W-:Y:S01]  /*1990*/  IMAD R3, R47.reuse, UR9, R3 ;  /* 0x000000092f037c24 */ /* 0x040fe2000f8e0203 */
[----:B------:R-:W-:Y:S01]  /*19a0*/  MOV R220, R9 ;  /* 0x0000000900dc7202 */ /* 0x000fe20000000f00 */
[----:B------:R-:W-:Y:S01]  /*19b0*/  IMAD.WIDE.U32 R10, R47, UR8, R6 ;  /* 0x000000082f0a7c25 */ /* 0x000fe2000f8e0006 */
[----:B------:R-:W-:-:S03]  /*19c0*/  ULDC.64 UR8, c[0x0][0x3e0] ;  /* 0x0000f80000087ab9 */ /* 0x000fc60000000a00 */
[----:B------:R-:W-:Y:S01]  /*19d0*/  IMAD R0, R14, R17, R0 ;  /* 0x000000110e007224 */ /* 0x000fe200078e0200 */
[----:B------:R-:W-:Y:S01]  /*19e0*/  LEA R208, P3, R10, UR10, 0x1 ;  /* 0x0000000a0ad07c11 */ /* 0x000fe2000f8608ff */
[----:B------:R-:W-:-:S04]  /*19f0*/  IMAD.WIDE.U32 R4, R14, R16, R4 ;  /* 0x000000100e047225 */ /* 0x000fc800078e0004 */
[----:B------:R-:W-:Y:S01]  /*1a00*/  IMAD.IADD R15, R5, 0x1, R0 ;  /* 0x00000001050f7824 */ /* 0x000fe200078e0200 */
[C---:B------:R-:W-:Y:S01]  /*1a10*/  LEA R206, P2, R4.reuse, UR8, 0x1 ;  /* 0x0000000804ce7c11 */ /* 0x040fe2000f8408ff */
[----:B------:R-:W-:Y:S02]  /*1a20*/  IMAD.IADD R24, R11, 0x1, R3 ;  /* 0x000000010b187824 */ /* 0x000fe400078e0203 */
[----:B------:R-:W-:Y:S01]  /*1a30*/  IMAD.MOV.U32 R221, RZ, RZ, R8 ;  /* 0x000000ffffdd7224 */ /* 0x000fe200078e0008 */
[----:B------:R-:W-:Y:S01]  /*1a40*/  LEA.HI.X R207, R4, UR9, R15, 0x1, P2 ;  /* 0x0000000904cf7c11 */ /* 0x000fe200090f0c0f */
[----:B------:R-:W-:Y:S01]  /*1a50*/  VIADD R204, R204, 0xffffffff ;  /* 0xffffffffcccc7836 */ /* 0x000fe20000000000 */
        /* <DEDUP_REMOVED lines=27> */
.L_x_349:
        /* <DEDUP_REMOVED lines=13> */
.L_x_350:
[-C--:B------:R-:W-:Y:S01]  /*1ce0*/  IMAD R0, R29, R8.reuse, RZ ;  /* 0x000000081d007224 */ /* 0x080fe200078e02ff */
[----:B------:R-:W-:Y:S01]  /*1cf0*/  ULDC.64 UR6, c[0x0][0x468] ;  /* 0x00011a0000067ab9 */ /* 0x000fe20000000a00 */
[C---:B------:R-:W-:Y:S01]  /*1d00*/  IMAD.WIDE.U32 R2, R21.reuse, R8, R214 ;  /* 0x0000000815027225 */ /* 0x040fe200078e00d6 */
        /* <DEDUP_REMOVED lines=18> */
[----:B------:R-:W-:Y:S01]  /*1e30*/  IMAD R0, R14, R9, R0 ;  /* 0x000000090e007224 */ /* 0x000fe200078e0200 */
        /* <DEDUP_REMOVED lines=8> */
.L_x_352:
[----:B------:R-:W-:Y:S05]  /*1ec0*/  BSYNC B0 ;  /* 0x0000000000007941 */ /* 0x000fea0003800000 */
.L_x_351:
        /* <DEDUP_REMOVED lines=18> */
.L_x_354:
[----:B------:R-:W-:Y:S05]  /*1ff0*/  BSYNC B0 ;  /* 0x0000000000007941 */ /* 0x000fea0003800000 */
.L_x_353:
        /* <DEDUP_REMOVED lines=26> */
.L_x_356:
[----:B------:R-:W-:Y:S05]  /*21a0*/  BSYNC B0 ;  /* 0x0000000000007941 */ /* 0x000fea0003800000 */
.L_x_355:
        /* <DEDUP_REMOVED lines=19> */
.L_x_348:
        /* <DEDUP_REMOVED lines=16> */
[----:B------:R-:W-:Y:S01]  /*23e0*/  IMAD R0, R20, UR7, R0 ;  /* 0x0000000714007c24 */ /* 0x000fe2000f8e0200 */
        /* <DEDUP_REMOVED lines=35> */
.L_x_359:
[----:B------:R-:W-:Y:S05]  /*2620*/  BSYNC B0 ;  /* 0x0000000000007941 */ /* 0x000fea0003800000 */
.L_x_358:
        /* <DEDUP_REMOVED lines=31> */
.L_x_361:
[----:B------:R-:W-:Y:S05]  /*2820*/  BSYNC B0 ;  /* 0x0000000000007941 */ /* 0x000fea0003800000 */
.L_x_360:
        /* <DEDUP_REMOVED lines=20> */
.L_x_363:
[----:B------:R-:W-:Y:S05]  /*2970*/  BSYNC B0 ;  /* 0x0000000000007941 */ /* 0x000fea0003800000 */
.L_x_362:
        /* <DEDUP_REMOVED lines=27> */
.L_x_365:
[----:B------:R-:W-:Y:S05]  /*2b30*/  BSYNC B0 ;  /* 0x0000000000007941 */ /* 0x000fea0003800000 */
.L_x_364:
        /* <DEDUP_REMOVED lines=12> */
.L_x_367:
        /* <DEDUP_REMOVED lines=20> */
.L_x_368:
[----:B------:R-:W-:Y:S05]  /*2d40*/  BSYNC B0 ;  /* 0x0000000000007941 */ /* 0x000fea0003800000 */
.L_x_366:
        /* <DEDUP_REMOVED lines=13> */
.L_x_370:
        /* <DEDUP_REMOVED lines=14> */
[----:B------:R2:W-:Y:S04]  /*2f00*/  @P1 STS [R202+0x3000], RZ ;  /* 0x003000ffca001388 */ /* 0x0005e80000000800 */
[----:B------:R2:W-:Y:S04]  /*2f10*/  @P1 STS [R202+0x3004], RZ ;  /* 0x003004ffca001388 */ /* 0x0005e80000000800 */
[----:B------:R2:W-:Y:S04]  /*2f20*/  @P1 STS [R202+0x3008], RZ ;  /* 0x003008ffca001388 */ /* 0x0005e80000000800 */
[----:B------:R2:W-:Y:S01]  /*2f30*/  @P1 STS [R202+0x300c], RZ ;  /* 0x00300cffca001388 */ /* 0x0005e20000000800 */
[----:B---3--:R-:W-:Y:S01]  /*2f40*/  IADD3.X R3, R24, R5, R6, P2, !PT ;  /* 0x0000000518037210 */ /* 0x008fe200017fe406 */
[----:B------:R-:W-:Y:S06]  /*2f50*/  @P1 BRA `(.L_x_371) ;  /* 0x0000000000181947 */ /* 0x000fec0003800000 */
[----:B------:R-:W-:-:S04]  /*2f60*/  LEA R2, P1, R0, UR10, 0x1 ;  /* 0x0000000a00027c11 */ /* 0x000fc8000f8208ff */
[----:B------:R-:W-:-:S05]  /*2f70*/  LEA.HI.X R3, R0, UR11, R3, 0x1, P1 ;  /* 0x0000000b00037c11 */ /* 0x000fca00088f0c03 */
[----:B------:R-:W-:Y:S01]  /*2f80*/  @!PT LDS RZ, [RZ] ;  /* 0x00000000fffff984 */ /* 0x000fe20000000800 */
[----:B------:R-:W-:Y:S01]  /*2f90*/  @!PT LDS RZ, [RZ] ;  /* 0x00000000fffff984 */ /* 0x000fe20000000800 */
[----:B------:R-:W-:Y:S01]  /*2fa0*/  @!PT LDS RZ, [RZ] ;  /* 0x00000000fffff984 */ /* 0x000fe20000000800 */
[----:B------:R3:W-:Y:S04]  /*2fb0*/  LDGSTS.E.BYPASS.LTC128B.128 [R202+0x3000], desc[UR16][R2.64+0x80] ;  /* 0x0300008002ca7fae */ /* 0x0007e8000b901d50 */
.L_x_371:
[----:B------:R-:W-:Y:S05]  /*2fc0*/  BSYNC B0 ;  /* 0x0000000000007941 */ /* 0x000fea0003800000 */
.L_x_369:
[----:B------:R1:W-:Y:S01]  /*2fd0*/  @P6 STS.128 [R203+0xc000], RZ ;  /* 0x00c000ffcb006388 */ /* 0x0003e20000000c00 */
[-C--:B--23--:R-:W-:Y:S01]  /*2fe0*/  IMAD.WIDE.U32 R2, R21, R22.reuse, R214 ;  /* 0x0000001615027225 */ /* 0x08cfe200078e00d6 */
[----:B------:R-:W-:Y:S01]  /*2ff0*/  ULDC.64 UR6, c[0x0][0x260] ;  /* 0x0000980000067ab9 */ /* 0x000fe20000000a00 */
[----:B------:R-:W-:Y:S01]  /*3000*/  BSSY B0, `(.L_x_372) ;  /* 0x0000025000007945 */ /* 0x000fe20003800000 */
[----:B------:R1:W-:Y:S01]  /*3010*/  @P6 STS.128 [R203+0xe000], RZ ;  /* 0x00e000ffcb006388 */ /* 0x0003e20000000c00 */
        /* <DEDUP_REMOVED lines=35> */
.L_x_373:
[----:B------:R-:W-:Y:S05]  /*3250*/  BSYNC B0 ;  /* 0x0000000000007941 */ /* 0x000fea0003800000 */
.L_x_372:
        /* <DEDUP_REMOVED lines=31> */
.L_x_375:
[----:B------:R-:W-:Y:S05]  /*3450*/  BSYNC B0 ;  /* 0x0000000000007941 */ /* 0x000fea0003800000 */
.L_x_374:
[----:B------:R-:W0:Y:S01]  /*3460*/  LDGDEPBAR ;  /* 0x00000000000079af */ /* 0x000e220000000000 */
[C---:B------:R-:W-:Y:S01]  /*3470*/  VIADD R0, R219.reuse, 0x8 ;  /* 0x00000008db007836 */ /* 0x040fe20000000000 */
[CC--:B------:R-:W-:Y:S01]  /*3480*/  ISETP.GE.AND P2, PT, R219.reuse, R13.reuse, PT ;  /* 0x0000000ddb00720c */ /* 0x0c0fe20003f46270 */
[----:B------:R-:W-:Y:S01]  /*3490*/  IMAD.MOV.U32 R216, RZ, RZ, 0x7f800000 ;  /* 0x7f800000ffd87424 */ /* 0x000fe200078e00ff */
[----:B------:R-:W4:Y:S01]  /*34a0*/  LDC.64 R250, c[0x0][0x3b8] ;  /* 0x0000ee00fffa7b82 */ /* 0x000f220000000a00 */
[----:B------:R-:W-:Y:S01]  /*34b0*/  IMAD.MOV.U32 R217, RZ, RZ, 0x7f800000 ;  /* 0x7f800000ffd97424 */ /* 0x000fe200078e00ff */
[----:B------:R-:W-:Y:S01]  /*34c0*/  ISETP.GE.AND P1, PT, R0, R13, PT ;  /* 0x0000000d0000720c */ /* 0x000fe20003f26270 */
[----:B--23--:R-:W-:Y:S01]  /*34d0*/  IMAD.WIDE R2, R219, 0x4, R212 ;  /* 0x00000004db027825 */ /* 0x00cfe200078e02d4 */
[----:B------:R-:W2:Y:S01]  /*34e0*/  S2R R8, SR_TID.X ;  /* 0x0000000000087919 */ /* 0x000ea20000002100 */
[----:B------:R-:W-:Y:S01]  /*34f0*/  LOP3.LUT R7, R31, 0xfffffff8, RZ, 0xc0, !PT ;  /* 0xfffffff81f077812 */ /* 0x000fe200078ec0ff */
[----:B------:R-:W-:Y:S01]  /*3500*/  ULDC UR4, c[0x0][0x2d0] ;  /* 0x0000b40000047ab9 */ /* 0x000fe20000000800 */
[----:B------:R-:W-:Y:S01]  /*3510*/  IMAD R6, R46, R39, R47 ;  /* 0x000000272e067224 */ /* 0x000fe200078e022f */
[----:B------:R-:W3:Y:S01]  /*3520*/  S2R R9, SR_TID.X ;  /* 0x0000000000097919 */ /* 0x000ee20000002100 */
[----:B------:R-:W-:Y:S01]  /*3530*/  IMAD.MOV.U32 R164, RZ, RZ, 0x20 ;  /* 0x00000020ffa47424 */ /* 0x000fe200078e00ff */
[----:B------:R-:W-:Y:S01]  /*3540*/  ULDC UR6, c[0x0][0x2dc] ;  /* 0x0000b70000067ab9 */ /* 0x000fe20000000800 */
[C---:B------:R-:W-:Y:S01]  /*3550*/  IMAD.SHL.U32 R218, R243.reuse, 0x10, RZ ;  /* 0x00000010f3da7824 */ /* 0x040fe200078e00ff */
[----:B------:R-:W5:Y:S01]  /*3560*/  @!P2 LDG.E R216, desc[UR16][R2.64] ;  /* 0x0000001002d8a981 */ /* 0x000f62000c1e1900 */
[----:B------:R-:W-:-:S02]  /*3570*/  IMAD.SHL.U32 R211, R243, 0x8, RZ ;  /* 0x00000008f3d37824 */ /* 0x000fc400078e00ff */
[----:B------:R-:W-:Y:S01]  /*3580*/  IMAD.MOV.U32 R193, RZ, RZ, 0x20 ;  /* 0x00000020ffc17424 */ /* 0x000fe200078e00ff */
[----:B------:R1:W5:Y:S01]  /*3590*/  @!P1 LDG.E R217, desc[UR16][R2.64+0x20] ;  /* 0x0000201002d99981 */ /* 0x000362000c1e1900 */
[----:B------:R-:W-:Y:S01]  /*35a0*/  IMAD.MOV.U32 R189, RZ, RZ, 0x40 ;  /* 0x00000040ffbd7424 */ /* 0x000fe200078e00ff */
[----:B------:R-:W-:Y:S01]  /*35b0*/  CS2R R94, SRZ ;  /* 0x00000000005e7805 */ /* 0x000fe2000001ff00 */
[----:B------:R-:W-:Y:S01]  /*35c0*/  IMAD R247, R243, 0x18, RZ ;  /* 0x00000018f3f77824 */ /* 0x000fe200078e02ff */
[----:B------:R-:W-:-:S04]  /*35d0*/  DEPBAR.LE SB0, 0x1 ;  /* 0x000080400000791a */ /* 0x000fc80000000000 */
[----:B------:R-:W-:Y:S01]  /*35e0*/  BAR.SYNC.DEFER_BLOCKING 0x0 ;  /* 0x0000000000007b1d */ /* 0x000fe20000010000 */
[C---:B------:R-:W-:Y:S01]  /*35f0*/  IMAD.SHL.U32 R246, R243.reuse, 0x20, RZ ;  /* 0x00000020f3f67824 */ /* 0x040fe200078e00ff */
[----:B------:R-:W-:Y:S01]  /*3600*/  CS2R R92, SRZ ;  /* 0x00000000005c7805 */ /* 0x000fe2000001ff00 */
[C---:B------:R-:W-:Y:S01]  /*3610*/  IMAD R245, R243.reuse, 0x28, RZ ;  /* 0x00000028f3f57824 */ /* 0x040fe200078e02ff */
[----:B------:R-:W-:Y:S01]  /*3620*/  CS2R R98, SRZ ;  /* 0x0000000000627805 */ /* 0x000fe2000001ff00 */
[----:B------:R-:W-:Y:S01]  /*3630*/  IMAD R244, R243, 0x30, RZ ;  /* 0x00000030f3f47824 */ /* 0x000fe200078e02ff */
[----:B------:R-:W-:Y:S01]  /*3640*/  CS2R R96, SRZ ;  /* 0x0000000000607805 */ /* 0x000fe2000001ff00 */
[----:B------:R-:W-:Y:S01]  /*3650*/  IMAD.MOV.U32 R205, RZ, RZ, R202 ;  /* 0x000000ffffcd7224 */ /* 0x000fe200078e00ca */
        /* <DEDUP_REMOVED lines=15> */
[----:B------:R-:W-:Y:S01]  /*3750*/  CS2R R36, SRZ ;  /* 0x0000000000247805 */ /* 0x000fe2000001ff00 */
[----:B----4-:R-:W4:Y:S01]  /*3760*/  LDG.E.64 R2, desc[UR16][R250.64+0x8] ;  /* 0x00000810fa027981 */ /* 0x010f22000c1e1b00 */
[----:B------:R-:W-:Y:S02]  /*3770*/  LEA.HI R0, R43, R41, RZ, 0x4 ;  /* 0x000000292b007211 */ /* 0x000fe400078f20ff */
[----:B------:R-:W-:Y:S02]  /*3780*/  CS2R R34, SRZ ;  /* 0x0000000000227805 */ /* 0x000fe4000001ff00 */
[----:B--2---:R-:W-:Y:S01]  /*3790*/  SHF.R.S32.HI R8, RZ, 0x1f, R8 ;  /* 0x0000001fff087819 */ /* 0x004fe20000011408 */
[----:B------:R-:W2:Y:S01]  /*37a0*/  LDSM.16.M88.4 R104, [R190+0x10000] ;  /* 0x01000000be68783b */ /* 0x000ea20000000200 */
[----:B------:R-:W-:-:S02]  /*37b0*/  CS2R R32, SRZ ;  /* 0x0000000000207805 */ /* 0x000fc4000001ff00 */
[----:B------:R-:W-:Y:S02]  /*37c0*/  CS2R R26, SRZ ;  /* 0x00000000001a7805 */ /* 0x000fe4000001ff00 */
[----:B------:R-:W-:Y:S01]  /*37d0*/  CS2R R24, SRZ ;  /* 0x0000000000187805 */ /* 0x000fe2000001ff00 */
[----:B------:R-:W1:Y:S01]  /*37e0*/  LDSM.16.M88.4 R108, [R190+0x10800] ;  /* 0x01080000be6c783b */ /* 0x000e620000000200 */
[----:B------:R-:W-:Y:S02]  /*37f0*/  CS2R R22, SRZ ;  /* 0x0000000000167805 */ /* 0x000fe4000001ff00 */
[----:B------:R-:W-:Y:S01]  /*3800*/  CS2R R20, SRZ ;  /* 0x0000000000147805 */ /* 0x000fe2000001ff00 */
[----:B------:R-:W-:Y:S01]  /*3810*/  ULDC.U8 UR8, c[0x0][0x388] ;  /* 0x0000e20000087ab9 */ /* 0x000fe20000000000 */
[----:B------:R-:W1:Y:S01]  /*3820*/  LDSM.16.M88.4 R112, [R191+0x10000] ;  /* 0x01000000bf70783b */ /* 0x000e620000000200 */
[----:B------:R-:W-:-:S03]  /*3830*/  ULDC UR7, c[0x0][0x2ec] ;  /* 0x0000bb0000077ab9 */ /* 0x000fc60000000800 */
[----:B------:R-:W1:Y:S04]  /*3840*/  LDSM.16.M88.4 R116, [R191+0x10800] ;  /* 0x01080000bf74783b */ /* 0x000e680000000200 */
[----:B------:R-:W1:Y:S04]  /*3850*/  LDSM.16.M88.4 R120, [R188+0x10000] ;  /* 0x01000000bc78783b */ /* 0x000e680000000200 */
[----:B------:R-:W1:Y:S04]  /*3860*/  LDSM.16.M88.4 R124, [R188+0x10800] ;  /* 0x01080000bc7c783b */ /* 0x000e680000000200 */
[----:B------:R-:W2:Y:S01]  /*3870*/  LDG.E.64 R250, desc[UR16][R250.64] ;  /* 0x00000010fafa7981 */ /* 0x000ea2000c1e1b00 */
[----:B------:R-:W-:Y:S01]  /*3880*/  LOP3.LUT R0, R0, 0xfffffff0, RZ, 0xc0, !PT ;  /* 0xfffffff000007812 */ /* 0x000fe200078ec0ff */
[----:B------:R-:W-:Y:S01]  /*3890*/  IMAD R243, R243, 0x38, RZ ;  /* 0x00000038f3f37824 */ /* 0x000fe200078e02ff */
[----:B---3--:R-:W-:Y:S01]  /*38a0*/  LEA.HI R8, R8, R9, RZ, 0x7 ;  /* 0x0000000908087211 */ /* 0x008fe200078f38ff */
[----:B------:R-:W3:Y:S01]  /*38b0*/  LDSM.16.M88.4 R136, [R190+0x12000] ;  /* 0x01200000be88783b */ /* 0x000ee20000000200 */
[----:B------:R-:W-:Y:S01]  /*38c0*/  IADD3 R239, R218, 0x20, RZ ;  /* 0x00000020daef7810 */ /* 0x000fe20007ffe0ff */
[----:B------:R-:W-:Y:S01]  /*38d0*/  IMAD.IADD R0, R41, 0x1, -R0 ;  /* 0x0000000129007824 */ /* 0x000fe200078e0a00 */
[----:B------:R-:W-:Y:S01]  /*38e0*/  SHF.R.S32.HI R8, RZ, 0x7, R8 ;  /* 0x00000007ff087819 */ /* 0x000fe20000011408 */
[----:B------:R-:W1:Y:S01]  /*38f0*/  LDSM.16.M88.4 R140, [R190+0x12800] ;  /* 0x01280000be8c783b */ /* 0x000e620000000200 */
[----:B------:R-:W-:Y:S01]  /*3900*/  CS2R R46, SRZ ;  /* 0x00000000002e7805 */ /* 0x000fe2000001ff00 */
[C---:B------:R-:W-:Y:S01]  /*3910*/  IMAD.IADD R239, R211.reuse, 0x1, R239 ;  /* 0x00000001d3ef7824 */ /* 0x040fe200078e02ef */
[----:B------:R-:W-:Y:S01]  /*3920*/  SHF.R.S32.HI R4, RZ, 0x1f, R0 ;  /* 0x0000001fff047819 */ /* 0x000fe20000011400 */
[----:B------:R-:W1:Y:S01]  /*3930*/  LDSM.16.M88.4 R144, [R191+0x12000] ;  /* 0x01200000bf90783b */ /* 0x000e620000000200 */
[----:B------:R-:W-:Y:S01]  /*3940*/  CS2R R42, SRZ ;  /* 0x00000000002a7805 */ /* 0x000fe2000001ff00 */
[----:B------:R-:W-:Y:S01]  /*3950*/  IMAD.IADD R238, R211, 0x1, R239 ;  /* 0x00000001d3ee7824 */ /* 0x000fe200078e02ef */
[----:B------:R-:W-:Y:S01]  /*3960*/  LEA.HI R4, R4, R0, RZ, 0x3 ;  /* 0x0000000004047211 */ /* 0x000fe200078f18ff */
[----:B------:R-:W1:Y:S01]  /*3970*/  LDSM.16.M88.4 R148, [R191+0x12800] ;  /* 0x01280000bf94783b */ /* 0x000e620000000200 */
[----:B------:R-:W-:-:S02]  /*3980*/  CS2R R38, SRZ ;  /* 0x0000000000267805 */ /* 0x000fc4000001ff00 */
[----:B------:R-:W-:Y:S02]  /*3990*/  CS2R R30, SRZ ;  /* 0x00000000001e7805 */ /* 0x000fe4000001ff00 */
[----:B------:R-:W-:Y:S01]  /*39a0*/  LOP3.LUT R5, R4, 0xfffffff8, RZ, 0xc0, !PT ;  /* 0xfffffff804057812 */ /* 0x000fe200078ec0ff */
[----:B------:R-:W-:Y:S01]  /*39b0*/  IMAD.SHL.U32 R4, R6, 0x20, RZ ;  /* 0x0000002006047824 */ /* 0x000fe200078e00ff */
[----:B------:R-:W1:Y:S01]  /*39c0*/  LDSM.16.M88.4 R152, [R188+0x12000] ;  /* 0x01200000bc98783b */ /* 0x000e620000000200 */
[----:B------:R-:W-:Y:S01]  /*39d0*/  IMAD.IADD R6, R41, 0x1, -R7 ;  /* 0x0000000129067824 */ /* 0x000fe200078e0a07 */
[----:B------:R-:W-:Y:S01]  /*39e0*/  IADD3 R237, R211, R238, RZ ;  /* 0x000000eed3ed7210 */ /* 0x000fe20007ffe0ff */
[----:B------:R-:W-:Y:S01]  /*39f0*/  IMAD.IADD R0, R0, 0x1, -R5 ;  /* 0x0000000100007824 */ /* 0x000fe200078e0a05 */
[----:B------:R-:W1:Y:S01]  /*3a00*/  LDSM.16.M88.4 R156, [R188+0x12800] ;  /* 0x01280000bc9c783b */ /* 0x000e620000000200 */
[----:B------:R-:W-:Y:S02]  /*3a10*/  SHF.R.S32.HI R5, RZ, 0x1f, R28 ;  /* 0x0000001fff057819 */ /* 0x000fe4000001141c */
[----:B------:R-:W-:-:S02]  /*3a20*/  CS2R R40, SRZ ;  /* 0x0000000000287805 */ /* 0x000fc4000001ff00 */
[----:B------:R-:W-:Y:S01]  /*3a30*/  LOP3.LUT P3, RZ, R6, 0x2, RZ, 0xc0, !PT ;  /* 0x0000000206ff7812 */ /* 0x000fe2000786c0ff */
[----:B------:R-:W-:-:S03]  /*3a40*/  IMAD.IADD R236, R211, 0x1, R237 ;  /* 0x00000001d3ec7824 */ /* 0x000fc600078e02ed */
[----:B------:R-:W-:Y:S01]  /*3a50*/  SEL R164, R164, 0xffffffe0, !P3 ;  /* 0xffffffe0a4a47807 */ /* 0x000fe20005800000 */
[----:B------:R-:W-:-:S04]  /*3a60*/  IMAD.IADD R240, R211, 0x1, R236 ;  /* 0x00000001d3f07824 */ /* 0x000fc800078e02ec */
[----:B------:R-:W-:-:S05]  /*3a70*/  IMAD.IADD R164, R164, 0x1, R188 ;  /* 0x00000001a4a47824 */ /* 0x000fca00078e02bc */
[----:B------:R-:W1:Y:S04]  /*3a80*/  LDSM.16.M88.4 R128, [R164+0x10000] ;  /* 0x01000000a480783b */ /* 0x000e680000000200 */
[----:B------:R-:W1:Y:S04]  /*3a90*/  LDSM.16.M88.4 R132, [R164+0x10800] ;  /* 0x01080000a484783b */ /* 0x000e680000000200 */
[----:B------:R-:W1:Y:S04]  /*3aa0*/  LDSM.16.M88.4 R160, [R164+0x12000] ;  /* 0x01200000a4a0783b */ /* 0x000e680000000200 */
[----:B------:R-:W1:Y:S01]  /*3ab0*/  LDSM.16.M88.4 R164, [R164+0x12800] ;  /* 0x01280000a4a4783b */ /* 0x000e620000000200 */
[----:B----4-:R-:W-:Y:S01]  /*3ac0*/  IADD3 R228, P5, P4, R4, R2, R28 ;  /* 0x0000000204e47210 */ /* 0x010fe20007cbe01c */
[----:B-1----:R-:W-:Y:S01]  /*3ad0*/  VIADD R2, R198, 0x2000 ;  /* 0x00002000c6027836 */ /* 0x002fe20000000000 */
[----:B------:R-:W-:-:S02]  /*3ae0*/  SHF.R.S32.HI R4, RZ, 0x1f, R4 ;  /* 0x0000001fff047819 */ /* 0x000fc40000011404 */
[----:B------:R-:W-:Y:S02]  /*3af0*/  CS2R R28, SRZ ;  /* 0x00000000001c7805 */ /* 0x000fe4000001ff00 */
[----:B------:R-:W-:Y:S01]  /*3b00*/  R2P PR, R0, 0x6 ;  /* 0x0000000600007804 */ /* 0x000fe20000000000 */
[----:B------:R-:W-:Y:S01]  /*3b10*/  IMAD.WIDE.U32 R228, R228, -0x2daee0ad, RZ ;  /* 0xd2511f53e4e47825 */ /* 0x000fe200078e00ff */
[----:B------:R-:W-:Y:S02]  /*3b20*/  IADD3.X R0, R4, R3, R5, P5, P4 ;  /* 0x0000000304007210 */ /* 0x000fe40002fe8405 */
[----:B------:R-:W-:Y:S01]  /*3b30*/  SEL R2, R2, R198, !P0 ;  /* 0x000000c602027207 */ /* 0x000fe20004000000 */
[----:B------:R-:W-:Y:S01]  /*3b40*/  IMAD.SHL.U32 R3, R8, 0x20, RZ ;  /* 0x0000002008037824 */ /* 0x000fe200078e00ff */
[----:B------:R-:W-:Y:S01]  /*3b50*/  SEL R193, R193, 0xffffffe0, !P1 ;  /* 0xffffffe0c1c17807 */ /* 0x000fe20004800000 */
[----:B------:R1:W-:Y:S01]  /*3b60*/  STL [R1], R0 ;  /* 0x0000000001007387 */ /* 0x0003e20000100800 */
[C---:B------:R-:W-:Y:S01]  /*3b70*/  VIADD R4, R218.reuse, 0x40 ;  /* 0x00000040da047836 */ /* 0x040fe20000000000 */
[----:B------:R-:W-:Y:S01]  /*3b80*/  SEL R189, R189, 0xffffffc0, !P2 ;  /* 0xffffffc0bdbd7807 */ /* 0x000fe20005000000 */
[----:B------:R-:W-:Y:S01]  /*3b90*/  VIADD R5, R218, 0x20 ;  /* 0x00000020da057836 */ /* 0x000fe20000000000 */
[----:B------:R4:W-:Y:S01]  /*3ba0*/  STL [R1+0x18], R3 ;  /* 0x0000180301007387 */ /* 0x0009e20000100800 */
[----:B------:R-:W-:Y:S01]  /*3bb0*/  IMAD.IADD R4, R211, 0x1, R4 ;  /* 0x00000001d3047824 */ /* 0x000fe200078e0204 */
[----:B------:R-:W-:Y:S01]  /*3bc0*/  LEA R187, R2, UR5, 0x1 ;  /* 0x0000000502bb7c11 */ /* 0x000fe2000f8e08ff */
[----:B------:R-:W-:-:S02]  /*3bd0*/  IMAD.IADD R195, R194, 0x1, R193 ;  /* 0x00000001c2c37824 */ /* 0x000fc400078e02c1 */
[C---:B------:R-:W-:Y:S02]  /*3be0*/  IMAD.IADD R235, R211.reuse, 0x1, R4 ;  /* 0x00000001d3eb7824 */ /* 0x040fe400078e0204 */
[----:B------:R-:W-:Y:S02]  /*3bf0*/  IMAD.IADD R196, R194, 0x1, R189 ;  /* 0x00000001c2c47824 */ /* 0x000fe400078e02bd */
[----:B------:R-:W-:Y:S02]  /*3c00*/  IMAD.IADD R234, R211, 0x1, R235 ;  /* 0x00000001d3ea7824 */ /* 0x000fe400078e02eb */
[----:B------:R-:W-:Y:S02]  /*3c10*/  IMAD.IADD R197, R189, 0x1, R195 ;  /* 0x00000001bdc57824 */ /* 0x000fe400078e02c3 */
[----:B------:R-:W-:Y:S01]  /*3c20*/  IMAD.IADD R233, R211, 0x1, R234 ;  /* 0x00000001d3e97824 */ /* 0x000fe200078e02ea */
[----:B--2---:R-:W-:Y:S01]  /*3c30*/  IADD3 R2, R251, -0x4498517b, RZ ;  /* 0xbb67ae85fb027810 */ /* 0x004fe20007ffe0ff */
[----:B------:R-:W-:-:S02]  /*3c40*/  VIADD R2, R250, 0xdaa66d2b ;  /* 0xdaa66d2bfa027836 */ /* 0x000fc40000000000 */
[----:B------:R-:W-:Y:S02]  /*3c50*/  VIADD R2, R251, 0xed9eba14 ;  /* 0xed9eba14fb027836 */ /* 0x000fe40000000000 */
[----:B------:R-:W-:Y:S02]  /*3c60*/  IMAD.IADD R242, R211, 0x1, R233 ;  /* 0x00000001d3f27824 */ /* 0x000fe400078e02e9 */
[----:B-1----:R-:W-:Y:S02]  /*3c70*/  VIADD R0, R199, 0x2000 ;  /* 0x00002000c7007836 */ /* 0x002fe40000000000 */
[----:B------:R-:W-:Y:S02]  /*3c80*/  VIADD R2, R250, 0xb54cda56 ;  /* 0xb54cda56fa027836 */ /* 0x000fe40000000000 */
[----:B----4-:R-:W-:Y:S01]  /*3c90*/  VIADD R3, R218, 0x60 ;  /* 0x00000060da037836 */ /* 0x010fe20000000000 */
[----:B------:R-:W-:-:S03]  /*3ca0*/  SEL R0, R0, R199, !P0 ;  /* 0x000000c700007207 */ /* 0x000fc60004000000 */
[C---:B------:R-:W-:Y:S01]  /*3cb0*/  IMAD.IADD R3, R211.reuse, 0x1, R3 ;  /* 0x00000001d3037824 */ /* 0x040fe200078e0203 */
[----:B------:R-:W-:Y:S01]  /*3cc0*/  LEA R184, R0, UR5, 0x1 ;  /* 0x0000000500b87c11 */ /* 0x000fe2000f8e08ff */
[C---:B------:R-:W-:Y:S02]  /*3cd0*/  VIADD R0, R250.reuse, 0x3c6ef372 ;  /* 0x3c6ef372fa007836 */ /* 0x040fe40000000000 */
[C---:B------:R-:W-:Y:S02]  /*3ce0*/  IMAD.IADD R232, R211.reuse, 0x1, R3 ;  /* 0x00000001d3e87824 */ /* 0x040fe400078e0203 */
[----:B------:R-:W-:Y:S02]  /*3cf0*/  VIADD R3, R250, 0x9e3779b9 ;  /* 0x9e3779b9fa037836 */ /* 0x000fe40000000000 */
[----:B------:R-:W-:Y:S02]  /*3d00*/  IMAD.IADD R231, R211, 0x1, R232 ;  /* 0x00000001d3e77824 */ /* 0x000fe400078e02e8 */
[----:B------:R-:W-:-:S02]  /*3d10*/  VIADD R3, R251, 0x76cf5d0a ;  /* 0x76cf5d0afb037836 */ /* 0x000fc40000000000 */
[----:B------:R-:W-:Y:S02]  /*3d20*/  IMAD.IADD R230, R211, 0x1, R231 ;  /* 0x00000001d3e67824 */ /* 0x000fe400078e02e7 */
[----:B------:R-:W-:Y:S02]  /*3d30*/  VIADD R0, R251, 0x32370b8f ;  /* 0x32370b8ffb007836 */ /* 0x000fe40000000000 */
[C---:B------:R-:W-:Y:S02]  /*3d40*/  VIADD R3, R250.reuse, 0x78dde6e4 ;  /* 0x78dde6e4fa037836 */ /* 0x040fe40000000000 */
[----:B------:R-:W-:Y:S02]  /*3d50*/  VIADD R0, R250, 0x1715609d ;  /* 0x1715609dfa007836 */ /* 0x000fe40000000000 */
[----:B------:R-:W-:Y:S02]  /*3d60*/  IMAD.IADD R241, R211, 0x1, R230 ;  /* 0x00000001d3f17824 */ /* 0x000fe400078e02e6 */
[----:B------:R-:W-:-:S02]  /*3d70*/  VIADD R3, R251, 0xa9066899 ;  /* 0xa9066899fb037836 */ /* 0x000fc40000000000 */
[----:B---3--:R-:W-:-:S07]  /*3d80*/  VIADD R0, R251, 0x646e171e ;  /* 0x646e171efb007836 */ /* 0x008fce0000000000 */
.L_x_378:
[----:B------:R-:W2:Y:S01]  /*3d90*/  LDL R170, [R1+0xc] ;  /* 0x00000c0001aa7983 */ /* 0x000ea20000100800 */
[C---:B------:R-:W-:Y:S01]  /*3da0*/  IMAD.IADD R0, R187.reuse, 0x1, R193 ;  /* 0x00000001bb007824 */ /* 0x040fe200078e02c1 */
[----:B-----5:R-:W-:Y:S01]  /*3db0*/  FSETP.NEU.FTZ.AND P0, PT, R216, -INF , PT ;  /* 0xff800000d800780b */ /* 0x020fe20003f1d000 */
[--C-:B------:R-:W-:Y:S01]  /*3dc0*/  IMAD.IADD R2, R187, 0x1, R189.reuse ;  /* 0x00000001bb027824 */ /* 0x100fe200078e02bd */
[----:B------:R-:W3:Y:S01]  /*3dd0*/  LDL R172, [R1] ;  /* 0x0000000001ac7983 */ /* 0x000ee20000100800 */
[----:B------:R-:W-:Y:S02]  /*3de0*/  IMAD.IADD R3, R0, 0x1, R189 ;  /* 0x0000000100037824 */ /* 0x000fe400078e02bd */
[----:B------:R-:W-:Y:S01]  /*3df0*/  IMAD.SHL.U32 R168, R204, 0x40, RZ ;  /* 0x00000040cca87824 */ /* 0x000fe200078e00ff */
[----:B------:R-:W0:Y:S08]  /*3e00*/  LDGDEPBAR ;  /* 0x00000000000079af */ /* 0x000e300000000000 */
[----:B------:R-:W4:Y:S01]  /*3e10*/  LDL R171, [R1+0x18] ;  /* 0x0000180001ab7983 */ /* 0x000f220000100800 */
[----:B------:R-:W1:Y:S01]  /*3e20*/  S2R R173, SR_TID.X ;  /* 0x0000000000ad7919 */ /* 0x000e620000002100 */
[----:B------:R-:W1:Y:S01]  /*3e30*/  S2R R174, SR_TID.X ;  /* 0x0000000000ae7919 */ /* 0x000e620000002100 */
[----:B------:R-:W-:Y:S04]  /*3e40*/  DEPBAR.LE SB0, 0x0 ;  /* 0x000080000000791a */ /* 0x000fe80000000000 */
[----:B------:R-:W-:Y:S01]  /*3e50*/  BAR.SYNC.DEFER_BLOCKING 0x0 ;  /* 0x0000000000007b1d */ /* 0x000fe20000010000 */
[----:B-1----:R-:W-:Y:S04]  /*3e60*/  SHF.R.S32.HI R173, RZ, 0x1f, R173 ;  /* 0x0000001fffad7819 */ /* 0x002fe800000114ad */
[----:B------:R-:W-:Y:S04]  /*3e70*/  LEA.HI R173, R173, R174, RZ, 0x7 ;  /* 0x000000aeadad7211 */ /* 0x000fe800078f38ff */
[----:B------:R-:W-:Y:S01]  /*3e80*/  SHF.R.S32.HI R173, RZ, 0x7, R173 ;  /* 0x00000007ffad7819 */ /* 0x000fe200000114ad */
[----:B------:R-:W-:Y:S08]  /*3e90*/  LDSM.16.M88.4 R16, [R187] ;  /* 0x00000000bb10783b */ /* 0x000ff00000000200 */
[----:B------:R-:W1:Y:S08]  /*3ea0*/  LDSM.16.M88.4 R8, [R190+0xc000] ;  /* 0x00c00000be08783b */ /* 0x000e700000000200 */
[----:B------:R-:W1:Y:S08]  /*3eb0*/  LDSM.16.M88.4 R52, [R190+0xc800] ;  /* 0x00c80000be34783b */ /* 0x000e700000000200 */
[----:B------:R-:W-:Y:S08]  /*3ec0*/  LDSM.16.M88.4 R56, [R0] ;  /* 0x000000000038783b */ /* 0x000ff00000000200 */
[----:B------:R-:W1:Y:S08]  /*3ed0*/  LDSM.16.M88.4 R60, [R191+0xc000] ;  /* 0x00c00000bf3c783b */ /* 0x000e700000000200 */
[----:B------:R-:W1:Y:S02]  /*3ee0*/  LDSM.16.M88.4 R64, [R191+0xc800] ;  /* 0x00c80000bf40783b */ /* 0x000e640000000200 */
[C---:B-1----:R-:W-:Y:S06]  /*3ef0*/  HMMA.16816.F32 R4, R16.reuse, R8, RZ ;  /* 0x000000081004723c */ /* 0x042fec00000018ff */
[----:B------:R-:W-:Y:S01]  /*3f00*/  LDSM.16.M88.4 R100, [R188+0xc000] ;  /* 0x00c00000bc64783b */ /* 0x000fe20000000200 */
[C---:B------:R-:W-:Y:S06]  /*3f10*/  HMMA.16816.F32 R8, R16.reuse, R10, RZ ;  /* 0x0000000a1008723c */ /* 0x040fec00000018ff */
[C---:B------:R-:W-:Y:S06]  /*3f20*/  HMMA.16816.F32 R12, R16.reuse, R52, RZ ;  /* 0x00000034100c723c */ /* 0x040fec00000018ff */
[----:B------:R-:W-:Y:S01]  /*3f30*/  HMMA.16816.F32 R16, R16, R54, RZ ;  /* 0x000000361010723c */ /* 0x000fe200000018ff */
[----:B------:R-:W1:Y:S05]  /*3f40*/  LDSM.16.M88.4 R52, [R2] ;  /* 0x000000000234783b */ /* 0x000e6a0000000200 */
[C---:B------:R-:W-:Y:S06]  /*3f50*/  HMMA.16816.F32 R4, R56.reuse, R60, R4 ;  /* 0x0000003c3804723c */ /* 0x040fec0000001804 */
[C---:B------:R-:W-:Y:S01]  /*3f60*/  HMMA.16816.F32 R8, R56.reuse, R62, R8 ;  /* 0x0000003e3808723c */ /* 0x040fe20000001808 */
[----:B------:R-:W1:Y:S05]  /*3f70*/  LDSM.16.M88.4 R60, [R188+0xc800] ;  /* 0x00c80000bc3c783b */ /* 0x000e6a0000000200 */
[C---:B------:R-:W-:Y:S06]  /*3f80*/  HMMA.16816.F32 R12, R56.reuse, R64, R12 ;  /* 0x00000040380c723c */ /* 0x040fec000000180c */
[----:B------:R-:W-:Y:S01]  /*3f90*/  HMMA.16816.F32 R16, R56, R66, R16 ;  /* 0x000000423810723c */ /* 0x000fe20000001810 */
[----:B------:R-:W-:Y:S08]  /*3fa0*/  LDSM.16.M88.4 R56, [R3] ;  /* 0x000000000338783b */ /* 0x000ff00000000200 */
[----:B------:R-:W1:Y:S02]  /*3fb0*/  LDSM.16.M88.4 R64, [R192+0xc000] ;  /* 0x00c00000c040783b */ /* 0x000e640000000200 */
[C---:B-1----:R-:W-:Y:S06]  /*3fc0*/  HMMA.16816.F32 R4, R52.reuse, R100, R4 ;  /* 0x000000643404723c */ /* 0x042fec0000001804 */
[C---:B------:R-:W-:Y:S01]  /*3fd0*/  HMMA.16816.F32 R8, R52.reuse, R102, R8 ;  /* 0x000000663408723c */ /* 0x040fe20000001808 */
[----:B------:R-:W1:Y:S05]  /*3fe0*/  LDSM.16.M88.4 R100, [R192+0xc800] ;  /* 0x00c80000c064783b */ /* 0x000e6a0000000200 */
[C---:B------:R-:W-:Y:S06]  /*3ff0*/  HMMA.16816.F32 R12, R52.reuse, R60, R12 ;  /* 0x0000003c340c723c */ /* 0x040fec000000180c */
[----:B------:R-:W-:Y:S01]  /*4000*/  HMMA.16816.F32 R16, R52, R62, R16 ;  /* 0x0000003e3410723c */ /* 0x000fe20000001810 */
[----:B------:R-:W-:Y:S08]  /*4010*/  LDSM.16.M88.4 R52, [R187+0x2000] ;  /* 0x00200000bb34783b */ /* 0x000ff00000000200 */
[----:B------:R-:W1:Y:S01]  /*4020*/  LDSM.16.M88.4 R60, [R190+0xe000] ;  /* 0x00e00000be3c783b */ /* 0x000e620000000200 */
[C---:B------:R-:W-:Y:S06]  /*4030*/  HMMA.16816.F32 R4, R56.reuse, R64, R4 ;  /* 0x000000403804723c */ /* 0x040fec0000001804 */
[C---:B------:R-:W-:Y:S01]  /*4040*/  HMMA.16816.F32 R8, R56.reuse, R66, R8 ;  /* 0x000000423808723c */ /* 0x040fe20000001808 */
[----:B------:R-:W1:Y:S05]  /*4050*/  LDSM.16.M88.4 R64, [R190+0xe800] ;  /* 0x00e80000be40783b */ /* 0x000e6a0000000200 */
[C---:B-1----:R-:W-:Y:S06]  /*4060*/  HMMA.16816.F32 R12, R56.reuse, R100, R12 ;  /* 0x00000064380c723c */ /* 0x042fec000000180c */
[----:B------:R-:W-:Y:S01]  /*4070*/  HMMA.16816.F32 R16, R56, R102, R16 ;  /* 0x000000663810723c */ /* 0x000fe20000001810 */
[----:B------:R1:W-:Y:S08]  /*4080*/  LDSM.16.M88.4 R56, [R0+0x2000] ;  /* 0x002000000038783b */ /* 0x0003f00000000200 */
[----:B------:R-:W1:Y:S01]  /*4090*/  LDSM.16.M88.4 R100, [R191+0xe000] ;  /* 0x00e00000bf64783b */ /* 0x000e620000000200 */
[C---:B------:R-:W-:Y:S06]  /*40a0*/  HMMA.16816.F32 R4, R52.reuse, R60, R4 ;  /* 0x0000003c3404723c */ /* 0x040fec0000001804 */
[C---:B------:R-:W-:Y:S01]  /*40b0*/  HMMA.16816.F32 R8, R52.reuse, R62, R8 ;  /* 0x0000003e3408723c */ /* 0x040fe20000001808 */
[----:B------:R-:W2:Y:S04]  /*40c0*/  LDSM.16.M88.4 R60, [R191+0xe800] ;  /* 0x00e80000bf3c783b */ /* 0x000ea80000000200 */
[C---:B-1----:R-:W-:Y:S01]  /*40d0*/  IMAD.SHL.U32 R0, R227.reuse, 0x40, RZ ;  /* 0x00000040e3007824 */ /* 0x042fe200078e00ff */
[C---:B------:R-:W-:Y:S06]  /*40e0*/  HMMA.16816.F32 R12, R52.reuse, R64, R12 ;  /* 0x00000040340c723c */ /* 0x040fec000000180c */
[----:B------:R-:W-:Y:S01]  /*40f0*/  HMMA.16816.F32 R16, R52, R66, R16 ;  /* 0x000000423410723c */ /* 0x000fe20000001810 */
[----:B------:R1:W-:Y:S08]  /*4100*/  LDSM.16.M88.4 R52, [R2+0x2000] ;  /* 0x002000000234783b */ /* 0x0003f00000000200 */
[----:B------:R-:W3:Y:S01]  /*4110*/  LDSM.16.M88.4 R64, [R188+0xe000] ;  /* 0x00e00000bc40783b */ /* 0x000ee20000000200 */
[C---:B------:R-:W-:Y:S06]  /*4120*/  HMMA.16816.F32 R4, R56.reuse, R100, R4 ;  /* 0x000000643804723c */ /* 0x040fec0000001804 */
[C---:B------:R-:W-:Y:S01]  /*4130*/  HMMA.16816.F32 R8, R56.reuse, R102, R8 ;  /* 0x000000663808723c */ /* 0x040fe20000001808 */
[----:B------:R-:W4:Y:S04]  /*4140*/  LDSM.16.M88.4 R100, [R188+0xe800] ;  /* 0x00e80000bc64783b */ /* 0x000f280000000200 */
[----:B-1----:R-:W-:Y:S01]  /*4150*/  IADD3 R2, R248, 0x40, R0 ;  /* 0x00000040f8027810 */ /* 0x002fe20007ffe000 */
[C---:B--2---:R-:W-:Y:S05]  /*4160*/  HMMA.16816.F32 R12, R56.reuse, R60, R12 ;  /* 0x0000003c380c723c */ /* 0x044fea000000180c */
[----:B------:R-:W-:Y:S01]  /*4170*/  IMAD.IADD R2, R2, 0x1, -R210 ;  /* 0x0000000102027824 */ /* 0x000fe200078e0ad2 */
[----:B------:R-:W-:Y:S01]  /*4180*/  HMMA.16816.F32 R16, R56, R62, R16 ;  /* 0x0000003e3810723c */ /* 0x000fe20000001810 */
[----:B------:R1:W-:Y:S03]  /*4190*/  LDSM.16.M88.4 R56, [R3+0x2000] ;  /* 0x002000000338783b */ /* 0x0003e60000000200 */
[----:B------:R-:W-:Y:S01]  /*41a0*/  ISETP.GE.AND P6, PT, R168, R2, PT ;  /* 0x00000002a800720c */ /* 0x000fe20003fc6270 */
[----:B------:R-:W-:Y:S04]  /*41b0*/  VIADD R0, R0, 0x40 ;  /* 0x0000004000007836 */ /* 0x000fe80000000000 */
[----:B------:R-:W2:Y:S01]  /*41c0*/  LDSM.16.M88.4 R60, [R192+0xe000] ;  /* 0x00e00000c03c783b */ /* 0x000ea20000000200 */
[----:B------:R-:W-:Y:S01]  /*41d0*/  ISETP.LT.AND P6, PT, R0, R210, P6 ;  /* 0x000000d20000720c */ /* 0x000fe200037c1270 */
[----:B------:R-:W-:Y:S02]  /*41e0*/  IMAD R0, R227, 0x2, R173 ;  /* 0x00000002e3007824 */ /* 0x000fe400078e02ad */
[----:B------:R-:W-:Y:S01]  /*41f0*/  IMAD R2, R204, 0x4, R170 ;  /* 0x00000004cc027824 */ /* 0x000fe200078e02aa */
[C---:B---3--:R-:W-:Y:S05]  /*4200*/  HMMA.16816.F32 R4, R52.reuse, R64, R4 ;  /* 0x000000403404723c */ /* 0x048fea0000001804 */
[----:B------:R-:W-:Y:S01]  /*4210*/  VIADD R170, R250, 0x9e3779b9 ;  /* 0x9e3779b9faaa7836 */ /* 0x000fe20000000000 */
[C---:B------:R-:W-:Y:S03]  /*4220*/  HMMA.16816.F32 R8, R52.reuse, R66, R8 ;  /* 0x000000423408723c */ /* 0x040fe60000001808 */
[----:B------:R-:W3:Y:S02]  /*4230*/  @!P6 S2R R169, SR_TID.X ;  /* 0x0000000000a9e919 */ /* 0x000ee40000002100 */
[----:B------:R-:W-:Y:S01]  /*4240*/  LOP3.LUT R64, R229, R251, R0, 0x96, !PT ;  /* 0x000000fbe5407212 */ /* 0x000fe200078e9600 */
[----:B-1----:R-:W-:Y:S01]  /*4250*/  IMAD.WIDE.U32 R2, R2, -0x326172a9, RZ ;  /* 0xcd9e8d5702027825 */ /* 0x002fe200078e00ff */
[C---:B----4-:R-:W-:Y:S04]  /*4260*/  HMMA.16816.F32 R12, R52.reuse, R100, R12 ;  /* 0x00000064340c723c */ /* 0x050fe8000000180c */
[----:B------:R-:W-:Y:S01]  /*4270*/  LOP3.LUT R3, R3, R172, R250, 0x96, !PT ;  /* 0x000000ac03037212 */ /* 0x000fe200078e96fa */
[----:B------:R-:W-:Y:S01]  /*4280*/  IMAD.WIDE.U32 R64, R64, -0x326172a9, RZ ;  /* 0xcd9e8d5740407825 */ /* 0x000fe200078e00ff */
[----:B------:R-:W-:Y:S01]  /*4290*/  HMMA.16816.F32 R16, R52, R102, R16 ;  /* 0x000000663410723c */ /* 0x000fe20000001810 */
[----:B------:R-:W1:Y:S04]  /*42a0*/  LDSM.16.M88.4 R52, [R192+0xe800] ;  /* 0x00e80000c034783b */ /* 0x000e680000000200 */
[----:B------:R-:W-:Y:S01]  /*42b0*/  LOP3.LUT R0, R65, R2, R170, 0x96, !PT ;  /* 0x0000000241007212 */ /* 0x000fe200078e96aa */
[----:B------:R-:W-:Y:S05]  /*42c0*/  IMAD.WIDE.U32 R2, R3, -0x2daee0ad, RZ ;  /* 0xd2511f5303027825 */ /* 0x000fea00078e00ff */
[----:B------:R-:W-:Y:S02]  /*42d0*/  VIADD R172, R251, 0xbb67ae85 ;  /* 0xbb67ae85fbac7836 */ /* 0x000fe40000000000 */
[----:B------:R-:W-:Y:S01]  /*42e0*/  IMAD.WIDE.U32 R100, R0, -0x2daee0ad, RZ ;  /* 0xd2511f5300647825 */ /* 0x000fe200078e00ff */
[C---:B--2---:R-:W-:Y:S05]  /*42f0*/  HMMA.16816.F32 R4, R56.reuse, R60, R4 ;  /* 0x0000003c3804723c */ /* 0x044fea0000001804 */
[----:B------:R-:W-:Y:S01]  /*4300*/  LOP3.LUT R3, R3, R228, R172, 0x96, !PT ;  /* 0x000000e403037212 */ /* 0x000fe200078e96ac */
[----:B------:R-:W-:Y:S01]  /*4310*/  VIADD R170, R251, 0x76cf5d0a ;  /* 0x76cf5d0afbaa7836 */ /* 0x000fe20000000000 */
[----:B------:R-:W-:Y:S01]  /*4320*/  @!P6 IADD3 R60, -R248, 0x1, R219 ;  /* 0x00000001f83ce810 */ /* 0x000fe20007ffe1db */
[C---:B------:R-:W-:Y:S03]  /*4330*/  HMMA.16816.F32 R8, R56.reuse, R62, R8 ;  /* 0x0000003e3808723c */ /* 0x040fe60000001808 */
[----:B------:R-:W-:Y:S01]  /*4340*/  LOP3.LUT R66, R101, R2, R170, 0x96, !PT ;  /* 0x0000000265427212 */ /* 0x000fe200078e96aa */
[----:B------:R-:W-:Y:S01]  /*4350*/  IMAD.WIDE.U32 R2, R3, -0x326172a9, RZ ;  /* 0xcd9e8d5703027825 */ /* 0x000fe200078e00ff */
[----:B------:R-:W-:Y:S03]  /*4360*/  @!P6 IADD3 R60, R168, R60, R210 ;  /* 0x0000003ca83ce210 */ /* 0x000fe60007ffe0d2 */
[----:B------:R-:W-:Y:S03]  /*4370*/  VIADD R170, R250, 0x3c6ef372 ;  /* 0x3c6ef372faaa7836 */ /* 0x000fe60000000000 */
[----:B------:R-:W-:Y:S01]  /*4380*/  @!P6 VIMNMX R61, R60, R210, PT ;  /* 0x000000d23c3de248 */ /* 0x000fe20003fe0100 */
[----:B------:R-:W-:Y:S01]  /*4390*/  VIADD R101, R250, 0x1715609d ;  /* 0x1715609dfa657836 */ /* 0x000fe20000000000 */
[----:B------:R-:W-:Y:S01]  /*43a0*/  LOP3.LUT R3, R3, R64, R170, 0x96, !PT ;  /* 0x0000004003037212 */ /* 0x000fe200078e96aa */
[----:B------:R-:W-:Y:S01]  /*43b0*/  IMAD.WIDE.U32 R66, R66, -0x326172a9, RZ ;  /* 0xcd9e8d5742427825 */ /* 0x000fe200078e00ff */
[----:B------:R-:W-:Y:S03]  /*43c0*/  @!P6 VIADDMNMX R60, R60, 0x8, R210, PT ;  /* 0x000000083c3ce846 */ /* 0x000fe600038001d2 */
[----:B------:R-:W-:Y:S01]  /*43d0*/  VIADD R170, R250, 0xdaa66d2b ;  /* 0xdaa66d2bfaaa7836 */ /* 0x000fe20000000000 */
[C---:B-1----:R-:W-:Y:S03]  /*43e0*/  HMMA.16816.F32 R12, R56.reuse, R52, R12 ;  /* 0x00000034380c723c */ /* 0x042fe6000000180c */
[----:B---3--:R-:W-:Y:S01]  /*43f0*/  @!P6 IMAD.SHL.U32 R0, R169, 0x2, RZ ;  /* 0x00000002a900e824 */ /* 0x008fe200078e00ff */
[----:B------:R-:W-:Y:S01]  /*4400*/  LOP3.LUT R172, R67, R2, R170, 0x96, !PT ;  /* 0x0000000243ac7212 */ /* 0x000fe200078e96aa */
[----:B------:R-:W-:Y:S01]  /*4410*/  IMAD.WIDE.U32 R2, R3, -0x2daee0ad, RZ ;  /* 0xd2511f5303027825 */ /* 0x000fe200078e00ff */
[----:B------:R-:W-:Y:S05]  /*4420*/  HMMA.16816.F32 R16, R56, R54, R16 ;  /* 0x000000363810723c */ /* 0x000fea0000001810 */
[----:B------:R-:W-:Y:S01]  /*4430*/  @!P6 LOP3.LUT R0, R171, 0x6, R0, 0xf8, !PT ;  /* 0x00000006ab00e812 */ /* 0x000fe200078ef800 */
[----:B------:R-:W-:Y:S05]  /*4440*/  IMAD.WIDE.U32 R172, R172, -0x2daee0ad, RZ ;  /* 0xd2511f53acac7825 */ /* 0x000fea00078e00ff */
[----:B------:R-:W-:Y:S02]  /*4450*/  VIADD R170, R251, 0xed9eba14 ;  /* 0xed9eba14fbaa7836 */ /* 0x000fe40000000000 */
[----:B------:R-:W-:Y:S02]  /*4460*/  @!P6 IMAD R0, R227, 0x40, R0 ;  /* 0x00000040e300e824 */ /* 0x000fe400078e0200 */
[----:B------:R-:W-:Y:S01]  /*4470*/  VIADD R102, R250, 0x78dde6e4 ;  /* 0x78dde6e4fa667836 */ /* 0x000fe20000000000 */
[----:B------:R-:W-:Y:S01]  /*4480*/  LOP3.LUT R65, R173, R2, R170, 0x96, !PT ;  /* 0x00000002ad417212 */ /* 0x000fe200078e96aa */
[----:B------:R-:W-:Y:S01]  /*4490*/  VIADD R171, R251, 0x32370b8f ;  /* 0x32370b8ffbab7836 */ /* 0x000fe20000000000 */
[CC--:B------:R-:W-:Y:S01]  /*44a0*/  @!P6 ISETP.GE.AND P2, PT, R0.reuse, R61.reuse, PT ;  /* 0x0000003d0000e20c */ /* 0x0c0fe20003f46270 */
[C---:B------:R-:W-:Y:S02]  /*44b0*/  @!P6 VIADD R2, R0.reuse, 0x8 ;  /* 0x000000080002e836 */ /* 0x040fe40000000000 */
[----:B------:R-:W-:Y:S01]  /*44c0*/  @!P6 VIADD R64, R0, 0x1 ;  /* 0x000000010040e836 */ /* 0x000fe20000000000 */
[----:B------:R-:W-:Y:S01]  /*44d0*/  LOP3.LUT R100, R3, R100, R171, 0x96, !PT ;  /* 0x0000006403647212 */ /* 0x000fe200078e96ab */
[----:B------:R-:W-:Y:S01]  /*44e0*/  IMAD.WIDE.U32 R52, R65, -0x326172a9, RZ ;  /* 0xcd9e8d5741347825 */ /* 0x000fe200078e00ff */
[CC--:B------:R-:W-:Y:S02]  /*44f0*/  @!P6 ISETP.GE.AND P4, PT, R2.reuse, R61.reuse, PT ;  /* 0x0000003d0200e20c */ /* 0x0c0fe40003f86270 */
[-C--:B------:R-:W-:Y:S01]  /*4500*/  @!P6 ISETP.GE.AND P5, PT, R2, R60.reuse, PT ;  /* 0x0000003c0200e20c */ /* 0x080fe20003fa6270 */
[----:B------:R-:W-:Y:S01]  /*4510*/  FMUL.FTZ R3, R216, 1.4426950216293334961 ;  /* 0x3fb8aa3bd8037820 */ /* 0x000fe20000410000 */
[-C--:B------:R-:W-:Y:S01]  /*4520*/  @!P6 ISETP.GE.AND P1, PT, R64, R61.reuse, PT ;  /* 0x0000003d4000e20c */ /* 0x080fe20003f26270 */
[----:B------:R-:W-:Y:S01]  /*4530*/  @!P6 VIADD R2, R0, 0x9 ;  /* 0x000000090002e836 */ /* 0x000fe20000000000 */
[-C--:B------:R-:W-:Y:S01]  /*4540*/  @!P6 ISETP.GE.AND P3, PT, R64, R60.reuse, PT ;  /* 0x0000003c4000e20c */ /* 0x080fe20003f66270 */
[C---:B------:R-:W-:Y:S01]  /*4550*/  FMUL.FTZ R64, R217.reuse, 1.4426950216293334961 ;  /* 0x3fb8aa3bd9407820 */ /* 0x040fe20000410000 */
[----:B------:R-:W-:Y:S01]  /*4560*/  @!P6 FSEL R4, R4, -INF , !P2 ;  /* 0xff8000000404e808 */ /* 0x000fe20005000000 */
[----:B------:R-:W-:Y:S01]  /*4570*/  IMAD.WIDE.U32 R62, R100, -0x326172a9, RZ ;  /* 0xcd9e8d57643e7825 */ /* 0x000fe200078e00ff */
[----:B------:R-:W-:Y:S02]  /*4580*/  FSETP.NEU.FTZ.AND P2, PT, R217, -INF , PT ;  /* 0xff800000d900780b */ /* 0x000fe40003f5d000 */
[----:B------:R-:W-:Y:S01]  /*4590*/  FSEL R3, R3, RZ, P0 ;  /* 0x000000ff03037208 */ /* 0x000fe20000000000 */
[----:B------:R-:W-:Y:S01]  /*45a0*/  VIADD R100, R251, 0xa9066899 ;  /* 0xa9066899fb647836 */ /* 0x000fe20000000000 */
[----:B------:R-:W-:Y:S02]  /*45b0*/  @!P6 FSEL R5, R5, -INF , !P1 ;  /* 0xff8000000505e808 */ /* 0x000fe40004800000 */
[-C--:B------:R-:W-:Y:S01]  /*45c0*/  @!P6 ISETP.GE.AND P0, PT, R2, R61.reuse, PT ;  /* 0x0000003d0200e20c */ /* 0x080fe20003f06270 */
[--C-:B------:R-:W-:Y:S01]  /*45d0*/  FFMA.FTZ R4, R4, UR7, -R3.reuse ;  /* 0x0000000704047c23 */ /* 0x100fe20008010803 */
[-C--:B------:R-:W-:Y:S01]  /*45e0*/  @!P6 ISETP.GE.AND P1, PT, R2, R60.reuse, PT ;  /* 0x0000003c0200e20c */ /* 0x080fe20003f26270 */
[--C-:B------:R-:W-:Y:S01]  /*45f0*/  FFMA.FTZ R103, R5, UR7, -R3.reuse ;  /* 0x0000000705677c23 */ /* 0x100fe20008010803 */
[----:B------:R-:W-:Y:S01]  /*4600*/  FSEL R2, R64, RZ, P2 ;  /* 0x000000ff40027208 */ /* 0x000fe20001000000 */
[----:B------:R1:W2:Y:S01]  /*4610*/  MUFU.EX2 R168, R4 ;  /* 0x0000000400a87308 */ /* 0x0002a20000000800 */
[C---:B------:R-:W-:Y:S01]  /*4620*/  @!P6 ISETP.GE.AND P2, PT, R0.reuse, R60, PT ;  /* 0x0000003c0000e20c */ /* 0x040fe20003f46270 */
[----:B------:R-:W-:Y:S01]  /*4630*/  @!P6 VIADD R5, R0, 0x10 ;  /* 0x000000100005e836 */ /* 0x000fe20000000000 */
[----:B------:R-:W-:Y:S02]  /*4640*/  @!P6 FSEL R7, R7, -INF , !P3 ;  /* 0xff8000000707e808 */ /* 0x000fe40005800000 */
[----:B------:R-:W-:Y:S02]  /*4650*/  @!P6 FSEL R6, R6, -INF , !P2 ;  /* 0xff8000000606e808 */ /* 0x000fe40005000000 */
[----:B------:R-:W-:Y:S01]  /*4660*/  @!P6 FSEL R8, R8, -INF , !P4 ;  /* 0xff8000000808e808 */ /* 0x000fe20006000000 */
[----:B------:R-:W-:Y:S01]  /*4670*/  FFMA.FTZ R7, R7, UR7, -R2 ;  /* 0x0000000707077c23 */ /* 0x000fe20008010802 */
[----:B------:R-:W-:Y:S01]  /*4680*/  LOP3.LUT R66, R63, R66, R102, 0x96, !PT ;  /* 0x000000423f427212 */ /* 0x000fe200078e9666 */
[--C-:B------:R-:W-:Y:S01]  /*4690*/  FFMA.FTZ R6, R6, UR7, -R2.reuse ;  /* 0x0000000706067c23 */ /* 0x100fe20008010802 */
[----:B------:R-:W-:Y:S01]  /*46a0*/  @!P6 FSEL R10, R10, -INF , !P5 ;  /* 0xff8000000a0ae808 */ /* 0x000fe20006800000 */
[----:B------:R3:W-:Y:S01]  /*46b0*/  MUFU.EX2 R169, R7 ;  /* 0x0000000700a97308 */ /* 0x0007e20000000800 */
[----:B------:R-:W-:Y:S01]  /*46c0*/  @!P6 FSEL R9, R9, -INF , !P0 ;  /* 0xff8000000909e808 */ /* 0x000fe20004000000 */
[--C-:B------:R-:W-:Y:S01]  /*46d0*/  FFMA.FTZ R8, R8, UR7, -R3.reuse ;  /* 0x0000000708087c23 */ /* 0x100fe20008010803 */
[CC--:B------:R-:W-:Y:S01]  /*46e0*/  @!P6 ISETP.GE.AND P2, PT, R5.reuse, R61.reuse, PT ;  /* 0x0000003d0500e20c */ /* 0x0c0fe20003f46270 */
[----:B------:R-:W-:Y:S01]  /*46f0*/  FFMA.FTZ R10, R10, UR7, -R2 ;  /* 0x000000070a0a7c23 */ /* 0x000fe20008010802 */
[----:B-1----:R-:W-:Y:S01]  /*4700*/  @!P6 VIADD R4, R0, 0x11 ;  /* 0x000000110004e836 */ /* 0x002fe20000000000 */
[-C--:B------:R-:W-:Y:S01]  /*4710*/  @!P6 ISETP.GE.AND P3, PT, R5, R60.reuse, PT ;  /* 0x0000003c0500e20c */ /* 0x080fe20003f66270 */
[----:B------:R-:W-:Y:S03]  /*4720*/  FFMA.FTZ R9, R9, UR7, -R3 ;  /* 0x0000000709097c23 */ /* 0x000fe60008010803 */
[----:B------:R1:W-:Y:S01]  /*4730*/  MUFU.EX2 R170, R6 ;  /* 0x0000000600aa7308 */ /* 0x0003e20000000800 */
[----:B------:R-:W-:Y:S02]  /*4740*/  @!P6 FSEL R12, R12, -INF , !P2 ;  /* 0xff8000000c0ce808 */ /* 0x000fe40005000000 */
[CC--:B------:R-:W-:Y:S02]  /*4750*/  @!P6 ISETP.GE.AND P4, PT, R4.reuse, R61.reuse, PT ;  /* 0x0000003d0400e20c */ /* 0x0c0fe40003f86270 */
[----:B------:R-:W-:Y:S01]  /*4760*/  @!P6 ISETP.GE.AND P0, PT, R4, R60, PT ;  /* 0x0000003c0400e20c */ /* 0x000fe20003f06270 */
[----:B------:R-:W-:Y:S01]  /*4770*/  IMAD.WIDE.U32 R4, R66, -0x2daee0ad, RZ ;  /* 0xd2511f5342047825 */ /* 0x000fe200078e00ff */
[----:B------:R-:W-:Y:S03]  /*4780*/  @!P6 FSEL R11, R11, -INF , !P1 ;  /* 0xff8000000b0be808 */ /* 0x000fe60004800000 */
[----:B------:R4:W-:Y:S01]  /*4790*/  MUFU.EX2 R102, R8 ;  /* 0x0000000800667308 */ /* 0x0009e20000000800 */
[----:B---3--:R-:W-:Y:S01]  /*47a0*/  LOP3.LUT R7, R53, R62, R101, 0x96, !PT ;  /* 0x0000003e35077212 */ /* 0x008fe200078e9665 */
[--C-:B------:R-:W-:Y:S01]  /*47b0*/  FFMA.FTZ R12, R12, UR7, -R3.reuse ;  /* 0x000000070c0c7c23 */ /* 0x100fe20008010803 */
[----:B------:R-:W-:Y:S01]  /*47c0*/  LOP3.LUT R5, R5, R172, R100, 0x96, !PT ;  /* 0x000000ac05057212 */ /* 0x000fe200078e9664 */
[----:B------:R-:W-:Y:S01]  /*47d0*/  VIADD R100, R251, 0x646e171e ;  /* 0x646e171efb647836 */ /* 0x000fe20000000000 */
[----:B------:R-:W-:Y:S01]  /*47e0*/  @!P6 FSEL R13, R13, -INF , !P4 ;  /* 0xff8000000d0de808 */ /* 0x000fe20006000000 */
[--C-:B------:R-:W-:Y:S01]  /*47f0*/  FFMA.FTZ R11, R11, UR7, -R2.reuse ;  /* 0x000000070b0b7c23 */ /* 0x100fe20008010802 */
[----:B------:R-:W-:Y:S03]  /*4800*/  @!P6 FSEL R14, R14, -INF , !P3 ;  /* 0xff8000000e0ee808 */ /* 0x000fe60005800000 */
[----:B------:R3:W-:Y:S01]  /*4810*/  MUFU.EX2 R66, R10 ;  /* 0x0000000a00427308 */ /* 0x0007e20000000800 */
[C---:B-1----:R-:W-:Y:S01]  /*4820*/  @!P6 VIADD R6, R0.reuse, 0x18 ;  /* 0x000000180006e836 */ /* 0x042fe20000000000 */
[----:B------:R-:W-:Y:S01]  /*4830*/  @!P6 FSEL R15, R15, -INF , !P0 ;  /* 0xff8000000f0fe808 */ /* 0x000fe20004000000 */
[----:B------:R-:W-:Y:S02]  /*4840*/  @!P6 VIADD R0, R0, 0x19 ;  /* 0x000000190000e836 */ /* 0x000fe40000000000 */
[----:B------:R-:W-:Y:S01]  /*4850*/  FFMA.FTZ R13, R13, UR7, -R3 ;  /* 0x000000070d0d7c23 */ /* 0x000fe20008010803 */
[--C-:B------:R-:W-:Y:S01]  /*4860*/  FFMA.FTZ R14, R14, UR7, -R2.reuse ;  /* 0x000000070e0e7c23 */ /* 0x100fe20008010802 */
[CC--:B------:R-:W-:Y:S01]  /*4870*/  @!P6 ISETP.GE.AND P5, PT, R6.reuse, R61.reuse, PT ;  /* 0x0000003d0600e20c */ /* 0x0c0fe20003fa6270 */
[----:B------:R-:W-:Y:S01]  /*4880*/  FFMA.FTZ R15, R15, UR7, -R2 ;  /* 0x000000070f0f7c23 */ /* 0x000fe20008010802 */
[-C--:B------:R-:W-:Y:S01]  /*4890*/  @!P6 ISETP.GE.AND P2, PT, R6, R60.reuse, PT ;  /* 0x0000003c0600e20c */ /* 0x080fe20003f46270 */
[----:B------:R-:W-:Y:S01]  /*48a0*/  IMAD.WIDE.U32 R6, R7, -0x2daee0ad, RZ ;  /* 0xd2511f5307067825 */ /* 0x000fe200078e00ff */
[----:B------:R1:W-:Y:S01]  /*48b0*/  MUFU.EX2 R67, R9 ;  /* 0x0000000900437308 */ /* 0x0003e20000000800 */
[C---:B------:R-:W-:Y:S02]  /*48c0*/  @!P6 ISETP.GE.AND P1, PT, R0.reuse, R61, PT ;  /* 0x0000003d0000e20c */ /* 0x040fe40003f26270 */
[----:B------:R-:W-:Y:S01]  /*48d0*/  @!P6 ISETP.GE.AND P4, PT, R0, R60, PT ;  /* 0x0000003c0000e20c */ /* 0x000fe20003f86270 */
[----:B------:R-:W-:Y:S01]  /*48e0*/  IMAD.MOV.U32 R101, RZ, RZ, R220 ;  /* 0x000000ffff657224 */ /* 0x000fe200078e00dc */
[----:B----4-:R-:W-:Y:S01]  /*48f0*/  LOP3.LUT R8, R7, R4, R100, 0x96, !PT ;  /* 0x0000000407087212 */ /* 0x010fe200078e9664 */
[----:B------:R-:W-:Y:S01]  /*4900*/  IMAD.WIDE.U32 R4, R5, -0x326172a9, RZ ;  /* 0xcd9e8d5705047825 */ /* 0x000fe200078e00ff */
[C---:B------:R-:W-:Y:S03]  /*4910*/  LOP3.LUT R56, R6.reuse, 0xffff, RZ, 0xc0, !PT ;  /* 0x0000ffff06387812 */ /* 0x040fe600078ec0ff */
[----:B------:R-:W4:Y:S01]  /*4920*/  MUFU.EX2 R103, R103 ;  /* 0x0000006700677308 */ /* 0x000f220000000800 */
[----:B------:R-:W-:Y:S01]  /*4930*/  LOP3.LUT R53, R6, 0xff, RZ, 0xc0, !PT ;  /* 0x000000ff06357812 */ /* 0x000fe200078ec0ff */
[----:B------:R-:W-:Y:S01]  /*4940*/  VIADD R100, R250, 0xb54cda56 ;  /* 0xb54cda56fa647836 */ /* 0x000fe20000000000 */
[----:B------:R-:W-:Y:S02]  /*4950*/  SHF.R.U32.HI R54, RZ, 0x10, R4 ;  /* 0x00000010ff367819 */ /* 0x000fe40000011604 */
[C---:B------:R-:W-:Y:S02]  /*4960*/  LOP3.LUT R7, R4.reuse, 0xffff, RZ, 0xc0, !PT ;  /* 0x0000ffff04077812 */ /* 0x040fe400078ec0ff */
[----:B------:R-:W-:Y:S03]  /*4970*/  LOP3.LUT R0, R5, R52, R100, 0x96, !PT ;  /* 0x0000003405007212 */ /* 0x000fe600078e9664 */
[----:B------:R-:W4:Y:S01]  /*4980*/  MUFU.EX2 R62, R12 ;  /* 0x0000000c003e7308 */ /* 0x000f220000000800 */
[----:B------:R-:W-:Y:S01]  /*4990*/  SHF.R.U32.HI R52, RZ, 0x18, R4 ;  /* 0x00000018ff347819 */ /* 0x000fe20000011604 */
[----:B------:R-:W-:Y:S01]  /*49a0*/  IMAD.MOV.U32 R100, RZ, RZ, R221 ;  /* 0x000000ffff647224 */ /* 0x000fe200078e00dd */
[----:B---3--:R-:W-:Y:S02]  /*49b0*/  LOP3.LUT R10, R4, 0xff, RZ, 0xc0, !PT ;  /* 0x000000ff040a7812 */ /* 0x008fe400078ec0ff */
[C---:B------:R-:W-:Y:S02]  /*49c0*/  LOP3.LUT R4, R0.reuse, 0xffff, RZ, 0xc0, !PT ;  /* 0x0000ffff00047812 */ /* 0x040fe400078ec0ff */
[----:B------:R-:W-:Y:S03]  /*49d0*/  SHF.R.U32.HI R55, RZ, 0x10, R6 ;  /* 0x00000010ff377819 */ /* 0x000fe60000011606 */
[----:B------:R-:W3:Y:S01]  /*49e0*/  MUFU.EX2 R65, R11 ;  /* 0x0000000b00417308 */ /* 0x000ee20000000800 */
[----:B------:R-:W-:Y:S02]  /*49f0*/  SHF.R.U32.HI R4, RZ, 0x8, R4 ;  /* 0x00000008ff047819 */ /* 0x000fe40000011604 */
[----:B-1----:R-:W-:Y:S02]  /*4a00*/  SHF.R.U32.HI R9, RZ, 0x18, R6 ;  /* 0x00000018ff097819 */ /* 0x002fe40000011606 */
[----:B------:R-:W-:Y:S02]  /*4a10*/  LOP3.LUT R5, R0, 0xff, RZ, 0xc0, !PT ;  /* 0x000000ff00057812 */ /* 0x000fe400078ec0ff */
[----:B------:R-:W-:Y:S03]  /*4a20*/  LOP3.LUT R4, R4, 0xffff, RZ, 0xc0, !PT ;  /* 0x0000ffff04047812 */ /* 0x000fe600078ec0ff */
[----:B------:R-:W1:Y:S01]  /*4a30*/  MUFU.EX2 R60, R13 ;  /* 0x0000000d003c7308 */ /* 0x000e620000000800 */
[--C-:B------:R-:W-:Y:S02]  /*4a40*/  SHF.R.U32.HI R6, RZ, 0x10, R0.reuse ;  /* 0x00000010ff067819 */ /* 0x100fe40000011600 */
[----:B------:R-:W-:Y:S02]  /*4a50*/  @!P6 FSEL R17, R17, -INF , !P1 ;  /* 0xff8000001111e808 */ /* 0x000fe40004800000 */
[----:B------:R-:W-:Y:S02]  /*4a60*/  @!P6 FSEL R16, R16, -INF , !P5 ;  /* 0xff8000001010e808 */ /* 0x000fe40006800000 */
[----:B------:R-:W-:Y:S03]  /*4a70*/  ISETP.LE.U32.AND P5, PT, R5, UR8, PT ;  /* 0x0000000805007c0c */ /* 0x000fe6000bfa3070 */
[----:B------:R-:W-:Y:S01]  /*4a80*/  MUFU.EX2 R64, R14 ;  /* 0x0000000e00407308 */ /* 0x000fe20000000800 */
[----:B------:R-:W-:Y:S01]  /*4a90*/  ISETP.LE.U32.AND P1, PT, R4, UR8, PT ;  /* 0x0000000804007c0c */ /* 0x000fe2000bf23070 */
[--C-:B------:R-:W-:Y:S01]  /*4aa0*/  FFMA.FTZ R16, R16, UR7, -R3.reuse ;  /* 0x0000000710107c23 */ /* 0x100fe20008010803 */
[----:B------:R-:W-:Y:S01]  /*4ab0*/  SHF.R.U32.HI R0, RZ, 0x18, R0 ;  /* 0x00000018ff007819 */ /* 0x000fe20000011600 */
[----:B------:R-:W-:Y:S01]  /*4ac0*/  FFMA.FTZ R3, R17, UR7, -R3 ;  /* 0x0000000711037c23 */ /* 0x000fe20008010803 */
[----:B------:R-:W-:Y:S02]  /*4ad0*/  LOP3.LUT R5, R6, 0xff, RZ, 0xc0, !PT ;  /* 0x000000ff06057812 */ /* 0x000fe400078ec0ff */
[----:B------:R-:W-:Y:S03]  /*4ae0*/  @!P6 FSEL R19, R19, -INF , !P4 ;  /* 0xff8000001313e808 */ /* 0x000fe60006000000 */
[----:B------:R3:W1:Y:S01]  /*4af0*/  MUFU.EX2 R57, R3 ;  /* 0x0000000300397308 */ /* 0x0006620000000800 */
[----:B------:R-:W-:Y:S02]  /*4b00*/  @!P6 FSEL R18, R18, -INF , !P2 ;  /* 0xff8000001212e808 */ /* 0x000fe40005000000 */
[----:B------:R-:W-:Y:S01]  /*4b10*/  ISETP.LE.U32.AND P6, PT, R0, UR8, PT ;  /* 0x0000000800007c0c */ /* 0x000fe2000bfc3070 */
[----:B--2---:R-:W-:Y:S01]  /*4b20*/  @!P5 FADD.FTZ R168, -R168, -RZ ;  /* 0x800000ffa8a8d221 */ /* 0x004fe20000010100 */
[----:B------:R-:W-:Y:S01]  /*4b30*/  ISETP.LE.U32.AND P2, PT, R5, UR8, PT ;  /* 0x0000000805007c0c */ /* 0x000fe2000bf43070 */
[--C-:B------:R-:W-:Y:S01]  /*4b40*/  FFMA.FTZ R18, R18, UR7, -R2.reuse ;  /* 0x0000000712127c23 */ /* 0x100fe20008010802 */
[----:B------:R-:W-:Y:S01]  /*4b50*/  SHF.R.U32.HI R4, RZ, 0x8, R7 ;  /* 0x00000008ff047819 */ /* 0x000fe20000011607 */
[----:B------:R-:W-:Y:S01]  /*4b60*/  FFMA.FTZ R2, R19, UR7, -R2 ;  /* 0x0000000713027c23 */ /* 0x000fe20008010802 */
[----:B----4-:R-:W-:Y:S01]  /*4b70*/  @!P1 FADD.FTZ R103, -R103, -RZ ;  /* 0x800000ff67679221 */ /* 0x010fe20000010100 */
[----:B------:R-:W-:Y:S01]  /*4b80*/  ISETP.LE.U32.AND P4, PT, R10, UR8, PT ;  /* 0x000000080a007c0c */ /* 0x000fe2000bf83070 */
[----:B------:R-:W2:Y:S01]  /*4b90*/  MUFU.EX2 R63, R15 ;  /* 0x0000000f003f7308 */ /* 0x000ea20000000800 */
[----:B------:R-:W-:Y:S02]  /*4ba0*/  LOP3.LUT R0, R4, 0xffff, RZ, 0xc0, !PT ;  /* 0x0000ffff04007812 */ /* 0x000fe400078ec0ff */
[----:B------:R-:W-:Y:S02]  /*4bb0*/  LOP3.LUT R4, R54, 0xff, RZ, 0xc0, !PT ;  /* 0x000000ff36047812 */ /* 0x000fe400078ec0ff */
[----:B------:R-:W-:Y:S01]  /*4bc0*/  ISETP.LE.U32.AND P1, PT, R0, UR8, PT ;  /* 0x0000000800007c0c */ /* 0x000fe2000bf23070 */
[----:B------:R-:W-:Y:S01]  /*4bd0*/  @!P6 FADD.FTZ R169, -R169, -RZ ;  /* 0x800000ffa9a9e221 */ /* 0x000fe20000010100 */
[----:B------:R-:W-:Y:S03]  /*4be0*/  LOP3.LUT R0, R8, 0xff, RZ, 0xc0, !PT ;  /* 0x000000ff08007812 */ /* 0x000fe600078ec0ff */
[----:B------:R4:W2:Y:S01]  /*4bf0*/  MUFU.EX2 R59, R2 ;  /* 0x00000002003b7308 */ /* 0x0008a20000000800 */
[----:B------:R-:W-:Y:S01]  /*4c00*/  @!P2 FADD.FTZ R170, -R170, -RZ ;  /* 0x800000ffaaaaa221 */ /* 0x000fe20000010100 */
[----:B------:R-:W-:Y:S02]  /*4c10*/  ISETP.LE.U32.AND P6, PT, R4, UR8, PT ;  /* 0x0000000804007c0c */ /* 0x000fe4000bfc3070 */
[----:B------:R-:W-:Y:S01]  /*4c20*/  ISETP.LE.U32.AND P2, PT, R0, UR8, PT ;  /* 0x0000000800007c0c */ /* 0x000fe2000bf43070 */
[----:B------:R-:W-:Y:S01]  /*4c30*/  @!P4 FADD.FTZ R102, -R102, -RZ ;  /* 0x800000ff6666c221 */ /* 0x000fe20000010100 */
[----:B------:R-:W-:Y:S02]  /*4c40*/  LOP3.LUT R0, R8, 0xffff, RZ, 0xc0, !PT ;  /* 0x0000ffff08007812 */ /* 0x000fe400078ec0ff */
[----:B---3--:R-:W-:Y:S02]  /*4c50*/  SHF.R.U32.HI R3, RZ, 0x8, R56 ;  /* 0x00000008ff037819 */ /* 0x008fe40000011638 */
[----:B------:R-:W3:Y:S01]  /*4c60*/  MUFU.EX2 R61, R18 ;  /* 0x00000012003d7308 */ /* 0x000ee20000000800 */
[----:B------:R-:W-:Y:S01]  /*4c70*/  SHF.R.U32.HI R0, RZ, 0x8, R0 ;  /* 0x00000008ff007819 */ /* 0x000fe20000011600 */
[----:B------:R-:W-:Y:S01]  /*4c80*/  @!P1 FADD.FTZ R67, -R67, -RZ ;  /* 0x800000ff43439221 */ /* 0x000fe20000010100 */
[----:B------:R-:W-:Y:S02]  /*4c90*/  ISETP.LE.U32.AND P5, PT, R52, UR8, PT ;  /* 0x0000000834007c0c */ /* 0x000fe4000bfa3070 */
[----:B------:R-:W-:Y:S01]  /*4ca0*/  LOP3.LUT R0, R0, 0xffff, RZ, 0xc0, !PT ;  /* 0x0000ffff00007812 */ /* 0x000fe200078ec0ff */
[----:B------:R-:W-:Y:S01]  /*4cb0*/  @!P6 FADD.FTZ R66, -R66, -RZ ;  /* 0x800000ff4242e221 */ /* 0x000fe20000010100 */
[--C-:B------:R-:W-:Y:S01]  /*4cc0*/  SHF.R.U32.HI R4, RZ, 0x18, R8.reuse ;  /* 0x00000018ff047819 */ /* 0x100fe20000011608 */
[----:B------:R-:W-:Y:S01]  /*4cd0*/  @!P2 FADD.FTZ R62, -R62, -RZ ;  /* 0x800000ff3e3ea221 */ /* 0x000fe20000010100 */
[----:B------:R-:W-:Y:S01]  /*4ce0*/  ISETP.LE.U32.AND P6, PT, R0, UR8, PT ;  /* 0x0000000800007c0c */ /* 0x000fe2000bfc3070 */
[----:B------:R-:W3:Y:S01]  /*4cf0*/  MUFU.EX2 R58, R16 ;  /* 0x00000010003a7308 */ /* 0x000ee20000000800 */
[----:B------:R-:W-:Y:S02]  /*4d00*/  LOP3.LUT R0, R3, 0xffff, RZ, 0xc0, !PT ;  /* 0x0000ffff03007812 */ /* 0x000fe400078ec0ff */
[----:B------:R-:W-:Y:S02]  /*4d10*/  F2FP.RELU.F16.F32.PACK_AB R3, R103, R168 ;  /* 0x000000a86703723e */ /* 0x000fe400000008ff */
[----:B----4-:R-:W-:Y:S01]  /*4d20*/  F2FP.RELU.F16.F32.PACK_AB R2, R169, R170 ;  /* 0x000000aaa902723e */ /* 0x010fe200000008ff */
[----:B------:R-:W-:Y:S01]  /*4d30*/  @!P5 FADD.FTZ R65, -R65, -RZ ;  /* 0x800000ff4141d221 */ /* 0x000fe20000010100 */
[----:B------:R-:W-:Y:S01]  /*4d40*/  ISETP.LE.U32.AND P2, PT, R0, UR8, PT ;  /* 0x0000000800007c0c */ /* 0x000fe2000bf43070 */
[----:B------:R-:W-:Y:S01]  /*4d50*/  STS [R222+0x12000], R3 ;  /* 0x01200003de007388 */ /* 0x000fe20000000800 */
[----:B------:R-:W-:Y:S02]  /*4d60*/  F2FP.RELU.F16.F32.PACK_AB R0, R67, R102 ;  /* 0x000000664300723e */ /* 0x000fe400000008ff */
[----:B------:R-:W-:Y:S01]  /*4d70*/  SHF.R.U32.HI R8, RZ, 0x10, R8 ;  /* 0x00000010ff087819 */ /* 0x000fe20000011608 */
[----:B------:R-:W-:Y:S01]  /*4d80*/  STS [R222+0x12400], R2 ;  /* 0x01240002de007388 */ /* 0x000fe20000000800 */
[----:B------:R-:W-:Y:S01]  /*4d90*/  ISETP.LE.U32.AND P4, PT, R4, UR8, PT ;  /* 0x0000000804007c0c */ /* 0x000fe2000bf83070 */
[----:B-1----:R-:W-:Y:S01]  /*4da0*/  @!P6 FADD.FTZ R60, -R60, -RZ ;  /* 0x800000ff3c3ce221 */ /* 0x002fe20000010100 */
[----:B------:R-:W-:Y:S01]  /*4db0*/  LOP3.LUT R8, R8, 0xff, RZ, 0xc0, !PT ;  /* 0x000000ff08087812 */ /* 0x000fe200078ec0ff */
[----:B------:R1:W-:Y:S01]  /*4dc0*/  STS [R225+0x12000], R0 ;  /* 0x01200000e1007388 */ /* 0x0003e20000000800 */
[----:B------:R-:W-:Y:S02]  /*4dd0*/  LOP3.LUT R4, R55, 0xff, RZ, 0xc0, !PT ;  /* 0x000000ff37047812 */ /* 0x000fe400078ec0ff */
[----:B------:R-:W-:Y:S01]  /*4de0*/  ISETP.LE.U32.AND P5, PT, R8, UR8, PT ;  /* 0x0000000808007c0c */ /* 0x000fe2000bfa3070 */
[----:B------:R-:W-:Y:S01]  /*4df0*/  @!P2 FADD.FTZ R57, -R57, -RZ ;  /* 0x800000ff3939a221 */ /* 0x000fe20000010100 */
[----:B------:R-:W-:Y:S02]  /*4e00*/  ISETP.LE.U32.AND P0, PT, R9, UR8, PT ;  /* 0x0000000809007c0c */ /* 0x000fe4000bf03070 */
[----:B------:R-:W-:Y:S02]  /*4e10*/  ISETP.LE.U32.AND P1, PT, R4, UR8, PT ;  /* 0x0000000804007c0c */ /* 0x000fe4000bf23070 */
[----:B------:R-:W-:Y:S01]  /*4e20*/  ISETP.LE.U32.AND P3, PT, R53, UR8, PT ;  /* 0x0000000835007c0c */ /* 0x000fe2000bf63070 */
[----:B--2---:R-:W-:Y:S01]  /*4e30*/  @!P4 FADD.FTZ R63, -R63, -RZ ;  /* 0x800000ff3f3fc221 */ /* 0x004fe20000010100 */
[----:B------:R-:W-:Y:S02]  /*4e40*/  F2FP.RELU.F16.F32.PACK_AB R5, R60, R62 ;  /* 0x0000003e3c05723e */ /* 0x000fe400000008ff */
[----:B------:R-:W-:Y:S02]  /*4e50*/  FSETP.GE.FTZ.AND P2, PT, R67, RZ, PT ;  /* 0x000000ff4300720b */ /* 0x000fe40003f56000 */
[----:B------:R-:W-:Y:S01]  /*4e60*/  ISETP.GT.AND P4, PT, R204, R249, PT ;  /* 0x000000f9cc00720c */ /* 0x000fe20003f84270 */
[----:B------:R-:W-:Y:S01]  /*4e70*/  @!P5 FADD.FTZ R64, -R64, -RZ ;  /* 0x800000ff4040d221 */ /* 0x000fe20000010100 */
[----:B------:R-:W-:Y:S01]  /*4e80*/  FSETP.GE.FTZ.AND P6, PT, R170, RZ, PT ;  /* 0x000000ffaa00720b */ /* 0x000fe20003fd6000 */
[----:B------:R-:W-:Y:S01]  /*4e90*/  @!P0 FADD.FTZ R59, -R59, -RZ ;  /* 0x800000ff3b3b8221 */ /* 0x000fe20000010100 */
[----:B------:R-:W-:Y:S01]  /*4ea0*/  FSETP.GE.FTZ.AND P5, PT, R169, RZ, PT ;  /* 0x000000ffa900720b */ /* 0x000fe20003fb6000 */
[----:B---3--:R-:W-:Y:S01]  /*4eb0*/  @!P1 FADD.FTZ R61, -R61, -RZ ;  /* 0x800000ff3d3d9221 */ /* 0x008fe20000010100 */
[----:B------:R-:W-:Y:S01]  /*4ec0*/  F2FP.RELU.F16.F32.PACK_AB R4, R63, R64 ;  /* 0x000000403f04723e */ /* 0x000fe200000008ff */
[----:B------:R-:W-:Y:S01]  /*4ed0*/  @!P3 FADD.FTZ R58, -R58, -RZ ;  /* 0x800000ff3a3ab221 */ /* 0x000fe20000010100 */
[----:B------:R-:W-:Y:S02]  /*4ee0*/  FSETP.GE.FTZ.AND P1, PT, R168, RZ, PT ;  /* 0x000000ffa800720b */ /* 0x000fe40003f36000 */
[----:B-1----:R-:W-:Y:S02]  /*4ef0*/  F2FP.RELU.F16.F32.PACK_AB R0, R65, R66 ;  /* 0x000000424100723e */ /* 0x002fe400000008ff */
[----:B------:R-:W-:Y:S02]  /*4f00*/  F2FP.RELU.F16.F32.PACK_AB R2, R59, R61 ;  /* 0x0000003d3b02723e */ /* 0x000fe400000008ff */
[----:B------:R-:W-:Y:S01]  /*4f10*/  F2FP.RELU.F16.F32.PACK_AB R3, R57, R58 ;  /* 0x0000003a3903723e */ /* 0x000fe200000008ff */
[----:B------:R1:W-:Y:S01]  /*4f20*/  STS [R225+0x12400], R0 ;  /* 0x01240000e1007388 */ /* 0x0003e20000000800 */
[----:B------:R-:W-:Y:S03]  /*4f30*/  FSETP.GE.FTZ.AND P3, PT, R102, RZ, PT ;  /* 0x000000ff6600720b */ /* 0x000fe60003f76000 */
[----:B------:R-:W-:Y:S04]  /*4f40*/  STS [R223+0x12000], R5 ;  /* 0x01200005df007388 */ /* 0x000fe80000000800 */
[----:B------:R-:W-:Y:S04]  /*4f50*/  STS [R223+0x12400], R4 ;  /* 0x01240004df007388 */ /* 0x000fe80000000800 */
[----:B------:R2:W-:Y:S04]  /*4f60*/  STS [R224+0x12400], R2 ;  /* 0x01240002e0007388 */ /* 0x0005e80000000800 */
[----:B------:R3:W-:Y:S01]  /*4f70*/  STS [R224+0x12000], R3 ;  /* 0x01200003e0007388 */ /* 0x0007e20000000800 */
[----:B-1----:R-:W-:Y:S05]  /*4f80*/  LEA R0, R198, UR5, 0x1 ;  /* 0x00000005c6007c11 */ /* 0x002fea000f8e08ff */
[----:B------:R-:W1:Y:S01]  /*4f90*/  LDSM.16.M88.4 R16, [R0+0x8000] ;  /* 0x008000000010783b */ /* 0x000e620000000200 */
[--C-:B------:R-:W-:Y:S02]  /*4fa0*/  IMAD.IADD R56, R189, 0x1, R0.reuse ;  /* 0x00000001bd387824 */ /* 0x100fe400078e0200 */
[----:B--2---:R-:W-:Y:S04]  /*4fb0*/  IMAD.IADD R2, R193, 0x1, R0 ;  /* 0x00000001c1027824 */ /* 0x004fe800078e0200 */
[----:B---3--:R-:W-:Y:S01]  /*4fc0*/  IMAD.IADD R3, R189, 0x1, R2 ;  /* 0x00000001bd037824 */ /* 0x008fe200078e0202 */
[----:B------:R-:W2:Y:S01]  /*4fd0*/  LDSM.16.M88.4 R52, [R2+0x8000] ;  /* 0x008000000234783b */ /* 0x000ea20000000200 */
[C---:B-1----:R-:W-:Y:S06]  /*4fe0*/  HMMA.16816.F32 R4, R16.reuse, R104, RZ ;  /* 0x000000681004723c */ /* 0x042fec00000018ff */
[C---:B------:R-:W-:Y:S06]  /*4ff0*/  HMMA.16816.F32 R8, R16.reuse, R106, RZ ;  /* 0x0000006a1008723c */ /* 0x040fec00000018ff */
[C---:B------:R-:W-:Y:S06]  /*5000*/  HMMA.16816.F32 R12, R16.reuse, R108, RZ ;  /* 0x0000006c100c723c */ /* 0x040fec00000018ff */
[----:B------:R-:W-:Y:S06]  /*5010*/  HMMA.16816.F32 R16, R16, R110, RZ ;  /* 0x0000006e1010723c */ /* 0x000fec00000018ff */
        /* <DEDUP_REMOVED lines=28> */
[----:B------:R-:W-:Y:S07]  /*51e0*/  HMMA.16816.F32 R16, R52, R158, R16 ;  /* 0x0000009e3410723c */ /* 0x000fee0000001810 */
[C---:B------:R-:W-:Y:S04]  /*51f0*/  LEA R52, P0, R219.reuse, R100, 0x2 ;  /* 0x00000064db347211 */ /* 0x040fe800078010ff */
[----:B------:R-:W-:Y:S02]  /*5200*/  LEA.HI.X.SX32 R53, R219, R101, 0x2, P0 ;  /* 0x00000065db357211 */ /* 0x000fe400000f16ff */
[----:B------:R-:W-:Y:S03]  /*5210*/  FSETP.GE.FTZ.AND P0, PT, R103, RZ, PT ;  /* 0x000000ff6700720b */ /* 0x000fe60003f16000 */
[----:B------:R-:W2:Y:S04]  /*5220*/  LDG.E R2, desc[UR16][R52.64] ;  /* 0x0000001034027981 */ /* 0x000ea8000c1e1900 */
[----:B------:R1:W3:Y:S04]  /*5230*/  LDG.E R0, desc[UR16][R52.64+0x20] ;  /* 0x0000201034007981 */ /* 0x0002e8000c1e1900 */
[----:B-1----:R-:W1:Y:S02]  /*5240*/  LDSM.16.M88.4 R52, [R3+0xa000] ;  /* 0x00a000000334783b */ /* 0x002e640000000200 */
[C---:B-1----:R-:W-:Y:S06]  /*5250*/  HMMA.16816.F32 R4, R52.reuse, R160, R4 ;  /* 0x000000a03404723c */ /* 0x042fec0000001804 */
[C---:B------:R-:W-:Y:S06]  /*5260*/  HMMA.16816.F32 R8, R52.reuse, R162, R8 ;  /* 0x000000a23408723c */ /* 0x040fec0000001808 */
[C---:B------:R-:W-:Y:S06]  /*5270*/  HMMA.16816.F32 R12, R52.reuse, R164, R12 ;  /* 0x000000a4340c723c */ /* 0x040fec000000180c */
[----:B------:R-:W-:Y:S06]  /*5280*/  HMMA.16816.F32 R16, R52, R166, R16 ;  /* 0x000000a63410723c */ /* 0x000fec0000001810 */
[C---:B--2---:R-:W-:Y:S01]  /*5290*/  FADD.FTZ R3, -R2.reuse, R5 ;  /* 0x0000000502037221 */ /* 0x044fe20000010100 */
[C---:B------:R-:W-:Y:S05]  /*52a0*/  FADD.FTZ R4, -R2.reuse, R4 ;  /* 0x0000000402047221 */ /* 0x040fea0000010100 */
[C---:B------:R-:W-:Y:S01]  /*52b0*/  FADD.FTZ R9, -R2.reuse, R9 ;  /* 0x0000000902097221 */ /* 0x040fe20000010100 */
[----:B------:R-:W-:Y:S01]  /*52c0*/  FADD.FTZ R8, -R2, R8 ;  /* 0x0000000802087221 */ /* 0x000fe20000010100 */
[-C--:B------:R-:W-:Y:S02]  /*52d0*/  FSEL R3, R3, R2.reuse, P0 ;  /* 0x0000000203037208 */ /* 0x080fe40000000000 */
[-C--:B------:R-:W-:Y:S02]  /*52e0*/  FSEL R4, R4, R2.reuse, P1 ;  /* 0x0000000204047208 */ /* 0x080fe40000800000 */
[----:B------:R-:W-:Y:S01]  /*52f0*/  FSETP.GE.FTZ.AND P0, PT, R57, RZ, PT ;  /* 0x000000ff3900720b */ /* 0x000fe20003f16000 */
[----:B------:R-:W-:Y:S01]  /*5300*/  FMUL.FTZ R103, R103, R3 ;  /* 0x0000000367677220 */ /* 0x000fe20000410000 */
[----:B------:R-:W-:Y:S01]  /*5310*/  FSEL R3, R9, R2, P2 ;  /* 0x0000000209037208 */ /* 0x000fe20001000000 */
[----:B------:R-:W-:Y:S01]  /*5320*/  FMUL.FTZ R168, R168, R4 ;  /* 0x00000004a8a87220 */ /* 0x000fe20000410000 */
[----:B------:R-:W-:Y:S01]  /*5330*/  FSETP.GE.FTZ.AND P1, PT, R62, RZ, PT ;  /* 0x000000ff3e00720b */ /* 0x000fe20003f36000 */
[----:B------:R-:W-:Y:S01]  /*5340*/  FADD.FTZ R4, -R2, R12 ;  /* 0x0000000c02047221 */ /* 0x000fe20000010100 */
[----:B------:R-:W-:Y:S01]  /*5350*/  FSETP.GE.FTZ.AND P2, PT, R60, RZ, PT ;  /* 0x000000ff3c00720b */ /* 0x000fe20003f56000 */
[----:B------:R-:W-:Y:S01]  /*5360*/  FADD.FTZ R9, -R2, R13 ;  /* 0x0000000d02097221 */ /* 0x000fe20000010100 */
[-C--:B------:R-:W-:Y:S01]  /*5370*/  FSEL R8, R8, R2.reuse, P3 ;  /* 0x0000000208087208 */ /* 0x080fe20001800000 */
[----:B------:R-:W-:Y:S01]  /*5380*/  FMUL.FTZ R12, R67, R3 ;  /* 0x00000003430c7220 */ /* 0x000fe20000410000 */
[-C--:B------:R-:W-:Y:S01]  /*5390*/  FSEL R4, R4, R2.reuse, P1 ;  /* 0x0000000204047208 */ /* 0x080fe20000800000 */
[----:B------:R-:W-:Y:S01]  /*53a0*/  FADD.FTZ R3, -R2, R16 ;  /* 0x0000001002037221 */ /* 0x000fe20000010100 */
[----:B------:R-:W-:Y:S01]  /*53b0*/  FSEL R9, R9, R2, P2 ;  /* 0x0000000209097208 */ /* 0x000fe20001000000 */
[----:B------:R-:W-:Y:S01]  /*53c0*/  FMUL.FTZ R102, R102, R8 ;  /* 0x0000000866667220 */ /* 0x000fe20000410000 */
[----:B------:R-:W-:Y:S01]  /*53d0*/  FSETP.GE.FTZ.AND P1, PT, R58, RZ, PT ;  /* 0x000000ff3a00720b */ /* 0x000fe20003f36000 */
[----:B------:R-:W-:Y:S01]  /*53e0*/  FMUL.FTZ R62, R62, R4 ;  /* 0x000000043e3e7220 */ /* 0x000fe20000410000 */
[----:B------:R-:W-:Y:S01]  /*53f0*/  F2FP.F16.F32.PACK_AB R8, R103, R168 ;  /* 0x000000a86708723e */ /* 0x000fe200000000ff */
[----:B------:R-:W-:Y:S01]  /*5400*/  FMUL.FTZ R9, R60, R9 ;  /* 0x000000093c097220 */ /* 0x000fe20000410000 */
[----:B------:R-:W-:Y:S01]  /*5410*/  FSEL R3, R3, R2, P1 ;  /* 0x0000000203037208 */ /* 0x000fe20000800000 */
[----:B------:R-:W-:Y:S01]  /*5420*/  @P0 FADD.FTZ R2, -R2, R17 ;  /* 0x0000001102020221 */ /* 0x000fe20000010100 */
[----:B------:R-:W-:Y:S01]  /*5430*/  F2FP.F16.F32.PACK_AB R12, R12, R102 ;  /* 0x000000660c0c723e */ /* 0x000fe200000000ff */
[----:B---3--:R-:W-:Y:S01]  /*5440*/  FADD.FTZ R16, -R0, R6 ;  /* 0x0000000600107221 */ /* 0x008fe20000010100 */
[----:B------:R-:W-:Y:S01]  /*5450*/  F2FP.F16.F32.PACK_AB R9, R9, R62 ;  /* 0x0000003e0909723e */ /* 0x000fe200000000ff */
[----:B------:R-:W-:Y:S01]  /*5460*/  FMUL.FTZ R58, R58, R3 ;  /* 0x000000033a3a7220 */ /* 0x000fe20000410000 */
[----:B------:R-:W-:Y:S01]  /*5470*/  FMUL.FTZ R57, R57, R2 ;  /* 0x0000000239397220 */ /* 0x000fe20000410000 */
[----:B------:R-:W-:Y:S01]  /*5480*/  FADD.FTZ R13, -R0, R7 ;  /* 0x00000007000d7221 */ /* 0x000fe20000010100 */
[----:B------:R-:W-:Y:S06]  /*5490*/  @!P4 BRA `(.L_x_376) ;  /* 0x0000000000e0c947 */ /* 0x000fec0003800000 */
[----:B------:R-:W1:Y:S01]  /*54a0*/  LDC R5, c[0x0][0x240] ;  /* 0x00009000ff057b82 */ /* 0x000e620000000800 */
[----:B------:R-:W-:Y:S01]  /*54b0*/  LOP3.LUT R2, R204, 0x1, RZ, 0xc0, !PT ;  /* 0x00000001cc027812 */ /* 0x000fe200078ec0ff */
[----:B------:R-:W-:Y:S01]  /*54c0*/  IMAD.MOV.U32 R3, RZ, RZ, -0x4000 ;  /* 0xffffc000ff037424 */ /* 0x000fe200078e00ff */
[----:B------:R-:W-:Y:S02]  /*54d0*/  ISETP.GE.AND P1, PT, R214, UR4, PT ;  /* 0x00000004d6007c0c */ /* 0x000fe4000bf26270 */
[----:B------:R-:W-:Y:S03]  /*54e0*/  ISETP.NE.U32.AND P0, PT, R2, 0x1, PT ;  /* 0x000000010200780c */ /* 0x000fe60003f05070 */
[----:B------:R-:W2:Y:S01]  /*54f0*/  LDC R17, c[0x0][0x244] ;  /* 0x00009100ff117b82 */ /* 0x000ea20000000800 */
[----:B------:R-:W-:Y:S05]  /*5500*/  SEL R2, R3, 0x4000, !P0 ;  /* 0x0000400003027807 */ /* 0x000fea0004000000 */
[--C-:B------:R-:W-:Y:S02]  /*5510*/  IMAD.IADD R202, R202, 0x1, R2.reuse ;  /* 0x00000001caca7824 */ /* 0x100fe400078e0202 */
[--C-:B------:R-:W-:Y:S02]  /*5520*/  IMAD.IADD R205, R205, 0x1, R2.reuse ;  /* 0x00000001cdcd7824 */ /* 0x100fe400078e0202 */
[----:B------:R-:W-:Y:S01]  /*5530*/  IMAD.IADD R187, R187, 0x1, R2 ;  /* 0x00000001bbbb7824 */ /* 0x000fe200078e0202 */
[----:B------:R3:W-:Y:S04]  /*5540*/  @P1 STS [R202], RZ ;  /* 0x000000ffca001388 */ /* 0x0007e80000000800 */
[----:B------:R3:W-:Y:S04]  /*5550*/  @P1 STS [R202+0x4], RZ ;  /* 0x000004ffca001388 */ /* 0x0007e80000000800 */
[----:B------:R3:W-:Y:S04]  /*5560*/  @P1 STS [R202+0x8], RZ ;  /* 0x000008ffca001388 */ /* 0x0007e80000000800 */
[----:B------:R3:W-:Y:S01]  /*5570*/  @P1 STS [R202+0xc], RZ ;  /* 0x00000cffca001388 */ /* 0x0007e20000000800 */
[C---:B-1----:R-:W-:Y:S05]  /*5580*/  IMAD.U32 R6, R5.reuse, -0x40, RZ ;  /* 0xffffffc005067824 */ /* 0x042fea00078e00ff */
[C---:B------:R-:W-:Y:S02]  /*5590*/  LEA R2, P0, R6.reuse, R208, 0x1 ;  /* 0x000000d006027211 */ /* 0x040fe400078008ff */
[----:B------:R-:W-:Y:S02]  /*55a0*/  SHF.R.S32.HI R7, RZ, 0x1f, R6 ;  /* 0x0000001fff077819 */ /* 0x000fe40000011406 */
[----:B------:R-:W-:Y:S02]  /*55b0*/  LEA.HI.X.SX32 R3, R6, R209, 0x1, P0 ;  /* 0x000000d106037211 */ /* 0x000fe400000f0eff */
[----:B------:R-:W-:Y:S02]  /*55c0*/  ISETP.GE.AND P0, PT, R226, UR4, PT ;  /* 0x00000004e2007c0c */ /* 0x000fe4000bf06270 */
[C---:B------:R-:W-:Y:S01]  /*55d0*/  @!P1 LEA R4, P2, R5.reuse, R2, 0x6 ;  /* 0x0000000205049211 */ /* 0x040fe200078430ff */
[----:B------:R-:W-:Y:S01]  /*55e0*/  @!PT LDS RZ, [RZ] ;  /* 0x00000000fffff984 */ /* 0x000fe20000000800 */
[----:B------:R-:W-:Y:S01]  /*55f0*/  @!PT LDS RZ, [RZ] ;  /* 0x00000000fffff984 */ /* 0x000fe20000000800 */
[----:B------:R-:W-:Y:S01]  /*5600*/  @!PT LDS RZ, [RZ] ;  /* 0x00000000fffff984 */ /* 0x000fe20000000800 */
[----:B------:R-:W-:Y:S01]  /*5610*/  @!P1 LDGSTS.E.BYPASS.LTC128B.128 [R205], desc[UR16][R2.64] ;  /* 0x0000000002cd9fae */ /* 0x000fe2000b901d50 */
[C---:B------:R-:W-:Y:S04]  /*5620*/  LEA R6, P3, R5.reuse, R6, 0x5 ;  /* 0x0000000605067211 */ /* 0x040fe800078628ff */
[C-C-:B--2---:R-:W-:Y:S02]  /*5630*/  LEA.HI.X R7, R5.reuse, R7, R17.reuse, 0x5, P3 ;  /* 0x0000000705077211 */ /* 0x144fe400018f2c11 */
[----:B------:R-:W-:Y:S03]  /*5640*/  @!P1 LEA.HI.X R5, R5, R3, R17, 0x6, P2 ;  /* 0x0000000305059211 */ /* 0x000fe600010f3411 */
[----:B------:R3:W-:Y:S04]  /*5650*/  @P0 STS [R202+0x2000], RZ ;  /* 0x002000ffca000388 */ /* 0x0007e80000000800 */
[----:B------:R3:W-:Y:S04]  /*5660*/  @P0 STS [R202+0x2004], RZ ;  /* 0x002004ffca000388 */ /* 0x0007e80000000800 */
[----:B------:R3:W-:Y:S04]  /*5670*/  @P0 STS [R202+0x2008], RZ ;  /* 0x002008ffca000388 */ /* 0x0007e80000000800 */
[----:B------:R3:W-:Y:S04]  /*5680*/  @P0 STS [R202+0x200c], RZ ;  /* 0x00200cffca000388 */ /* 0x0007e80000000800 */
[----:B------:R-:W-:Y:S01]  /*5690*/  @!PT LDS RZ, [RZ] ;  /* 0x00000000fffff984 */ /* 0x000fe20000000800 */
[----:B------:R-:W-:Y:S01]  /*56a0*/  @!PT LDS RZ, [RZ] ;  /* 0x00000000fffff984 */ /* 0x000fe20000000800 */
[----:B------:R-:W-:Y:S01]  /*56b0*/  @!PT LDS RZ, [RZ] ;  /* 0x00000000fffff984 */ /* 0x000fe20000000800 */
[----:B------:R-:W-:Y:S04]  /*56c0*/  @!P0 LDGSTS.E.BYPASS.LTC128B.128 [R205+0x2000], desc[UR16][R2.64+0x80] ;  /* 0x0200008002cd8fae */ /* 0x000fe8000b901d50 */
        /* <DEDUP_REMOVED lines=11> */
[----:B------:R3:W-:Y:S01]  /*5780*/  @P0 STS [R202+0x300c], RZ ;  /* 0x00300cffca000388 */ /* 0x0007e20000000800 */
[C---:B-1----:R-:W-:Y:S01]  /*5790*/  @!P0 LEA R4, P1, R6.reuse, R208, 0x1 ;  /* 0x000000d006048211 */ /* 0x042fe200078208ff */
[----:B------:R-:W-:Y:S03]  /*57a0*/  IMAD.MOV.U32 R208, RZ, RZ, R2 ;  /* 0x000000ffffd07224 */ /* 0x000fe600078e0002 */
[----:B------:R-:W-:Y:S01]  /*57b0*/  @!P0 LEA.HI.X R5, R6, R209, R7, 0x1, P1 ;  /* 0x000000d106058211 */ /* 0x000fe200008f0c07 */
[----:B------:R-:W-:Y:S04]  /*57c0*/  IMAD.MOV.U32 R209, RZ, RZ, R3 ;  /* 0x000000ffffd17224 */ /* 0x000fe800078e0003 */
[----:B------:R-:W-:Y:S01]  /*57d0*/  @!PT LDS RZ, [RZ] ;  /* 0x00000000fffff984 */ /* 0x000fe20000000800 */
[----:B------:R-:W-:Y:S01]  /*57e0*/  @!PT LDS RZ, [RZ] ;  /* 0x00000000fffff984 */ /* 0x000fe20000000800 */
[----:B------:R-:W-:Y:S01]  /*57f0*/  @!PT LDS RZ, [RZ] ;  /* 0x00000000fffff984 */ /* 0x000fe20000000800 */
[----:B------:R3:W-:Y:S04]  /*5800*/  @!P0 LDGSTS.E.BYPASS.LTC128B.128 [R205+0x3000], desc[UR16][R4.64+0x80] ;  /* 0x0300008004cd8fae */ /* 0x0007e8000b901d50 */
[----:B------:R-:W0:Y:S02]  /*5810*/  LDGDEPBAR ;  /* 0x00000000000079af */ /* 0x000e240000000000 */
.L_x_376:
[-C--:B------:R-:W-:Y:S01]  /*5820*/  FSEL R3, R13, R0.reuse, P5 ;  /* 0x000000000d037208 */ /* 0x080fe20002800000 */
[----:B------:R-:W-:Y:S01]  /*5830*/  FADD.FTZ R11, -R0, R11 ;  /* 0x0000000b000b7221 */ /* 0x000fe20000010100 */
[----:B---3--:R-:W-:Y:S01]  /*5840*/  FSEL R4, R16, R0, P6 ;  /* 0x0000000010047208 */ /* 0x008fe20003000000 */
[----:B------:R-:W-:Y:S01]  /*5850*/  FADD.FTZ R2, -R0, R10 ;  /* 0x0000000a00027221 */ /* 0x000fe20000010100 */
[----:B------:R-:W-:Y:S01]  /*5860*/  FSETP.GE.FTZ.AND P1, PT, R65, RZ, PT ;  /* 0x000000ff4100720b */ /* 0x000fe20003f36000 */
[----:B------:R-:W-:Y:S01]  /*5870*/  FMUL.FTZ R169, R169, R3 ;  /* 0x00000003a9a97220 */ /* 0x000fe20000410000 */
[----:B------:R-:W-:Y:S01]  /*5880*/  FSETP.GE.FTZ.AND P0, PT, R66, RZ, PT ;  /* 0x000000ff4200720b */ /* 0x000fe20003f16000 */
[----:B------:R-:W-:Y:S01]  /*5890*/  FMUL.FTZ R170, R170, R4 ;  /* 0x00000004aaaa7220 */ /* 0x000fe20000410000 */
[-C--:B------:R-:W-:Y:S01]  /*58a0*/  FSEL R3, R11, R0.reuse, P1 ;  /* 0x000000000b037208 */ /* 0x080fe20000800000 */
[----:B------:R-:W-:Y:S01]  /*58b0*/  FADD.FTZ R5, -R0, R14 ;  /* 0x0000000e00057221 */ /* 0x000fe20000010100 */
[----:B------:R-:W-:Y:S01]  /*58c0*/  FSEL R2, R2, R0, P0 ;  /* 0x0000000002027208 */ /* 0x000fe20000000000 */
[----:B------:R-:W-:Y:S01]  /*58d0*/  FADD.FTZ R4, -R0, R15 ;  /* 0x0000000f00047221 */ /* 0x000fe20000010100 */
[----:B------:R-:W-:Y:S01]  /*58e0*/  FSETP.GE.FTZ.AND P0, PT, R59, RZ, PT ;  /* 0x000000ff3b00720b */ /* 0x000fe20003f16000 */
[----:B------:R-:W-:Y:S01]  /*58f0*/  FMUL.FTZ R65, R65, R3 ;  /* 0x0000000341417220 */ /* 0x000fe20000410000 */
[----:B------:R-:W-:Y:S01]  /*5900*/  F2FP.F16.F32.PACK_AB R3, R169, R170 ;  /* 0x000000aaa903723e */ /* 0x000fe200000000ff */
[----:B------:R-:W-:Y:S01]  /*5910*/  FMUL.FTZ R66, R66, R2 ;  /* 0x0000000242427220 */ /* 0x000fe20000410000 */
[----:B------:R-:W-:Y:S01]  /*5920*/  FADD.FTZ R2, -R0, R18 ;  /* 0x0000001200027221 */ /* 0x000fe20000010100 */
[----:B------:R-:W-:Y:S01]  /*5930*/  FSETP.GE.FTZ.AND P3, PT, R64, RZ, PT ;  /* 0x000000ff4000720b */ /* 0x000fe20003f76000 */
[----:B------:R-:W-:Y:S01]  /*5940*/  STS [R222+0x10000], R8 ;  /* 0x01000008de007388 */ /* 0x000fe20000000800 */
[----:B------:R-:W-:Y:S01]  /*5950*/  FSETP.GE.FTZ.AND P2, PT, R63, RZ, PT ;  /* 0x000000ff3f00720b */ /* 0x000fe20003f56000 */
[----:B------:R-:W1:Y:S01]  /*5960*/  LDC R100, c[0x0][0x270] ;  /* 0x00009c00ff647b82 */ /* 0x000e620000000800 */
[----:B------:R-:W-:Y:S01]  /*5970*/  FSETP.GE.FTZ.AND P1, PT, R61, RZ, PT ;  /* 0x000000ff3d00720b */ /* 0x000fe20003f36000 */
[----:B------:R2:W-:Y:S01]  /*5980*/  STS [R222+0x10400], R3 ;  /* 0x01040003de007388 */ /* 0x0005e20000000800 */
[-C--:B------:R-:W-:Y:S02]  /*5990*/  FSEL R5, R5, R0.reuse, P3 ;  /* 0x0000000005057208 */ /* 0x080fe40001800000 */
[-C--:B------:R-:W-:Y:S01]  /*59a0*/  FSEL R4, R4, R0.reuse, P2 ;  /* 0x0000000004047208 */ /* 0x080fe20001000000 */
[----:B------:R-:W-:Y:S01]  /*59b0*/  STS [R225+0x10000], R12 ;  /* 0x0100000ce1007388 */ /* 0x000fe20000000800 */
[----:B------:R-:W-:Y:S01]  /*59c0*/  FSEL R2, R2, R0, P1 ;  /* 0x0000000002027208 */ /* 0x000fe20000800000 */
[----:B------:R-:W-:Y:S01]  /*59d0*/  @P0 FADD.FTZ R0, -R0, R19 ;  /* 0x0000001300000221 */ /* 0x000fe20000010100 */
[----:B------:R-:W-:Y:S01]  /*59e0*/  FMUL.FTZ R5, R64, R5 ;  /* 0x0000000540057220 */ /* 0x000fe20000410000 */
[----:B------:R-:W-:Y:S01]  /*59f0*/  FMUL.FTZ R63, R63, R4 ;  /* 0x000000043f3f7220 */ /* 0x000fe20000410000 */
[----:B------:R-:W-:Y:S01]  /*5a00*/  F2FP.F16.F32.PACK_AB R4, R57, R58 ;  /* 0x0000003a3904723e */ /* 0x000fe200000000ff */
[----:B------:R-:W-:Y:S01]  /*5a10*/  FMUL.FTZ R61, R61, R2 ;  /* 0x000000023d3d7220 */ /* 0x000fe20000410000 */
[----:B------:R-:W-:Y:S01]  /*5a20*/  F2FP.F16.F32.PACK_AB R2, R65, R66 ;  /* 0x000000424102723e */ /* 0x000fe200000000ff */
[----:B------:R-:W-:Y:S01]  /*5a30*/  FMUL.FTZ R59, R59, R0 ;  /* 0x000000003b3b7220 */ /* 0x000fe20000410000 */
[----:B------:R-:W-:Y:S03]  /*5a40*/  F2FP.F16.F32.PACK_AB R0, R63, R5 ;  /* 0x000000053f00723e */ /* 0x000fe600000000ff */
[----:B------:R1:W-:Y:S04]  /*5a50*/  STS [R225+0x10400], R2 ;  /* 0x01040002e1007388 */ /* 0x0003e80000000800 */
[----:B------:R-:W-:Y:S04]  /*5a60*/  STS [R223+0x10000], R9 ;  /* 0x01000009df007388 */ /* 0x000fe80000000800 */
[----:B------:R3:W-:Y:S01]  /*5a70*/  STS [R223+0x10400], R0 ;  /* 0x01040000df007388 */ /* 0x0007e20000000800 */
[----:B--2---:R-:W-:Y:S03]  /*5a80*/  F2FP.F16.F32.PACK_AB R3, R59, R61 ;  /* 0x0000003d3b03723e */ /* 0x004fe600000000ff */
[----:B------:R-:W-:Y:S04]  /*5a90*/  STS [R224+0x10000], R4 ;  /* 0x01000004e0007388 */ /* 0x000fe80000000800 */
[----:B------:R-:W-:Y:S01]  /*5aa0*/  STS [R224+0x10400], R3 ;  /* 0x01040003e0007388 */ /* 0x000fe20000000800 */
[----:B------:R-:W-:Y:S01]  /*5ab0*/  BAR.SYNC.DEFER_BLOCKING 0x0 ;  /* 0x0000000000007b1d */ /* 0x000fe20000010000 */
[----:B-1----:R-:W-:Y:S04]  /*5ac0*/  IMAD R2, R100, UR6, RZ ;  /* 0x0000000664027c24 */ /* 0x002fe8000f8e02ff */
[----:B------:R-:W-:Y:S01]  /*5ad0*/  IMAD.U32 R2, R2, -0x40, RZ ;  /* 0xffffffc002027824 */ /* 0x000fe200078e00ff */
[----:B---3--:R-:W-:Y:S04]  /*5ae0*/  LEA R0, R199, UR5, 0x1 ;  /* 0x00000005c7007c11 */ /* 0x008fe8000f8e08ff */
        /* <DEDUP_REMOVED lines=92> */
.L_x_377:
[----:B------:R-:W-:Y:S01]  /*60b0*/  LDSM.16.M88.4 R64, [R194] ;  /* 0x00000000c240783b */ /* 0x000fe20000000200 */
[----:B---3--:R-:W-:Y:S03]  /*60c0*/  @P4 IADD3 R2, P0, R212, -0x100, RZ ;  /* 0xffffff00d4024810 */ /* 0x008fe60007f1e0ff */
[----:B------:R-:W1:Y:S02]  /*60d0*/  LDSM.16.MT88.4 R16, [R0+0xc000] ;  /* 0x00c000000010783b */ /* 0x000e640000004200 */
[----:B------:R-:W-:Y:S01]  /*60e0*/  @P4 IMAD.MOV.U32 R212, RZ, RZ, R2 ;  /* 0x000000ffffd44224 */ /* 0x000fe200078e0002 */
[CC--:B------:R-:W-:Y:S01]  /*60f0*/  LEA R2, P1, R211.reuse, R200.reuse, 0x2 ;  /* 0x000000c8d3027211 */ /* 0x0c0fe200078210ff */
[----:B------:R-:W2:Y:S03]  /*6100*/  LDSM.16.M88.4 R60, [R194+0x1000] ;  /* 0x00100000c23c783b */ /* 0x000ea60000000200 */
[-C--:B------:R-:W-:Y:S01]  /*6110*/  LEA.HI.X.SX32 R3, R211, R201.reuse, 0x2, P1 ;  /* 0x000000c9d3037211 */ /* 0x080fe200008f16ff */
        /* <DEDUP_REMOVED lines=35> */
[CC--:B------:R-:W-:Y:S01]  /*6350*/  LEA R168, P1, R247.reuse, R200.reuse, 0x2 ;  /* 0x000000c8f7a87211 */ /* 0x0c0fe200078210ff */
[----:B------:R-:W-:Y:S01]  /*6360*/  HMMA.16816.F32 R64, R100, R170, R64 ;  /* 0x000000aa6440723c */ /* 0x000fe20000001840 */
[----:B------:R3:W4:Y:S04]  /*6370*/  LDSM.16.MT88.4 R100, [R0+0xf800] ;  /* 0x00f800000064783b */ /* 0x0007280000004200 */
[-C--:B------:R-:W-:Y:S02]  /*6380*/  LEA.HI.X.SX32 R169, R247, R201.reuse, 0x2, P1 ;  /* 0x000000c9f7a97211 */ /* 0x080fe400008f16ff */
[C---:B------:R-:W-:Y:S04]  /*6390*/  VIADD R171, R218.reuse, 0x20 ;  /* 0x00000020daab7836 */ /* 0x040fe80000000000 */
[C---:B------:R-:W-:Y:S01]  /*63a0*/  VIADD R170, R218.reuse, 0x40 ;  /* 0x00000040daaa7836 */ /* 0x040fe20000000000 */
[-C--:B-1----:R-:W-:Y:S05]  /*63b0*/  HMMA.16816.F32 R4, R172, R180.reuse, R4 ;  /* 0x000000b4ac04723c */ /* 0x082fea0000001804 */
[----:B---3--:R-:W-:Y:S06]  /*63c0*/  @P4 IADD3.X R0, R213, -0x1, RZ, P0, !PT ;  /* 0xffffffffd5004810 */ /* 0x008fec00007fe4ff */
[----:B------:R-:W-:Y:S02]  /*63d0*/  @P4 IMAD.MOV.U32 R213, RZ, RZ, R0 ;  /* 0x000000ffffd54224 */ /* 0x000fe400078e0000 */
[C---:B------:R-:W-:Y:S01]  /*63e0*/  VIADD R0, R218.reuse, 0x60 ;  /* 0x00000060da007836 */ /* 0x040fe20000000000 */
[C---:B--2---:R-:W-:Y:S04]  /*63f0*/  HMMA.16816.F32 R8, R176.reuse, R180, R8 ;  /* 0x000000b4b008723c */ /* 0x044fe80000001808 */
[----:B------:R-:W-:Y:S02]  /*6400*/  IMAD.IADD R0, R211, 0x1, R0 ;  /* 0x00000001d3007824 */ /* 0x000fe400078e0200 */
[-C--:B------:R-:W-:Y:S06]  /*6410*/  HMMA.16816.F32 R12, R176, R182.reuse, R12 ;  /* 0x000000b6b00c723c */ /* 0x080fec000000180c */
[C---:B------:R-:W-:Y:S06]  /*6420*/  HMMA.16816.F32 R16, R172.reuse, R182, R16 ;  /* 0x000000b6ac10723c */ /* 0x040fec0000001810 */
[-C--:B----4-:R-:W-:Y:S06]  /*6430*/  HMMA.16816.F32 R52, R172, R100.reuse, R52 ;  /* 0x00000064ac34723c */ /* 0x090fec0000001834 */
[C---:B------:R-:W-:Y:S06]  /*6440*/  HMMA.16816.F32 R56, R176.reuse, R100, R56 ;  /* 0x00000064b038723c */ /* 0x040fec0000001838 */
[-C--:B------:R-:W-:Y:S05]  /*6450*/  HMMA.16816.F32 R60, R176, R102.reuse, R60 ;  /* 0x00000066b03c723c */ /* 0x080fea000000183c */
[----:B------:R-:W-:Y:S01]  /*6460*/  @P4 IMAD.WIDE R100, R219, 0x4, R212 ;  /* 0x00000004db644825 */ /* 0x000fe200078e02d4 */
[----:B------:R-:W-:Y:S04]  /*6470*/  HMMA.16816.F32 R64, R172, R102, R64 ;  /* 0x00000066ac40723c */ /* 0x000fe80000001840 */
[----:B------:R-:W5:Y:S04]  /*6480*/  @P4 LDG.E R216, desc[UR16][R100.64] ;  /* 0x0000001064d84981 */ /* 0x000f68000c1e1900 */
[----:B------:R1:W5:Y:S04]  /*6490*/  @P4 LDG.E R217, desc[UR16][R100.64+0x20] ;  /* 0x0000201064d94981 */ /* 0x000368000c1e1900 */
[----:B------:R2:W-:Y:S04]  /*64a0*/  REDG.E.ADD.F32.FTZ.RN.STRONG.GPU desc[UR16][R200.64], R4 ;  /* 0x00000004c80079a6 */ /* 0x0005e8000c10f390 */
[----:B------:R3:W-:Y:S01]  /*64b0*/  REDG.E.ADD.F32.FTZ.RN.STRONG.GPU desc[UR16][R2.64], R5 ;  /* 0x00000005020079a6 */ /* 0x0007e2000c10f390 */
[CC--:B-1----:R-:W-:Y:S04]  /*64c0*/  LEA R100, P0, R218.reuse, R200.reuse, 0x2 ;  /* 0x000000c8da647211 */ /* 0x0c2fe800078010ff */
[-C--:B------:R-:W-:Y:S02]  /*64d0*/  LEA.HI.X.SX32 R101, R218, R201.reuse, 0x2, P0 ;  /* 0x000000c9da657211 */ /* 0x080fe400000f16ff */
[-C--:B------:R-:W-:Y:S02]  /*64e0*/  LEA R102, P0, R246, R200.reuse, 0x2 ;  /* 0x000000c8f6667211 */ /* 0x080fe400078010ff */
[-C--:B--2---:R-:W-:Y:S01]  /*64f0*/  LEA R4, P1, R244, R200.reuse, 0x2 ;  /* 0x000000c8f4047211 */ /* 0x084fe200078210ff */
[----:B------:R1:W-:Y:S01]  /*6500*/  REDG.E.ADD.F32.FTZ.RN.STRONG.GPU desc[UR16][R100.64], R6 ;  /* 0x00000006640079a6 */ /* 0x0003e2000c10f390 */
[-C--:B------:R-:W-:Y:S02]  /*6510*/  LEA.HI.X.SX32 R103, R246, R201.reuse, 0x2, P0 ;  /* 0x000000c9f6677211 */ /* 0x080fe400000f16ff */
[-C--:B---3--:R-:W-:Y:S01]  /*6520*/  LEA.HI.X.SX32 R5, R244, R201.reuse, 0x2, P1 ;  /* 0x000000c9f4057211 */ /* 0x088fe200008f16ff */
[----:B------:R2:W-:Y:S04]  /*6530*/  REDG.E.ADD.F32.FTZ.RN.STRONG.GPU desc[UR16][R168.64], R7 ;  /* 0x00000007a80079a6 */ /* 0x0005e8000c10f390 */
[----:B------:R3:W-:Y:S01]  /*6540*/  REDG.E.ADD.F32.FTZ.RN.STRONG.GPU desc[UR16][R102.64], R8 ;  /* 0x00000008660079a6 */ /* 0x0007e2000c10f390 */
[-C--:B-1----:R-:W-:Y:S02]  /*6550*/  LEA R100, P2, R245, R200.reuse, 0x2 ;  /* 0x000000c8f5647211 */ /* 0x082fe400078410ff */
[-C--:B------:R-:W-:Y:S02]  /*6560*/  LEA R6, P0, R243, R200.reuse, 0x2 ;  /* 0x000000c8f3067211 */ /* 0x080fe400078010ff */
[-C--:B------:R-:W-:Y:S02]  /*6570*/  LEA.HI.X.SX32 R101, R245, R201.reuse, 0x2, P2 ;  /* 0x000000c9f5657211 */ /* 0x080fe400010f16ff */
[-C--:B--2---:R-:W-:Y:S02]  /*6580*/  LEA.HI.X.SX32 R7, R243, R201.reuse, 0x2, P0 ;  /* 0x000000c9f3077211 */ /* 0x084fe400000f16ff */
[CC--:B---3--:R-:W-:Y:S01]  /*6590*/  LEA R8, P2, R237.reuse, R200.reuse, 0x2 ;  /* 0x000000c8ed087211 */ /* 0x0c8fe200078410ff */
[----:B------:R1:W-:Y:S04]  /*65a0*/  REDG.E.ADD.F32.FTZ.RN.STRONG.GPU desc[UR16][R100.64], R9 ;  /* 0x00000009640079a6 */ /* 0x0003e8000c10f390 */
[----:B------:R2:W-:Y:S04]  /*65b0*/  REDG.E.ADD.F32.FTZ.RN.STRONG.GPU desc[UR16][R4.64], R10 ;  /* 0x0000000a040079a6 */ /* 0x0005e8000c10f390 */
[----:B------:R3:W-:Y:S04]  /*65c0*/  REDG.E.ADD.F32.FTZ.RN.STRONG.GPU desc[UR16][R6.64], R11 ;  /* 0x0000000b060079a6 */ /* 0x0007e8000c10f390 */
[----:B------:R-:W-:Y:S04]  /*65d0*/  REDG.E.ADD.F32.FTZ.RN.STRONG.GPU desc[UR16][R200.64+0x80], R16 ;  /* 0x00008010c80079a6 */ /* 0x000fe8000c10f390 */
[----:B------:R-:W-:Y:S01]  /*65e0*/  REDG.E.ADD.F32.FTZ.RN.STRONG.GPU desc[UR16][R2.64+0x80], R17 ;  /* 0x00008011020079a6 */ /* 0x000fe2000c10f390 */
[-C--:B-1----:R-:W-:Y:S01]  /*65f0*/  LEA.HI.X.SX32 R9, R237, R201.reuse, 0x2, P2 ;  /* 0x000000c9ed097211 */ /* 0x082fe200010f16ff */
[C---:B------:R-:W-:Y:S01]  /*6600*/  VIADD R100, R218.reuse, 0x60 ;  /* 0x00000060da647836 */ /* 0x040fe20000000000 */
[CC--:B--2---:R-:W-:Y:S04]  /*6610*/  LEA R4, P0, R171.reuse, R200.reuse, 0x2 ;  /* 0x000000c8ab047211 */ /* 0x0c4fe800078010ff */
[-C--:B------:R-:W-:Y:S01]  /*6620*/  LEA.HI.X.SX32 R5, R171, R201.reuse, 0x2, P0 ;  /* 0x000000c9ab057211 */ /* 0x080fe200000f16ff */
[----:B------:R-:W-:Y:S01]  /*6630*/  VIADD R171, R218, 0x40 ;  /* 0x00000040daab7836 */ /* 0x000fe20000000000 */
[CC--:B---3--:R-:W-:Y:S02]  /*6640*/  LEA R6, P1, R239.reuse, R200.reuse, 0x2 ;  /* 0x000000c8ef067211 */ /* 0x0c8fe400078210ff */
[CC--:B------:R-:W-:Y:S01]  /*6650*/  LEA R10, P0, R238.reuse, R200.reuse, 0x2 ;  /* 0x000000c8ee0a7211 */ /* 0x0c0fe200078010ff */
        /* <DEDUP_REMOVED lines=21> */
[-C--:B--2---:R-:W-:Y:S02]  /*67b0*/  LEA R6, P1, R171, R200.reuse, 0x2 ;  /* 0x000000c8ab067211 */ /* 0x084fe400078210ff */
[-C--:B------:R-:W-:Y:S01]  /*67c0*/  LEA R10, P0, R235, R200.reuse, 0x2 ;  /* 0x000000c8eb0a7211 */ /* 0x080fe200078010ff */
        /* <DEDUP_REMOVED lines=12> */
[-C--:B---3--:R-:W-:Y:S02]  /*6890*/  LEA R10, P0, R0, R200.reuse, 0x2 ;  /* 0x000000c8000a7211 */ /* 0x088fe400078010ff */
[-C--:B----4-:R-:W-:Y:S01]  /*68a0*/  LEA R8, P3, R232, R200.reuse, 0x2 ;  /* 0x000000c8e8087211 */ /* 0x090fe200078610ff */
        /* <DEDUP_REMOVED lines=9> */
[CC--:B--2---:R-:W-:Y:S01]  /*6940*/  LEA R6, P2, R231.reuse, R200.reuse, 0x2 ;  /* 0x000000c8e7067211 */ /* 0x0c4fe200078410ff */
[----:B------:R-:W-:Y:S03]  /*6950*/  LDSM.16.MT88.4 R100, [R184+0x2800] ;  /* 0x00280000b864783b */ /* 0x000fe60000004200 */
[----:B------:R-:W-:Y:S01]  /*6960*/  LEA.HI.X.SX32 R7, R231, R201, 0x2, P2 ;  /* 0x000000c9e7077211 */ /* 0x000fe200010f16ff */
[----:B------:R1:W-:Y:S01]  /*6970*/  REDG.E.ADD.F32.FTZ.RN.STRONG.GPU desc[UR16][R4.64], R66 ;  /* 0x00000042040079a6 */ /* 0x0003e2000c10f390 */
[----:B------:R-:W-:Y:S02]  /*6980*/  ISETP.GT.AND P2, PT, R204, R249, PT ;  /* 0x000000f9cc00720c */ /* 0x000fe40003f44270 */
[CC--:B---3--:R-:W-:Y:S01]  /*6990*/  LEA R2, P0, R241.reuse, R200.reuse, 0x2 ;  /* 0x000000c8f1027211 */ /* 0x0c8fe200078010ff */
[----:B------:R-:W-:Y:S03]  /*69a0*/  REDG.E.ADD.F32.FTZ.RN.STRONG.GPU desc[UR16][R10.64], R67 ;  /* 0x000000430a0079a6 */ /* 0x000fe6000c10f390 */
[-C--:B------:R-:W-:Y:S01]  /*69b0*/  LEA.HI.X.SX32 R3, R241, R201.reuse, 0x2, P0 ;  /* 0x000000c9f1037211 */ /* 0x080fe200000f16ff */
[----:B------:R-:W-:Y:S01]  /*69c0*/  REDG.E.ADD.F32.FTZ.RN.STRONG.GPU desc[UR16][R8.64], R60 ;  /* 0x0000003c080079a6 */ /* 0x000fe2000c10f390 */
[----:B------:R-:W-:Y:S01]  /*69d0*/  ISETP.NE.U32.AND P0, PT, R0, 0x1, PT ;  /* 0x000000010000780c */ /* 0x000fe20003f05070 */
[C---:B------:R-:W-:Y:S02]  /*69e0*/  VIADD R0, R184.reuse, 0xffffc000 ;  /* 0xffffc000b8007836 */ /* 0x040fe40000000000 */
[----:B------:R-:W-:Y:S04]  /*69f0*/  REDG.E.ADD.F32.FTZ.RN.STRONG.GPU desc[UR16][R6.64], R61 ;  /* 0x0000003d060079a6 */ /* 0x000fe8000c10f390 */
[----:B------:R-:W-:Y:S04]  /*6a00*/  LDSM.16.MT88.4 R8, [R184] ;  /* 0x00000000b808783b */ /* 0x000fe80000004200 */
[----:B------:R-:W-:Y:S02]  /*6a10*/  LDSM.16.MT88.4 R64, [R186+0x10800] ;  /* 0x01080000ba40783b */ /* 0x000fe40000004200 */
        /* <DEDUP_REMOVED lines=9> */
[----:B-1----:R-:W-:Y:S04]  /*6ab0*/  VIADD R2, R204, 0xffffffff ;  /* 0xffffffffcc027836 */ /* 0x002fe80000000000 */
        /* <DEDUP_REMOVED lines=45> */
[----:B------:R-:W-:Y:S01]  /*6d90*/  ULDC UR4, c[0x0][0x390] ;  /* 0x0000e40000047ab9 */ /* 0x000fe20000000800 */
[----:B------:R-:W-:Y:S02]  /*6da0*/  ULDC UR6, c[0x0][0x38c] ;  /* 0x0000e30000067ab9 */ /* 0x000fe40000000800 */
        /* <DEDUP_REMOVED lines=99> */
[----:B------:R-:W-:Y:S01]  /*73e0*/  F2FP.F16.F32.PACK_AB R18, R18, R46 ;  /* 0x0000002e1212723e */ /* 0x000fe200000000ff */
[----:B--2---:R-:W-:Y:S04]  /*73f0*/  STS [R171], R17 ;  /* 0x00000011ab007388 */ /* 0x004fe80000000800 */
[----:B------:R-:W-:Y:S04]  /*7400*/  STS [R171+0x400], R16 ;  /* 0x00040010ab007388 */ /* 0x000fe80000000800 */
[----:B---3--:R-:W-:Y:S01]  /*7410*/  STS [R170], R13 ;  /* 0x0000000daa007388 */ /* 0x008fe20000000800 */
[----:B----4-:R-:W-:-:S03]  /*7420*/  ISETP.NE.AND P0, PT, R168, -0x1, PT ;  /* 0xffffffffa800780c */ /* 0x010fc60003f05270 */
        /* <DEDUP_REMOVED lines=14> */
[----:B------:R4:W-:Y:S01]  /*7510*/  STS [R171+0x4400], R28 ;  /* 0x0044001cab007388 */ /* 0x0009e20000000800 */
[----:B-1----:R-:W-:-:S03]  /*7520*/  @P0 IADD3 R4, R252, R168, RZ ;  /* 0x000000a8fc040210 */ /* 0x002fc60007ffe0ff */
[----:B------:R-:W-:Y:S04]  /*7530*/  STS [R170+0x4000], R31 ;  /* 0x0040001faa007388 */ /* 0x000fe80000000800 */
[----:B------:R-:W-:Y:S04]  /*7540*/  STS [R170+0x4400], R30 ;  /* 0x0044001eaa007388 */ /* 0x000fe80000000800 */
[----:B------:R-:W-:Y:S04]  /*7550*/  STS [R171+0x5000], R33 ;  /* 0x00500021ab007388 */ /* 0x000fe80000000800 */
[----:B------:R-:W-:Y:S01]  /*7560*/  STS [R171+0x5400], R32 ;  /* 0x00540020ab007388 */ /* 0x000fe20000000800 */
[----:B--2---:R-:W1:Y:S03]  /*7570*/  @P0 LDC.64 R2, c[0x0][0x450] ;  /* 0x00011400ff020b82 */ /* 0x004e660000000a00 */
[----:B------:R-:W-:Y:S01]  /*7580*/  STS [R170+0x5000], R27 ;  /* 0x0050001baa007388 */ /* 0x000fe20000000800 */
[----:B---3--:R-:W-:-:S02]  /*7590*/  @P0 IADD3 R0, R252, R168, RZ ;  /* 0x000000a8fc000210 */ /* 0x008fc40007ffe0ff */
[----:B------:R-:W2:Y:S02]  /*75a0*/  S2R R168, SR_CTAID.Y ;  /* 0x0000000000a87919 */ /* 0x000ea40000002600 */
[----:B----4-:R-:W3:Y:S01]  /*75b0*/  @P0 LDC.64 R28, c[0x0][0x458] ;  /* 0x00011600ff1c0b82 */ /* 0x010ee20000000a00 */
[----:B------:R4:W-:Y:S04]  /*75c0*/  STS [R170+0x5400], R26 ;  /* 0x0054001aaa007388 */ /* 0x0009e80000000800 */
[----:B------:R1:W-:Y:S04]  /*75d0*/  STS [R171+0x6000], R25 ;  /* 0x00600019ab007388 */ /* 0x0003e80000000800 */
[----:B------:R1:W-:Y:S04]  /*75e0*/  STS [R171+0x6400], R24 ;  /* 0x00640018ab007388 */ /* 0x0003e80000000800 */
[----:B------:R1:W-:Y:S02]  /*75f0*/  STS [R170+0x6000], R21 ;  /* 0x00600015aa007388 */ /* 0x0003e40000000800 */
[----:B-1----:R-:W-:-:S02]  /*7600*/  @P0 IMAD R8, R0, R3, RZ ;  /* 0x0000000300080224 */ /* 0x002fc400078e02ff */
[----:B------:R-:W-:Y:S01]  /*7610*/  @P0 IMAD.WIDE.U32 R6, R0, R2, RZ ;  /* 0x0000000200060225 */ /* 0x000fe200078e00ff */
[----:B------:R1:W-:Y:S04]  /*7620*/  STS [R170+0x6400], R20 ;  /* 0x00640014aa007388 */ /* 0x0003e80000000800 */
[----:B------:R1:W-:Y:S01]  /*7630*/  STS [R171+0x7000], R23 ;  /* 0x00700017ab007388 */ /* 0x0003e20000000800 */
[C---:B---3--:R-:W-:Y:S01]  /*7640*/  @P0 IMAD R0, R4.reuse, R29, RZ ;  /* 0x0000001d04000224 */ /* 0x048fe200078e02ff */
[----:B------:R-:W-:Y:S01]  /*7650*/  @P0 IADD3 R12, R7, R8, RZ ;  /* 0x00000008070c0210 */ /* 0x000fe20007ffe0ff */
[----:B------:R-:W-:Y:S01]  /*7660*/  @P0 IMAD.WIDE.U32 R4, R4, R28, RZ ;  /* 0x0000001c04040225 */ /* 0x000fe200078e00ff */
[----:B------:R1:W-:Y:S01]  /*7670*/  STS [R171+0x7400], R22 ;  /* 0x00740016ab007388 */ /* 0x0003e20000000800 */
[----:B------:R-:W-:-:S03]  /*7680*/  @P0 MOV R11, R6 ;  /* 0x00000006000b0202 */ /* 0x000fc60000000f00 */
[----:B------:R1:W-:Y:S01]  /*7690*/  STS [R170+0x7000], R19 ;  /* 0x00700013aa007388 */ /* 0x0003e20000000800 */
[----:B----4-:R-:W-:Y:S02]  /*76a0*/  @P0 MOV R26, R4 ;  /* 0x00000004001a0202 */ /* 0x010fe40000000f00 */
[----:B------:R-:W-:Y:S01]  /*76b0*/  @P0 IADD3 R27, R5, R0, RZ ;  /* 0x00000000051b0210 */ /* 0x000fe20007ffe0ff */
[----:B------:R-:W3:Y:S01]  /*76c0*/  S2R R13, SR_TID.X ;  /* 0x00000000000d7919 */ /* 0x000ee20000002100 */
[----:B------:R-:W-:Y:S02]  /*76d0*/  LEA R4, R169, UR5, 0x1 ;  /* 0x00000005a9047c11 */ /* 0x000fe4000f8e08ff */
[----:B--2---:R-:W-:Y:S01]  /*76e0*/  SHF.R.S32.HI R10, RZ, 0x1f, R168 ;  /* 0x0000001fff0a7819 */ /* 0x004fe200000114a8 */
        /* <DEDUP_REMOVED lines=14> */
.L_x_379:
        /* <DEDUP_REMOVED lines=13> */
.L_x_380:
[----:B------:R-:W-:Y:S01]  /*78a0*/  BAR.SYNC.DEFER_BLOCKING 0x0 ;  /* 0x0000000000007b1d */ /* 0x000fe20000010000 */
[----:B------:R-:W-:Y:S01]  /*78b0*/  IMAD.SHL.U32 R5, R227, 0x40, RZ ;  /* 0x00000040e3057824 */ /* 0x000fe200078e00ff */
[--C-:B------:R-:W-:Y:S01]  /*78c0*/  SHF.R.S32.HI R7, RZ, 0x1f, R214.reuse ;  /* 0x0000001fff077819 */ /* 0x100fe200000114d6 */
[----:B------:R-:W-:Y:S01]  /*78d0*/  IMAD.MOV.U32 R6, RZ, RZ, R214 ;  /* 0x000000ffff067224 */ /* 0x000fe200078e00d6 */
[----:B---3--:R-:W-:Y:S02]  /*78e0*/  SHF.R.S32.HI R10, RZ, 0x1f, R13 ;  /* 0x0000001fff0a7819 */ /* 0x008fe4000001140d */
[----:B------:R-:W-:Y:S01]  /*78f0*/  SHF.R.S32.HI R25, RZ, 0x1f, R5 ;  /* 0x0000001fff197819 */ /* 0x000fe20000011405 */
[-C--:B------:R-:W-:Y:S01]  /*7900*/  IMAD.WIDE.U32 R8, R5, R2.reuse, R6 ;  /* 0x0000000205087225 */ /* 0x080fe200078e0006 */
[----:B------:R-:W2:Y:S01]  /*7910*/  S2R R52, SR_CTAID.Z ;  /* 0x0000000000347919 */ /* 0x000ea20000002700 */
        /* <DEDUP_REMOVED lines=13> */
[----:B------:R3:W1:Y:S01]  /*79f0*/  LDS.128 R40, [R4+0x10000] ;  /* 0x0100000004287984 */ /* 0x0006620000000c00 */
[----:B------:R-:W-:-:S03]  /*7a00*/  ISETP.GE.AND P2, PT, R12, R10, PT ;  /* 0x0000000a0c00720c */ /* 0x000fc60003f46270 */
[----:B------:R3:W1:Y:S04]  /*7a10*/  LDS.128 R48, [R4+0x11000] ;  /* 0x0110000004307984 */ /* 0x0006680000000c00 */
[----:B------:R3:W1:Y:S04]  /*7a20*/  LDS.128 R36, [R4+0x12000] ;  /* 0x0120000004247984 */ /* 0x0006680000000c00 */
[----:B------:R3:W1:Y:S01]  /*7a30*/  LDS.128 R44, [R4+0x13000] ;  /* 0x01300000042c7984 */ /* 0x0006620000000c00 */
[----:B--2---:R-:W-:Y:S01]  /*7a40*/  SHF.R.S32.HI R31, RZ, 0x1f, R52 ;  /* 0x0000001fff1f7819 */ /* 0x004fe20000011434 */
[----:B------:R-:W-:-:S04]  /*7a50*/  IMAD.WIDE.U32 R8, R52, UR6, R8 ;  /* 0x0000000634087c25 */ /* 0x000fc8000f8e0008 */
[----:B------:R-:W-:-:S04]  /*7a60*/  IMAD R11, R31, UR6, RZ ;  /* 0x000000061f0b7c24 */ /* 0x000fc8000f8e02ff */
[----:B------:R-:W-:-:S04]  /*7a70*/  IMAD R10, R52, UR7, R11 ;  /* 0x00000007340a7c24 */ /* 0x000fc8000f8e020b */
[----:B------:R-:W-:Y:S01]  /*7a80*/  IMAD.IADD R24, R10, 0x1, R9 ;  /* 0x000000010a187824 */ /* 0x000fe200078e0209 */
[----:B------:R-:W-:Y:S06]  /*7a90*/  @P3 BRA `(.L_x_382) ;  /* 0x0000000000403947 */ /* 0x000fec0003800000 */
[----:B------:R-:W-:Y:S01]  /*7aa0*/  ULDC UR4, c[0x0][0x2d0] ;  /* 0x0000b40000047ab9 */ /* 0x000fe20000000800 */
[----:B-1----:R-:W1:Y:S01]  /*7ab0*/  LDS.128 R20, [R4+0xe000] ;  /* 0x00e0000004147984 */ /* 0x002e620000000c00 */
        /* <DEDUP_REMOVED lines=8> */
[----:B------:R-:W2:Y:S01]  /*7b40*/  @!P1 LDS.128 R16, [R4+0xc000] ;  /* 0x00c0000004109984 */ /* 0x000ea20000000c00 */
[----:B------:R-:W-:Y:S01]  /*7b50*/  IMAD.IADD R11, R10, 0x1, R13 ;  /* 0x000000010a0b7824 */ /* 0x000fe200078e020d */
[----:B------:R-:W-:-:S04]  /*7b60*/  LEA R10, P4, R12, UR6, 0x1 ;  /* 0x000000060c0a7c11 */ /* 0x000fc8000f8808ff */
[----:B------:R-:W-:-:S05]  /*7b70*/  LEA.HI.X R11, R12, UR7, R11, 0x1, P4 ;  /* 0x000000070c0b7c11 */ /* 0x000fca000a0f0c0b */
[----:B-1----:R1:W-:Y:S04]  /*7b80*/  @!P0 STG.E.128 desc[UR16][R10.64+0x80], R20 ;  /* 0x000080140a008986 */ /* 0x0023e8000c101d10 */
[----:B--2---:R1:W-:Y:S02]  /*7b90*/  @!P1 STG.E.128 desc[UR16][R10.64], R16 ;  /* 0x000000100a009986 */ /* 0x0043e4000c101d10 */
.L_x_382:
[----:B------:R-:W-:Y:S05]  /*7ba0*/  BSYNC B0 ;  /* 0x0000000000007941 */ /* 0x000fea0003800000 */
.L_x_381:
[----:B------:R2:W1:Y:S01]  /*7bb0*/  LDS.128 R12, [R4+0xf000] ;  /* 0x00f00000040c7984 */ /* 0x0004620000000c00 */
[----:B------:R-:W-:Y:S04]  /*7bc0*/  BSSY B0, `(.L_x_383) ;  /* 0x0000011000007945 */ /* 0x000fe80003800000 */
[----:B------:R-:W-:Y:S05]  /*7bd0*/  @P2 BRA `(.L_x_384) ;  /* 0x00000000003c2947 */ /* 0x000fea0003800000 */
[----:B--23--:R-:W-:Y:S01]  /*7be0*/  IADD3 R4, P0, R0, 0x20, RZ ;  /* 0x0000002000047810 */ /* 0x00cfe20007f1e0ff */
[----:B------:R-:W-:Y:S01]  /*7bf0*/  ULDC UR4, c[0x0][0x2d0] ;  /* 0x0000b40000047ab9 */ /* 0x000fe20000000800 */
[----:B------:R-:W-:Y:S01]  /*7c00*/  ULDC.64 UR6, c[0x0][0x3f0] ;  /* 0x0000fc0000067ab9 */ /* 0x000fe20000000a00 */
[----:B------:R-:W-:Y:S02]  /*7c10*/  ISETP.GE.AND P1, PT, R214, UR4, PT ;  /* 0x00000004d6007c0c */ /* 0x000fe4000bf26270 */
[----:B------:R-:W-:Y:S01]  /*7c20*/  IMAD.X R9, RZ, RZ, R30, P0 ;  /* 0x000000ffff097224 */ /* 0x000fe200000e061e */
[----:B------:R-:W-:-:S03]  /*7c30*/  ISETP.GE.AND P0, PT, R226, UR4, PT ;  /* 0x00000004e2007c0c */ /* 0x000fc6000bf06270 */
[----:B-1----:R-:W-:Y:S01]  /*7c40*/  IMAD R10, R9, R2, RZ ;  /* 0x00000002090a7224 */ /* 0x002fe200078e02ff */
        /* <DEDUP_REMOVED lines=8> */
.L_x_384:
[----:B------:R-:W-:Y:S05]  /*7cd0*/  BSYNC B0 ;  /* 0x0000000000007941 */ /* 0x000fea0003800000 */
.L_x_383:
[-C--:B-1----:R-:W-:Y:S01]  /*7ce0*/  IMAD.WIDE.U32 R2, R5, R28.reuse, R6 ;  /* 0x0000001c05027225 */ /* 0x082fe200078e0006 */
[----:B------:R-:W-:Y:S01]  /*7cf0*/  ULDC.64 UR6, c[0x0][0x470] ;  /* 0x00011c0000067ab9 */ /* 0x000fe20000000a00 */
[----:B------:R-:W-:Y:S02]  /*7d00*/  BSSY B0, `(.L_x_385) ;  /* 0x0000018000007945 */ /* 0x000fe40003800000 */
[----:B--23--:R-:W-:Y:S01]  /*7d10*/  IMAD R4, R25, R28, RZ ;  /* 0x0000001c19047224 */ /* 0x00cfe200078e02ff */
        /* <DEDUP_REMOVED lines=13> */
[----:B------:R-:W-:Y:S01]  /*7df0*/  IMAD.WIDE.U32 R6, R0, R28, R4 ;  /* 0x0000001c00067225 */ /* 0x000fe200078e0004 */
[----:B------:R-:W-:Y:S01]  /*7e00*/  ISETP.GE.AND P0, PT, R226, UR4, PT ;  /* 0x00000004e2007c0c */ /* 0x000fe2000bf06270 */
[----:B------:R-:W-:Y:S02]  /*7e10*/  ULDC.64 UR6, c[0x0][0x3f8] ;  /* 0x0000fe0000067ab9 */ /* 0x000fe40000000a00 */
[----:B------:R-:W-:-:S04]  /*7e20*/  IMAD R4, R0, R29, R9 ;  /* 0x0000001d00047224 */ /* 0x000fc800078e0209 */
[----:B------:R-:W-:Y:S01]  /*7e30*/  IMAD.IADD R5, R4, 0x1, R7 ;  /* 0x0000000104057824 */ /* 0x000fe200078e0207 */
[----:B------:R-:W-:-:S04]  /*7e40*/  LEA R4, P3, R6, UR6, 0x1 ;  /* 0x0000000606047c11 */ /* 0x000fc8000f8608ff */
[----:B------:R-:W-:-:S05]  /*7e50*/  LEA.HI.X R5, R6, UR7, R5, 0x1, P3 ;  /* 0x0000000706057c11 */ /* 0x000fca00098f0c05 */
[----:B------:R1:W-:Y:S04]  /*7e60*/  @!P1 STG.E.128 desc[UR16][R4.64], R40 ;  /* 0x0000002804009986 */ /* 0x0003e8000c101d10 */
[----:B------:R1:W-:Y:S02]  /*7e70*/  @!P0 STG.E.128 desc[UR16][R4.64+0x80], R36 ;  /* 0x0000802404008986 */ /* 0x0003e4000c101d10 */
.L_x_386:
[----:B------:R-:W-:Y:S05]  /*7e80*/  BSYNC B0 ;  /* 0x0000000000007941 */ /* 0x000fea0003800000 */
.L_x_385:
        /* <DEDUP_REMOVED lines=16> */
.L_x_357:
[----:B------:R-:W-:Y:S05]  /*7f90*/  BSYNC B1 ;  /* 0x0000000000017941 */ /* 0x000fea0003800000 */
.L_x_343:
[----:B------:R-:W4:Y:S02]  /*7fa0*/  LDC R0, c[0x0][0xc] ;  /* 0x00000300ff007b82 */ /* 0x000f240000000800 */
[----:B----4-:R-:W-:-:S04]  /*7fb0*/  IADD3 R227, R0, R227, RZ ;  /* 0x000000e300e37210 */ /* 0x010fc80007ffe0ff */
[----:B------:R-:W-:-:S13]  /*7fc0*/  ISETP.GE.AND P0, PT, R227, UR14, PT ;  /* 0x0000000ee3007c0c */ /* 0x000fda000bf06270 */
[----:B------:R-:W-:Y:S05]  /*7fd0*/  @P0 BRA `(.L_x_387) ;  /* 0x0000000000040947 */ /* 0x000fea0003800000 */
[----:B------:R-:W-:Y:S05]  /*7fe0*/  BRA `(.L_x_388) ;  /* 0xffffff8800387947 */ /* 0x000fea000383ffff */
.L_x_387:
[----:B------:R-:W-:Y:S05]  /*7ff0*/  EXIT ;  /* 0x000000000000794d */ /* 0x000fea0003800000 */
.L_x_389:
        /* <DEDUP_REMOVED lines=16> */
.L_x_1075:


//--------------------- .text._ZN5flash44flash_bwd_dq_dk_dv_loop_seqk_parallel_kernelI23Flash_bwd_kernel_traitsILi128ELi64ELi64ELi8ELi4ELi2ELi2ELb1ELb0EN7cutlass6half_tE19Flash_kernel_traitsILi128ELi64ELi64ELi8ES3_EELb0ELb1ELb0ELb0ELb0ELb0ELb1EEEvNS_16Flash_bwd_paramsE --------------------------
	.section	.text._ZN5flash44flash_bwd_dq_dk_dv_loop_seqk_parallel_kernelI23Flash_bwd_kernel_traitsILi128ELi64ELi64ELi8ELi4ELi2ELi2ELb1ELb0EN7cutlass6half_tE19Flash_kernel_traitsILi128ELi64ELi64ELi8ES3_EELb0ELb1ELb0ELb0ELb0ELb0ELb1EEEvNS_16Flash_bwd_paramsE,"ax",@progbits
	.align	128
        .global         _ZN5flash44flash_bwd_dq_dk_dv_loop_seqk_parallel_kernelI23Flash_bwd_kernel_traitsILi128ELi64ELi64ELi8ELi4ELi2ELi2ELb1ELb0EN7cutlass6half_tE19Flash_kernel_traitsILi128ELi64ELi64ELi8ES3_EELb0ELb1ELb0ELb0ELb0ELb0ELb1EEEvNS_16Flash_bwd_paramsE
        .type           _ZN5flash44flash_bwd_dq_dk_dv_loop_seqk_parallel_kernelI23Flash_bwd_kernel_traitsILi128ELi64ELi64ELi8ELi4ELi2ELi2ELb1ELb0EN7cutlass6half_tE19Flash_kernel_traitsILi128ELi64ELi64ELi8ES3_EELb0ELb1ELb0ELb0ELb0ELb0ELb1EEEvNS_16Flash_bwd_paramsE,@function
        .size           _ZN5flash44flash_bwd_dq_dk_dv_loop_seqk_parallel_kernelI23Flash_bwd_kernel_traitsILi128ELi64ELi64ELi8ELi4ELi2ELi2ELb1ELb0EN7cutlass6half_tE19Flash_kernel_traitsILi128ELi64ELi64ELi8ES3_EELb0ELb1ELb0ELb0ELb0ELb0ELb1EEEvNS_16Flash_bwd_paramsE,(.L_x_1076 - _ZN5flash44flash_bwd_dq_dk_dv_loop_seqk_parallel_kernelI23Flash_bwd_kernel_traitsILi128ELi64ELi64ELi8ELi4ELi2ELi2ELb1ELb0EN7cutlass6half_tE19Flash_kernel_traitsILi128ELi64ELi64ELi8ES3_EELb0ELb1ELb0ELb0ELb0ELb0ELb1EEEvNS_16Flash_bwd_paramsE)
        .other          _ZN5flash44flash_bwd_dq_dk_dv_loop_seqk_parallel_kernelI23Flash_bwd_kernel_traitsILi128ELi64ELi64ELi8ELi4ELi2ELi2ELb1ELb0EN7cutlass6half_tE19Flash_kernel_traitsILi128ELi64ELi64ELi8ES3_EELb0ELb1ELb0ELb0ELb0ELb0ELb1EEEvNS_16Flash_bwd_paramsE,@"STO_CUDA_ENTRY STV_DEFAULT"
_ZN5flash44flash_bwd_dq_dk_dv_loop_seqk_parallel_kernelI23Flash_bwd_kernel_traitsILi128ELi64ELi64ELi8ELi4ELi2ELi2ELb1ELb0EN7cutlass6half_tE19Flash_kernel_traitsILi128ELi64ELi64ELi8ES3_EELb0ELb1ELb0ELb0ELb0ELb0ELb1EEEvNS_16Flash_bwd_paramsE:
.text._ZN5flash44flash_bwd_dq_dk_dv_loop_seqk_parallel_kernelI23Flash_bwd_kernel_traitsILi128ELi64ELi64ELi8ELi4ELi2ELi2ELb1ELb0EN7cutlass6half_tE19Flash_kernel_traitsILi128ELi64ELi64ELi8ES3_EELb0ELb1ELb0ELb0ELb0ELb0ELb1EEEvNS_16Flash_bwd_paramsE:
        /* <DEDUP_REMOVED lines=22> */
[CC--:B------:R-:W-:Y:S02]  /*0160*/  LEA.HI R15, R16.reuse, R14.reuse, RZ, 0x3 ;  /* 0x0000000e100f7211 */ /* 0x0c0fe400078f18ff */
[----:B------:R-:W-:Y:S02]  /*0170*/  SHF.R.S32.HI R5, RZ, 0x4, R6 ;  /* 0x00000004ff057819 */ /* 0x000fe40000011406 */
[----:B------:R-:W-:Y:S02]  /*0180*/  LOP3.LUT R0, R15, 0xfffffff8, RZ, 0xc0, !PT ;  /* 0xfffffff80f007812 */ /* 0x000fe400078ec0ff */
[----:B------:R-:W-:Y:S02]  /*0190*/  SHF.R.S32.HI R248, RZ, 0x3, R15 ;  /* 0x00000003fff87819 */ /* 0x000fe4000001140f */
[----:B------:R-:W-:Y:S01]  /*01a0*/  LEA.HI R18, R16, R14, RZ, 0x2 ;  /* 0x0000000e10127211 */ /* 0x000fe200078f10ff */
[----:B------:R-:W-:Y:S01]  /*01b0*/  IMAD.IADD R0, R14, 0x1, -R0 ;  /* 0x000000010e007824 */ /* 0x000fe200078e0a00 */
[----:B------:R-:W-:Y:S01]  /*01c0*/  LEA.HI R4, R6, R5, RZ, 0x1 ;  /* 0x0000000506047211 */ /* 0x000fe200078f08ff */
[----:B------:R-:W-:Y:S01]  /*01d0*/  IMAD.SHL.U32 R2, R248, 0x40, RZ ;  /* 0x00000040f8027824 */ /* 0x000fe200078e00ff */
[--C-:B------:R-:W-:Y:S01]  /*01e0*/  SHF.R.S32.HI R9, RZ, 0x2, R18.reuse ;  /* 0x00000002ff097819 */ /* 0x100fe20000011412 */
[----:B------:R-:W-:Y:S01]  /*01f0*/  IMAD.SHL.U32 R212, R0, 0x8, RZ ;  /* 0x0000000800d47824 */ /* 0x000fe200078e00ff */
[----:B------:R-:W-:-:S02]  /*0200*/  SHF.R.S32.HI R3, RZ, 0x1f, R18 ;  /* 0x0000001fff037819 */ /* 0x000fc40000011412 */
[----:B------:R-:W-:Y:S01]  /*0210*/  LEA.HI R17, R16, R14, RZ, 0x5 ;  /* 0x0000000e10117211 */ /* 0x000fe200078f28ff */
[----:B------:R-:W-:Y:S01]  /*0220*/  VIADD R226, R212, 0x40 ;  /* 0x00000040d4e27836 */ /* 0x000fe20000000000 */
[----:B------:R-:W-:Y:S02]  /*0230*/  LOP3.LUT R4, R4, 0xfffffffe, RZ, 0xc0, !PT ;  /* 0xfffffffe04047812 */ /* 0x000fe400078ec0ff */
[----:B------:R-:W-:Y:S02]  /*0240*/  LEA.HI R3, R3, R9, RZ, 0x3 ;  /* 0x0000000903037211 */ /* 0x000fe400078f18ff */
[----:B------:R-:W-:Y:S01]  /*0250*/  LOP3.LUT R2, R2, 0x1c0, RZ, 0xc0, !PT ;  /* 0x000001c002027812 */ /* 0x000fe200078ec0ff */
[----:B------:R-:W-:Y:S01]  /*0260*/  IMAD.IADD R11, R5, 0x1, -R4 ;  /* 0x00000001050b7824 */ /* 0x000fe200078e0a04 */
[----:B------:R-:W-:Y:S02]  /*0270*/  SHF.R.S32.HI R20, RZ, 0x5, R17 ;  /* 0x00000005ff147819 */ /* 0x000fe40000011411 */
[----:B------:R-:W-:-:S02]  /*0280*/  LOP3.LUT R4, R3, 0xfffffff8, RZ, 0xc0, !PT ;  /* 0xfffffff803047812 */ /* 0x000fc400078ec0ff */
[----:B------:R-:W-:Y:S02]  /*0290*/  LOP3.LUT R5, R2, 0x38, R212, 0xf8, !PT ;  /* 0x0000003802057812 */ /* 0x000fe400078ef8d4 */
[----:B------:R-:W-:Y:S01]  /*02a0*/  SHF.R.U32.HI R2, RZ, 0x3, R2 ;  /* 0x00000003ff027819 */ /* 0x000fe20000011602 */
[----:B------:R-:W-:Y:S01]  /*02b0*/  IMAD.IADD R9, R9, 0x1, -R4 ;  /* 0x0000000109097824 */ /* 0x000fe200078e0a04 */
[----:B------:R-:W-:Y:S02]  /*02c0*/  LOP3.LUT R3, R6, 0xfffffff0, RZ, 0xc0, !PT ;  /* 0xfffffff006037812 */ /* 0x000fe400078ec0ff */
[----:B------:R-:W-:Y:S02]  /*02d0*/  LEA.HI R6, R17, R20, RZ, 0x1 ;  /* 0x0000001411067211 */ /* 0x000fe400078f08ff */
[----:B------:R-:W-:Y:S01]  /*02e0*/  LOP3.LUT R13, R5, R2, RZ, 0x3c, !PT ;  /* 0x00000002050d7212 */ /* 0x000fe200078e3cff */
[----:B------:R-:W-:Y:S01]  /*02f0*/  IMAD.IADD R3, R14, 0x1, -R3 ;  /* 0x000000010e037824 */ /* 0x000fe200078e0a03 */
[----:B------:R-:W-:-:S02]  /*0300*/  LOP3.LUT R2, R6, 0xfffffffe, RZ, 0xc0, !PT ;  /* 0xfffffffe06027812 */ /* 0x000fc400078ec0ff */
[C---:B------:R-:W-:Y:S02]  /*0310*/  LOP3.LUT P4, RZ, R0.reuse, 0x2, RZ, 0xc0, !PT ;  /* 0x0000000200ff7812 */ /* 0x040fe4000788c0ff */
[C---:B------:R-:W-:Y:S01]  /*0320*/  LOP3.LUT P3, RZ, R0.reuse, 0x4, RZ, 0xc0, !PT ;  /* 0x0000000400ff7812 */ /* 0x040fe2000786c0ff */
[----:B------:R-:W-:Y:S01]  /*0330*/  IMAD.SHL.U32 R0, R0, 0x40, RZ ;  /* 0x0000004000007824 */ /* 0x000fe200078e00ff */
[----:B------:R-:W-:Y:S01]  /*0340*/  SHF.R.S32.HI R5, RZ, 0x1f, R3 ;  /* 0x0000001fff057819 */ /* 0x000fe20000011403 */
[----:B------:R-:W-:Y:S01]  /*0350*/  IMAD.IADD R194, R20, 0x1, -R2 ;  /* 0x0000000114c27824 */ /* 0x000fe200078e0a02 */
[----:B------:R-:W-:Y:S02]  /*0360*/  LEA.HI R4, R16, R14, RZ, 0x7 ;  /* 0x0000000e10047211 */ /* 0x000fe400078f38ff */
[----:B------:R-:W-:Y:S01]  /*0370*/  LOP3.LUT R0, R0, 0x1c0, RZ, 0xc0, !PT ;  /* 0x000001c000007812 */ /* 0x000fe200078ec0ff */
[----:B------:R-:W-:Y:S01]  /*0380*/  IMAD.SHL.U32 R2, R194, 0x10, RZ ;  /* 0x00000010c2027824 */ /* 0x000fe200078e00ff */
[----:B------:R-:W-:-:S02]  /*0390*/  LEA.HI R12, R5, R3, RZ, 0x3 ;  /* 0x00000003050c7211 */ /* 0x000fc400078f18ff */
[----:B------:R-:W-:Y:S01]  /*03a0*/  SHF.R.S32.HI R10, RZ, 0x7, R4 ;  /* 0x00000007ff0a7819 */ /* 0x000fe20000011404 */
[----:B------:R-:W-:Y:S01]  /*03b0*/  IMAD.SHL.U32 R4, R11, 0x200, RZ ;  /* 0x000002000b047824 */ /* 0x000fe200078e00ff */
[C-C-:B------:R-:W-:Y:S02]  /*03c0*/  LOP3.LUT R5, R0.reuse, 0x8, R15.reuse, 0xf8, !PT ;  /* 0x0000000800057812 */ /* 0x140fe400078ef80f */
[----:B------:R-:W-:Y:S02]  /*03d0*/  SHF.R.U32.HI R186, RZ, 0x3, R0 ;  /* 0x00000003ffba7819 */ /* 0x000fe40000011600 */
[----:B------:R-:W-:Y:S01]  /*03e0*/  LOP3.LUT R6, R0, 0x10, R2, 0xf8, !PT ;  /* 0x0000001000067812 */ /* 0x000fe200078ef802 */
[----:B------:R-:W-:Y:S01]  /*03f0*/  IMAD R2, R10, 0x800, R4 ;  /* 0x000008000a027824 */ /* 0x000fe200078e0204 */
[----:B------:R-:W-:Y:S02]  /*0400*/  LOP3.LUT R0, R5, R186, RZ, 0x3c, !PT ;  /* 0x000000ba05007212 */ /* 0x000fe400078e3cff */
[----:B------:R-:W-:-:S02]  /*0410*/  LOP3.LUT R5, R6, 0x8, R15, 0xf8, !PT ;  /* 0x0000000806057812 */ /* 0x000fc400078ef80f */
[----:B------:R-:W-:Y:S01]  /*0420*/  LOP3.LUT R8, R12, 0xfffffff8, RZ, 0xc0, !PT ;  /* 0xfffffff80c087812 */ /* 0x000fe200078ec0ff */
[----:B------:R-:W-:Y:S01]  /*0430*/  IMAD.IADD R199, R2, 0x1, R0 ;  /* 0x0000000102c77824 */ /* 0x000fe200078e0200 */
[----:B------:R-:W-:Y:S02]  /*0440*/  LEA.HI R0, R16, R14, RZ, 0x6 ;  /* 0x0000000e10007211 */ /* 0x000fe400078f30ff */
[----:B------:R-:W-:Y:S01]  /*0450*/  LOP3.LUT R186, R4, R5, R186, 0xf6, !PT ;  /* 0x0000000504ba7212 */ /* 0x000fe200078ef6ba */
[----:B------:R-:W-:Y:S01]  /*0460*/  IMAD.IADD R15, R3, 0x1, -R8 ;  /* 0x00000001030f7824 */ /* 0x000fe200078e0a08 */
[----:B------:R-:W-:Y:S02]  /*0470*/  LOP3.LUT R4, R17, 0xffffffe0, RZ, 0xc0, !PT ;  /* 0xffffffe011047812 */ /* 0x000fe400078ec0ff */
[----:B------:R-:W-:Y:S02]  /*0480*/  SHF.R.S32.HI R0, RZ, 0x6, R0 ;  /* 0x00000006ff007819 */ /* 0x000fe40000011400 */
[----:B------:R-:W-:Y:S01]  /*0490*/  LOP3.LUT R2, R18, 0x7ffffffc, RZ, 0xc0, !PT ;  /* 0x7ffffffc12027812 */ /* 0x000fe200078ec0ff */
[----:B------:R-:W-:Y:S01]  /*04a0*/  IMAD.IADD R19, R14, 0x1, -R4 ;  /* 0x000000010e137824 */ /* 0x000fe200078e0a04 */
[----:B------:R-:W-:Y:S01]  /*04b0*/  SHF.R.S32.HI R3, RZ, 0x1f, R17 ;  /* 0x0000001fff037819 */ /* 0x000fe20000011411 */
[----:B------:R-:W-:Y:S01]  /*04c0*/  IMAD R4, R0, 0x200, R13 ;  /* 0x0000020000047824 */ /* 0x000fe200078e020d */
[----:B------:R-:W-:Y:S01]  /*04d0*/  LOP3.LUT R7, R9, 0x1, RZ, 0xc0, !PT ;  /* 0x0000000109077812 */ /* 0x000fe200078ec0ff */
[C---:B------:R-:W-:Y:S01]  /*04e0*/  IMAD.IADD R6, R14.reuse, 0x1, -R2 ;  /* 0x000000010e067824 */ /* 0x040fe200078e0a02 */
[----:B------:R-:W-:Y:S01]  /*04f0*/  STL [R1+0x20], R19 ;  /* 0x0000201301007387 */ /* 0x000fe20000100800 */
[----:B------:R-:W-:Y:S01]  /*0500*/  IMAD.SHL.U32 R14, R14, 0x2, RZ ;  /* 0x000000020e0e7824 */ /* 0x000fe200078e00ff */
[----:B------:R-:W-:Y:S01]  /*0510*/  LEA.HI R3, R3, R20, RZ, 0x2 ;  /* 0x0000001403037211 */ /* 0x000fe200078f10ff */
[----:B------:R-:W-:Y:S01]  /*0520*/  IMAD.SHL.U32 R2, R0, 0x8, RZ ;  /* 0x0000000800027824 */ /* 0x000fe200078e00ff */
[----:B------:R1:W-:Y:S01]  /*0530*/  STL [R1+0x4], R4 ;  /* 0x0000040401007387 */ /* 0x0003e20000100800 */
[----:B------:R-:W-:Y:S01]  /*0540*/  IMAD.SHL.U32 R0, R9, 0x40, RZ ;  /* 0x0000004009007824 */ /* 0x000fe200078e00ff */
[----:B------:R-:W-:Y:S01]  /*0550*/  ISETP.NE.U32.AND P0, PT, R7, 0x1, PT ;  /* 0x000000010700780c */ /* 0x000fe20003f05070 */
[----:B------:R-:W-:Y:S01]  /*0560*/  IMAD.SHL.U32 R8, R6, 0x2, RZ ;  /* 0x0000000206087824 */ /* 0x000fe200078e00ff */
[----:B------:R-:W-:Y:S01]  /*0570*/  LOP3.LUT R5, R3, 0xfffffffc, RZ, 0xc0, !PT ;  /* 0xfffffffc03057812 */ /* 0x000fe200078ec0ff */
[----:B------:R-:W-:Y:S01]  /*0580*/  IMAD.SHL.U32 R6, R11, 0x20, RZ ;  /* 0x000000200b067824 */ /* 0x000fe200078e00ff */
[----:B------:R-:W-:-:S02]  /*0590*/  LOP3.LUT R0, R0, 0x1c0, RZ, 0xc0, !PT ;  /* 0x000001c000007812 */ /* 0x000fc400078ec0ff */
[----:B------:R-:W-:Y:S01]  /*05a0*/  LOP3.LUT R2, R2, 0x18, RZ, 0xc0, !PT ;  /* 0x0000001802027812 */ /* 0x000fe200078ec0ff */
[----:B------:R-:W-:Y:S01]  /*05b0*/  IMAD.IADD R5, R20, 0x1, -R5 ;  /* 0x0000000114057824 */ /* 0x000fe200078e0a05 */
[----:B------:R-:W-:Y:S02]  /*05c0*/  SHF.R.U32.HI R3, RZ, 0x3, R0 ;  /* 0x00000003ff037819 */ /* 0x000fe40000011600 */
[----:B------:R-:W-:Y:S02]  /*05d0*/  R2P PR, R9, 0x6 ;  /* 0x0000000609007804 */ /* 0x000fe40000000000 */
[----:B------:R-:W-:Y:S01]  /*05e0*/  LOP3.LUT R9, R2, 0x20, R6, 0xf8, !PT ;  /* 0x0000002002097812 */ /* 0x000fe200078ef806 */
[----:B------:R-:W-:Y:S01]  /*05f0*/  IMAD.SHL.U32 R6, R12, 0x40, RZ ;  /* 0x000000400c067824 */ /* 0x000fe200078e00ff */
[----:B------:R-:W-:Y:S02]  /*0600*/  SEL R185, R185, 0xffffffc0, !P3 ;  /* 0xffffffc0b9b97807 */ /* 0x000fe40005800000 */
[----:B------:R-:W-:-:S02]  /*0610*/  SEL R221, R221, 0x10, !P0 ;  /* 0x00000010dddd7807 */ /* 0x000fc40004000000 */
[----:B------:R-:W-:Y:S01]  /*0620*/  LEA R186, R186, UR5, 0x1 ;  /* 0x00000005baba7c11 */ /* 0x000fe2000f8e08ff */
[----:B-1----:R-:W-:Y:S01]  /*0630*/  IMAD.SHL.U32 R4, R10, 0x20, RZ ;  /* 0x000000200a047824 */ /* 0x002fe200078e00ff */
[----:B------:R-:W-:Y:S01]  /*0640*/  LOP3.LUT R10, R3, R0, R2, 0x1e, !PT ;  /* 0x00000000030a7212 */ /* 0x000fe200078e1e02 */
[----:B------:R-:W-:-:S03]  /*0650*/  IMAD R2, R5, 0x400, R8 ;  /* 0x0000040005027824 */ /* 0x000fc600078e0208 */
[----:B------:R-:W-:-:S05]  /*0660*/  LOP3.LUT R7, R4, 0x6, R14, 0xf8, !PT ;  /* 0x0000000604077812 */ /* 0x000fca00078ef80e */
[----:B------:R1:W-:Y:S02]  /*0670*/  STL [R1+0x10], R7 ;  /* 0x0000100701007387 */ /* 0x0003e40000100800 */
[----:B-1----:R-:W-:Y:S01]  /*0680*/  LOP3.LUT R7, R0, 0x20, R4, 0xf8, !PT ;  /* 0x0000002000077812 */ /* 0x002fe200078ef804 */
[----:B------:R-:W-:-:S03]  /*0690*/  IMAD.SHL.U32 R4, R15, 0x40, RZ ;  /* 0x000000400f047824 */ /* 0x000fc600078e00ff */
[----:B------:R-:W-:Y:S02]  /*06a0*/  LOP3.LUT R0, R7, R3, RZ, 0x3c, !PT ;  /* 0x0000000307007212 */ /* 0x000fe400078e3cff */
[----:B------:R-:W-:Y:S02]  /*06b0*/  LOP3.LUT R3, R4, 0x1c0, RZ, 0xc0, !PT ;  /* 0x000001c004037812 */ /* 0x000fe400078ec0ff */
[----:B------:R-:W-:Y:S01]  /*06c0*/  SHF.R.S32.HI R4, RZ, 0x1f, R19 ;  /* 0x0000001fff047819 */ /* 0x000fe20000011413 */
[----:B------:R-:W-:Y:S01]  /*06d0*/  IMAD.IADD R220, R2, 0x1, R0 ;  /* 0x0000000102dc7824 */ /* 0x000fe200078e0200 */
[----:B------:R-:W-:Y:S01]  /*06e0*/  SHF.R.U32.HI R2, RZ, 0x3, R3 ;  /* 0x00000003ff027819 */ /* 0x000fe20000011603 */
[----:B------:R-:W-:Y:S01]  /*06f0*/  IMAD.SHL.U32 R0, R11, 0x8, RZ ;  /* 0x000000080b007824 */ /* 0x000fe200078e00ff */
[----:B------:R-:W-:Y:S02]  /*0700*/  LEA.HI R4, R4, R19, RZ, 0x2 ;  /* 0x0000001304047211 */ /* 0x000fe400078f10ff */
[----:B------:R-:W-:-:S02]  /*0710*/  LEA R220, R220, UR5, 0x1 ;  /* 0x00000005dcdc7c11 */ /* 0x000fc4000f8e08ff */
[----:B------:R-:W-:Y:S02]  /*0720*/  LOP3.LUT R7, R3, 0x8, R0, 0xf8, !PT ;  /* 0x0000000803077812 */ /* 0x000fe400078ef800 */
[----:B------:R-:W-:Y:S01]  /*0730*/  SHF.R.S32.HI R4, RZ, 0x2, R4 ;  /* 0x00000002ff047819 */ /* 0x000fe20000011404 */
[----:B------:R-:W-:Y:S01]  /*0740*/  VIADD R219, R220, 0x20 ;  /* 0x00000020dcdb7836 */ /* 0x000fe20000000000 */
[----:B------:R-:W-:Y:S01]  /*0750*/  LOP3.LUT R0, R6, 0xfffffe00, RZ, 0xc0, !PT ;  /* 0xfffffe0006007812 */ /* 0x000fe200078ec0ff */
[----:B------:R-:W-:Y:S01]  /*0760*/  IMAD R6, R194, 0x400, R8 ;  /* 0x00000400c2067824 */ /* 0x000fe200078e0208 */
[----:B------:R-:W-:Y:S01]  /*0770*/  LOP3.LUT R3, R2, R9, R3, 0x1e, !PT ;  /* 0x0000000902037212 */ /* 0x000fe200078e1e03 */
[----:B------:R-:W-:Y:S01]  /*0780*/  IMAD R11, R5, 0x10, R4 ;  /* 0x00000010050b7824 */ /* 0x000fe200078e0204 */
[----:B------:R-:W-:Y:S01]  /*0790*/  LOP3.LUT R2, R7, R2, RZ, 0x3c, !PT ;  /* 0x0000000207027212 */ /* 0x000fe200078e3cff */
[--C-:B------:R-:W-:Y:S01]  /*07a0*/  IMAD R4, R5, 0x400, R0.reuse ;  /* 0x0000040005047824 */ /* 0x100fe200078e0200 */
[----:B------:R-:W-:Y:S01]  /*07b0*/  LOP3.LUT R198, R3, R0, RZ, 0xfc, !PT ;  /* 0x0000000003c67212 */ /* 0x000fe200078efcff */
[----:B------:R-:W-:Y:S01]  /*07c0*/  IMAD R194, R194, 0x400, R0 ;  /* 0x00000400c2c27824 */ /* 0x000fe200078e0200 */
[----:B------:R-:W-:Y:S01]  /*07d0*/  SHF.R.S32.HI R3, RZ, 0x1f, R11 ;  /* 0x0000001fff037819 */ /* 0x000fe2000001140b */
[----:B------:R-:W-:Y:S01]  /*07e0*/  IMAD.IADD R197, R4, 0x1, R2 ;  /* 0x0000000104c57824 */ /* 0x000fe200078e0202 */
[----:B------:R-:W-:Y:S01]  /*07f0*/  STL [R1+0x18], R11 ;  /* 0x0000180b01007387 */ /* 0x000fe20000100800 */
[----:B------:R-:W-:Y:S01]  /*0800*/  IMAD.IADD R194, R2, 0x1, R194 ;  /* 0x0000000102c27824 */ /* 0x000fe200078e02c2 */
[----:B------:R-:W-:Y:S01]  /*0810*/  LEA R0, R199, UR4, 0x1 ;  /* 0x00000004c7007c11 */ /* 0x000fe2000f8e08ff */
[----:B------:R-:W-:Y:S01]  /*0820*/  IMAD.MOV.U32 R2, RZ, RZ, 0x20 ;  /* 0x00000020ff027424 */ /* 0x000fe200078e00ff */
[----:B------:R1:W-:Y:S01]  /*0830*/  STL [R1+0x1c], R3 ;  /* 0x00001c0301007387 */ /* 0x0003e20000100800 */
[----:B------:R-:W-:Y:S01]  /*0840*/  IMAD.IADD R6, R6, 0x1, R10 ;  /* 0x0000000106067824 */ /* 0x000fe200078e020a */
[----:B------:R-:W-:Y:S01]  /*0850*/  LEA R194, R194, UR4, 0x1 ;  /* 0x00000004c2c27c11 */ /* 0x000fe2000f8e08ff */
[----:B------:R-:W-:Y:S01]  /*0860*/  @P1 VIADD R219, R220, 0xffffffe0 ;  /* 0xffffffe0dcdb1836 */ /* 0x000fe20000000000 */
[----:B------:R-:W-:Y:S01]  /*0870*/  SEL R2, R2, 0xffffffe0, !P4 ;  /* 0xffffffe002027807 */ /* 0x000fe20006000000 */
[----:B------:R-:W-:-:S02]  /*0880*/  IMAD.IADD R188, R0, 0x1, R185 ;  /* 0x0000000100bc7824 */ /* 0x000fc400078e02b9 */
[----:B------:R-:W-:Y:S01]  /*0890*/  IMAD.IADD R222, R220, 0x1, R221 ;  /* 0x00000001dcde7824 */ /* 0x000fe200078e02dd */
[----:B------:R-:W-:Y:S01]  /*08a0*/  IADD3 R191, R2, -0x4000, R0 ;  /* 0xffffc00002bf7810 */ /* 0x000fe20007ffe000 */
[----:B------:R-:W-:Y:S02]  /*08b0*/  IMAD.IADD R190, R0, 0x1, R2 ;  /* 0x0000000100be7824 */ /* 0x000fe400078e0202 */
[----:B------:R-:W-:Y:S02]  /*08c0*/  IMAD.IADD R221, R221, 0x1, R219 ;  /* 0x00000001dddd7824 */ /* 0x000fe400078e02db */
[C---:B------:R-:W-:Y:S02]  /*08d0*/  IMAD.IADD R191, R185.reuse, 0x1, R191 ;  /* 0x00000001b9bf7824 */ /* 0x040fe400078e02bf */
[----:B------:R-:W-:Y:S01]  /*08e0*/  IMAD.IADD R185, R185, 0x1, R186 ;  /* 0x00000001b9b97824 */ /* 0x000fe200078e02ba */
[----:B-1----:R-:W-:-:S05]  /*08f0*/  LEA R3, R6, UR6, 0x1 ;  /* 0x0000000606037c11 */ /* 0x002fca000f8e08ff */
[C---:B------:R-:W-:Y:S01]  /*0900*/  VIADD R2, R3.reuse, 0x40 ;  /* 0x0000004003027836 */ /* 0x040fe20000000000 */
[----:B------:R1:W-:Y:S01]  /*0910*/  STL [R1+0x8], R3 ;  /* 0x0000080301007387 */ /* 0x0003e20000100800 */
[----:B------:R-:W-:-:S05]  /*0920*/  @P2 VIADD R2, R3, 0xffffffc0 ;  /* 0xffffffc003022836 */ /* 0x000fca0000000000 */
[----:B------:R1:W-:Y:S02]  /*0930*/  STL [R1+0xc], R2 ;  /* 0x00000c0201007387 */ /* 0x0003e40000100800 */
.L_x_436:
[----:B--2---:R-:W2:Y:S01]  /*0940*/  S2R R49, SR_CTAID.Y ;  /* 0x0000000000317919 */ /* 0x004ea20000002600 */
[----:B-1----:R-:W1:Y:S01]  /*0950*/  LDC.64 R2, c[0x0][0x2f0] ;  /* 0x0000bc00ff027b82 */ /* 0x002e620000000a00 */
[----:B------:R-:W-:Y:S01]  /*0960*/  ISETP.NE.U32.AND P3, PT, RZ, UR12, PT ;  /* 0x0000000cff007c0c */ /* 0x000fe2000bf65070 */
[----:B------:R-:W-:-:S03]  /*0970*/  IMAD.MOV.U32 R0, RZ, RZ, -0x1 ;  /* 0xffffffffff007424 */ /* 0x000fc600078e00ff */
[----:B------:R-:W-:-:S03]  /*0980*/  ISETP.NE.AND.EX P3, PT, RZ, UR13, PT, P3 ;  /* 0x0000000dff007c0c */ /* 0x000fc6000bf65330 */
[----:B---3--:R-:W3:Y:S08]  /*0990*/  LDC.64 R8, c[0x0][0x308] ;  /* 0x0000c200ff087b82 */ /* 0x008ef00000000a00 */
[----:B----4-:R-:W4:Y:S08]  /*09a0*/  LDC.U8 R13, c[0x0][0x3c2] ;  /* 0x0000f080ff0d7b82 */ /* 0x010f300000000000 */
[----:B------:R-:W5:Y:S01]  /*09b0*/  LDC.64 R4, c[0x0][0x2f8] ;  /* 0x0000be00ff047b82 */ /* 0x000f620000000a00 */
        /* <DEDUP_REMOVED lines=41> */
.L_x_390:
        /* <DEDUP_REMOVED lines=86> */
[----:B------:R-:W-:Y:S01]  /*11b0*/  @!P2 IMAD R9, R49, R11, R2 ;  /* 0x0000000b3109a224 */ /* 0x000fe200078e0202 */
        /* <DEDUP_REMOVED lines=13> */
[C---:B------:R-:W-:Y:S01]  /*1290*/  IMAD.WIDE.U32 R10, R28.reuse, R7, RZ ;  /* 0x000000071c0a7225 */ /* 0x040fe200078e00ff */
[----:B------:R-:W-:Y:S02]  /*12a0*/  @!P2 MOV R13, R2 ;  /* 0x00000002000da202 */ /* 0x000fe40000000f00 */
[----:B------:R-:W-:Y:S01]  /*12b0*/  ISETP.NE.AND P0, PT, R37, RZ, PT ;  /* 0x000000ff2500720c */ /* 0x000fe20003f05270 */
[----:B------:R-:W-:Y:S01]  /*12c0*/  IMAD R8, R28, R8, R5 ;  /* 0x000000081c087224 */ /* 0x000fe200078e0205 */
[----:B------:R-:W-:Y:S01]  /*12d0*/  SHF.R.S32.HI R28, RZ, 0x1f, R22 ;  /* 0x0000001fff1c7819 */ /* 0x000fe20000011416 */
[----:B-----5:R-:W-:-:S04]  /*12e0*/  IMAD.WIDE.U32 R2, R36, R14, RZ ;  /* 0x0000000e24027225 */ /* 0x020fc800078e00ff */
[----:B---3--:R-:W-:Y:S01]  /*12f0*/  @P3 IMAD R9, R48, R25, R4 ;  /* 0x0000001930093224 */ /* 0x008fe200078e0204 */
[----:B------:R-:W-:Y:S01]  /*1300*/  SEL R203, R2, RZ, P0 ;  /* 0x000000ff02cb7207 */ /* 0x000fe20000000000 */
[----:B------:R-:W-:Y:S02]  /*1310*/  @!P3 IMAD R5, R49, R240, R48 ;  /* 0x000000f03105b224 */ /* 0x000fe400078e0230 */
[----:B------:R-:W-:Y:S02]  /*1320*/  @P1 IMAD.IADD R4, R249, 0x1, R50 ;  /* 0x00000001f9041824 */ /* 0x000fe400078e0232 */
[----:B------:R-:W-:Y:S02]  /*1330*/  @!P3 IMAD R9, R5, R35, RZ ;  /* 0x000000230509b224 */ /* 0x000fe400078e02ff */
[----:B------:R-:W-:Y:S02]  /*1340*/  IMAD R7, R36, R15, R3 ;  /* 0x0000000f24077224 */ /* 0x000fe400078e0203 */
[----:B------:R-:W-:-:S02]  /*1350*/  IMAD R37, R48, R40, RZ ;  /* 0x0000002830257224 */ /* 0x000fc400078e02ff */
[C---:B-1----:R-:W-:Y:S01]  /*1360*/  @P1 IMAD R5, R4.reuse, R21, RZ ;  /* 0x0000001504051224 */ /* 0x042fe200078e02ff */
[----:B------:R-:W-:Y:S01]  /*1370*/  SEL R25, R7, RZ, P0 ;  /* 0x000000ff07197207 */ /* 0x000fe20000000000 */
        /* <DEDUP_REMOVED lines=17> */
.L_x_392:
        /* <DEDUP_REMOVED lines=13> */
.L_x_393:
        /* <DEDUP_REMOVED lines=10> */
.L_x_394:
[----:B------:R-:W-:-:S04]  /*1600*/  IMAD R0, R49, R240, R48 ;  /* 0x000000f031007224 */ /* 0x000fc800078e0230 */
[----:B------:R-:W-:-:S07]  /*1610*/  IMAD R0, R0, R43, RZ ;  /* 0x0000002b00007224 */ /* 0x000fce00078e02ff */
.L_x_395:
[----:B------:R-:W2:Y:S01]  /*1620*/  LDL R51, [R1+0x20] ;  /* 0x0000200001337983 */ /* 0x000ea20000100800 */
[----:B------:R-:W1:Y:S01]  /*1630*/  LDC.64 R14, c[0x0][0x420] ;  /* 0x00010800ff0e7b82 */ /* 0x000e620000000a00 */
[----:B------:R-:W-:Y:S01]  /*1640*/  IMAD R240, R40, R240, RZ ;  /* 0x000000f028f07224 */ /* 0x000fe200078e02ff */
[----:B------:R-:W-:Y:S01]  /*1650*/  IADD3 R2, P4, R212, R13, RZ ;  /* 0x0000000dd4027210 */ /* 0x000fe20007f9e0ff */
[----:B------:R-:W3:Y:S01]  /*1660*/  S2R R8, SR_TID.X ;  /* 0x0000000000087919 */ /* 0x000ee20000002100 */
[----:B------:R-:W-:Y:S01]  /*1670*/  SHF.R.S32.HI R213, RZ, 0x1f, R212 ;  /* 0x0000001fffd57819 */ /* 0x000fe200000114d4 */
[----:B------:R-:W-:Y:S01]  /*1680*/  IMAD.SHL.U32 R239, R240, 0x40, RZ ;  /* 0x00000040f0ef7824 */ /* 0x000fe200078e00ff */
[----:B------:R-:W-:Y:S01]  /*1690*/  ULDC UR4, c[0x0][0x398] ;  /* 0x0000e60000047ab9 */ /* 0x000fe20000000800 */
[----:B------:R-:W4:Y:S01]  /*16a0*/  S2R R43, SR_TID.X ;  /* 0x00000000002b7919 */ /* 0x000f220000002100 */
[C---:B------:R-:W-:Y:S01]  /*16b0*/  IADD3 R13, R6.reuse, R0, RZ ;  /* 0x00000000060d7210 */ /* 0x040fe20007ffe0ff */
[----:B------:R-:W-:Y:S01]  /*16c0*/  IMAD.IADD R9, R6, 0x1, R9 ;  /* 0x0000000106097824 */ /* 0x000fe200078e0209 */
[----:B------:R-:W-:Y:S01]  /*16d0*/  IADD3 R5, P3, P2, R10, R239, R37 ;  /* 0x000000ef0a057210 */ /* 0x000fe20007a7e025 */
[----:B------:R-:W-:Y:S01]  /*16e0*/  ULDC.64 UR6, c[0x0][0x428] ;  /* 0x00010a0000067ab9 */ /* 0x000fe20000000a00 */
[----:B------:R-:W-:Y:S01]  /*16f0*/  SHF.R.S32.HI R3, RZ, 0x1f, R239 ;  /* 0x0000001fff037819 */ /* 0x000fe200000114ef */
[----:B------:R-:W-:Y:S01]  /*1700*/  IMAD R10, R42, UR6, RZ ;  /* 0x000000062a0a7c24 */ /* 0x000fe2000f8e02ff */
[----:B------:R-:W5:Y:S01]  /*1710*/  LDC.64 R46, c[0x0][0x2b0] ;  /* 0x0000ac00ff2e7b82 */ /* 0x000f620000000a00 */
[----:B------:R-:W-:Y:S01]  /*1720*/  ULDC.64 UR8, c[0x0][0x258] ;  /* 0x0000960000087ab9 */ /* 0x000fe20000000a00 */
[----:B------:R-:W-:Y:S01]  /*1730*/  IADD3.X R7, R4, R3, R39, P3, P2 ;  /* 0x0000000304077210 */ /* 0x000fe20001fe4427 */
[----:B------:R-:W-:Y:S01]  /*1740*/  IMAD.X R3, R213, 0x1, R23, P4 ;  /* 0x00000001d5037824 */ /* 0x000fe200020e0617 */
[----:B------:R-:W-:Y:S01]  /*1750*/  IADD3 R4, -R225, R30, R22 ;  /* 0x0000001ee1047210 */ /* 0x000fe20007ffe116 */
[----:B------:R-:W-:Y:S01]  /*1760*/  ULDC.64 UR10, c[0x0][0x210] ;  /* 0x00008400000a7ab9 */ /* 0x000fe20000000a00 */
[----:B------:R-:W-:Y:S01]  /*1770*/  IADD3 R203, P3, P2, R203, R5, R33 ;  /* 0x00000005cbcb7210 */ /* 0x000fe20007a7e021 */
[----:B------:R-:W-:Y:S01]  /*1780*/  BSSY B1, `(.L_x_391) ;  /* 0x0000629000017945 */ /* 0x000fe20003800000 */
[----:B------:R-:W-:Y:S01]  /*1790*/  SHF.R.S32.HI R33, RZ, 0x1f, R248 ;  /* 0x0000001fff217819 */ /* 0x000fe200000114f8 */
[----:B------:R-:W-:Y:S01]  /*17a0*/  VIADD R4, R4, -UR4 ;  /* 0x8000000404047c36 */ /* 0x000fe20008000000 */
[----:B------:R-:W5:Y:S01]  /*17b0*/  LDC.64 R44, c[0x0][0x478] ;  /* 0x00011e00ff2c7b82 */ /* 0x000f620000000a00 */
[----:B-1----:R-:W-:-:S02]  /*17c0*/  IMAD R5, R12, R14, RZ ;  /* 0x0000000e0c057224 */ /* 0x002fc400078e02ff */
[----:B------:R-:W-:Y:S01]  /*17d0*/  IMAD.WIDE.U32 R2, R6, R14, R2 ;  /* 0x0000000e06027225 */ /* 0x000fe200078e0002 */
[----:B------:R-:W-:-:S03]  /*17e0*/  SHF.R.S32.HI R0, RZ, 0x1f, R4 ;  /* 0x0000001fff007819 */ /* 0x000fc60000011404 */
[----:B------:R-:W-:Y:S01]  /*17f0*/  IMAD R5, R6, R15, R5 ;  /* 0x0000000f06057224 */ /* 0x000fe200078e0205 */
[----:B------:R-:W-:Y:S02]  /*1800*/  IADD3 R6, P4, R248, R6, RZ ;  /* 0x00000006f8067210 */ /* 0x000fe40007f9e0ff */
[----:B------:R-:W-:Y:S01]  /*1810*/  LEA.HI R16, R0, R4, RZ, 0x6 ;  /* 0x0000000400107211 */ /* 0x000fe200078f30ff */
[----:B------:R-:W-:Y:S01]  /*1820*/  IMAD.IADD R3, R3, 0x1, R5 ;  /* 0x0000000103037824 */ /* 0x000fe200078e0205 */
[----:B---3--:R-:W-:Y:S02]  /*1830*/  SHF.R.S32.HI R8, RZ, 0x1f, R8 ;  /* 0x0000001fff087819 */ /* 0x008fe40000011408 */
[----:B------:R-:W-:Y:S01]  /*1840*/  IADD3.X R0, R33, R12, RZ, P4, !PT ;  /* 0x0000000c21007210 */ /* 0x000fe200027fe4ff */
[----:B------:R-:W-:Y:S01]  /*1850*/  IMAD.WIDE.U32 R2, R48, UR6, R2 ;  /* 0x0000000630027c25 */ /* 0x000fe2000f8e0002 */
[----:B----4-:R-:W-:Y:S02]  /*1860*/  LEA.HI R8, R8, R43, RZ, 0x5 ;  /* 0x0000002b08087211 */ /* 0x010fe400078f28ff */
[----:B------:R-:W-:Y:S01]  /*1870*/  IADD3.X R5, R25, R7, R24, P3, P2 ;  /* 0x0000000719057210 */ /* 0x000fe20001fe4418 */
[----:B------:R-:W-:Y:S01]  /*1880*/  IMAD R4, R0, R26, RZ ;  /* 0x0000001a00047224 */ /* 0x000fe200078e02ff */
[----:B------:R-:W-:Y:S01]  /*1890*/  SHF.R.S32.HI R8, RZ, 0x5, R8 ;  /* 0x00000005ff087819 */ /* 0x000fe20000011408 */
[----:B-----5:R-:W-:-:S04]  /*18a0*/  IMAD.WIDE R12, R13, 0x4, R44 ;  /* 0x000000040d0c7825 */ /* 0x020fc800078e022c */
[----:B------:R-:W-:Y:S02]  /*18b0*/  IMAD.MOV.U32 R224, RZ, RZ, R12 ;  /* 0x000000ffffe07224 */ /* 0x000fe400078e000c */
[----:B------:R-:W-:Y:S02]  /*18c0*/  IMAD.MOV.U32 R223, RZ, RZ, R13 ;  /* 0x000000ffffdf7224 */ /* 0x000fe400078e000d */
[----:B--2---:R-:W-:Y:S02]  /*18d0*/  IMAD R0, R8, R240, R51 ;  /* 0x000000f008007224 */ /* 0x004fe400078e0233 */
[----:B------:R-:W-:Y:S02]  /*18e0*/  IMAD R8, R6, R27, R4 ;  /* 0x0000001b06087224 */ /* 0x000fe400078e0204 */
[----:B------:R-:W-:Y:S01]  /*18f0*/  IMAD R4, R48, UR7, R10 ;  /* 0x0000000730047c24 */ /* 0x000fe2000f8e020a */
[----:B------:R-:W-:Y:S01]  /*1900*/  IADD3 R203, P2, R0, R203, RZ ;  /* 0x000000cb00cb7210 */ /* 0x000fe20007f5e0ff */
[----:B------:R-:W-:Y:S01]  /*1910*/  IMAD.WIDE.U32 R6, R6, R26, R212 ;  /* 0x0000001a06067225 */ /* 0x000fe200078e00d4 */
[----:B------:R-:W-:-:S02]  /*1920*/  ULDC.64 UR6, c[0x0][0x400] ;  /* 0x0001000000067ab9 */ /* 0x000fc40000000a00 */
[----:B------:R-:W-:Y:S01]  /*1930*/  LEA.HI.X.SX32 R0, R0, R5, 0x1, P2 ;  /* 0x0000000500007211 */ /* 0x000fe200010f0eff */
[----:B------:R-:W-:Y:S01]  /*1940*/  IMAD.IADD R5, R3, 0x1, R4 ;  /* 0x0000000103057824 */ /* 0x000fe200078e0204 */
[----:B------:R-:W-:Y:S01]  /*1950*/  IADD3 R6, P3, R38, R6, RZ ;  /* 0x0000000626067210 */ /* 0x000fe20007f7e0ff */
[----:B------:R-:W-:Y:S01]  /*1960*/  IMAD.MOV.U32 R4, RZ, RZ, R2 ;  /* 0x000000ffff047224 */ /* 0x000fe200078e0002 */
[----:B------:R-:W-:Y:S01]  /*1970*/  SHF.R.S32.HI R2, RZ, 0x6, R16 ;  /* 0x00000006ff027819 */ /* 0x000fe20000011410 */
[----:B------:R-:W-:Y:S01]  /*1980*/  IMAD R3, R42, UR8, RZ ;  /* 0x000000082a037c24 */ /* 0x000fe2000f8e02ff */
[----:B------:R-:W-:Y:S01]  /*1990*/  LEA R202, P2, R203, UR6, 0x2 ;  /* 0x00000006cbca7c11 */ /* 0x000fe2000f8410ff */
[----:B------:R-:W-:Y:S01]  /*19a0*/  IMAD.WIDE.U32 R4, R248, R14, R4 ;  /* 0x0000000ef8047225 */ /* 0x000fe200078e0004 */
[----:B------:R-:W-:Y:S02]  /*19b0*/  VIMNMX R247, RZ, R2, !PT ;  /* 0x00000002fff77248 */ /* 0x000fe40007fe0100 */
[----:B------:R-:W-:Y:S01]  /*19c0*/  IADD3.X R7, R31, R7, R8, P3, !PT ;  /* 0x000000071f077210 */ /* 0x000fe20001ffe408 */
[----:B------:R-:W-:Y:S01]  /*19d0*/  IMAD R3, R48, UR9, R3 ;  /* 0x0000000930037c24 */ /* 0x000fe2000f8e0203 */
[----:B------:R-:W-:Y:S01]  /*19e0*/  ISETP.GT.AND P4, PT, R201, R247, PT ;  /* 0x000000f7c900720c */ /* 0x000fe20003f84270 */
[----:B------:R-:W-:Y:S01]  /*19f0*/  IMAD.WIDE R8, R9, 0x4, R46 ;  /* 0x0000000409087825 */ /* 0x000fe200078e022e */
[----:B------:R-:W-:-:S02]  /*1a00*/  LEA.HI.X R203, R203, UR7, R0, 0x2, P2 ;  /* 0x00000007cbcb7c11 */ /* 0x000fc400090f1400 */
[----:B------:R-:W-:Y:S01]  /*1a10*/  IADD3 R201, R201, -0x1, RZ ;  /* 0xffffffffc9c97810 */ /* 0x000fe20007ffe0ff */
[----:B------:R-:W-:Y:S01]  /*1a20*/  IMAD R0, R33, R14, RZ ;  /* 0x0000000e21007224 */ /* 0x000fe200078e02ff */
[----:B------:R-:W-:Y:S01]  /*1a30*/  MOV R218, R8 ;  /* 0x0000000800da7202 */ /* 0x000fe20000000f00 */
[----:B------:R-:W-:Y:S01]  /*1a40*/  IMAD.WIDE.U32 R10, R48, UR8, R6 ;  /* 0x00000008300a7c25 */ /* 0x000fe2000f8e0006 */
[----:B------:R-:W-:Y:S01]  /*1a50*/  ULDC.64 UR8, c[0x0][0x3e0] ;  /* 0x0000f80000087ab9 */ /* 0x000fe20000000a00 */
[----:B------:R-:W-:Y:S02]  /*1a60*/  MOV R217, R9 ;  /* 0x0000000900d97202 */ /* 0x000fe40000000f00 */
[----:B------:R-:W-:Y:S01]  /*1a70*/  IMAD R0, R248, R15, R0 ;  /* 0x0000000ff8007224 */ /* 0x000fe200078e0200 */
[----:B------:R-:W-:Y:S01]  /*1a80*/  LEA R208, P3, R10, UR10, 0x1 ;  /* 0x0000000a0ad07c11 */ /* 0x000fe2000f8608ff */
[----:B------:R-:W-:Y:S01]  /*1a90*/  IMAD.IADD R24, R11, 0x1, R3 ;  /* 0x000000010b187824 */ /* 0x000fe200078e0203 */
[----:B------:R-:W-:Y:S01]  /*1aa0*/  LEA R206, P2, R4, UR8, 0x1 ;  /* 0x0000000804ce7c11 */ /* 0x000fe2000f8408ff */
[----:B------:R-:W-:-:S03]  /*1ab0*/  IMAD.IADD R23, R5, 0x1, R0 ;  /* 0x0000000105177824 */ /* 0x000fc600078e0200 */
[----:B------:R-:W-:Y:S02]  /*1ac0*/  LEA.HI.X R209, R10, UR11, R24, 0x1, P3 ;  /* 0x0000000b0ad17c11 */ /* 0x000fe400098f0c18 */
        /* <DEDUP_REMOVED lines=27> */
.L_x_397:
        /* <DEDUP_REMOVED lines=13> */
.L_x_398:
        /* <DEDUP_REMOVED lines=11> */
[C---:B------:R-:W-:Y:S01]  /*1e00*/  IMAD R10, R48.reuse, UR7, R10 ;  /* 0x00000007300a7c24 */ /* 0x040fe2000f8e020a */
        /* <DEDUP_REMOVED lines=18> */
.L_x_400:
[----:B------:R-:W-:Y:S05]  /*1f30*/  BSYNC B0 ;  /* 0x0000000000007941 */ /* 0x000fea0003800000 */
.L_x_399:
        /* <DEDUP_REMOVED lines=18> */
.L_x_402:
[----:B------:R-:W-:Y:S05]  /*2060*/  BSYNC B0 ;  /* 0x0000000000007941 */ /* 0x000fea0003800000 */
.L_x_401:
        /* <DEDUP_REMOVED lines=26> */
.L_x_404:
[----:B------:R-:W-:Y:S05]  /*2210*/  BSYNC B0 ;  /* 0x0000000000007941 */ /* 0x000fea0003800000 */
.L_x_403:
        /* <DEDUP_REMOVED lines=19> */
.L_x_396:
[----:B------:R-:W2:Y:S01]  /*2350*/  LDL R31, [R1+0x4] ;  /* 0x00000400011f7983 */ /* 0x000ea20000100800 */
[----:B------:R-:W-:Y:S01]  /*2360*/  IMAD R0, R246, -0x40, R225 ;  /* 0xffffffc0f6007824 */ /* 0x000fe200078e02e1 */
[----:B------:R-:W-:Y:S01]  /*2370*/  ULDC.64 UR6, c[0x0][0x268] ;  /* 0x00009a0000067ab9 */ /* 0x000fe20000000a00 */
[----:B------:R-:W-:Y:S01]  /*2380*/  VIADD R8, R248, 0x20 ;  /* 0x00000020f8087836 */ /* 0x000fe20000000000 */
[----:B------:R-:W-:Y:S01]  /*2390*/  BSSY B0, `(.L_x_406) ;  /* 0x0000030000007945 */ /* 0x000fe20003800000 */
[----:B------:R-:W-:Y:S01]  /*23a0*/  IMAD.WIDE.U32 R2, R22, R18, R212 ;  /* 0x0000001216027225 */ /* 0x000fe200078e00d4 */
[----:B------:R-:W-:Y:S01]  /*23b0*/  @P0 BAR.SYNC.DEFER_BLOCKING 0x0 ;  /* 0x0000000000000b1d */ /* 0x000fe20000010000 */
[-C--:B------:R-:W-:Y:S02]  /*23c0*/  ISETP.GE.AND P6, PT, R248, R0.reuse, PT ;  /* 0x00000000f800720c */ /* 0x080fe40003fc6270 */
[----:B------:R-:W-:Y:S01]  /*23d0*/  ISETP.GE.AND P5, PT, R8, R0, PT ;  /* 0x000000000800720c */ /* 0x000fe20003fa6270 */
[----:B------:R-:W-:Y:S01]  /*23e0*/  IMAD R7, R28, R18, RZ ;  /* 0x000000121c077224 */ /* 0x000fe200078e02ff */
[----:B------:R-:W-:Y:S01]  /*23f0*/  IADD3 R6, P1, R32, R2, RZ ;  /* 0x0000000220067210 */ /* 0x000fe20007f3e0ff */
[----:B------:R-:W-:-:S02]  /*2400*/  IMAD R16, R201, -0x40, R30 ;  /* 0xffffffc0c9107824 */ /* 0x000fc400078e021e */
[----:B------:R-:W-:-:S03]  /*2410*/  IMAD R2, R22, R19, R7 ;  /* 0x0000001316027224 */ /* 0x000fc600078e0207 */
[-C--:B------:R-:W-:Y:S02]  /*2420*/  ISETP.GE.AND P3, PT, R8, R16.reuse, PT ;  /* 0x000000100800720c */ /* 0x080fe40003f66270 */
[----:B------:R-:W-:Y:S01]  /*2430*/  IADD3.X R7, R34, R3, R2, P1, !PT ;  /* 0x0000000322077210 */ /* 0x000fe20000ffe402 */
[----:B------:R-:W-:Y:S01]  /*2440*/  IMAD R2, R29, UR6, RZ ;  /* 0x000000061d027c24 */ /* 0x000fe2000f8e02ff */
[----:B------:R-:W-:Y:S02]  /*2450*/  LEA.HI R3, R201, R201, RZ, 0x1 ;  /* 0x000000c9c9037211 */ /* 0x000fe400078f08ff */
[----:B------:R-:W-:Y:S01]  /*2460*/  ISETP.GE.AND P4, PT, R248, R16, PT ;  /* 0x00000010f800720c */ /* 0x000fe20003f86270 */
[----:B------:R-:W-:Y:S01]  /*2470*/  IMAD R2, R17, UR7, R2 ;  /* 0x0000000711027c24 */ /* 0x000fe2000f8e0202 */
[----:B------:R-:W-:Y:S01]  /*2480*/  LOP3.LUT R25, R3, 0xfffffffe, RZ, 0xc0, !PT ;  /* 0xfffffffe03197812 */ /* 0x000fe200078ec0ff */
[----:B------:R-:W-:-:S05]  /*2490*/  IMAD.WIDE.U32 R6, R17, UR6, R6 ;  /* 0x0000000611067c25 */ /* 0x000fca000f8e0006 */
        /* <DEDUP_REMOVED lines=31> */
.L_x_407:
[----:B------:R-:W-:Y:S05]  /*2690*/  BSYNC B0 ;  /* 0x0000000000007941 */ /* 0x000fea0003800000 */
.L_x_406:
        /* <DEDUP_REMOVED lines=14> */
[----:B------:R3:W-:Y:S01]  /*2780*/  @P1 STS.128 [R0+0x11000], RZ ;  /* 0x011000ff00001388 */ /* 0x0007e20000000c00 */
[----:B--2---:R-:W-:Y:S02]  /*2790*/  @!P1 LEA R2, P2, R6, R8, 0x1 ;  /* 0x0000000806029211 */ /* 0x004fe400078408ff */
[----:B------:R-:W-:-:S05]  /*27a0*/  IMAD.IADD R8, R7, 0x1, R3 ;  /* 0x0000000107087824 */ /* 0x000fca00078e0203 */
        /* <DEDUP_REMOVED lines=14> */
.L_x_409:
[----:B------:R-:W-:Y:S05]  /*2890*/  BSYNC B0 ;  /* 0x0000000000007941 */ /* 0x000fea0003800000 */
.L_x_408:
[----:B------:R-:W0:Y:S01]  /*28a0*/  LDGDEPBAR ;  /* 0x00000000000079af */ /* 0x000e220000000000 */
[----:B------:R-:W-:Y:S01]  /*28b0*/  BSSY B0, `(.L_x_410) ;  /* 0x0000013000007945 */ /* 0x000fe20003800000 */
[----:B--23--:R-:W-:Y:S02]  /*28c0*/  IADD3 R2, R201, -R25, RZ ;  /* 0x80000019c9027210 */ /* 0x00cfe40007ffe0ff */
        /* <DEDUP_REMOVED lines=17> */
.L_x_411:
[----:B------:R-:W-:Y:S05]  /*29e0*/  BSYNC B0 ;  /* 0x0000000000007941 */ /* 0x000fea0003800000 */
.L_x_410:
[----:B------:R1:W-:Y:S01]  /*29f0*/  @P3 STS.128 [R0+0x9000], RZ ;  /* 0x009000ff00003388 */ /* 0x0003e20000000c00 */
[----:B------:R-:W-:Y:S01]  /*2a00*/  ISETP.NE.AND P0, PT, R2, 0x1, PT ;  /* 0x000000010200780c */ /* 0x000fe20003f05270 */
[----:B------:R-:W-:Y:S01]  /*2a10*/  VIADD R2, R31, 0x2000 ;  /* 0x000020001f027836 */ /* 0x000fe20000000000 */
[----:B------:R-:W-:Y:S01]  /*2a20*/  BSSY B0, `(.L_x_412) ;  /* 0x0000018000007945 */ /* 0x000fe20003800000 */
[----:B------:R1:W-:Y:S03]  /*2a30*/  @P3 STS.128 [R0+0xb000], RZ ;  /* 0x00b000ff00003388 */ /* 0x0003e60000000c00 */
[----:B------:R-:W-:Y:S01]  /*2a40*/  SEL R200, R2, R31, !P0 ;  /* 0x0000001f02c87207 */ /* 0x000fe20004000000 */
[----:B------:R-:W-:Y:S06]  /*2a50*/  @P3 BRA `(.L_x_413) ;  /* 0x0000000000503947 */ /* 0x000fec0003800000 */
[----:B------:R-:W-:Y:S02]  /*2a60*/  ULDC UR4, c[0x0][0x2d0] ;  /* 0x0000b40000047ab9 */ /* 0x000fe40000000800 */
[----:B------:R-:W-:-:S13]  /*2a70*/  ISETP.GE.AND P2, PT, R212, UR4, PT ;  /* 0x00000004d4007c0c */ /* 0x000fda000bf46270 */
[C---:B------:R-:W-:Y:S01]  /*2a80*/  @!P2 LEA R2, P1, R14.reuse, R206, 0x6 ;  /* 0x000000ce0e02a211 */ /* 0x040fe200078230ff */
        /* <DEDUP_REMOVED lines=10> */
[----:B-1----:R-:W-:Y:S02]  /*2b30*/  LEA.HI.X R3, R14, R23, R15, 0x5, P1 ;  /* 0x000000170e037211 */ /* 0x002fe400008f2c0f */
[----:B------:R-:W-:-:S04]  /*2b40*/  LEA R2, P1, R4, UR8, 0x1 ;  /* 0x0000000804027c11 */ /* 0x000fc8000f8208ff */
[----:B------:R-:W-:-:S05]  /*2b50*/  LEA.HI.X R3, R4, UR9, R3, 0x1, P1 ;  /* 0x0000000904037c11 */ /* 0x000fca00088f0c03 */
[----:B------:R-:W-:Y:S01]  /*2b60*/  @!PT LDS RZ, [RZ] ;  /* 0x00000000fffff984 */ /* 0x000fe20000000800 */
[----:B------:R-:W-:Y:S01]  /*2b70*/  @!PT LDS RZ, [RZ] ;  /* 0x00000000fffff984 */ /* 0x000fe20000000800 */
[----:B------:R-:W-:Y:S01]  /*2b80*/  @!PT LDS RZ, [RZ] ;  /* 0x00000000fffff984 */ /* 0x000fe20000000800 */
[----:B------:R1:W-:Y:S04]  /*2b90*/  LDGSTS.E.BYPASS.LTC128B.128 [R0+0xb000], desc[UR16][R2.64+0x80] ;  /* 0x0b00008002007fae */ /* 0x0003e8000b901d50 */
.L_x_413:
[----:B------:R-:W-:Y:S05]  /*2ba0*/  BSYNC B0 ;  /* 0x0000000000007941 */ /* 0x000fea0003800000 */
.L_x_412:
        /* <DEDUP_REMOVED lines=12> */
.L_x_415:
        /* <DEDUP_REMOVED lines=20> */
.L_x_416:
[----:B------:R-:W-:Y:S05]  /*2db0*/  BSYNC B0 ;  /* 0x0000000000007941 */ /* 0x000fea0003800000 */
.L_x_414:
        /* <DEDUP_REMOVED lines=13> */
.L_x_418:
[----:B------:R-:W-:Y:S02]  /*2e90*/  ULDC UR4, c[0x0][0x2d0] ;  /* 0x0000b40000047ab9 */ /* 0x000fe40000000800 */
[----:B------:R-:W-:Y:S02]  /*2ea0*/  ISETP.GE.AND P2, PT, R212, UR4, PT ;  /* 0x00000004d4007c0c */ /* 0x000fe4000bf46270 */
[----:B------:R-:W-:-:S11]  /*2eb0*/  ISETP.GE.AND P1, PT, R226, UR4, PT ;  /* 0x00000004e2007c0c */ /* 0x000fd6000bf26270 */
[C---:B-1----:R-:W-:Y:S01]  /*2ec0*/  @!P2 LEA R2, P3, R26.reuse, R208, 0x6 ;  /* 0x000000d01a02a211 */ /* 0x042fe200078630ff */
        /* <DEDUP_REMOVED lines=13> */
[----:B-----5:R-:W-:-:S04]  /*2fa0*/  IADD3 R3, P2, R10, R4, RZ ;  /* 0x000000040a037210 */ /* 0x020fc80007f5e0ff */
[----:B------:R-:W-:Y:S01]  /*2fb0*/  IADD3.X R4, R24, R5, R6, P2, !PT ;  /* 0x0000000518047210 */ /* 0x000fe200017fe406 */
[----:B------:R-:W-:Y:S08]  /*2fc0*/  @P1 BRA `(.L_x_419) ;  /* 0x0000000000181947 */ /* 0x000ff00003800000 */
[----:B------:R-:W-:-:S04]  /*2fd0*/  LEA R2, P1, R3, UR10, 0x1 ;  /* 0x0000000a03027c11 */ /* 0x000fc8000f8208ff */
[----:B------:R-:W-:-:S05]  /*2fe0*/  LEA.HI.X R3, R3, UR11, R4, 0x1, P1 ;  /* 0x0000000b03037c11 */ /* 0x000fca00088f0c04 */
[----:B------:R-:W-:Y:S01]  /*2ff0*/  @!PT LDS RZ, [RZ] ;  /* 0x00000000fffff984 */ /* 0x000fe20000000800 */
[----:B------:R-:W-:Y:S01]  /*3000*/  @!PT LDS RZ, [RZ] ;  /* 0x00000000fffff984 */ /* 0x000fe20000000800 */
[----:B------:R-:W-:Y:S01]  /*3010*/  @!PT LDS RZ, [RZ] ;  /* 0x00000000fffff984 */ /* 0x000fe20000000800 */
[----:B------:R1:W-:Y:S04]  /*3020*/  LDGSTS.E.BYPASS.LTC128B.128 [R200+0x3000], desc[UR16][R2.64+0x80] ;  /* 0x0300008002c87fae */ /* 0x0003e8000b901d50 */
.L_x_419:
[----:B------:R-:W-:Y:S05]  /*3030*/  BSYNC B0 ;  /* 0x0000000000007941 */ /* 0x000fea0003800000 */
.L_x_417:
[----:B------:R-:W5:Y:S04]  /*3040*/  LDL R12, [R1+0x18] ;  /* 0x00001800010c7983 */ /* 0x000f680000100800 */
[----:B------:R-:W2:Y:S01]  /*3050*/  LDL R13, [R1+0x1c] ;  /* 0x00001c00010d7983 */ /* 0x000ea20000100800 */
[-C--:B-1----:R-:W-:Y:S01]  /*3060*/  IMAD.WIDE.U32 R2, R22, R20.reuse, R212 ;  /* 0x0000001416027225 */ /* 0x082fe200078e00d4 */
[----:B------:R-:W-:Y:S02]  /*3070*/  ULDC.64 UR6, c[0x0][0x260] ;  /* 0x0000980000067ab9 */ /* 0x000fe40000000a00 */
[----:B------:R1:W-:Y:S01]  /*3080*/  @P6 STS.128 [R0+0xc000], RZ ;  /* 0x00c000ff00006388 */ /* 0x0003e20000000c00 */
[----:B------:R-:W-:-:S03]  /*3090*/  IMAD R4, R28, R20, RZ ;  /* 0x000000141c047224 */ /* 0x000fc600078e02ff */
[----:B------:R1:W-:Y:S01]  /*30a0*/  @P6 STS.128 [R0+0xe000], RZ ;  /* 0x00e000ff00006388 */ /* 0x0003e20000000c00 */
[----:B------:R-:W-:Y:S01]  /*30b0*/  IMAD R5, R22, R21, R4 ;  /* 0x0000001516057224 */ /* 0x000fe200078e0204 */
[----:B------:R-:W-:Y:S01]  /*30c0*/  IADD3 R4, P1, R35, R2, RZ ;  /* 0x0000000223047210 */ /* 0x000fe20007f3e0ff */
[----:B------:R-:W-:-:S03]  /*30d0*/  IMAD R6, R29, UR6, RZ ;  /* 0x000000061d067c24 */ /* 0x000fc6000f8e02ff */
[----:B------:R-:W-:Y:S01]  /*30e0*/  IADD3.X R5, R36, R3, R5, P1, !PT ;  /* 0x0000000324057210 */ /* 0x000fe20000ffe405 */
[C---:B------:R-:W-:Y:S01]  /*30f0*/  IMAD R11, R17.reuse, UR7, R6 ;  /* 0x00000007110b7c24 */ /* 0x040fe2000f8e0206 */
[----:B------:R-:W-:Y:S01]  /*3100*/  BSSY B0, `(.L_x_420) ;  /* 0x0000027000007945 */ /* 0x000fe20003800000 */
[----:B------:R-:W-:Y:S01]  /*3110*/  IMAD.WIDE.U32 R4, R17, UR6, R4 ;  /* 0x0000000611047c25 */ /* 0x000fe2000f8e0004 */
[----:B------:R-:W-:-:S03]  /*3120*/  MOV R214, 0x7f800000 ;  /* 0x7f80000000d67802 */ /* 0x000fc60000000f00 */
[----:B------:R-:W-:Y:S01]  /*3130*/  IMAD.MOV.U32 R215, RZ, RZ, 0x7f800000 ;  /* 0x7f800000ffd77424 */ /* 0x000fe200078e00ff */
[----:B------:R-:W-:Y:S01]  /*3140*/  IADD3 R11, R5, R11, RZ ;  /* 0x0000000b050b7210 */ /* 0x000fe20007ffe0ff */
[C---:B-----5:R-:W-:Y:S02]  /*3150*/  VIADD R2, R12.reuse, 0x8 ;  /* 0x000000080c027836 */ /* 0x060fe40000000000 */
[----:B------:R-:W-:-:S03]  /*3160*/  IMAD.SHL.U32 R245, R12, 0x4, RZ ;  /* 0x000000040cf57824 */ /* 0x000fc600078e00ff */
[----:B------:R-:W-:Y:S02]  /*3170*/  ISETP.GE.AND P1, PT, R2, R16, PT ;  /* 0x000000100200720c */ /* 0x000fe40003f26270 */
[C---:B--2---:R-:W-:Y:S02]  /*3180*/  SHF.L.U64.HI R2, R12.reuse, 0x2, R13 ;  /* 0x000000020c027819 */ /* 0x044fe4000001020d */
[----:B------:R-:W-:Y:S02]  /*3190*/  IADD3 R6, P3, R245, R218, RZ ;  /* 0x000000daf5067210 */ /* 0x000fe40007f7e0ff */
[----:B------:R-:W-:Y:S02]  /*31a0*/  ISETP.GE.AND P2, PT, R12, R16, PT ;  /* 0x000000100c00720c */ /* 0x000fe40003f46270 */
[----:B------:R-:W-:Y:S01]  /*31b0*/  IADD3.X R7, R2, R217, RZ, P3, !PT ;  /* 0x000000d902077210 */ /* 0x000fe20001ffe4ff */
[----:B-1----:R-:W-:Y:S10]  /*31c0*/  @P6 BRA `(.L_x_421) ;  /* 0x0000000000686947 */ /* 0x002ff40003800000 */
        /* <DEDUP_REMOVED lines=9> */
[----:B------:R-:W1:Y:S01]  /*3260*/  @!P4 LDC.64 R8, c[0x0][0x218] ;  /* 0x00008600ff08cb82 */ /* 0x000e620000000a00 */
[----:B------:R2:W-:Y:S01]  /*3270*/  @P4 STS.128 [R0+0xc000], RZ ;  /* 0x00c000ff00004388 */ /* 0x0005e20000000c00 */
        /* <DEDUP_REMOVED lines=9> */
[----:B--2---:R-:W-:-:S04]  /*3310*/  LEA R8, P3, R2, UR6, 0x1 ;  /* 0x0000000602087c11 */ /* 0x004fc8000f8608ff */
[----:B------:R-:W-:-:S05]  /*3320*/  LEA.HI.X R9, R2, UR7, R10, 0x1, P3 ;  /* 0x0000000702097c11 */ /* 0x000fca00098f0c0a */
[----:B------:R-:W-:Y:S01]  /*3330*/  @!PT LDS RZ, [RZ] ;  /* 0x00000000fffff984 */ /* 0x000fe20000000800 */
[----:B------:R-:W-:Y:S01]  /*3340*/  @!PT LDS RZ, [RZ] ;  /* 0x00000000fffff984 */ /* 0x000fe20000000800 */
[----:B------:R-:W-:Y:S01]  /*3350*/  @!PT LDS RZ, [RZ] ;  /* 0x00000000fffff984 */ /* 0x000fe20000000800 */
[----:B------:R1:W-:Y:S04]  /*3360*/  LDGSTS.E.BYPASS.LTC128B.128 [R0+0xe000], desc[UR16][R8.64+0x80] ;  /* 0x0e00008008007fae */ /* 0x0003e8000b901d50 */
.L_x_421:
[----:B------:R-:W-:Y:S05]  /*3370*/  BSYNC B0 ;  /* 0x0000000000007941 */ /* 0x000fea0003800000 */
.L_x_420:
        /* <DEDUP_REMOVED lines=12> */
[----:B-12---:R-:W1:Y:S01]  /*3440*/  @!P4 LDC.64 R8, c[0x0][0x218] ;  /* 0x00008600ff08cb82 */ /* 0x006e620000000a00 */
[----:B------:R-:W-:Y:S01]  /*3450*/  IMAD R3, R2, R21, R3 ;  /* 0x0000001502037224 */ /* 0x000fe200078e0203 */
[----:B------:R2:W-:Y:S01]  /*3460*/  @P4 STS.128 [R0+0xd000], RZ ;  /* 0x00d000ff00004388 */ /* 0x0005e20000000c00 */
[----:B-1----:R-:W-:Y:S02]  /*3470*/  @!P4 LEA R2, P5, R4, R8, 0x1 ;  /* 0x000000080402c211 */ /* 0x002fe400078a08ff */
        /* <DEDUP_REMOVED lines=15> */
.L_x_423:
[----:B------:R-:W-:Y:S05]  /*3570*/  BSYNC B0 ;  /* 0x0000000000007941 */ /* 0x000fea0003800000 */
.L_x_422:
[----:B------:R-:W1:Y:S01]  /*3580*/  S2R R5, SR_TID.X ;  /* 0x0000000000057919 */ /* 0x000e620000002100 */
[----:B------:R-:W-:Y:S01]  /*3590*/  IMAD.MOV.U32 R176, RZ, RZ, 0x20 ;  /* 0x00000020ffb07424 */ /* 0x000fe200078e00ff */
[----:B------:R-:W-:Y:S01]  /*35a0*/  LEA R152, R199, UR5, 0x1 ;  /* 0x00000005c7987c11 */ /* 0x000fe2000f8e08ff */
[----:B------:R-:W-:Y:S01]  /*35b0*/  VIADD R4, R12, 0x1 ;  /* 0x000000010c047836 */ /* 0x000fe20000000000 */
[----:B------:R-:W-:Y:S01]  /*35c0*/  IADD3 R250, R30, 0x40, R22 ;  /* 0x000000401efa7810 */ /* 0x000fe20007ffe016 */
[C---:B------:R-:W-:Y:S01]  /*35d0*/  IMAD.SHL.U32 R216, R240.reuse, 0x10, RZ ;  /* 0x00000010f0d87824 */ /* 0x040fe200078e00ff */
[----:B------:R-:W-:Y:S01]  /*35e0*/  ULDC UR4, c[0x0][0x2d0] ;  /* 0x0000b40000047ab9 */ /* 0x000fe20000000800 */
[----:B------:R-:W-:Y:S01]  /*35f0*/  IMAD.SHL.U32 R205, R240, 0x8, RZ ;  /* 0x00000008f0cd7824 */ /* 0x000fe200078e00ff */
[----:B------:R-:W0:Y:S04]  /*3600*/  LDGDEPBAR ;  /* 0x00000000000079af */ /* 0x000e280000000000 */
[----:B------:R3:W5:Y:S04]  /*3610*/  @!P2 LDG.E R214, desc[UR16][R6.64] ;  /* 0x0000001006d6a981 */ /* 0x000768000c1e1900 */
[----:B------:R3:W5:Y:S01]  /*3620*/  @!P1 LDG.E R215, desc[UR16][R6.64+0x20] ;  /* 0x0000201006d79981 */ /* 0x000762000c1e1900 */
[----:B------:R-:W-:Y:S01]  /*3630*/  IMAD.MOV.U32 R192, RZ, RZ, 0x20 ;  /* 0x00000020ffc07424 */ /* 0x000fe200078e00ff */
[C-C-:B------:R-:W-:Y:S01]  /*3640*/  SHF.L.U64.HI R252, R12.reuse, 0x2, R13.reuse ;  /* 0x000000020cfc7819 */ /* 0x140fe2000001020d */
[----:B------:R-:W-:Y:S01]  /*3650*/  IMAD.MOV.U32 R189, RZ, RZ, 0x40 ;  /* 0x00000040ffbd7424 */ /* 0x000fe200078e00ff */
[----:B------:R-:W-:Y:S01]  /*3660*/  SHF.L.U64.HI R251, R12, 0x2, R13 ;  /* 0x000000020cfb7819 */ /* 0x000fe2000001020d */
[----:B------:R-:W-:Y:S01]  /*3670*/  VIADD R187, R197, 0x2000 ;  /* 0x00002000c5bb7836 */ /* 0x000fe20000000000 */
[----:B------:R-:W-:Y:S01]  /*3680*/  CS2R R94, SRZ ;  /* 0x00000000005e7805 */ /* 0x000fe2000001ff00 */
[C---:B------:R-:W-:Y:S01]  /*3690*/  IMAD R244, R240.reuse, 0x18, RZ ;  /* 0x00000018f0f47824 */ /* 0x040fe200078e02ff */
[----:B------:R-:W-:Y:S01]  /*36a0*/  CS2R R92, SRZ ;  /* 0x00000000005c7805 */ /* 0x000fe2000001ff00 */
[C---:B------:R-:W-:Y:S01]  /*36b0*/  IMAD.SHL.U32 R243, R240.reuse, 0x20, RZ ;  /* 0x00000020f0f37824 */ /* 0x040fe200078e00ff */
[----:B------:R-:W-:Y:S01]  /*36c0*/  SEL R187, R187, R197, !P0 ;  /* 0x000000c5bbbb7207 */ /* 0x000fe20004000000 */
[C---:B------:R-:W-:Y:S01]  /*36d0*/  IMAD R242, R240.reuse, 0x28, RZ ;  /* 0x00000028f0f27824 */ /* 0x040fe200078e02ff */
[----:B------:R-:W-:Y:S01]  /*36e0*/  CS2R R98, SRZ ;  /* 0x0000000000627805 */ /* 0x000fe2000001ff00 */
[----:B------:R-:W-:Y:S01]  /*36f0*/  IMAD R241, R240, 0x30, RZ ;  /* 0x00000030f0f17824 */ /* 0x000fe200078e02ff */
[----:B------:R-:W-:Y:S01]  /*3700*/  CS2R R96, SRZ ;  /* 0x0000000000607805 */ /* 0x000fe2000001ff00 */
[----:B------:R-:W-:Y:S01]  /*3710*/  IMAD.MOV R239, RZ, RZ, -R239 ;  /* 0x000000ffffef7224 */ /* 0x000fe200078e0aef */
[----:B-12---:R-:W-:Y:S01]  /*3720*/  SHF.R.S32.HI R2, RZ, 0x1f, R5 ;  /* 0x0000001fff027819 */ /* 0x006fe20000011405 */
[----:B------:R-:W-:-:S04]  /*3730*/  DEPBAR.LE SB0, 0x1 ;  /* 0x000080400000791a */ /* 0x000fc80000000000 */
[CC--:B---34-:R-:W-:Y:S01]  /*3740*/  LEA.HI R0, R2.reuse, R5.reuse, RZ, 0x4 ;  /* 0x0000000502007211 */ /* 0x0d8fe200078f20ff */
[----:B------:R-:W-:Y:S01]  /*3750*/  BAR.SYNC.DEFER_BLOCKING 0x0 ;  /* 0x0000000000007b1d */ /* 0x000fe20000010000 */
[----:B------:R-:W-:Y:S01]  /*3760*/  LEA.HI R2, R2, R5, RZ, 0x3 ;  /* 0x0000000502027211 */ /* 0x000fe200078f18ff */
[----:B------:R-:W-:Y:S01]  /*3770*/  IMAD R240, R240, 0x38, RZ ;  /* 0x00000038f0f07824 */ /* 0x000fe200078e02ff */
[----:B------:R-:W-:Y:S01]  /*3780*/  LOP3.LUT R0, R0, 0xfffffff0, RZ, 0xc0, !PT ;  /* 0xfffffff000007812 */ /* 0x000fe200078ec0ff */
[----:B------:R-:W-:Y:S01]  /*3790*/  IMAD.MOV.U32 R204, RZ, RZ, R200 ;  /* 0x000000ffffcc7224 */ /* 0x000fe200078e00c8 */
[----:B------:R-:W-:Y:S02]  /*37a0*/  LOP3.LUT R2, R2, 0xfffffff8, RZ, 0xc0, !PT ;  /* 0xfffffff802027812 */ /* 0x000fe400078ec0ff */
[----:B------:R-:W-:Y:S02]  /*37b0*/  CS2R R90, SRZ ;  /* 0x00000000005a7805 */ /* 0x000fe4000001ff00 */
[----:B------:R-:W-:Y:S01]  /*37c0*/  CS2R R88, SRZ ;  /* 0x0000000000587805 */ /* 0x000fe2000001ff00 */
[C---:B------:R-:W-:Y:S01]  /*37d0*/  IMAD.IADD R0, R5.reuse, 0x1, -R0 ;  /* 0x0000000105007824 */ /* 0x040fe200078e0a00 */
[----:B------:R-:W-:Y:S01]  /*37e0*/  CS2R R86, SRZ ;  /* 0x0000000000567805 */ /* 0x000fe2000001ff00 */
[----:B------:R-:W-:Y:S01]  /*37f0*/  IMAD.IADD R2, R5, 0x1, -R2 ;  /* 0x0000000105027824 */ /* 0x000fe200078e0a02 */
[----:B------:R-:W-:-:S02]  /*3800*/  CS2R R84, SRZ ;  /* 0x0000000000547805 */ /* 0x000fc4000001ff00 */
[----:B------:R-:W-:Y:S02]  /*3810*/  CS2R R78, SRZ ;  /* 0x00000000004e7805 */ /* 0x000fe4000001ff00 */
[----:B------:R-:W-:Y:S02]  /*3820*/  SHF.R.S32.HI R3, RZ, 0x1f, R0 ;  /* 0x0000001fff037819 */ /* 0x000fe40000011400 */
[----:B------:R-:W-:Y:S02]  /*3830*/  CS2R R76, SRZ ;  /* 0x00000000004c7805 */ /* 0x000fe4000001ff00 */
[----:B------:R-:W-:Y:S01]  /*3840*/  LOP3.LUT P3, RZ, R2, 0x2, RZ, 0xc0, !PT ;  /* 0x0000000202ff7812 */ /* 0x000fe2000786c0ff */
[----:B------:R-:W-:Y:S01]  /*3850*/  VIADD R2, R216, 0x20 ;  /* 0x00000020d8027836 */ /* 0x000fe20000000000 */
[----:B------:R-:W-:Y:S02]  /*3860*/  LEA.HI R3, R3, R0, RZ, 0x3 ;  /* 0x0000000003037211 */ /* 0x000fe400078f18ff */
[----:B------:R-:W-:-:S02]  /*3870*/  CS2R R82, SRZ ;  /* 0x0000000000527805 */ /* 0x000fc4000001ff00 */
[----:B------:R-:W-:Y:S01]  /*3880*/  SEL R176, R176, 0xffffffe0, !P3 ;  /* 0xffffffe0b0b07807 */ /* 0x000fe20005800000 */
[----:B------:R-:W-:Y:S01]  /*3890*/  IMAD.IADD R2, R205, 0x1, R2 ;  /* 0x00000001cd027824 */ /* 0x000fe200078e0202 */
[----:B------:R-:W-:Y:S02]  /*38a0*/  LOP3.LUT R3, R3, 0xfffffff8, RZ, 0xc0, !PT ;  /* 0xfffffff803037812 */ /* 0x000fe400078ec0ff */
[----:B------:R-:W-:Y:S02]  /*38b0*/  CS2R R80, SRZ ;  /* 0x0000000000507805 */ /* 0x000fe4000001ff00 */
[----:B------:R-:W-:Y:S01]  /*38c0*/  CS2R R74, SRZ ;  /* 0x00000000004a7805 */ /* 0x000fe2000001ff00 */
[----:B------:R-:W-:Y:S01]  /*38d0*/  IMAD.IADD R176, R176, 0x1, R188 ;  /* 0x00000001b0b07824 */ /* 0x000fe200078e02bc */
[----:B------:R-:W1:Y:S01]  /*38e0*/  LDSM.16.M88.4 R116, [R152+0x10000] ;  /* 0x010000009874783b */ /* 0x000e620000000200 */
[----:B------:R-:W-:Y:S01]  /*38f0*/  IMAD.IADD R0, R0, 0x1, -R3 ;  /* 0x0000000100007824 */ /* 0x000fe200078e0a03 */
[----:B------:R-:W-:Y:S01]  /*3900*/  IADD3 R3, R225, R4, -R30 ;  /* 0x00000004e1037210 */ /* 0x000fe20007ffe81e */
[----:B------:R-:W-:Y:S01]  /*3910*/  VIADD R4, R216, 0x40 ;  /* 0x00000040d8047836 */ /* 0x000fe20000000000 */
[----:B------:R-:W2:Y:S01]  /*3920*/  LDSM.16.M88.4 R120, [R152+0x10800] ;  /* 0x010800009878783b */ /* 0x000ea20000000200 */
[C---:B------:R-:W-:Y:S01]  /*3930*/  IMAD.IADD R235, R205.reuse, 0x1, R2 ;  /* 0x00000001cdeb7824 */ /* 0x040fe200078e0202 */
[----:B------:R-:W-:Y:S01]  /*3940*/  R2P PR, R0, 0x6 ;  /* 0x0000000600007804 */ /* 0x000fe20000000000 */
[C---:B------:R-:W-:Y:S01]  /*3950*/  IMAD.IADD R4, R205.reuse, 0x1, R4 ;  /* 0x00000001cd047824 */ /* 0x040fe200078e0204 */
[----:B------:R-:W3:Y:S01]  /*3960*/  LDSM.16.M88.4 R148, [R152+0x12000] ;  /* 0x012000009894783b */ /* 0x000ee20000000200 */
[----:B------:R-:W-:Y:S01]  /*3970*/  VIADD R0, R198, 0x2000 ;  /* 0x00002000c6007836 */ /* 0x000fe20000000000 */
[----:B------:R-:W-:Y:S01]  /*3980*/  CS2R R72, SRZ ;  /* 0x0000000000487805 */ /* 0x000fe2000001ff00 */
[C---:B------:R-:W-:Y:S01]  /*3990*/  IMAD.IADD R233, R205.reuse, 0x1, R4 ;  /* 0x00000001cde97824 */ /* 0x040fe200078e0204 */
[----:B------:R-:W4:Y:S01]  /*39a0*/  LDSM.16.M88.4 R140, [R176] ;  /* 0x00000000b08c783b */ /* 0x000f220000000200 */
[----:B------:R-:W-:Y:S01]  /*39b0*/  SEL R192, R192, 0xffffffe0, !P1 ;  /* 0xffffffe0c0c07807 */ /* 0x000fe20004800000 */
[----:B------:R-:W-:Y:S01]  /*39c0*/  IMAD.IADD R234, R205, 0x1, R235 ;  /* 0x00000001cdea7824 */ /* 0x000fe200078e02eb */
[----:B------:R-:W-:Y:S01]  /*39d0*/  SEL R189, R189, 0xffffffc0, !P2 ;  /* 0xffffffc0bdbd7807 */ /* 0x000fe20005000000 */
[----:B------:R-:W1:Y:S01]  /*39e0*/  LDSM.16.M88.4 R144, [R176+0x800] ;  /* 0x00080000b090783b */ /* 0x000e620000000200 */
[C---:B------:R-:W-:Y:S01]  /*39f0*/  IMAD.IADD R232, R205.reuse, 0x1, R233 ;  /* 0x00000001cde87824 */ /* 0x040fe200078e02e9 */
[----:B------:R-:W-:Y:S01]  /*3a00*/  SEL R0, R0, R198, !P0 ;  /* 0x000000c600007207 */ /* 0x000fe20004000000 */
[C---:B------:R-:W-:Y:S01]  /*3a10*/  IMAD.IADD R227, R205.reuse, 0x1, R234 ;  /* 0x00000001cde37824 */ /* 0x040fe200078e02ea */
[----:B------:R-:W1:Y:S01]  /*3a20*/  LDSM.16.M88.4 R172, [R176+0x2000] ;  /* 0x00200000b0ac783b */ /* 0x000e620000000200 */
[----:B------:R-:W-:Y:S01]  /*3a30*/  IMAD.IADD R231, R205, 0x1, R232 ;  /* 0x00000001cde77824 */ /* 0x000fe200078e02e8 */
[----:B------:R-:W-:Y:S01]  /*3a40*/  CS2R R70, SRZ ;  /* 0x0000000000467805 */ /* 0x000fe2000001ff00 */
[----:B------:R-:W-:Y:S01]  /*3a50*/  IMAD.IADD R193, R194, 0x1, R192 ;  /* 0x00000001c2c17824 */ /* 0x000fe200078e02c0 */
[----:B------:R-:W1:Y:S01]  /*3a60*/  LDSM.16.M88.4 R152, [R152+0x12800] ;  /* 0x012800009898783b */ /* 0x000e620000000200 */
[----:B------:R-:W-:-:S02]  /*3a70*/  CS2R R68, SRZ ;  /* 0x0000000000447805 */ /* 0x000fc4000001ff00 */
[----:B------:R-:W-:Y:S02]  /*3a80*/  CS2R R46, SRZ ;  /* 0x00000000002e7805 */ /* 0x000fe4000001ff00 */
[----:B------:R-:W-:Y:S01]  /*3a90*/  CS2R R44, SRZ ;  /* 0x00000000002c7805 */ /* 0x000fe2000001ff00 */
[----:B------:R-:W1:Y:S01]  /*3aa0*/  LDSM.16.M88.4 R176, [R176+0x2800] ;  /* 0x00280000b0b0783b */ /* 0x000e620000000200 */
[----:B------:R-:W-:Y:S02]  /*3ab0*/  CS2R R50, SRZ ;  /* 0x0000000000327805 */ /* 0x000fe4000001ff00 */
[----:B------:R-:W-:Y:S02]  /*3ac0*/  CS2R R48, SRZ ;  /* 0x0000000000307805 */ /* 0x000fe4000001ff00 */
[----:B------:R-:W-:Y:S01]  /*3ad0*/  CS2R R42, SRZ ;  /* 0x00000000002a7805 */ /* 0x000fe2000001ff00 */
[----:B------:R-:W1:Y:S01]  /*3ae0*/  LDSM.16.M88.4 R124, [R190] ;  /* 0x00000000be7c783b */ /* 0x000e620000000200 */
        /* <DEDUP_REMOVED lines=13> */
[----:B------:R-:W-:Y:S01]  /*3bc0*/  CS2R R20, SRZ ;  /* 0x0000000000147805 */ /* 0x000fe2000001ff00 */
[----:B------:R-:W-:Y:S01]  /*3bd0*/  IMAD.IADD R250, R250, 0x1, -R225 ;  /* 0x00000001fafa7824 */ /* 0x000fe200078e0ae1 */
[----:B------:R-:W1:Y:S01]  /*3be0*/  LDSM.16.M88.4 R156, [R190+0x2000] ;  /* 0x00200000be9c783b */ /* 0x000e620000000200 */
[----:B------:R-:W-:Y:S01]  /*3bf0*/  LEA R187, R187, UR5, 0x1 ;  /* 0x00000005bbbb7c11 */ /* 0x000fe2000f8e08ff */
[C---:B------:R-:W-:Y:S01]  /*3c00*/  IMAD.IADD R238, R205.reuse, 0x1, R231 ;  /* 0x00000001cdee7824 */ /* 0x040fe200078e02e7 */
[----:B------:R-:W-:Y:S01]  /*3c10*/  LEA R184, R0, UR5, 0x1 ;  /* 0x0000000500b87c11 */ /* 0x000fe2000f8e08ff */
[----:B------:R-:W1:Y:S01]  /*3c20*/  LDSM.16.M88.4 R160, [R190+0x2800] ;  /* 0x00280000bea0783b */ /* 0x000e620000000200 */
[----:B------:R-:W-:Y:S01]  /*3c30*/  IMAD.IADD R236, R205, 0x1, R227 ;  /* 0x00000001cdec7824 */ /* 0x000fe200078e02e3 */
[----:B------:R-:W-:Y:S01]  /*3c40*/  ULDC UR7, c[0x0][0x39c] ;  /* 0x0000e70000077ab9 */ /* 0x000fe20000000800 */
[----:B------:R-:W-:Y:S01]  /*3c50*/  IMAD.IADD R195, R194, 0x1, R189 ;  /* 0x00000001c2c37824 */ /* 0x000fe200078e02bd */
[----:B------:R-:W1:Y:S01]  /*3c60*/  LDSM.16.M88.4 R164, [R188+0x2000] ;  /* 0x00200000bca4783b */ /* 0x000e620000000200 */
[----:B------:R-:W-:Y:S01]  /*3c70*/  IMAD.IADD R196, R189, 0x1, R193 ;  /* 0x00000001bdc47824 */ /* 0x000fe200078e02c1 */
[----:B------:R-:W-:-:S02]  /*3c80*/  ULDC UR6, c[0x0][0x2ec] ;  /* 0x0000bb0000067ab9 */ /* 0x000fc40000000800 */
[----:B------:R-:W1:Y:S04]  /*3c90*/  LDSM.16.M88.4 R168, [R188+0x2800] ;  /* 0x00280000bca8783b */ /* 0x000e680000000200 */
[----:B------:R2:W-:Y:S02]  /*3ca0*/  STL [R1], R3 ;  /* 0x0000000301007387 */ /* 0x0005e40000100800 */
[----:B--2---:R-:W-:-:S04]  /*3cb0*/  VIADD R3, R216, 0x60 ;  /* 0x00000060d8037836 */ /* 0x004fc80000000000 */
[----:B------:R-:W-:-:S04]  /*3cc0*/  IMAD.IADD R3, R205, 0x1, R3 ;  /* 0x00000001cd037824 */ /* 0x000fc800078e0203 */
[----:B------:R-:W-:-:S04]  /*3cd0*/  IMAD.IADD R230, R205, 0x1, R3 ;  /* 0x00000001cde67824 */ /* 0x000fc800078e0203 */
[----:B------:R-:W-:-:S04]  /*3ce0*/  IMAD.IADD R229, R205, 0x1, R230 ;  /* 0x00000001cde57824 */ /* 0x000fc800078e02e6 */
[----:B------:R-:W-:-:S04]  /*3cf0*/  IMAD.IADD R228, R205, 0x1, R229 ;  /* 0x00000001cde47824 */ /* 0x000fc800078e02e5 */
[----:B-1-34-:R-:W-:-:S07]  /*3d00*/  IMAD.IADD R237, R205, 0x1, R228 ;  /* 0x00000001cded7824 */ /* 0x01afce00078e02e4 */
.L_x_426:
[----:B------:R-:W0:Y:S01]  /*3d10*/  LDGDEPBAR ;  /* 0x00000000000079af */ /* 0x000e220000000000 */
[----:B------:R-:W-:Y:S02]  /*3d20*/  LEA R0, R199, UR5, 0x1 ;  /* 0x00000005c7007c11 */ /* 0x000fe4000f8e08ff */
[C---:B------:R-:W-:Y:S05]  /*3d30*/  IADD3 R2, R187.reuse, R192, RZ ;  /* 0x000000c0bb027210 */ /* 0x040fea0007ffe0ff */
[----:B------:R-:W2:Y:S01]  /*3d40*/  LDL R182, [R1] ;  /* 0x0000000001b67983 */ /* 0x000ea20000100800 */
[-C--:B------:R-:W-:Y:S02]  /*3d50*/  IADD3 R3, R187, R189.reuse, RZ ;  /* 0x000000bdbb037210 */ /* 0x080fe40007ffe0ff */
[----:B------:R-:W-:Y:S01]  /*3d60*/  IADD3 R180, R2, R189, RZ ;  /* 0x000000bd02b47210 */ /* 0x000fe20007ffe0ff */
[----:B------:R-:W3:Y:S01]  /*3d70*/  LDL R181, [R1+0x10] ;  /* 0x0000100001b57983 */ /* 0x000ee20000100800 */
[----:B-----5:R-:W-:Y:S02]  /*3d80*/  FSETP.NEU.FTZ.AND P0, PT, R214, -INF , PT ;  /* 0xff800000d600780b */ /* 0x020fe40003f1d000 */
[C---:B------:R-:W-:Y:S01]  /*3d90*/  ISETP.GT.AND P6, PT, R201.reuse, R247, PT ;  /* 0x000000f7c900720c */ /* 0x040fe20003fc4270 */
[----:B------:R-:W-:Y:S04]  /*3da0*/  DEPBAR.LE SB0, 0x0 ;  /* 0x000080000000791a */ /* 0x000fe80000000000 */
[----:B------:R-:W-:Y:S06]  /*3db0*/  BAR.SYNC.DEFER_BLOCKING 0x0 ;  /* 0x0000000000007b1d */ /* 0x000fec0000010000 */
[----:B------:R-:W-:Y:S08]  /*3dc0*/  LDSM.16.M88.4 R16, [R187] ;  /* 0x00000000bb10783b */ /* 0x000ff00000000200 */
[----:B------:R-:W1:Y:S08]  /*3dd0*/  LDSM.16.M88.4 R8, [R0+0xc000] ;  /* 0x00c000000008783b */ /* 0x000e700000000200 */
[----:B------:R-:W4:Y:S08]  /*3de0*/  LDSM.16.M88.4 R52, [R0+0xc800] ;  /* 0x00c800000034783b */ /* 0x000f300000000200 */
[----:B------:R-:W-:Y:S08]  /*3df0*/  LDSM.16.M88.4 R56, [R2] ;  /* 0x000000000238783b */ /* 0x000ff00000000200 */
[----:B------:R-:W4:Y:S08]  /*3e00*/  LDSM.16.M88.4 R60, [R190+-0x4000] ;  /* 0xffc00000be3c783b */ /* 0x000f300000000200 */
[----:B------:R-:W4:Y:S01]  /*3e10*/  LDSM.16.M88.4 R64, [R190+-0x3800] ;  /* 0xffc80000be40783b */ /* 0x000f220000000200 */
[C---:B-1----:R-:W-:Y:S07]  /*3e20*/  HMMA.16816.F32 R4, R16.reuse, R8, RZ ;  /* 0x000000081004723c */ /* 0x042fee00000018ff */
[----:B------:R-:W-:Y:S01]  /*3e30*/  LDSM.16.M88.4 R100, [R3] ;  /* 0x000000000364783b */ /* 0x000fe20000000200 */
[C---:B------:R-:W-:Y:S07]  /*3e40*/  HMMA.16816.F32 R8, R16.reuse, R10, RZ ;  /* 0x0000000a1008723c */ /* 0x040fee00000018ff */
[----:B------:R-:W1:Y:S01]  /*3e50*/  LDSM.16.M88.4 R104, [R188+-0x4000] ;  /* 0xffc00000bc68783b */ /* 0x000e620000000200 */
[C---:B----4-:R-:W-:Y:S07]  /*3e60*/  HMMA.16816.F32 R12, R16.reuse, R52, RZ ;  /* 0x00000034100c723c */ /* 0x050fee00000018ff */
[----:B------:R-:W-:Y:S01]  /*3e70*/  LDSM.16.M88.4 R108, [R180] ;  /* 0x00000000b46c783b */ /* 0x000fe20000000200 */
[----:B------:R-:W-:Y:S06]  /*3e80*/  HMMA.16816.F32 R16, R16, R54, RZ ;  /* 0x000000361010723c */ /* 0x000fec00000018ff */
[C---:B------:R-:W-:Y:S01]  /*3e90*/  HMMA.16816.F32 R4, R56.reuse, R60, R4 ;  /* 0x0000003c3804723c */ /* 0x040fe20000001804 */
[----:B------:R-:W4:Y:S05]  /*3ea0*/  LDSM.16.M88.4 R52, [R188+-0x3800] ;  /* 0xffc80000bc34783b */ /* 0x000f2a0000000200 */
[C---:B------:R-:W-:Y:S03]  /*3eb0*/  HMMA.16816.F32 R8, R56.reuse, R62, R8 ;  /* 0x0000003e3808723c */ /* 0x040fe60000001808 */
[----:B------:R-:W4:Y:S03]  /*3ec0*/  LDSM.16.M88.4 R112, [R191] ;  /* 0x00000000bf70783b */ /* 0x000f260000000200 */
[C---:B------:R-:W-:Y:S05]  /*3ed0*/  HMMA.16816.F32 R12, R56.reuse, R64, R12 ;  /* 0x00000040380c723c */ /* 0x040fea000000180c */
[----:B------:R-:W-:Y:S01]  /*3ee0*/  LDSM.16.M88.4 R60, [R187+0x2000] ;  /* 0x00200000bb3c783b */ /* 0x000fe20000000200 */
[----:B------:R-:W-:Y:S06]  /*3ef0*/  HMMA.16816.F32 R16, R56, R66, R16 ;  /* 0x000000423810723c */ /* 0x000fec0000001810 */
[C---:B-1----:R-:W-:Y:S01]  /*3f00*/  HMMA.16816.F32 R4, R100.reuse, R104, R4 ;  /* 0x000000686404723c */ /* 0x042fe20000001804 */
[----:B------:R-:W1:Y:S05]  /*3f10*/  LDSM.16.M88.4 R56, [R191+0x800] ;  /* 0x00080000bf38783b */ /* 0x000e6a0000000200 */
[C---:B------:R-:W-:Y:S03]  /*3f20*/  HMMA.16816.F32 R8, R100.reuse, R106, R8 ;  /* 0x0000006a6408723c */ /* 0x040fe60000001808 */
[----:B------:R-:W1:Y:S03]  /*3f30*/  LDSM.16.M88.4 R64, [R0+0xe000] ;  /* 0x00e000000040783b */ /* 0x000e660000000200 */
[C---:B----4-:R-:W-:Y:S05]  /*3f40*/  HMMA.16816.F32 R12, R100.reuse, R52, R12 ;  /* 0x00000034640c723c */ /* 0x050fea000000180c */
[----:B------:R-:W-:Y:S01]  /*3f50*/  LDSM.16.M88.4 R104, [R190+-0x2000] ;  /* 0xffe00000be68783b */ /* 0x000fe20000000200 */
[----:B------:R-:W-:Y:S07]  /*3f60*/  HMMA.16816.F32 R16, R100, R54, R16 ;  /* 0x000000366410723c */ /* 0x000fee0000001810 */
[----:B------:R4:W4:Y:S01]  /*3f70*/  LDSM.16.M88.4 R52, [R0+0xe800] ;  /* 0x00e800000034783b */ /* 0x0009220000000200 */
[C---:B------:R-:W-:Y:S07]  /*3f80*/  HMMA.16816.F32 R4, R108.reuse, R112, R4 ;  /* 0x000000706c04723c */ /* 0x040fee0000001804 */
[----:B------:R4:W4:Y:S01]  /*3f90*/  LDSM.16.M88.4 R100, [R2+0x2000] ;  /* 0x002000000264783b */ /* 0x0009220000000200 */
[C---:B------:R-:W-:Y:S06]  /*3fa0*/  HMMA.16816.F32 R8, R108.reuse, R114, R8 ;  /* 0x000000726c08723c */ /* 0x040fec0000001808 */
[C---:B-1----:R-:W-:Y:S01]  /*3fb0*/  HMMA.16816.F32 R12, R108.reuse, R56, R12 ;  /* 0x000000386c0c723c */ /* 0x042fe2000000180c */
[----:B------:R-:W-:Y:S05]  /*3fc0*/  LDSM.16.M88.4 R112, [R188+-0x2000] ;  /* 0xffe00000bc70783b */ /* 0x000fea0000000200 */
[----:B------:R-:W-:Y:S03]  /*3fd0*/  HMMA.16816.F32 R16, R108, R58, R16 ;  /* 0x0000003a6c10723c */ /* 0x000fe60000001810 */
[----:B------:R-:W1:Y:S02]  /*3fe0*/  LDSM.16.M88.4 R56, [R190+-0x1800] ;  /* 0xffe80000be38783b */ /* 0x000e640000000200 */
[----:B----4-:R-:W-:Y:S01]  /*3ff0*/  SHF.L.U32 R0, R201, 0x6, RZ ;  /* 0x00000006c9007819 */ /* 0x010fe200000006ff */
[C---:B------:R-:W-:Y:S05]  /*4000*/  HMMA.16816.F32 R4, R60.reuse, R64, R4 ;  /* 0x000000403c04723c */ /* 0x040fea0000001804 */
[----:B------:R4:W1:Y:S01]  /*4010*/  LDSM.16.M88.4 R108, [R3+0x2000] ;  /* 0x00200000036c783b */ /* 0x0008620000000200 */
[C---:B------:R-:W-:Y:S03]  /*4020*/  HMMA.16816.F32 R8, R60.reuse, R66, R8 ;  /* 0x000000423c08723c */ /* 0x040fe60000001808 */
[----:B------:R-:W-:Y:S02]  /*4030*/  ISETP.GE.AND P2, PT, R0, R250, PT ;  /* 0x000000fa0000720c */ /* 0x000fe40003f46270 */
[----:B------:R-:W-:Y:S01]  /*4040*/  SHF.L.U32 R2, R246, 0x6, RZ ;  /* 0x00000006f6027819 */ /* 0x000fe200000006ff */
[C---:B------:R-:W-:Y:S01]  /*4050*/  HMMA.16816.F32 R12, R60.reuse, R52, R12 ;  /* 0x000000343c0c723c */ /* 0x040fe2000000180c */
[----:B------:R-:W-:Y:S04]  /*4060*/  LDSM.16.M88.4 R64, [R191+0x2000] ;  /* 0x00200000bf40783b */ /* 0x000fe80000000200 */
[----:B------:R-:W-:Y:S01]  /*4070*/  IADD3 R2, R2, 0x40, RZ ;  /* 0x0000004002027810 */ /* 0x000fe20007ffe0ff */
[----:B------:R-:W-:Y:S03]  /*4080*/  HMMA.16816.F32 R16, R60, R54, R16 ;  /* 0x000000363c10723c */ /* 0x000fe60000001810 */
[----:B------:R-:W1:Y:S01]  /*4090*/  LDSM.16.M88.4 R52, [R188+-0x1800] ;  /* 0xffe80000bc34783b */ /* 0x000e620000000200 */
[----:B------:R-:W-:Y:S02]  /*40a0*/  ISETP.LT.AND P2, PT, R2, R225, P2 ;  /* 0x000000e10200720c */ /* 0x000fe40001741270 */
[C---:B------:R-:W-:Y:S05]  /*40b0*/  HMMA.16816.F32 R4, R100.reuse, R104, R4 ;  /* 0x000000686404723c */ /* 0x040fea0000001804 */
[----:B------:R-:W1:Y:S01]  /*40c0*/  LDSM.16.M88.4 R60, [R180+0x2000] ;  /* 0x00200000b43c783b */ /* 0x000e620000000200 */
[C---:B------:R-:W-:Y:S05]  /*40d0*/  HMMA.16816.F32 R8, R100.reuse, R106, R8 ;  /* 0x0000006a6408723c */ /* 0x040fea0000001808 */
[----:B----4-:R-:W-:Y:S01]  /*40e0*/  FMUL.FTZ R3, R214, 1.4426950216293334961 ;  /* 0x3fb8aa3bd6037820 */ /* 0x010fe20000410000 */
[C---:B-1----:R-:W-:Y:S05]  /*40f0*/  HMMA.16816.F32 R12, R100.reuse, R56, R12 ;  /* 0x00000038640c723c */ /* 0x042fea000000180c */
[----:B------:R-:W-:Y:S01]  /*4100*/  FSEL R3, R3, RZ, P0 ;  /* 0x000000ff03037208 */ /* 0x000fe20000000000 */
[----:B------:R-:W-:Y:S03]  /*4110*/  HMMA.16816.F32 R16, R100, R58, R16 ;  /* 0x0000003a6410723c */ /* 0x000fe60000001810 */
[----:B------:R-:W-:Y:S03]  /*4120*/  FSETP.NEU.FTZ.AND P0, PT, R215, -INF , PT ;  /* 0xff800000d700780b */ /* 0x000fe60003f1d000 */
[C---:B------:R-:W-:Y:S06]  /*4130*/  HMMA.16816.F32 R4, R108.reuse, R112, R4 ;  /* 0x000000706c04723c */ /* 0x040fec0000001804 */
[C---:B------:R-:W-:Y:S06]  /*4140*/  HMMA.16816.F32 R8, R108.reuse, R114, R8 ;  /* 0x000000726c08723c */ /* 0x040fec0000001808 */
[C---:B------:R-:W-:Y:S06]  /*4150*/  HMMA.16816.F32 R12, R108.reuse, R52, R12 ;  /* 0x000000346c0c723c */ /* 0x040fec000000180c */
[----:B------:R-:W-:Y:S01]  /*4160*/  HMMA.16816.F32 R16, R108, R54, R16 ;  /* 0x000000366c10723c */ /* 0x000fe20000001810 */
[----:B------:R-:W1:Y:S05]  /*4170*/  LDSM.16.M88.4 R52, [R191+0x2800] ;  /* 0x00280000bf34783b */ /* 0x000e6a0000000200 */
[C---:B------:R-:W-:Y:S06]  /*4180*/  HMMA.16816.F32 R4, R60.reuse, R64, R4 ;  /* 0x000000403c04723c */ /* 0x040fec0000001804 */
[C---:B------:R-:W-:Y:S11]  /*4190*/  HMMA.16816.F32 R8, R60.reuse, R66, R8 ;  /* 0x000000423c08723c */ /* 0x040ff60000001808 */
[----:B------:R-:W-:Y:S07]  /*41a0*/  @!UPT UIADD3 URZ, URZ, URZ, URZ ;  /* 0x0000003f3f3ff290 */ /* 0x000fee000fffe03f */
[----:B------:R-:W-:Y:S01]  /*41b0*/  FMUL.FTZ R4, R4, UR7 ;  /* 0x0000000704047c20 */ /* 0x000fe20008410000 */
[----:B------:R-:W-:Y:S01]  /*41c0*/  FMUL.FTZ R5, R5, UR7 ;  /* 0x0000000705057c20 */ /* 0x000fe20008410000 */
[----:B------:R-:W-:Y:S01]  /*41d0*/  FMUL.FTZ R7, R7, UR7 ;  /* 0x0000000707077c20 */ /* 0x000fe20008410000 */
[----:B------:R-:W-:Y:S01]  /*41e0*/  FMUL.FTZ R6, R6, UR7 ;  /* 0x0000000706067c20 */ /* 0x000fe20008410000 */
[----:B------:R2:W4:Y:S02]  /*41f0*/  MUFU.TANH R67, R4 ;  /* 0x0000000400437308 */ /* 0x0005240000002400 */
[----:B------:R-:W-:Y:S01]  /*4200*/  FMUL.FTZ R10, R10, UR7 ;  /* 0x000000070a0a7c20 */ /* 0x000fe20008410000 */
[----:B------:R-:W-:Y:S01]  /*4210*/  FMUL.FTZ R11, R11, UR7 ;  /* 0x000000070b0b7c20 */ /* 0x000fe20008410000 */
[----:B------:R-:W-:Y:S01]  /*4220*/  FMUL.FTZ R9, R9, UR7 ;  /* 0x0000000709097c20 */ /* 0x000fe20008410000 */
[----:B------:R-:W-:Y:S01]  /*4230*/  FMUL.FTZ R8, R8, UR7 ;  /* 0x0000000708087c20 */ /* 0x000fe20008410000 */
[C---:B-1----:R-:W-:Y:S04]  /*4240*/  HMMA.16816.F32 R12, R60.reuse, R52, R12 ;  /* 0x000000343c0c723c */ /* 0x042fe8000000180c */
[----:B------:R-:W1:Y:S02]  /*4250*/  MUFU.TANH R105, R6 ;  /* 0x0000000600697308 */ /* 0x000e640000002400 */
[----:B------:R-:W-:Y:S08]  /*4260*/  HMMA.16816.F32 R16, R60, R54, R16 ;  /* 0x000000363c10723c */ /* 0x000ff00000001810 */
[----:B------:R1:W1:Y:S03]  /*4270*/  MUFU.TANH R66, R5 ;  /* 0x0000000500427308 */ /* 0x0002660000002400 */
[----:B--2---:R-:W-:Y:S02]  /*4280*/  @!P2 IADD3 R4, R182, R0, RZ ;  /* 0x00000000b604a210 */ /* 0x004fe40007ffe0ff */
[----:B---3--:R-:W-:Y:S05]  /*4290*/  @!P2 LEA R0, R246, R181, 0x6 ;  /* 0x000000b5f600a211 */ /* 0x008fea00078e30ff */
[----:B------:R2:W-:Y:S01]  /*42a0*/  MUFU.TANH R65, R8 ;  /* 0x0000000800417308 */ /* 0x0005e20000002400 */
[----:B----4-:R-:W-:Y:S02]  /*42b0*/  MOV R2, R67 ;  /* 0x0000004300027202 */ /* 0x010fe40000000f00 */
[----:B-1----:R-:W-:Y:S01]  /*42c0*/  MOV R6, R105 ;  /* 0x0000006900067202 */ /* 0x002fe20000000f00 */
[----:B------:R-:W-:Y:S06]  /*42d0*/  FMUL.FTZ R12, R12, UR7 ;  /* 0x000000070c0c7c20 */ /* 0x000fec0008410000 */
[----:B------:R1:W3:Y:S01]  /*42e0*/  MUFU.TANH R102, R7 ;  /* 0x0000000700667308 */ /* 0x0002e20000002400 */
[C---:B------:R-:W-:Y:S01]  /*42f0*/  @!P2 VIMNMX R5, R4.reuse, R225, PT ;  /* 0x000000e10405a248 */ /* 0x040fe20003fe0100 */
[----:B------:R-:W-:Y:S01]  /*4300*/  FMUL.FTZ R13, R13, UR7 ;  /* 0x000000070d0d7c20 */ /* 0x000fe20008410000 */
[----:B------:R-:W-:Y:S01]  /*4310*/  @!P2 VIADDMNMX R4, R4, 0x8, R225, PT ;  /* 0x000000080404a846 */ /* 0x000fe200038001e1 */
[----:B------:R-:W-:Y:S01]  /*4320*/  FMUL.FTZ R14, R14, UR7 ;  /* 0x000000070e0e7c20 */ /* 0x000fe20008410000 */
[-C--:B------:R-:W-:Y:S01]  /*4330*/  @!P2 ISETP.GE.AND P1, PT, R0, R5.reuse, PT ;  /* 0x000000050000a20c */ /* 0x080fe20003f26270 */
[----:B------:R-:W-:Y:S01]  /*4340*/  FMUL.FTZ R16, R16, UR7 ;  /* 0x0000000710107c20 */ /* 0x000fe20008410000 */
[----:B------:R-:W-:Y:S03]  /*4350*/  FMUL.FTZ R17, R17, UR7 ;  /* 0x0000000711117c20 */ /* 0x000fe60008410000 */
[----:B------:R-:W-:Y:S01]  /*4360*/  MUFU.TANH R104, R10 ;  /* 0x0000000a00687308 */ /* 0x000fe20000002400 */
[----:B------:R-:W-:Y:S01]  /*4370*/  @!P2 FSEL R2, R67, -INF , !P1 ;  /* 0xff8000004302a808 */ /* 0x000fe20004800000 */
[----:B------:R-:W-:Y:S01]  /*4380*/  FMUL.FTZ R18, R18, UR7 ;  /* 0x0000000712127c20 */ /* 0x000fe20008410000 */
[----:B--2---:R-:W-:Y:S01]  /*4390*/  @!P2 IADD3 R8, R0, 0x1, RZ ;  /* 0x000000010008a810 */ /* 0x004fe20007ffe0ff */
[----:B------:R-:W-:Y:S01]  /*43a0*/  FMUL.FTZ R19, R19, UR7 ;  /* 0x0000000713137c20 */ /* 0x000fe20008410000 */
[----:B------:R-:W-:Y:S01]  /*43b0*/  FMUL.FTZ R15, R15, UR7 ;  /* 0x000000070f0f7c20 */ /* 0x000fe20008410000 */
[--C-:B------:R-:W-:Y:S01]  /*43c0*/  FFMA.FTZ R2, R2, UR6, -R3.reuse ;  /* 0x0000000602027c23 */ /* 0x100fe20008010803 */
[-C--:B------:R-:W-:Y:S03]  /*43d0*/  @!P2 ISETP.GE.AND P1, PT, R8, R5.reuse, PT ;  /* 0x000000050800a20c */ /* 0x080fe60003f26270 */
[----:B------:R-:W2:Y:S01]  /*43e0*/  MUFU.TANH R64, R9 ;  /* 0x0000000900407308 */ /* 0x000ea20000002400 */
[----:B-1----:R-:W-:Y:S02]  /*43f0*/  MOV R7, R66 ;  /* 0x0000004200077202 */ /* 0x002fe40000000f00 */
[----:B------:R-:W-:Y:S02]  /*4400*/  @!P2 FSEL R7, R66, -INF , !P1 ;  /* 0xff8000004207a808 */ /* 0x000fe40004800000 */
[-C--:B------:R-:W-:Y:S05]  /*4410*/  @!P2 ISETP.GE.AND P1, PT, R0, R4.reuse, PT ;  /* 0x000000040000a20c */ /* 0x080fea0003f26270 */
[----:B------:R1:W-:Y:S01]  /*4420*/  MUFU.EX2 R113, R2 ;  /* 0x0000000200717308 */ /* 0x0003e20000000800 */
[--C-:B------:R-:W-:Y:S01]  /*4430*/  FFMA.FTZ R7, R7, UR6, -R3.reuse ;  /* 0x0000000607077c23 */ /* 0x100fe20008010803 */
[----:B------:R-:W-:Y:S08]  /*4440*/  @!P2 FSEL R6, R105, -INF , !P1 ;  /* 0xff8000006906a808 */ /* 0x000ff00004800000 */
[----:B------:R3:W-:Y:S10]  /*4450*/  MUFU.EX2 R111, R7 ;  /* 0x00000007006f7308 */ /* 0x0007f40000000800 */
[----:B------:R-:W-:Y:S01]  /*4460*/  MUFU.TANH R103, R11 ;  /* 0x0000000b00677308 */ /* 0x000fe20000002400 */
[----:B-1----:R-:W-:Y:S05]  /*4470*/  FMUL.FTZ R2, R215, 1.4426950216293334961 ;  /* 0x3fb8aa3bd7027820 */ /* 0x002fea0000410000 */
[----:B------:R-:W-:Y:S02]  /*4480*/  FSEL R2, R2, RZ, P0 ;  /* 0x000000ff02027208 */ /* 0x000fe40000000000 */
[----:B------:R-:W-:Y:S02]  /*4490*/  @!P2 ISETP.GE.AND P0, PT, R8, R4, PT ;  /* 0x000000040800a20c */ /* 0x000fe40003f06270 */
[----:B------:R-:W1:Y:S01]  /*44a0*/  MUFU.TANH R100, R12 ;  /* 0x0000000c00647308 */ /* 0x000e620000002400 */
[----:B---3--:R-:W-:Y:S01]  /*44b0*/  MOV R7, R102 ;  /* 0x0000006600077202 */ /* 0x008fe20000000f00 */
[--C-:B------:R-:W-:Y:S01]  /*44c0*/  FFMA.FTZ R8, R6, UR6, -R2.reuse ;  /* 0x0000000606087c23 */ /* 0x100fe20008010802 */
[----:B------:R-:W-:Y:S02]  /*44d0*/  @!P2 IADD3 R6, R0, 0x8, RZ ;  /* 0x000000080006a810 */ /* 0x000fe40007ffe0ff */
[----:B------:R-:W-:Y:S02]  /*44e0*/  @!P2 FSEL R7, R102, -INF , !P0 ;  /* 0xff8000006607a808 */ /* 0x000fe40004000000 */
[----:B------:R-:W-:Y:S03]  /*44f0*/  @!P2 ISETP.GE.AND P0, PT, R6, R5, PT ;  /* 0x000000050600a20c */ /* 0x000fe60003f06270 */
[----:B------:R3:W-:Y:S01]  /*4500*/  MUFU.EX2 R211, R8 ;  /* 0x0000000800d37308 */ /* 0x0007e20000000800 */
[--C-:B------:R-:W-:Y:S01]  /*4510*/  FFMA.FTZ R9, R7, UR6, -R2.reuse ;  /* 0x0000000607097c23 */ /* 0x100fe20008010802 */
[----:B------:R-:W-:Y:S08]  /*4520*/  @!P2 IADD3 R7, R0, 0x9, RZ ;  /* 0x000000090007a810 */ /* 0x000ff00007ffe0ff */
[----:B------:R2:W-:Y:S10]  /*4530*/  MUFU.EX2 R183, R9 ;  /* 0x0000000900b77308 */ /* 0x0005f40000000800 */
[----:B------:R-:W4:Y:S01]  /*4540*/  MUFU.TANH R60, R13 ;  /* 0x0000000d003c7308 */ /* 0x000f220000002400 */
[----:B---3--:R-:W-:Y:S02]  /*4550*/  MOV R8, R65 ;  /* 0x0000004100087202 */ /* 0x008fe40000000f00 */
[----:B------:R-:W-:Y:S02]  /*4560*/  @!P2 FSEL R8, R65, -INF , !P0 ;  /* 0xff8000004108a808 */ /* 0x000fe40004000000 */
[C---:B------:R-:W-:Y:S03]  /*4570*/  @!P2 ISETP.GE.AND P0, PT, R7.reuse, R5, PT ;  /* 0x000000050700a20c */ /* 0x040fe60003f06270 */
[--C-:B------:R-:W-:Y:S01]  /*4580*/  FFMA.FTZ R8, R8, UR6, -R3.reuse ;  /* 0x0000000608087c23 */ /* 0x100fe20008010803 */
[----:B--2---:R-:W-:Y:S01]  /*4590*/  MOV R9, R64 ;  /* 0x0000004000097202 */ /* 0x004fe20000000f00 */
[----:B------:R-:W2:Y:S01]  /*45a0*/  MUFU.TANH R101, R14 ;  /* 0x0000000e00657308 */ /* 0x000ea20000002400 */
[----:B------:R-:W-:Y:S02]  /*45b0*/  @!P2 FSEL R9, R64, -INF , !P0 ;  /* 0xff8000004009a808 */ /* 0x000fe40004000000 */
[----:B------:R-:W-:Y:S02]  /*45c0*/  @!P2 ISETP.GE.AND P0, PT, R6, R4, PT ;  /* 0x000000040600a20c */ /* 0x000fe40003f06270 */
[----:B------:R-:W-:Y:S02]  /*45d0*/  MOV R6, R104 ;  /* 0x0000006800067202 */ /* 0x000fe40000000f00 */
[----:B------:R-:W-:Y:S03]  /*45e0*/  @!P2 FSEL R6, R104, -INF , !P0 ;  /* 0xff8000006806a808 */ /* 0x000fe60004000000 */
[----:B------:R3:W-:Y:S01]  /*45f0*/  MUFU.EX2 R110, R8 ;  /* 0x00000008006e7308 */ /* 0x0007e20000000800 */
[----:B------:R-:W-:Y:S02]  /*4600*/  @!P2 ISETP.GE.AND P0, PT, R7, R4, PT ;  /* 0x000000040700a20c */ /* 0x000fe40003f06270 */
[----:B------:R-:W-:Y:S01]  /*4610*/  @!P2 IADD3 R7, R0, 0x10, RZ ;  /* 0x000000100007a810 */ /* 0x000fe20007ffe0ff */
[--C-:B------:R-:W-:Y:S06]  /*4620*/  FFMA.FTZ R6, R6, UR6, -R2.reuse ;  /* 0x0000000606067c23 */ /* 0x100fec0008010802 */
[----:B------:R4:W-:Y:S10]  /*4630*/  MUFU.EX2 R182, R6 ;  /* 0x0000000600b67308 */ /* 0x0009f40000000800 */
[----:B------:R-:W2:Y:S01]  /*4640*/  MUFU.TANH R63, R15 ;  /* 0x0000000f003f7308 */ /* 0x000ea20000002400 */
[--C-:B---3--:R-:W-:Y:S01]  /*4650*/  FFMA.FTZ R8, R9, UR6, -R3.reuse ;  /* 0x0000000609087c23 */ /* 0x108fe20008010803 */
[----:B-1----:R-:W-:Y:S08]  /*4660*/  MOV R9, R100 ;  /* 0x0000006400097202 */ /* 0x002ff00000000f00 */
[----:B------:R1:W-:Y:S01]  /*4670*/  MUFU.EX2 R108, R8 ;  /* 0x00000008006c7308 */ /* 0x0003e20000000800 */
[----:B----4-:R-:W-:Y:S09]  /*4680*/  @!P2 IADD3 R6, R0, 0x11, RZ ;  /* 0x000000110006a810 */ /* 0x010ff20007ffe0ff */
[----:B------:R-:W-:Y:S10]  /*4690*/  MUFU.TANH R59, R16 ;  /* 0x00000010003b7308 */ /* 0x000ff40000002400 */
[----:B------:R-:W3:Y:S01]  /*46a0*/  MUFU.TANH R58, R17 ;  /* 0x00000011003a7308 */ /* 0x000ee20000002400 */
[----:B-1----:R-:W-:Y:S02]  /*46b0*/  MOV R8, R103 ;  /* 0x0000006700087202 */ /* 0x002fe40000000f00 */
[----:B------:R-:W-:Y:S02]  /*46c0*/  @!P2 FSEL R8, R103, -INF , !P0 ;  /* 0xff8000006708a808 */ /* 0x000fe40004000000 */
[-C--:B------:R-:W-:Y:S03]  /*46d0*/  @!P2 ISETP.GE.AND P0, PT, R7, R5.reuse, PT ;  /* 0x000000050700a20c */ /* 0x080fe60003f06270 */
[--C-:B------:R-:W-:Y:S01]  /*46e0*/  FFMA.FTZ R8, R8, UR6, -R2.reuse ;  /* 0x0000000608087c23 */ /* 0x100fe20008010802 */
[----:B------:R-:W-:Y:S01]  /*46f0*/  @!P2 FSEL R9, R100, -INF , !P0 ;  /* 0xff8000006409a808 */ /* 0x000fe20004000000 */
[----:B------:R-:W-:Y:S01]  /*4700*/  MUFU.TANH R62, R18 ;  /* 0x00000012003e7308 */ /* 0x000fe20000002400 */
[----:B------:R-:W-:Y:S03]  /*4710*/  @!P2 ISETP.GE.AND P0, PT, R6, R5, PT ;  /* 0x000000050600a20c */ /* 0x000fe60003f06270 */
[--C-:B------:R-:W-:Y:S06]  /*4720*/  FFMA.FTZ R9, R9, UR6, -R3.reuse ;  /* 0x0000000609097c23 */ /* 0x100fec0008010803 */
[----:B------:R1:W-:Y:S10]  /*4730*/  MUFU.EX2 R180, R8 ;  /* 0x0000000800b47308 */ /* 0x0003f40000000800 */
[----:B------:R4:W-:Y:S10]  /*4740*/  MUFU.EX2 R112, R9 ;  /* 0x0000000900707308 */ /* 0x0009f40000000800 */
[----:B------:R-:W3:Y:S01]  /*4750*/  MUFU.TANH R61, R19 ;  /* 0x00000013003d7308 */ /* 0x000ee20000002400 */
[----:B-1----:R-:W-:Y:S02]  /*4760*/  MOV R8, R60 ;  /* 0x0000003c00087202 */ /* 0x002fe40000000f00 */
[----:B------:R-:W-:Y:S02]  /*4770*/  @!P2 FSEL R8, R60, -INF , !P0 ;  /* 0xff8000003c08a808 */ /* 0x000fe40004000000 */
[-C--:B------:R-:W-:Y:S02]  /*4780*/  @!P2 ISETP.GE.AND P0, PT, R7, R4.reuse, PT ;  /* 0x000000040700a20c */ /* 0x080fe40003f06270 */
[----:B--2---:R-:W-:Y:S01]  /*4790*/  MOV R7, R101 ;  /* 0x0000006500077202 */ /* 0x004fe20000000f00 */
[--C-:B------:R-:W-:Y:S01]  /*47a0*/  FFMA.FTZ R8, R8, UR6, -R3.reuse ;  /* 0x0000000608087c23 */ /* 0x100fe20008010803 */
[----:B------:R-:W-:Y:S02]  /*47b0*/  @!P2 FSEL R7, R101, -INF , !P0 ;  /* 0xff8000006507a808 */ /* 0x000fe40004000000 */
[----:B------:R-:W-:Y:S01]  /*47c0*/  @!P2 ISETP.GE.AND P0, PT, R6, R4, PT ;  /* 0x000000040600a20c */ /* 0x000fe20003f06270 */
[----:B------:R1:W2:Y:S01]  /*47d0*/  MUFU.EX2 R109, R8 ;  /* 0x00000008006d7308 */ /* 0x0002a20000000800 */
[----:B------:R-:W-:Y:S02]  /*47e0*/  MOV R6, R63 ;  /* 0x0000003f00067202 */ /* 0x000fe40000000f00 */
[----:B------:R-:W-:Y:S05]  /*47f0*/  @!P2 FSEL R6, R63, -INF , !P0 ;  /* 0xff8000003f06a808 */ /* 0x000fea0004000000 */
[--C-:B----4-:R-:W-:Y:S01]  /*4800*/  FFMA.FTZ R9, R6, UR6, -R2.reuse ;  /* 0x0000000606097c23 */ /* 0x110fe20008010802 */
[C---:B------:R-:W-:Y:S03]  /*4810*/  @!P2 IADD3 R6, R0.reuse, 0x19, RZ ;  /* 0x000000190006a810 */ /* 0x040fe60007ffe0ff */
[----:B------:R-:W-:Y:S01]  /*4820*/  MUFU.EX2 R181, R9 ;  /* 0x0000000900b57308 */ /* 0x000fe20000000800 */
[--C-:B-1----:R-:W-:Y:S01]  /*4830*/  FFMA.FTZ R8, R7, UR6, -R2.reuse ;  /* 0x0000000607087c23 */ /* 0x102fe20008010802 */
[----:B------:R-:W-:Y:S02]  /*4840*/  @!P2 IADD3 R7, R0, 0x18, RZ ;  /* 0x000000180007a810 */ /* 0x000fe40007ffe0ff */
[----:B---3--:R-:W-:Y:S06]  /*4850*/  MOV R0, R58 ;  /* 0x0000003a00007202 */ /* 0x008fec0000000f00 */
[----:B------:R1:W3:Y:S01]  /*4860*/  MUFU.EX2 R210, R8 ;  /* 0x0000000800d27308 */ /* 0x0002e20000000800 */
[C---:B------:R-:W-:Y:S02]  /*4870*/  @!P2 ISETP.GE.AND P0, PT, R7.reuse, R5, PT ;  /* 0x000000050700a20c */ /* 0x040fe40003f06270 */
[-C--:B------:R-:W-:Y:S02]  /*4880*/  @!P2 ISETP.GE.AND P1, PT, R7, R4.reuse, PT ;  /* 0x000000040700a20c */ /* 0x080fe40003f26270 */
[----:B-1----:R-:W-:Y:S02]  /*4890*/  MOV R8, R59 ;  /* 0x0000003b00087202 */ /* 0x002fe40000000f00 */
[----:B------:R-:W-:Y:S02]  /*48a0*/  @!P2 FSEL R8, R59, -INF , !P0 ;  /* 0xff8000003b08a808 */ /* 0x000fe40004000000 */
[----:B------:R-:W-:Y:S03]  /*48b0*/  @!P2 ISETP.GE.AND P0, PT, R6, R5, PT ;  /* 0x000000050600a20c */ /* 0x000fe60003f06270 */
[--C-:B------:R-:W-:Y:S01]  /*48c0*/  FFMA.FTZ R5, R8, UR6, -R3.reuse ;  /* 0x0000000608057c23 */ /* 0x100fe20008010803 */
[----:B------:R-:W-:Y:S02]  /*48d0*/  @!P2 FSEL R0, R58, -INF , !P0 ;  /* 0xff8000003a00a808 */ /* 0x000fe40004000000 */
[----:B------:R-:W-:Y:S01]  /*48e0*/  @!P2 ISETP.GE.AND P0, PT, R6, R4, PT ;  /* 0x000000040600a20c */ /* 0x000fe20003f06270 */
[----:B------:R1:W-:Y:S01]  /*48f0*/  MUFU.EX2 R107, R5 ;  /* 0x00000005006b7308 */ /* 0x0003e20000000800 */
[----:B------:R-:W-:Y:S01]  /*4900*/  F2FP.F16.F32.PACK_AB R4, R111, R113 ;  /* 0x000000716f04723e */ /* 0x000fe200000000ff */
[----:B------:R-:W-:Y:S01]  /*4910*/  FFMA.FTZ R3, R0, UR6, -R3 ;  /* 0x0000000600037c23 */ /* 0x000fe20008010803 */
[----:B------:R-:W-:Y:S02]  /*4920*/  MOV R0, R61 ;  /* 0x0000003d00007202 */ /* 0x000fe40000000f00 */
[----:B------:R-:W-:Y:S01]  /*4930*/  @!P2 FSEL R0, R61, -INF , !P0 ;  /* 0xff8000003d00a808 */ /* 0x000fe20004000000 */
[----:B------:R3:W-:Y:S04]  /*4940*/  STS [R220+0x12000], R4 ;  /* 0x01200004dc007388 */ /* 0x0007e80000000800 */
[----:B------:R4:W3:Y:S01]  /*4950*/  MUFU.EX2 R106, R3 ;  /* 0x00000003006a7308 */ /* 0x0008e20000000800 */
[----:B-1----:R-:W-:Y:S02]  /*4960*/  MOV R5, R62 ;  /* 0x0000003e00057202 */ /* 0x002fe40000000f00 */
[----:B------:R-:W-:Y:S05]  /*4970*/  @!P2 FSEL R5, R62, -INF , !P1 ;  /* 0xff8000003e05a808 */ /* 0x000fea0004800000 */
[--C-:B----4-:R-:W-:Y:S01]  /*4980*/  FFMA.FTZ R3, R5, UR6, -R2.reuse ;  /* 0x0000000605037c23 */ /* 0x110fe20008010802 */
[----:B------:R-:W-:Y:S01]  /*4990*/  FFMA.FTZ R2, R0, UR6, -R2 ;  /* 0x0000000600027c23 */ /* 0x000fe20008010802 */
[----:B------:R-:W-:Y:S02]  /*49a0*/  F2FP.F16.F32.PACK_AB R0, R180, R182 ;  /* 0x000000b6b400723e */ /* 0x000fe400000000ff */
[----:B------:R1:W-:Y:S01]  /*49b0*/  MUFU.EX2 R115, R3 ;  /* 0x0000000300737308 */ /* 0x0003e20000000800 */
[----:B--2---:R-:W-:Y:S02]  /*49c0*/  F2FP.F16.F32.PACK_AB R5, R109, R112 ;  /* 0x000000706d05723e */ /* 0x004fe400000000ff */
[----:B---3--:R-:W-:Y:S07]  /*49d0*/  F2FP.F16.F32.PACK_AB R4, R181, R210 ;  /* 0x000000d2b504723e */ /* 0x008fee00000000ff */
[----:B------:R2:W3:Y:S01]  /*49e0*/  MUFU.EX2 R114, R2 ;  /* 0x0000000200727308 */ /* 0x0004e20000000800 */
[----:B-1----:R-:W-:Y:S05]  /*49f0*/  F2FP.F16.F32.PACK_AB R3, R183, R211 ;  /* 0x000000d3b703723e */ /* 0x002fea00000000ff */
[----:B------:R1:W-:Y:S01]  /*4a00*/  STS [R220+0x12400], R3 ;  /* 0x01240003dc007388 */ /* 0x0003e20000000800 */
[----:B--2---:R-:W-:Y:S03]  /*4a10*/  F2FP.F16.F32.PACK_AB R2, R108, R110 ;  /* 0x0000006e6c02723e */ /* 0x004fe600000000ff */
[----:B------:R2:W-:Y:S04]  /*4a20*/  STS [R222+0x12400], R0 ;  /* 0x01240000de007388 */ /* 0x0005e80000000800 */
[----:B------:R3:W-:Y:S04]  /*4a30*/  STS [R222+0x12000], R2 ;  /* 0x01200002de007388 */ /* 0x0007e80000000800 */
[----:B------:R-:W-:Y:S04]  /*4a40*/  STS [R219+0x12000], R5 ;  /* 0x01200005db007388 */ /* 0x000fe80000000800 */
[----:B------:R-:W-:Y:S01]  /*4a50*/  STS [R219+0x12400], R4 ;  /* 0x01240004db007388 */ /* 0x000fe20000000800 */
[----:B-1----:R-:W-:Y:S02]  /*4a60*/  F2FP.F16.F32.PACK_AB R3, R106, R107 ;  /* 0x0000006b6a03723e */ /* 0x002fe400000000ff */
[----:B--2---:R-:W-:Y:S03]  /*4a70*/  LEA R0, R197, UR5, 0x1 ;  /* 0x00000005c5007c11 */ /* 0x004fe6000f8e08ff */
[----:B------:R-:W-:Y:S01]  /*4a80*/  STS [R221+0x12000], R3 ;  /* 0x01200003dd007388 */ /* 0x000fe20000000800 */
[----:B---3--:R-:W-:Y:S02]  /*4a90*/  F2FP.F16.F32.PACK_AB R2, R114, R115 ;  /* 0x000000737202723e */ /* 0x008fe400000000ff */
[CC--:B------:R-:W-:Y:S03]  /*4aa0*/  IADD3 R56, R189.reuse, R0.reuse, RZ ;  /* 0x00000000bd387210 */ /* 0x0c0fe60007ffe0ff */
[----:B------:R1:W-:Y:S04]  /*4ab0*/  STS [R221+0x12400], R2 ;  /* 0x01240002dd007388 */ /* 0x0003e80000000800 */
[----:B------:R-:W2:Y:S01]  /*4ac0*/  LDSM.16.M88.4 R16, [R0+0x8000] ;  /* 0x008000000010783b */ /* 0x000ea20000000200 */
[----:B-1----:R-:W-:Y:S04]  /*4ad0*/  IADD3 R2, R192, R0, RZ ;  /* 0x00000000c0027210 */ /* 0x002fe80007ffe0ff */
[----:B------:R-:W-:Y:S03]  /*4ae0*/  IADD3 R3, R189, R2, RZ ;  /* 0x00000002bd037210 */ /* 0x000fe60007ffe0ff */
        /* <DEDUP_REMOVED lines=29> */
[----:B------:R1:W2:Y:S04]  /*4cc0*/  LDSM.16.M88.4 R52, [R56+0xa000] ;  /* 0x00a000003834783b */ /* 0x0002a80000000200 */
[----:B-1----:R-:W-:Y:S06]  /*4cd0*/  IADD3 R56, P0, R245, R224, RZ ;  /* 0x000000e0f5387210 */ /* 0x002fec0007f1e0ff */
[----:B------:R-:W-:Y:S05]  /*4ce0*/  IADD3.X R57, R252, R223, RZ, P0, !PT ;  /* 0x000000dffc397210 */ /* 0x000fea00007fe4ff */
[----:B------:R-:W3:Y:S04]  /*4cf0*/  LDG.E R2, desc[UR16][R56.64] ;  /* 0x0000001038027981 */ /* 0x000ee8000c1e1900 */
[----:B------:R-:W4:Y:S01]  /*4d00*/  LDG.E R0, desc[UR16][R56.64+0x20] ;  /* 0x0000201038007981 */ /* 0x000f22000c1e1900 */
[C---:B--2---:R-:W-:Y:S06]  /*4d10*/  HMMA.16816.F32 R4, R52.reuse, R164, R4 ;  /* 0x000000a43404723c */ /* 0x044fec0000001804 */
[C---:B------:R-:W-:Y:S06]  /*4d20*/  HMMA.16816.F32 R8, R52.reuse, R166, R8 ;  /* 0x000000a63408723c */ /* 0x040fec0000001808 */
[C---:B------:R-:W-:Y:S06]  /*4d30*/  HMMA.16816.F32 R12, R52.reuse, R168, R12 ;  /* 0x000000a8340c723c */ /* 0x040fec000000180c */
[----:B------:R-:W-:Y:S01]  /*4d40*/  HMMA.16816.F32 R16, R52, R170, R16 ;  /* 0x000000aa3410723c */ /* 0x000fe20000001810 */
[----:B------:R1:W2:Y:S04]  /*4d50*/  LDSM.16.M88.4 R52, [R3+0xa000] ;  /* 0x00a000000334783b */ /* 0x0002a80000000200 */
[----:B-1----:R-:W-:Y:S06]  /*4d60*/  FFMA.FTZ R3, -R67, R67, 1 ;  /* 0x3f80000043037423 */ /* 0x002fec0000010143 */
[----:B------:R-:W-:Y:S01]  /*4d70*/  FMUL.FTZ R3, R3, UR7 ;  /* 0x0000000703037c20 */ /* 0x000fe20008410000 */
[C---:B--2---:R-:W-:Y:S06]  /*4d80*/  HMMA.16816.F32 R4, R52.reuse, R172, R4 ;  /* 0x000000ac3404723c */ /* 0x044fec0000001804 */
[C---:B------:R-:W-:Y:S06]  /*4d90*/  HMMA.16816.F32 R8, R52.reuse, R174, R8 ;  /* 0x000000ae3408723c */ /* 0x040fec0000001808 */
[C---:B------:R-:W-:Y:S06]  /*4da0*/  HMMA.16816.F32 R12, R52.reuse, R176, R12 ;  /* 0x000000b0340c723c */ /* 0x040fec000000180c */
[----:B------:R-:W-:Y:S06]  /*4db0*/  HMMA.16816.F32 R16, R52, R178, R16 ;  /* 0x000000b23410723c */ /* 0x000fec0000001810 */
[C---:B---3--:R-:W-:Y:S01]  /*4dc0*/  FADD.FTZ R4, -R2.reuse, R4 ;  /* 0x0000000402047221 */ /* 0x048fe20000010100 */
[C---:B------:R-:W-:Y:S05]  /*4dd0*/  FADD.FTZ R52, -R2.reuse, R5 ;  /* 0x0000000502347221 */ /* 0x040fea0000010100 */
[C---:B------:R-:W-:Y:S06]  /*4de0*/  FADD.FTZ R53, -R2.reuse, R9 ;  /* 0x0000000902357221 */ /* 0x040fec0000010100 */
[----:B------:R-:W-:Y:S01]  /*4df0*/  FADD.FTZ R12, -R2, R12 ;  /* 0x0000000c020c7221 */ /* 0x000fe20000010100 */
[----:B------:R-:W-:Y:S01]  /*4e00*/  FMUL.FTZ R5, R113, R4 ;  /* 0x0000000471057220 */ /* 0x000fe20000410000 */
[----:B------:R-:W-:Y:S01]  /*4e10*/  FFMA.FTZ R4, -R66, R66, 1 ;  /* 0x3f80000042047423 */ /* 0x000fe20000010142 */
[----:B------:R-:W-:Y:S01]  /*4e20*/  FMUL.FTZ R52, R111, R52 ;  /* 0x000000346f347220 */ /* 0x000fe20000410000 */
[----:B------:R-:W-:Y:S01]  /*4e30*/  FADD.FTZ R8, -R2, R8 ;  /* 0x0000000802087221 */ /* 0x000fe20000010100 */
[----:B------:R-:W-:Y:S01]  /*4e40*/  FMUL.FTZ R3, R5, R3 ;  /* 0x0000000305037220 */ /* 0x000fe20000410000 */
[----:B------:R-:W-:Y:S01]  /*4e50*/  FMUL.FTZ R9, R4, UR7 ;  /* 0x0000000704097c20 */ /* 0x000fe20008410000 */
[----:B------:R-:W-:Y:S01]  /*4e60*/  FFMA.FTZ R4, -R65, R65, 1 ;  /* 0x3f80000041047423 */ /* 0x000fe20000010141 */
[----:B------:R-:W-:Y:S01]  /*4e70*/  FFMA.FTZ R5, -R64, R64, 1 ;  /* 0x3f80000040057423 */ /* 0x000fe20000010140 */
[----:B------:R-:W-:Y:S01]  /*4e80*/  FADD.FTZ R54, -R2, R17 ;  /* 0x0000001102367221 */ /* 0x000fe20000010100 */
[----:B------:R-:W-:Y:S01]  /*4e90*/  FMUL.FTZ R9, R52, R9 ;  /* 0x0000000934097220 */ /* 0x000fe20000410000 */
[C---:B------:R-:W-:Y:S01]  /*4ea0*/  FADD.FTZ R13, -R2.reuse, R13 ;  /* 0x0000000d020d7221 */ /* 0x040fe20000010100 */
[----:B------:R-:W-:Y:S01]  /*4eb0*/  FADD.FTZ R55, -R2, R16 ;  /* 0x0000001002377221 */ /* 0x000fe20000010100 */
[----:B------:R-:W-:Y:S01]  /*4ec0*/  FMUL.FTZ R17, R112, R12 ;  /* 0x0000000c70117220 */ /* 0x000fe20000410000 */
[----:B------:R-:W-:Y:S01]  /*4ed0*/  FMUL.FTZ R8, R110, R8 ;  /* 0x000000086e087220 */ /* 0x000fe20000410000 */
[----:B------:R-:W-:Y:S01]  /*4ee0*/  F2FP.F16.F32.PACK_AB R9, R9, R3 ;  /* 0x000000030909723e */ /* 0x000fe200000000ff */
[----:B------:R-:W-:Y:S01]  /*4ef0*/  FMUL.FTZ R53, R108, R53 ;  /* 0x000000356c357220 */ /* 0x000fe20000410000 */
[----:B------:R-:W-:Y:S01]  /*4f00*/  FMUL.FTZ R2, R4, UR7 ;  /* 0x0000000704027c20 */ /* 0x000fe20008410000 */
[----:B------:R-:W-:Y:S01]  /*4f10*/  FMUL.FTZ R16, R5, UR7 ;  /* 0x0000000705107c20 */ /* 0x000fe20008410000 */
[----:B------:R-:W-:Y:S01]  /*4f20*/  FFMA.FTZ R3, -R100, R100, 1 ;  /* 0x3f80000064037423 */ /* 0x000fe20000010164 */
[----:B------:R-:W-:Y:S01]  /*4f30*/  FFMA.FTZ R12, -R60, R60, 1 ;  /* 0x3f8000003c0c7423 */ /* 0x000fe2000001013c */
[----:B------:R-:W-:Y:S01]  /*4f40*/  FMUL.FTZ R52, R109, R13 ;  /* 0x0000000d6d347220 */ /* 0x000fe20000410000 */
[----:B------:R-:W-:Y:S01]  /*4f50*/  FMUL.FTZ R2, R8, R2 ;  /* 0x0000000208027220 */ /* 0x000fe20000410000 */
        /* <DEDUP_REMOVED lines=8> */
[----:B------:R-:W-:Y:S01]  /*4fe0*/  FMUL.FTZ R8, R106, R54 ;  /* 0x000000366a087220 */ /* 0x000fe20000410000 */
[----:B------:R-:W-:Y:S01]  /*4ff0*/  FMUL.FTZ R4, R4, UR7 ;  /* 0x0000000704047c20 */ /* 0x000fe20008410000 */
[----:B------:R-:W-:Y:S01]  /*5000*/  FMUL.FTZ R13, R13, UR7 ;  /* 0x000000070d0d7c20 */ /* 0x000fe20008410000 */
[----:B------:R-:W-:Y:S01]  /*5010*/  F2FP.F16.F32.PACK_AB R16, R16, R2 ;  /* 0x000000021010723e */ /* 0x000fe200000000ff */
[----:B----4-:R-:W-:Y:S01]  /*5020*/  FADD.FTZ R6, -R0, R6 ;  /* 0x0000000600067221 */ /* 0x010fe20000010100 */
[----:B------:R-:W-:Y:S01]  /*5030*/  FFMA.FTZ R2, -R105, R105, 1 ;  /* 0x3f80000069027423 */ /* 0x000fe20000010169 */
[----:B------:R-:W-:Y:S01]  /*5040*/  FMUL.FTZ R4, R5, R4 ;  /* 0x0000000405047220 */ /* 0x000fe20000410000 */
[----:B------:R-:W-:Y:S01]  /*5050*/  FMUL.FTZ R13, R8, R13 ;  /* 0x0000000d080d7220 */ /* 0x000fe20000410000 */
[----:B------:R-:W-:Y:S01]  /*5060*/  F2FP.F16.F32.PACK_AB R12, R12, R3 ;  /* 0x000000030c0c723e */ /* 0x000fe200000000ff */
[----:B------:R-:W-:Y:S01]  /*5070*/  FMUL.FTZ R3, R211, R6 ;  /* 0x00000006d3037220 */ /* 0x000fe20000410000 */
[----:B------:R-:W-:Y:S01]  /*5080*/  FMUL.FTZ R2, R2, UR7 ;  /* 0x0000000702027c20 */ /* 0x000fe20008410000 */
[----:B------:R-:W-:Y:S01]  /*5090*/  FADD.FTZ R7, -R0, R7 ;  /* 0x0000000700077221 */ /* 0x000fe20000010100 */
[----:B------:R-:W-:Y:S01]  /*50a0*/  FFMA.FTZ R8, -R102, R102, 1 ;  /* 0x3f80000066087423 */ /* 0x000fe20000010166 */
[----:B------:R-:W-:Y:S01]  /*50b0*/  F2FP.F16.F32.PACK_AB R13, R13, R4 ;  /* 0x000000040d0d723e */ /* 0x000fe200000000ff */
[----:B------:R-:W-:Y:S01]  /*50c0*/  FMUL.FTZ R2, R3, R2 ;  /* 0x0000000203027220 */ /* 0x000fe20000410000 */
[----:B------:R-:W-:Y:S01]  /*50d0*/  FMUL.FTZ R4, R183, R7 ;  /* 0x00000007b7047220 */ /* 0x000fe20000410000 */
[----:B------:R-:W-:Y:S01]  /*50e0*/  FMUL.FTZ R8, R8, UR7 ;  /* 0x0000000708087c20 */ /* 0x000fe20008410000 */
[----:B------:R-:W-:Y:S01]  /*50f0*/  FFMA.FTZ R3, -R104, R104, 1 ;  /* 0x3f80000068037423 */ /* 0x000fe20000010168 */
[C---:B------:R-:W-:Y:S01]  /*5100*/  FADD.FTZ R14, -R0.reuse, R14 ;  /* 0x0000000e000e7221 */ /* 0x040fe20000010100 */
[----:B------:R-:W-:Y:S01]  /*5110*/  FADD.FTZ R7, -R0, R18 ;  /* 0x0000001200077221 */ /* 0x000fe20000010100 */
[----:B------:R-:W-:Y:S01]  /*5120*/  FMUL.FTZ R8, R4, R8 ;  /* 0x0000000804087220 */ /* 0x000fe20000410000 */
[----:B------:R-:W-:Y:S01]  /*5130*/  FMUL.FTZ R18, R3, UR7 ;  /* 0x0000000703127c20 */ /* 0x000fe20008410000 */
[C---:B------:R-:W-:Y:S01]  /*5140*/  FADD.FTZ R5, -R0.reuse, R10 ;  /* 0x0000000a00057221 */ /* 0x040fe20000010100 */
[C---:B------:R-:W-:Y:S01]  /*5150*/  FADD.FTZ R6, -R0.reuse, R11 ;  /* 0x0000000b00067221 */ /* 0x040fe20000010100 */
[----:B------:R-:W-:Y:S01]  /*5160*/  FADD.FTZ R4, -R0, R15 ;  /* 0x0000000f00047221 */ /* 0x000fe20000010100 */
[----:B------:R-:W-:Y:S01]  /*5170*/  FMUL.FTZ R3, R210, R14 ;  /* 0x0000000ed2037220 */ /* 0x000fe20000410000 */
[----:B------:R-:W-:Y:S01]  /*5180*/  FFMA.FTZ R17, -R103, R103, 1 ;  /* 0x3f80000067117423 */ /* 0x000fe20000010167 */
[----:B------:R-:W-:Y:S01]  /*5190*/  FADD.FTZ R19, -R0, R19 ;  /* 0x0000001300137221 */ /* 0x000fe20000010100 */
[----:B------:R-:W-:Y:S01]  /*51a0*/  FFMA.FTZ R11, -R101, R101, 1 ;  /* 0x3f800000650b7423 */ /* 0x000fe20000010165 */
[----:B------:R-:W-:Y:S01]  /*51b0*/  FFMA.FTZ R10, -R63, R63, 1 ;  /* 0x3f8000003f0a7423 */ /* 0x000fe2000001013f */
[----:B------:R-:W-:Y:S01]  /*51c0*/  FFMA.FTZ R15, -R62, R62, 1 ;  /* 0x3f8000003e0f7423 */ /* 0x000fe2000001013e */
[----:B------:R-:W-:Y:S01]  /*51d0*/  FFMA.FTZ R14, -R61, R61, 1 ;  /* 0x3f8000003d0e7423 */ /* 0x000fe2000001013d */
[----:B------:R-:W-:Y:S01]  /*51e0*/  F2FP.F16.F32.PACK_AB R8, R8, R2 ;  /* 0x000000020808723e */ /* 0x000fe200000000ff */
[----:B------:R-:W-:Y:S01]  /*51f0*/  FMUL.FTZ R5, R182, R5 ;  /* 0x00000005b6057220 */ /* 0x000fe20000410000 */
[----:B------:R-:W-:Y:S01]  /*5200*/  FMUL.FTZ R6, R180, R6 ;  /* 0x00000006b4067220 */ /* 0x000fe20000410000 */
[----:B------:R-:W-:Y:S01]  /*5210*/  FMUL.FTZ R17, R17, UR7 ;  /* 0x0000000711117c20 */ /* 0x000fe20008410000 */
[----:B------:R-:W-:Y:S01]  /*5220*/  FMUL.FTZ R4, R181, R4 ;  /* 0x00000004b5047220 */ /* 0x000fe20000410000 */
[----:B------:R-:W-:Y:S01]  /*5230*/  FMUL.FTZ R0, R115, R7 ;  /* 0x0000000773007220 */ /* 0x000fe20000410000 */
[----:B------:R-:W-:Y:S01]  /*5240*/  FMUL.FTZ R2, R114, R19 ;  /* 0x0000001372027220 */ /* 0x000fe20000410000 */
[----:B------:R-:W-:Y:S01]  /*5250*/  FMUL.FTZ R11, R11, UR7 ;  /* 0x000000070b0b7c20 */ /* 0x000fe20008410000 */
[----:B------:R-:W-:Y:S01]  /*5260*/  FMUL.FTZ R10, R10, UR7 ;  /* 0x000000070a0a7c20 */ /* 0x000fe20008410000 */
[----:B------:R-:W-:Y:S01]  /*5270*/  FMUL.FTZ R15, R15, UR7 ;  /* 0x000000070f0f7c20 */ /* 0x000fe20008410000 */
[----:B------:R-:W-:Y:S01]  /*5280*/  FMUL.FTZ R14, R14, UR7 ;  /* 0x000000070e0e7c20 */ /* 0x000fe20008410000 */
[----:B------:R-:W-:Y:S01]  /*5290*/  FMUL.FTZ R18, R5, R18 ;  /* 0x0000001205127220 */ /* 0x000fe20000410000 */
[----:B------:R-:W-:Y:S01]  /*52a0*/  FMUL.FTZ R17, R6, R17 ;  /* 0x0000001106117220 */ /* 0x000fe20000410000 */
[----:B------:R-:W-:Y:S01]  /*52b0*/  FMUL.FTZ R11, R3, R11 ;  /* 0x0000000b030b7220 */ /* 0x000fe20000410000 */
        /* <DEDUP_REMOVED lines=60> */
.L_x_424:
[----:B------:R1:W5:Y:S01]  /*5680*/  LDL R210, [R1+0x4] ;  /* 0x0000040001d27983 */ /* 0x0003620000100800 */
[----:B---3--:R-:W-:Y:S02]  /*5690*/  F2FP.F16.F32.PACK_AB R2, R17, R18 ;  /* 0x000000121102723e */ /* 0x008fe400000000ff */
[----:B------:R-:W-:Y:S01]  /*56a0*/  F2FP.F16.F32.PACK_AB R0, R10, R11 ;  /* 0x0000000b0a00723e */ /* 0x000fe200000000ff */
[----:B------:R-:W-:Y:S01]  /*56b0*/  STS [R220+0x10000], R9 ;  /* 0x01000009dc007388 */ /* 0x000fe20000000800 */
[----:B------:R-:W-:Y:S03]  /*56c0*/  F2FP.F16.F32.PACK_AB R3, R14, R15 ;  /* 0x0000000f0e03723e */ /* 0x000fe600000000ff */
[----:B------:R-:W-:Y:S04]  /*56d0*/  STS [R220+0x10400], R8 ;  /* 0x01040008dc007388 */ /* 0x000fe80000000800 */
[----:B------:R-:W-:Y:S04]  /*56e0*/  STS [R222+0x10000], R16 ;  /* 0x01000010de007388 */ /* 0x000fe80000000800 */
[----:B------:R-:W-:Y:S04]  /*56f0*/  STS [R222+0x10400], R2 ;  /* 0x01040002de007388 */ /* 0x000fe80000000800 */
[----:B------:R-:W-:Y:S04]  /*5700*/  STS [R219+0x10000], R12 ;  /* 0x0100000cdb007388 */ /* 0x000fe80000000800 */
[----:B------:R2:W-:Y:S04]  /*5710*/  STS [R219+0x10400], R0 ;  /* 0x01040000db007388 */ /* 0x0005e80000000800 */
[----:B------:R-:W-:Y:S04]  /*5720*/  STS [R221+0x10000], R13 ;  /* 0x0100000ddd007388 */ /* 0x000fe80000000800 */
[----:B------:R-:W-:Y:S01]  /*5730*/  STS [R221+0x10400], R3 ;  /* 0x01040003dd007388 */ /* 0x000fe20000000800 */
[----:B------:R-:W-:Y:S01]  /*5740*/  BAR.SYNC.DEFER_BLOCKING 0x0 ;  /* 0x0000000000007b1d */ /* 0x000fe20000010000 */
[----:B--2---:R-:W-:Y:S05]  /*5750*/  LEA R0, R198, UR5, 0x1 ;  /* 0x00000005c6007c11 */ /* 0x004fea000f8e08ff */
[----:B------:R-:W-:Y:S04]  /*5760*/  LDSM.16.MT88.4 R4, [R186+0x12000] ;  /* 0x01200000ba04783b */ /* 0x000fe80000004200 */
[----:B------:R-:W2:Y:S04]  /*5770*/  LDSM.16.MT88.4 R8, [R0+0x8000] ;  /* 0x008000000008783b */ /* 0x000ea80000004200 */
[----:B------:R-:W3:Y:S04]  /*5780*/  LDSM.16.MT88.4 R12, [R185+0x12000] ;  /* 0x01200000b90c783b */ /* 0x000ee80000004200 */
[----:B------:R-:W4:Y:S04]  /*5790*/  LDSM.16.MT88.4 R16, [R0+0xa000] ;  /* 0x00a000000010783b */ /* 0x000f280000004200 */
[----:B------:R-:W-:Y:S04]  /*57a0*/  LDSM.16.MT88.4 R52, [R186+0x12800] ;  /* 0x01280000ba34783b */ /* 0x000fe80000004200 */
[----:B------:R-:W1:Y:S04]  /*57b0*/  LDSM.16.MT88.4 R56, [R0+0x8800] ;  /* 0x008800000038783b */ /* 0x000e680000004200 */
[----:B------:R-:W1:Y:S04]  /*57c0*/  LDSM.16.MT88.4 R60, [R185+0x12800] ;  /* 0x01280000b93c783b */ /* 0x000e680000004200 */
[----:B------:R-:W1:Y:S01]  /*57d0*/  LDSM.16.MT88.4 R64, [R0+0xa800] ;  /* 0x00a800000040783b */ /* 0x000e620000004200 */
[-C--:B--2---:R-:W-:Y:S06]  /*57e0*/  HMMA.16816.F32 R20, R4, R8.reuse, R20 ;  /* 0x000000080414723c */ /* 0x084fec0000001814 */
[C---:B---3--:R-:W-:Y:S06]  /*57f0*/  HMMA.16816.F32 R24, R12.reuse, R8, R24 ;  /* 0x000000080c18723c */ /* 0x048fec0000001818 */
[-C--:B------:R-:W-:Y:S06]  /*5800*/  HMMA.16816.F32 R28, R12, R10.reuse, R28 ;  /* 0x0000000a0c1c723c */ /* 0x080fec000000181c */
[C---:B------:R-:W-:Y:S01]  /*5810*/  HMMA.16816.F32 R32, R4.reuse, R10, R32 ;  /* 0x0000000a0420723c */ /* 0x040fe20000001820 */
[----:B------:R-:W-:Y:S05]  /*5820*/  LDSM.16.MT88.4 R8, [R0+0x9000] ;  /* 0x009000000008783b */ /* 0x000fea0000004200 */
[-C--:B----4-:R-:W-:Y:S06]  /*5830*/  HMMA.16816.F32 R36, R4, R16.reuse, R36 ;  /* 0x000000100424723c */ /* 0x090fec0000001824 */
[C---:B------:R-:W-:Y:S06]  /*5840*/  HMMA.16816.F32 R40, R12.reuse, R16, R40 ;  /* 0x000000100c28723c */ /* 0x040fec0000001828 */
[-C--:B------:R-:W-:Y:S01]  /*5850*/  HMMA.16816.F32 R44, R12, R18.reuse, R44 ;  /* 0x000000120c2c723c */ /* 0x080fe2000000182c */
[----:B------:R-:W-:Y:S05]  /*5860*/  LDSM.16.MT88.4 R12, [R185+0x13000] ;  /* 0x01300000b90c783b */ /* 0x000fea0000004200 */
[----:B------:R-:W-:Y:S01]  /*5870*/  HMMA.16816.F32 R48, R4, R18, R48 ;  /* 0x000000120430723c */ /* 0x000fe20000001830 */
[----:B------:R-:W2:Y:S04]  /*5880*/  LDSM.16.MT88.4 R4, [R186+0x13000] ;  /* 0x01300000ba04783b */ /* 0x000ea80000004200 */
[----:B------:R-:W3:Y:S01]  /*5890*/  LDSM.16.MT88.4 R16, [R0+0xb000] ;  /* 0x00b000000010783b */ /* 0x000ee20000004200 */
[-C--:B-1----:R-:W-:Y:S06]  /*58a0*/  HMMA.16816.F32 R20, R52, R56.reuse, R20 ;  /* 0x000000383414723c */ /* 0x082fec0000001814 */
[C---:B------:R-:W-:Y:S06]  /*58b0*/  HMMA.16816.F32 R24, R60.reuse, R56, R24 ;  /* 0x000000383c18723c */ /* 0x040fec0000001818 */
        /* <DEDUP_REMOVED lines=8> */
[----:B------:R-:W1:Y:S04]  /*5940*/  LDSM.16.MT88.4 R52, [R186+0x13800] ;  /* 0x01380000ba34783b */ /* 0x000e680000004200 */
[----:B------:R-:W4:Y:S01]  /*5950*/  LDSM.16.MT88.4 R64, [R0+0xb800] ;  /* 0x00b800000040783b */ /* 0x000f220000004200 */
[-C--:B--2---:R-:W-:Y:S01]  /*5960*/  HMMA.16816.F32 R20, R4, R8.reuse, R20 ;  /* 0x000000080414723c */ /* 0x084fe20000001814 */
[----:B------:R-:W-:Y:S05]  /*5970*/  BAR.SYNC.DEFER_BLOCKING 0x0 ;  /* 0x0000000000007b1d */ /* 0x000fea0000010000 */
[C---:B------:R-:W-:Y:S06]  /*5980*/  HMMA.16816.F32 R24, R12.reuse, R8, R24 ;  /* 0x000000080c18723c */ /* 0x040fec0000001818 */
[-C--:B------:R-:W-:Y:S06]  /*5990*/  HMMA.16816.F32 R28, R12, R10.reuse, R28 ;  /* 0x0000000a0c1c723c */ /* 0x080fec000000181c */
[C---:B------:R-:W-:Y:S06]  /*59a0*/  HMMA.16816.F32 R32, R4.reuse, R10, R32 ;  /* 0x0000000a0420723c */ /* 0x040fec0000001820 */
[-C--:B---3--:R-:W-:Y:S06]  /*59b0*/  HMMA.16816.F32 R36, R4, R16.reuse, R36 ;  /* 0x000000100424723c */ /* 0x088fec0000001824 */
[C---:B------:R-:W-:Y:S06]  /*59c0*/  HMMA.16816.F32 R40, R12.reuse, R16, R40 ;  /* 0x000000100c28723c */ /* 0x040fec0000001828 */
[-C--:B------:R-:W-:Y:S06]  /*59d0*/  HMMA.16816.F32 R44, R12, R18.reuse, R44 ;  /* 0x000000120c2c723c */ /* 0x080fec000000182c */
[----:B------:R-:W-:Y:S06]  /*59e0*/  HMMA.16816.F32 R48, R4, R18, R48 ;  /* 0x000000120430723c */ /* 0x000fec0000001830 */
[-C--:B-1----:R-:W-:Y:S06]  /*59f0*/  HMMA.16816.F32 R20, R52, R56.reuse, R20 ;  /* 0x000000383414723c */ /* 0x082fec0000001814 */
        /* <DEDUP_REMOVED lines=20> */
[----:B-----5:R-:W-:Y:S02]  /*5b40*/  LEA R4, R210, UR5, 0x1 ;  /* 0x00000005d2047c11 */ /* 0x020fe4000f8e08ff */
        /* <DEDUP_REMOVED lines=28> */
.L_x_425:
[----:B------:R-:W-:Y:S01]  /*5d10*/  LDSM.16.M88.4 R64, [R194] ;  /* 0x00000000c240783b */ /* 0x000fe20000000200 */
[C---:B------:R-:W-:Y:S01]  /*5d20*/  LEA R202, P0, R239.reuse, R202, 0x2 ;  /* 0x000000caefca7211 */ /* 0x040fe200078010ff */
[C---:B------:R-:W-:Y:S02]  /*5d30*/  VIADD R211, R216.reuse, 0x20 ;  /* 0x00000020d8d37836 */ /* 0x040fe40000000000 */
[----:B------:R-:W2:Y:S01]  /*5d40*/  LDSM.16.MT88.4 R16, [R0+0xc000] ;  /* 0x00c000000010783b */ /* 0x000ea20000004200 */
[----:B------:R-:W-:Y:S01]  /*5d50*/  LEA.HI.X.SX32 R203, R239, R203, 0x2, P0 ;  /* 0x000000cbefcb7211 */ /* 0x000fe200000f16ff */
[----:B-1----:R-:W-:Y:S02]  /*5d60*/  IMAD.MOV.U32 R2, RZ, RZ, R202 ;  /* 0x000000ffff027224 */ /* 0x002fe400078e00ca */
[----:B------:R-:W1:Y:S01]  /*5d70*/  LDSM.16.M88.4 R60, [R194+0x1000] ;  /* 0x00100000c23c783b */ /* 0x000e620000000200 */
[----:B------:R-:W-:Y:S02]  /*5d80*/  IMAD.IADD R211, R205, 0x1, R211 ;  /* 0x00000001cdd37824 */ /* 0x000fe400078e02d3 */
[----:B------:R-:W-:Y:S01]  /*5d90*/  IMAD.MOV.U32 R3, RZ, RZ, R203 ;  /* 0x000000ffff037224 */ /* 0x000fe200078e00cb */
[----:B------:R-:W3:Y:S04]  /*5da0*/  LDSM.16.MT88.4 R100, [R0+0xe000] ;  /* 0x00e000000064783b */ /* 0x000ee80000004200 */
[----:B------:R-:W-:Y:S04]  /*5db0*/  LDSM.16.M88.4 R104, [R193] ;  /* 0x00000000c168783b */ /* 0x000fe80000000200 */
[----:B------:R-:W4:Y:S04]  /*5dc0*/  LDSM.16.MT88.4 R108, [R0+0xc800] ;  /* 0x00c80000006c783b */ /* 0x000f280000004200 */
[----:B------:R-:W4:Y:S04]  /*5dd0*/  LDSM.16.M88.4 R112, [R193+0x1000] ;  /* 0x00100000c170783b */ /* 0x000f280000000200 */
[----:B------:R-:W4:Y:S01]  /*5de0*/  LDSM.16.MT88.4 R180, [R0+0xe800] ;  /* 0x00e8000000b4783b */ /* 0x000f220000004200 */
[-C--:B--2---:R-:W-:Y:S06]  /*5df0*/  HMMA.16816.F32 R4, R64, R16.reuse, RZ ;  /* 0x000000104004723c */ /* 0x084fec00000018ff */
[C---:B-1----:R-:W-:Y:S06]  /*5e00*/  HMMA.16816.F32 R8, R60.reuse, R16, RZ ;  /* 0x000000103c08723c */ /* 0x042fec00000018ff */
        /* <DEDUP_REMOVED lines=31> */
[----:B------:R-:W-:Y:S05]  /*6000*/  @P6 IMAD.X R105, R251, 0x1, R217, P1 ;  /* 0x00000001fb696824 */ /* 0x000fea00008e06d9 */
[----:B------:R-:W5:Y:S04]  /*6010*/  @P6 LDG.E R214, desc[UR16][R104.64+-0x100] ;  /* 0xffff001068d66981 */ /* 0x000f68000c1e1900 */
[----:B------:R4:W5:Y:S01]  /*6020*/  @P6 LDG.E R215, desc[UR16][R104.64+-0xe0] ;  /* 0xffff201068d76981 */ /* 0x000962000c1e1900 */
[-C--:B-1----:R-:W-:Y:S05]  /*6030*/  HMMA.16816.F32 R4, R108, R180.reuse, R4 ;  /* 0x000000b46c04723c */ /* 0x082fea0000001804 */
[C---:B---3--:R-:W-:Y:S01]  /*6040*/  VIADD R0, R216.reuse, 0x20 ;  /* 0x00000020d8007836 */ /* 0x048fe20000000000 */
[C---:B--2---:R-:W-:Y:S11]  /*6050*/  HMMA.16816.F32 R8, R112.reuse, R180, R8 ;  /* 0x000000b47008723c */ /* 0x044ff60000001808 */
[----:B------:R-:W-:Y:S06]  /*6060*/  @!UPT UIADD3 URZ, URZ, URZ, URZ ;  /* 0x0000003f3f3ff290 */ /* 0x000fec000fffe03f */
[----:B------:R1:W-:Y:S01]  /*6070*/  REDG.E.ADD.F32.FTZ.RN.STRONG.GPU desc[UR16][R2.64], R4 ;  /* 0x00000004020079a6 */ /* 0x0003e2000c10f390 */
[-C--:B------:R-:W-:Y:S06]  /*6080*/  HMMA.16816.F32 R12, R112, R182.reuse, R12 ;  /* 0x000000b6700c723c */ /* 0x080fec000000180c */
[C---:B------:R-:W-:Y:S06]  /*6090*/  HMMA.16816.F32 R16, R108.reuse, R182, R16 ;  /* 0x000000b66c10723c */ /* 0x040fec0000001810 */
[-C--:B----4-:R-:W-:Y:S06]  /*60a0*/  HMMA.16816.F32 R52, R108, R100.reuse, R52 ;  /* 0x000000646c34723c */ /* 0x090fec0000001834 */
[C---:B------:R-:W-:Y:S06]  /*60b0*/  HMMA.16816.F32 R56, R112.reuse, R100, R56 ;  /* 0x000000647038723c */ /* 0x040fec0000001838 */
[-C--:B------:R-:W-:Y:S05]  /*60c0*/  HMMA.16816.F32 R60, R112, R102.reuse, R60 ;  /* 0x00000066703c723c */ /* 0x080fea000000183c */
[CC--:B------:R-:W-:Y:S01]  /*60d0*/  LEA R100, P1, R205.reuse, R2.reuse, 0x2 ;  /* 0x00000002cd647211 */ /* 0x0c0fe200078210ff */
[----:B------:R-:W-:Y:S05]  /*60e0*/  HMMA.16816.F32 R64, R108, R102, R64 ;  /* 0x000000666c40723c */ /* 0x000fea0000001840 */
[-C--:B------:R-:W-:Y:S02]  /*60f0*/  LEA.HI.X.SX32 R101, R205, R3.reuse, 0x2, P1 ;  /* 0x00000003cd657211 */ /* 0x080fe400008f16ff */
[-C--:B------:R-:W-:Y:S03]  /*6100*/  LEA R112, P0, R216, R2.reuse, 0x2 ;  /* 0x00000002d8707211 */ /* 0x080fe600078010ff */
[----:B------:R2:W-:Y:S01]  /*6110*/  REDG.E.ADD.F32.FTZ.RN.STRONG.GPU desc[UR16][R100.64], R5 ;  /* 0x00000005640079a6 */ /* 0x0005e2000c10f390 */
[-C--:B------:R-:W-:Y:S02]  /*6120*/  LEA R106, P1, R244, R2.reuse, 0x2 ;  /* 0x00000002f46a7211 */ /* 0x080fe400078210ff */
[-C--:B------:R-:W-:Y:S02]  /*6130*/  LEA.HI.X.SX32 R113, R216, R3.reuse, 0x2, P0 ;  /* 0x00000003d8717211 */ /* 0x080fe400000f16ff */
[CC--:B------:R-:W-:Y:S02]  /*6140*/  LEA R104, P0, R243.reuse, R2.reuse, 0x2 ;  /* 0x00000002f3687211 */ /* 0x0c0fe400078010ff */
[-C--:B------:R-:W-:Y:S01]  /*6150*/  LEA.HI.X.SX32 R107, R244, R3.reuse, 0x2, P1 ;  /* 0x00000003f46b7211 */ /* 0x080fe200008f16ff */
[----:B------:R3:W-:Y:S01]  /*6160*/  REDG.E.ADD.F32.FTZ.RN.STRONG.GPU desc[UR16][R112.64], R6 ;  /* 0x00000006700079a6 */ /* 0x0007e2000c10f390 */
[CC--:B------:R-:W-:Y:S02]  /*6170*/  LEA R102, P2, R242.reuse, R2.reuse, 0x2 ;  /* 0x00000002f2667211 */ /* 0x0c0fe400078410ff */
[-C--:B------:R-:W-:Y:S01]  /*6180*/  LEA.HI.X.SX32 R105, R243, R3.reuse, 0x2, P0 ;  /* 0x00000003f3697211 */ /* 0x080fe200000f16ff */
[----:B------:R4:W-:Y:S01]  /*6190*/  REDG.E.ADD.F32.FTZ.RN.STRONG.GPU desc[UR16][R106.64], R7 ;  /* 0x000000076a0079a6 */ /* 0x0009e2000c10f390 */
[CC--:B-1----:R-:W-:Y:S02]  /*61a0*/  LEA R4, P1, R241.reuse, R2.reuse, 0x2 ;  /* 0x00000002f1047211 */ /* 0x0c2fe400078210ff */
[-C--:B------:R-:W-:Y:S01]  /*61b0*/  LEA.HI.X.SX32 R103, R242, R3.reuse, 0x2, P2 ;  /* 0x00000003f2677211 */ /* 0x080fe200010f16ff */
[----:B------:R1:W-:Y:S04]  /*61c0*/  REDG.E.ADD.F32.FTZ.RN.STRONG.GPU desc[UR16][R104.64], R8 ;  /* 0x00000008680079a6 */ /* 0x0003e8000c10f390 */
[----:B------:R1:W-:Y:S01]  /*61d0*/  REDG.E.ADD.F32.FTZ.RN.STRONG.GPU desc[UR16][R102.64], R9 ;  /* 0x00000009660079a6 */ /* 0x0003e2000c10f390 */
[-C--:B--2---:R-:W-:Y:S05]  /*61e0*/  LEA.HI.X.SX32 R5, R241, R3.reuse, 0x2, P1 ;  /* 0x00000003f1057211 */ /* 0x084fea00008f16ff */
[----:B------:R2:W-:Y:S01]  /*61f0*/  REDG.E.ADD.F32.FTZ.RN.STRONG.GPU desc[UR16][R4.64], R10 ;  /* 0x0000000a040079a6 */ /* 0x0005e2000c10f390 */
[CC--:B---3--:R-:W-:Y:S04]  /*6200*/  LEA R6, P0, R240.reuse, R2.reuse, 0x2 ;  /* 0x00000002f0067211 */ /* 0x0c8fe800078010ff */
[-C--:B----4-:R-:W-:Y:S02]  /*6210*/  LEA.HI.X.SX32 R7, R240, R3.reuse, 0x2, P0 ;  /* 0x00000003f0077211 */ /* 0x090fe400000f16ff */
[CC--:B-1----:R-:W-:Y:S03]  /*6220*/  LEA R8, P2, R234.reuse, R2.reuse, 0x2 ;  /* 0x00000002ea087211 */ /* 0x0c2fe600078410ff */
[----:B------:R1:W-:Y:S01]  /*6230*/  REDG.E.ADD.F32.FTZ.RN.STRONG.GPU desc[UR16][R6.64], R11 ;  /* 0x0000000b060079a6 */ /* 0x0003e2000c10f390 */
[-C--:B------:R-:W-:Y:S03]  /*6240*/  LEA.HI.X.SX32 R9, R234, R3.reuse, 0x2, P2 ;  /* 0x00000003ea097211 */ /* 0x080fe600010f16ff */
[----:B------:R3:W-:Y:S04]  /*6250*/  REDG.E.ADD.F32.FTZ.RN.STRONG.GPU desc[UR16][R2.64+0x80], R16 ;  /* 0x00008010020079a6 */ /* 0x0007e8000c10f390 */
[----:B------:R-:W-:Y:S01]  /*6260*/  REDG.E.ADD.F32.FTZ.RN.STRONG.GPU desc[UR16][R100.64+0x80], R17 ;  /* 0x00008011640079a6 */ /* 0x000fe2000c10f390 */
[CC--:B--2---:R-:W-:Y:S04]  /*6270*/  LEA R4, P0, R0.reuse, R2.reuse, 0x2 ;  /* 0x0000000200047211 */ /* 0x0c4fe800078010ff */
[-C--:B------:R-:W-:Y:S01]  /*6280*/  LEA.HI.X.SX32 R5, R0, R3.reuse, 0x2, P0 ;  /* 0x0000000300057211 */ /* 0x080fe200000f16ff */
[C---:B------:R-:W-:Y:S01]  /*6290*/  VIADD R0, R216.reuse, 0x40 ;  /* 0x00000040d8007836 */ /* 0x040fe20000000000 */
[-C--:B------:R-:W-:Y:S03]  /*62a0*/  LEA R10, P0, R235, R2.reuse, 0x2 ;  /* 0x00000002eb0a7211 */ /* 0x080fe600078010ff */
[----:B------:R2:W-:Y:S01]  /*62b0*/  REDG.E.ADD.F32.FTZ.RN.STRONG.GPU desc[UR16][R4.64], R18 ;  /* 0x00000012040079a6 */ /* 0x0005e2000c10f390 */
[-C--:B-1----:R-:W-:Y:S02]  /*62c0*/  LEA R6, P1, R211, R2.reuse, 0x2 ;  /* 0x00000002d3067211 */ /* 0x082fe400078210ff */
[-C--:B------:R-:W-:Y:S02]  /*62d0*/  LEA.HI.X.SX32 R11, R235, R3.reuse, 0x2, P0 ;  /* 0x00000003eb0b7211 */ /* 0x080fe400000f16ff */
[-C--:B------:R-:W-:Y:S01]  /*62e0*/  LEA.HI.X.SX32 R7, R211, R3.reuse, 0x2, P1 ;  /* 0x00000003d3077211 */ /* 0x080fe200008f16ff */
[C---:B------:R-:W-:Y:S02]  /*62f0*/  VIADD R211, R216.reuse, 0x40 ;  /* 0x00000040d8d37836 */ /* 0x040fe40000000000 */
[----:B---3--:R-:W-:Y:S02]  /*6300*/  VIADD R16, R216, 0x60 ;  /* 0x00000060d8107836 */ /* 0x008fe40000000000 */
[----:B------:R1:W-:Y:S01]  /*6310*/  REDG.E.ADD.F32.FTZ.RN.STRONG.GPU desc[UR16][R6.64], R19 ;  /* 0x00000013060079a6 */ /* 0x0003e2000c10f390 */
[----:B------:R-:W-:Y:S03]  /*6320*/  IMAD.IADD R211, R205, 0x1, R211 ;  /* 0x00000001cdd37824 */ /* 0x000fe600078e02d3 */
[----:B------:R3:W-:Y:S04]  /*6330*/  REDG.E.ADD.F32.FTZ.RN.STRONG.GPU desc[UR16][R10.64], R12 ;  /* 0x0000000c0a0079a6 */ /* 0x0007e8000c10f390 */
[----:B------:R4:W-:Y:S01]  /*6340*/  REDG.E.ADD.F32.FTZ.RN.STRONG.GPU desc[UR16][R8.64], R13 ;  /* 0x0000000d080079a6 */ /* 0x0009e2000c10f390 */
[CC--:B--2---:R-:W-:Y:S04]  /*6350*/  LEA R4, P1, R227.reuse, R2.reuse, 0x2 ;  /* 0x00000002e3047211 */ /* 0x0c4fe800078210ff */
[-C--:B------:R-:W-:Y:S05]  /*6360*/  LEA.HI.X.SX32 R5, R227, R3.reuse, 0x2, P1 ;  /* 0x00000003e3057211 */ /* 0x080fea00008f16ff */
[----:B------:R2:W-:Y:S01]  /*6370*/  REDG.E.ADD.F32.FTZ.RN.STRONG.GPU desc[UR16][R4.64], R14 ;  /* 0x0000000e040079a6 */ /* 0x0005e2000c10f390 */
[CC--:B-1----:R-:W-:Y:S04]  /*6380*/  LEA R6, P0, R236.reuse, R2.reuse, 0x2 ;  /* 0x00000002ec067211 */ /* 0x0c2fe800078010ff */
[-C--:B------:R-:W-:Y:S02]  /*6390*/  LEA.HI.X.SX32 R7, R236, R3.reuse, 0x2, P0 ;  /* 0x00000003ec077211 */ /* 0x080fe400000f16ff */
[CC--:B---3--:R-:W-:Y:S02]  /*63a0*/  LEA R12, P1, R211.reuse, R2.reuse, 0x2 ;  /* 0x00000002d30c7211 */ /* 0x0c8fe400078210ff */
[CC--:B----4-:R-:W-:Y:S01]  /*63b0*/  LEA R8, P2, R232.reuse, R2.reuse, 0x2 ;  /* 0x00000002e8087211 */ /* 0x0d0fe200078410ff */
[----:B------:R1:W-:Y:S01]  /*63c0*/  REDG.E.ADD.F32.FTZ.RN.STRONG.GPU desc[UR16][R6.64], R15 ;  /* 0x0000000f060079a6 */ /* 0x0003e2000c10f390 */
[-C--:B------:R-:W-:Y:S02]  /*63d0*/  LEA.HI.X.SX32 R13, R211, R3.reuse, 0x2, P1 ;  /* 0x00000003d30d7211 */ /* 0x080fe400008f16ff */
[-C--:B------:R-:W-:Y:S01]  /*63e0*/  LEA.HI.X.SX32 R9, R232, R3.reuse, 0x2, P2 ;  /* 0x00000003e8097211 */ /* 0x080fe200010f16ff */
[----:B------:R-:W-:Y:S04]  /*63f0*/  REDG.E.ADD.F32.FTZ.RN.STRONG.GPU desc[UR16][R2.64+0x100], R52 ;  /* 0x00010034020079a6 */ /* 0x000fe8000c10f390 */
[----:B------:R-:W-:Y:S01]  /*6400*/  REDG.E.ADD.F32.FTZ.RN.STRONG.GPU desc[UR16][R100.64+0x100], R53 ;  /* 0x00010035640079a6 */ /* 0x000fe2000c10f390 */
[-C--:B--2---:R-:W-:Y:S02]  /*6410*/  LEA R4, P0, R0, R2.reuse, 0x2 ;  /* 0x0000000200047211 */ /* 0x084fe400078010ff */
[-C--:B------:R-:W-:Y:S02]  /*6420*/  LEA R14, P5, R16, R2.reuse, 0x2 ;  /* 0x00000002100e7211 */ /* 0x080fe400078a10ff */
[-C--:B------:R-:W-:Y:S01]  /*6430*/  LEA.HI.X.SX32 R5, R0, R3.reuse, 0x2, P0 ;  /* 0x0000000300057211 */ /* 0x080fe200000f16ff */
[----:B------:R-:W-:Y:S01]  /*6440*/  VIADD R0, R216, 0x60 ;  /* 0x00000060d8007836 */ /* 0x000fe20000000000 */
[CC--:B------:R-:W-:Y:S03]  /*6450*/  LEA R10, P0, R233.reuse, R2.reuse, 0x2 ;  /* 0x00000002e90a7211 */ /* 0x0c0fe600078010ff */
[----:B------:R2:W-:Y:S01]  /*6460*/  REDG.E.ADD.F32.FTZ.RN.STRONG.GPU desc[UR16][R4.64], R54 ;  /* 0x00000036040079a6 */ /* 0x0005e2000c10f390 */
[-C--:B------:R-:W-:Y:S01]  /*6470*/  LEA.HI.X.SX32 R11, R233, R3.reuse, 0x2, P0 ;  /* 0x00000003e90b7211 */ /* 0x080fe200000f16ff */
[----:B------:R-:W-:Y:S01]  /*6480*/  IMAD.IADD R0, R205, 0x1, R0 ;  /* 0x00000001cd007824 */ /* 0x000fe200078e0200 */
[CC--:B-1----:R-:W-:Y:S01]  /*6490*/  LEA R6, P1, R231.reuse, R2.reuse, 0x2 ;  /* 0x00000002e7067211 */ /* 0x0c2fe200078210ff */
[----:B------:R1:W-:Y:S01]  /*64a0*/  REDG.E.ADD.F32.FTZ.RN.STRONG.GPU desc[UR16][R12.64], R55 ;  /* 0x000000370c0079a6 */ /* 0x0003e2000c10f390 */
[-C--:B------:R-:W-:Y:S02]  /*64b0*/  LEA.HI.X.SX32 R15, R16, R3.reuse, 0x2, P5 ;  /* 0x00000003100f7211 */ /* 0x080fe400028f16ff */
[-C--:B------:R-:W-:Y:S01]  /*64c0*/  LEA.HI.X.SX32 R7, R231, R3.reuse, 0x2, P1 ;  /* 0x00000003e7077211 */ /* 0x080fe200008f16ff */
[----:B------:R3:W-:Y:S04]  /*64d0*/  REDG.E.ADD.F32.FTZ.RN.STRONG.GPU desc[UR16][R10.64], R56 ;  /* 0x000000380a0079a6 */ /* 0x0007e8000c10f390 */
[----:B------:R4:W-:Y:S04]  /*64e0*/  REDG.E.ADD.F32.FTZ.RN.STRONG.GPU desc[UR16][R8.64], R57 ;  /* 0x00000039080079a6 */ /* 0x0009e8000c10f390 */
[----:B------:R4:W-:Y:S04]  /*64f0*/  REDG.E.ADD.F32.FTZ.RN.STRONG.GPU desc[UR16][R6.64], R58 ;  /* 0x0000003a060079a6 */ /* 0x0009e8000c10f390 */
[----:B------:R-:W-:Y:S04]  /*6500*/  LDSM.16.MT88.4 R16, [R184+0x2000] ;  /* 0x00200000b810783b */ /* 0x000fe80000004200 */
[----:B------:R-:W-:Y:S01]  /*6510*/  LDSM.16.MT88.4 R52, [R186+0x10800] ;  /* 0x01080000ba34783b */ /* 0x000fe20000004200 */
[CC--:B--2---:R-:W-:Y:S04]  /*6520*/  LEA R4, P0, R238.reuse, R2.reuse, 0x2 ;  /* 0x00000002ee047211 */ /* 0x0c4fe800078010ff */
[-C--:B------:R-:W-:Y:S02]  /*6530*/  LEA.HI.X.SX32 R5, R238, R3.reuse, 0x2, P0 ;  /* 0x00000003ee057211 */ /* 0x080fe400000f16ff */
[-C--:B-1----:R-:W-:Y:S02]  /*6540*/  LEA R12, P4, R0, R2.reuse, 0x2 ;  /* 0x00000002000c7211 */ /* 0x082fe400078810ff */
[-C--:B---3--:R-:W-:Y:S01]  /*6550*/  LEA R10, P3, R230, R2.reuse, 0x2 ;  /* 0x00000002e60a7211 */ /* 0x088fe200078610ff */
[----:B------:R1:W-:Y:S01]  /*6560*/  REDG.E.ADD.F32.FTZ.RN.STRONG.GPU desc[UR16][R4.64], R59 ;  /* 0x0000003b040079a6 */ /* 0x0003e2000c10f390 */
[-C--:B------:R-:W-:Y:S02]  /*6570*/  LEA.HI.X.SX32 R13, R0, R3.reuse, 0x2, P4 ;  /* 0x00000003000d7211 */ /* 0x080fe400020f16ff */
[CC--:B----4-:R-:W-:Y:S01]  /*6580*/  LEA R8, P2, R229.reuse, R2.reuse, 0x2 ;  /* 0x00000002e5087211 */ /* 0x0d0fe200078410ff */
[----:B------:R2:W-:Y:S01]  /*6590*/  REDG.E.ADD.F32.FTZ.RN.STRONG.GPU desc[UR16][R2.64+0x180], R64 ;  /* 0x00018040020079a6 */ /* 0x0005e2000c10f390 */
[-C--:B------:R-:W-:Y:S02]  /*65a0*/  LEA.HI.X.SX32 R11, R230, R3.reuse, 0x2, P3 ;  /* 0x00000003e60b7211 */ /* 0x080fe400018f16ff */
[CC--:B------:R-:W-:Y:S01]  /*65b0*/  LEA R6, P1, R228.reuse, R2.reuse, 0x2 ;  /* 0x00000002e4067211 */ /* 0x0c0fe200078210ff */
[----:B------:R-:W-:Y:S01]  /*65c0*/  REDG.E.ADD.F32.FTZ.RN.STRONG.GPU desc[UR16][R100.64+0x180], R65 ;  /* 0x00018041640079a6 */ /* 0x000fe2000c10f390 */
[-C--:B------:R-:W-:Y:S02]  /*65d0*/  LEA.HI.X.SX32 R9, R229, R3.reuse, 0x2, P2 ;  /* 0x00000003e5097211 */ /* 0x080fe400010f16ff */
[-C--:B------:R-:W-:Y:S01]  /*65e0*/  LEA.HI.X.SX32 R7, R228, R3.reuse, 0x2, P1 ;  /* 0x00000003e4077211 */ /* 0x080fe200008f16ff */
[----:B------:R-:W-:Y:S01]  /*65f0*/  REDG.E.ADD.F32.FTZ.RN.STRONG.GPU desc[UR16][R14.64], R66 ;  /* 0x000000420e0079a6 */ /* 0x000fe2000c10f390 */
[----:B------:R-:W-:Y:S02]  /*6600*/  LOP3.LUT R0, R201, 0x1, RZ, 0xc0, !PT ;  /* 0x00000001c9007812 */ /* 0x000fe400078ec0ff */
[----:B------:R-:W-:Y:S01]  /*6610*/  @P6 IADD3 R224, P1, R224, -0x100, RZ ;  /* 0xffffff00e0e06810 */ /* 0x000fe20007f3e0ff */
[----:B------:R-:W-:Y:S03]  /*6620*/  REDG.E.ADD.F32.FTZ.RN.STRONG.GPU desc[UR16][R12.64], R67 ;  /* 0x000000430c0079a6 */ /* 0x000fe6000c10f390 */
[----:B------:R-:W-:Y:S01]  /*6630*/  @P6 IADD3.X R223, R223, -0x1, RZ, P1, !PT ;  /* 0xffffffffdfdf6810 */ /* 0x000fe20000ffe4ff */
[----:B------:R-:W-:Y:S04]  /*6640*/  REDG.E.ADD.F32.FTZ.RN.STRONG.GPU desc[UR16][R10.64], R60 ;  /* 0x0000003c0a0079a6 */ /* 0x000fe8000c10f390 */
[----:B------:R-:W-:Y:S01]  /*6650*/  REDG.E.ADD.F32.FTZ.RN.STRONG.GPU desc[UR16][R8.64], R61 ;  /* 0x0000003d080079a6 */ /* 0x000fe2000c10f390 */
[C---:B-1----:R-:W-:Y:S03]  /*6660*/  LEA R4, P0, R237.reuse, R2, 0x2 ;  /* 0x00000002ed047211 */ /* 0x042fe600078010ff */
[----:B------:R-:W-:Y:S01]  /*6670*/  REDG.E.ADD.F32.FTZ.RN.STRONG.GPU desc[UR16][R6.64], R62 ;  /* 0x0000003e060079a6 */ /* 0x000fe2000c10f390 */
[----:B------:R-:W-:Y:S03]  /*6680*/  LEA.HI.X.SX32 R5, R237, R3, 0x2, P0 ;  /* 0x00000003ed057211 */ /* 0x000fe600000f16ff */
[----:B------:R-:W-:Y:S01]  /*6690*/  LDSM.16.MT88.4 R8, [R184] ;  /* 0x00000000b808783b */ /* 0x000fe20000004200 */
[----:B------:R-:W-:Y:S01]  /*66a0*/  ISETP.NE.U32.AND P0, PT, R0, 0x1, PT ;  /* 0x000000010000780c */ /* 0x000fe20003f05070 */
[----:B--2---:R-:W-:Y:S01]  /*66b0*/  VIADD R3, R201, 0xffffffff ;  /* 0xffffffffc9037836 */ /* 0x004fe20000000000 */
[----:B------:R-:W-:Y:S01]  /*66c0*/  @P6 IADD3 R0, P2, R218, -0x100, RZ ;  /* 0xffffff00da006810 */ /* 0x000fe20007f5e0ff */
[----:B------:R-:W-:Y:S03]  /*66d0*/  REDG.E.ADD.F32.FTZ.RN.STRONG.GPU desc[UR16][R4.64], R63 ;  /* 0x0000003f040079a6 */ /* 0x000fe6000c10f390 */
[----:B------:R-:W-:Y:S01]  /*66e0*/  @P6 IADD3.X R2, R217, -0x1, RZ, P2, !PT ;  /* 0xffffffffd9026810 */ /* 0x000fe200017fe4ff */
[----:B------:R-:W1:Y:S01]  /*66f0*/  LDSM.16.MT88.4 R4, [R186+0x10000] ;  /* 0x01000000ba04783b */ /* 0x000e620000004200 */
[----:B------:R-:W-:Y:S01]  /*6700*/  ISETP.GT.AND P2, PT, R201, R247, PT ;  /* 0x000000f7c900720c */ /* 0x000fe20003f44270 */
[----:B------:R-:W-:Y:S02]  /*6710*/  @P6 IMAD.MOV.U32 R218, RZ, RZ, R0 ;  /* 0x000000ffffda6224 */ /* 0x000fe400078e0000 */
[----:B------:R-:W2:Y:S01]  /*6720*/  LDSM.16.MT88.4 R12, [R185+0x10000] ;  /* 0x01000000b90c783b */ /* 0x000ea20000004200 */
[C---:B------:R-:W-:Y:S02]  /*6730*/  VIADD R0, R184.reuse, 0xffffc000 ;  /* 0xffffc000b8007836 */ /* 0x040fe40000000000 */
[----:B------:R-:W-:Y:S01]  /*6740*/  @P0 VIADD R0, R184, 0x4000 ;  /* 0x00004000b8000836 */ /* 0x000fe20000000000 */
[----:B------:R-:W3:Y:S01]  /*6750*/  LDSM.16.MT88.4 R56, [R184+0x800] ;  /* 0x00080000b838783b */ /* 0x000ee20000004200 */
[----:B------:R-:W-:Y:S02]  /*6760*/  @P6 IMAD.MOV.U32 R217, RZ, RZ, R2 ;  /* 0x000000ffffd96224 */ /* 0x000fe400078e0002 */
[----:B------:R-:W-:Y:S01]  /*6770*/  IMAD.MOV.U32 R201, RZ, RZ, R3 ;  /* 0x000000ffffc97224 */ /* 0x000fe200078e0003 */
[----:B------:R-:W4:Y:S04]  /*6780*/  LDSM.16.MT88.4 R64, [R185+0x10800] ;  /* 0x01080000b940783b */ /* 0x000f280000004200 */
[----:B------:R-:W4:Y:S04]  /*6790*/  LDSM.16.MT88.4 R100, [R184+0x2800] ;  /* 0x00280000b864783b */ /* 0x000f280000004200 */
[----:B------:R-:W-:Y:S01]  /*67a0*/  LDSM.16.MT88.4 R60, [R185+0x11000] ;  /* 0x01100000b93c783b */ /* 0x000fe20000004200 */
[-C--:B-1----:R-:W-:Y:S06]  /*67b0*/  HMMA.16816.F32 R68, R4, R8.reuse, R68 ;  /* 0x000000080444723c */ /* 0x082fec0000001844 */
[C---:B--2---:R-:W-:Y:S06]  /*67c0*/  HMMA.16816.F32 R72, R12.reuse, R8, R72 ;  /* 0x000000080c48723c */ /* 0x044fec0000001848 */
        /* <DEDUP_REMOVED lines=10> */
[-C--:B---3--:R-:W-:Y:S06]  /*6870*/  HMMA.16816.F32 R68, R52, R56.reuse, R68 ;  /* 0x000000383444723c */ /* 0x088fec0000001844 */
[C---:B----4-:R-:W-:Y:S06]  /*6880*/  HMMA.16816.F32 R72, R64.reuse, R56, R72 ;  /* 0x000000384048723c */ /* 0x050fec0000001848 */
        /* <DEDUP_REMOVED lines=32> */
[----:B------:R-:W4:Y:S01]  /*6a90*/  LDL.LU R104, [R1+0x14] ;  /* 0x0000140001687983 */ /* 0x000f220000300800 */
        /* <DEDUP_REMOVED lines=70> */
[----:B------:R1:W-:Y:S04]  /*6f00*/  STS [R106+0x1000], R14 ;  /* 0x0010000e6a007388 */ /* 0x0003e80000000800 */
[----:B------:R-:W-:Y:S04]  /*6f10*/  STS [R106+0x1400], R13 ;  /* 0x0014000d6a007388 */ /* 0x000fe80000000800 */
[----:B------:R-:W-:Y:S04]  /*6f20*/  STS [R105+0x1000], R10 ;  /* 0x0010000a69007388 */ /* 0x000fe80000000800 */
[----:B------:R-:W-:Y:S04]  /*6f30*/  STS [R105+0x1400], R9 ;  /* 0x0014000969007388 */ /* 0x000fe80000000800 */
[----:B------:R-:W-:Y:S04]  /*6f40*/  STS [R106+0x2000], R8 ;  /* 0x002000086a007388 */ /* 0x000fe80000000800 */
[----:B------:R-:W-:Y:S04]  /*6f50*/  STS [R106+0x2400], R7 ;  /* 0x002400076a007388 */ /* 0x000fe80000000800 */
[----:B------:R2:W-:Y:S01]  /*6f60*/  STS [R105+0x2000], R4 ;  /* 0x0020000469007388 */ /* 0x0005e20000000800 */
[----:B-1----:R-:W1:Y:S03]  /*6f70*/  @P0 LDC.64 R14, c[0x0][0x458] ;  /* 0x00011600ff0e0b82 */ /* 0x002e660000000a00 */
        /* <DEDUP_REMOVED lines=8> */
[----:B------:R-:W-:Y:S04]  /*7000*/  STS [R105+0x4000], R32 ;  /* 0x0040002069007388 */ /* 0x000fe80000000800 */
[----:B------:R-:W-:Y:S04]  /*7010*/  STS [R105+0x4400], R34 ;  /* 0x0044002269007388 */ /* 0x000fe80000000800 */
[----:B------:R-:W-:Y:S01]  /*7020*/  STS [R106+0x5000], R24 ;  /* 0x005000186a007388 */ /* 0x000fe20000000800 */
[----:B---3--:R-:W2:Y:S03]  /*7030*/  @P0 LDC.64 R2, c[0x0][0x450] ;  /* 0x00011400ff020b82 */ /* 0x008ea60000000a00 */
[----:B------:R3:W-:Y:S01]  /*7040*/  STS [R106+0x5400], R26 ;  /* 0x0054001a6a007388 */ /* 0x0007e20000000800 */
[----:B----4-:R-:W-:-:S02]  /*7050*/  @P0 IADD3 R0, R249, R104, RZ ;  /* 0x00000068f9000210 */ /* 0x010fc40007ffe0ff */
[----:B------:R-:W4:Y:S01]  /*7060*/  S2R R104, SR_CTAID.Y ;  /* 0x0000000000687919 */ /* 0x000f220000002600 */
[----:B------:R1:W-:Y:S04]  /*7070*/  STS [R105+0x5000], R28 ;  /* 0x0050001c69007388 */ /* 0x0003e80000000800 */
[----:B------:R1:W-:Y:S04]  /*7080*/  STS [R105+0x5400], R30 ;  /* 0x0054001e69007388 */ /* 0x0003e80000000800 */
[----:B------:R1:W-:Y:S04]  /*7090*/  STS [R106+0x6000], R36 ;  /* 0x006000246a007388 */ /* 0x0003e80000000800 */
[----:B------:R1:W-:Y:S01]  /*70a0*/  STS [R106+0x6400], R38 ;  /* 0x006400266a007388 */ /* 0x0003e20000000800 */
[----:B--2---:R-:W-:-:S02]  /*70b0*/  @P0 IMAD R8, R0, R3, RZ ;  /* 0x0000000300080224 */ /* 0x004fc400078e02ff */
        /* <DEDUP_REMOVED lines=8> */
[----:B------:R-:W-:Y:S01]  /*7140*/  @P0 IADD3 R27, R5, R0, RZ ;  /* 0x00000000051b0210 */ /* 0x000fe20007ffe0ff */
[----:B---3--:R-:W-:Y:S01]  /*7150*/  @P0 IMAD.MOV.U32 R26, RZ, RZ, R4 ;  /* 0x000000ffff1a0224 */ /* 0x008fe200078e0004 */
[----:B------:R2:W-:Y:S01]  /*7160*/  STS [R106+0x7400], R42 ;  /* 0x0074002a6a007388 */ /* 0x0005e20000000800 */
[----:B-----5:R-:W-:-:S02]  /*7170*/  LEA R0, R210, UR5, 0x1 ;  /* 0x00000005d2007c11 */ /* 0x020fc4000f8e08ff */
[----:B----4-:R-:W-:Y:S01]  /*7180*/  SHF.R.S32.HI R12, RZ, 0x1f, R104 ;  /* 0x0000001fff0c7819 */ /* 0x010fe20000011468 */
[----:B------:R2:W-:Y:S04]  /*7190*/  STS [R105+0x7000], R44 ;  /* 0x0070002c69007388 */ /* 0x0005e80000000800 */
[----:B------:R2:W-:Y:S01]  /*71a0*/  STS [R105+0x7400], R46 ;  /* 0x0074002e69007388 */ /* 0x0005e20000000800 */
[----:B------:R-:W-:Y:S05]  /*71b0*/  @P0 BRA `(.L_x_427) ;  /* 0x0000000000300947 */ /* 0x000fea0003800000 */
[----:B------:R-:W1:Y:S01]  /*71c0*/  LDC.64 R2, c[0x0][0x450] ;  /* 0x00011400ff027b82 */ /* 0x000e620000000a00 */
[----:B------:R-:W-:-:S07]  /*71d0*/  SHF.R.S32.HI R4, RZ, 0x1f, R249 ;  /* 0x0000001fff047819 */ /* 0x000fce00000114f9 */
[----:B------:R-:W3:Y:S01]  /*71e0*/  LDC.64 R6, c[0x0][0x438] ;  /* 0x00010e00ff067b82 */ /* 0x000ee20000000a00 */
[-C--:B-1----:R-:W-:Y:S02]  /*71f0*/  IMAD R8, R4, R2.reuse, RZ ;  /* 0x0000000204087224 */ /* 0x082fe400078e02ff */
[----:B------:R-:W-:-:S04]  /*7200*/  IMAD.WIDE.U32 R4, R249, R2, RZ ;  /* 0x00000002f9047225 */ /* 0x000fc800078e00ff */
[----:B------:R-:W-:Y:S02]  /*7210*/  IMAD R8, R249, R3, R8 ;  /* 0x00000003f9087224 */ /* 0x000fe400078e0208 */
[----:B---3--:R-:W-:-:S03]  /*7220*/  IMAD R9, R12, R6, RZ ;  /* 0x000000060c097224 */ /* 0x008fc600078e02ff */
[----:B------:R-:W-:Y:S01]  /*7230*/  IADD3 R5, R5, R8, RZ ;  /* 0x0000000805057210 */ /* 0x000fe20007ffe0ff */
[C---:B------:R-:W-:Y:S02]  /*7240*/  IMAD R7, R104.reuse, R7, R9 ;  /* 0x0000000768077224 */ /* 0x040fe400078e0209 */
[----:B------:R-:W-:-:S05]  /*7250*/  IMAD.WIDE.U32 R4, R104, R6, R4 ;  /* 0x0000000668047225 */ /* 0x000fca00078e0004 */
[----:B------:R-:W-:Y:S02]  /*7260*/  IADD3 R11, R5, R7, RZ ;  /* 0x00000007050b7210 */ /* 0x000fe40007ffe0ff */
[----:B------:R-:W-:Y:S02]  /*7270*/  MOV R10, R4 ;  /* 0x00000004000a7202 */ /* 0x000fe40000000f00 */
.L_x_427:
        /* <DEDUP_REMOVED lines=12> */
[----:B------:R-:W-:-:S07]  /*7340*/  MOV R26, R4 ;  /* 0x00000004001a7202 */ /* 0x000fce0000000f00 */
.L_x_428:
[----:B------:R-:W-:Y:S01]  /*7350*/  BAR.SYNC.DEFER_BLOCKING 0x0 ;  /* 0x0000000000007b1d */ /* 0x000fe20000010000 */
[----:B------:R-:W-:Y:S01]  /*7360*/  IMAD.SHL.U32 R12, R246, 0x40, RZ ;  /* 0x00000040f60c7824 */ /* 0x000fe200078e00ff */
[--C-:B------:R-:W-:Y:S01]  /*7370*/  SHF.R.S32.HI R5, RZ, 0x1f, R212.reuse ;  /* 0x0000001fff057819 */ /* 0x100fe200000114d4 */
[----:B------:R-:W-:Y:S01]  /*7380*/  IMAD.MOV.U32 R4, RZ, RZ, R212 ;  /* 0x000000ffff047224 */ /* 0x000fe200078e00d4 */
[----:B--2---:R-:W-:Y:S02]  /*7390*/  SHF.R.S32.HI R48, RZ, 0x1f, R248 ;  /* 0x0000001fff307819 */ /* 0x004fe400000114f8 */
[----:B------:R-:W-:Y:S01]  /*73a0*/  SHF.R.S32.HI R25, RZ, 0x1f, R12 ;  /* 0x0000001fff197819 */ /* 0x000fe2000001140c */
[-C--:B------:R-:W-:Y:S01]  /*73b0*/  IMAD.WIDE.U32 R6, R12, R2.reuse, R4 ;  /* 0x000000020c067225 */ /* 0x080fe200078e0004 */
[----:B------:R-:W1:Y:S01]  /*73c0*/  S2R R50, SR_CTAID.Z ;  /* 0x0000000000327919 */ /* 0x000e620000002700 */
[----:B------:R-:W-:Y:S01]  /*73d0*/  ULDC.64 UR6, c[0x0][0x468] ;  /* 0x00011a0000067ab9 */ /* 0x000fe20000000a00 */
[----:B------:R-:W-:Y:S01]  /*73e0*/  BSSY B0, `(.L_x_429) ;  /* 0x0000024000007945 */ /* 0x000fe20003800000 */
[----:B------:R-:W-:Y:S01]  /*73f0*/  IMAD R8, R25, R2, RZ ;  /* 0x0000000219087224 */ /* 0x000fe200078e02ff */
[----:B------:R-:W-:-:S02]  /*7400*/  IADD3 R6, P0, R10, R6, RZ ;  /* 0x000000060a067210 */ /* 0x000fc40007f1e0ff */
[----:B------:R-:W-:Y:S01]  /*7410*/  IADD3 R10, R248, 0x20, RZ ;  /* 0x00000020f80a7810 */ /* 0x000fe20007ffe0ff */
[----:B------:R-:W-:Y:S02]  /*7420*/  IMAD R9, R12, R3, R8 ;  /* 0x000000030c097224 */ /* 0x000fe400078e0208 */
[----:B------:R-:W-:-:S03]  /*7430*/  IMAD R8, R246, -0x40, R225 ;  /* 0xffffffc0f6087824 */ /* 0x000fc600078e02e1 */
[----:B------:R-:W-:Y:S02]  /*7440*/  IADD3.X R7, R11, R7, R9, P0, !PT ;  /* 0x000000070b077210 */ /* 0x000fe400007fe409 */
[-C--:B------:R-:W-:Y:S01]  /*7450*/  ISETP.GE.AND P3, PT, R248, R8.reuse, PT ;  /* 0x00000008f800720c */ /* 0x080fe20003f66270 */
[----:B------:R2:W3:Y:S01]  /*7460*/  LDS.128 R28, [R0+0xd000] ;  /* 0x00d00000001c7984 */ /* 0x0004e20000000c00 */
[----:B------:R-:W-:-:S03]  /*7470*/  ISETP.GE.AND P2, PT, R10, R8, PT ;  /* 0x000000080a00720c */ /* 0x000fc60003f46270 */
[----:B------:R2:W4:Y:S04]  /*7480*/  LDS.128 R36, [R0+0x10000] ;  /* 0x0100000000247984 */ /* 0x0005280000000c00 */
[----:B------:R2:W2:Y:S04]  /*7490*/  LDS.128 R44, [R0+0x11000] ;  /* 0x01100000002c7984 */ /* 0x0004a80000000c00 */
[----:B------:R2:W2:Y:S04]  /*74a0*/  LDS.128 R32, [R0+0x12000] ;  /* 0x0120000000207984 */ /* 0x0004a80000000c00 */
[----:B------:R2:W2:Y:S01]  /*74b0*/  LDS.128 R40, [R0+0x13000] ;  /* 0x0130000000287984 */ /* 0x0004a20000000c00 */
[----:B-1----:R-:W-:Y:S01]  /*74c0*/  SHF.R.S32.HI R49, RZ, 0x1f, R50 ;  /* 0x0000001fff317819 */ /* 0x002fe20000011432 */
[----:B------:R-:W-:-:S04]  /*74d0*/  IMAD.WIDE.U32 R6, R50, UR6, R6 ;  /* 0x0000000632067c25 */ /* 0x000fc8000f8e0006 */
[----:B------:R-:W-:-:S04]  /*74e0*/  IMAD R9, R49, UR6, RZ ;  /* 0x0000000631097c24 */ /* 0x000fc8000f8e02ff */
[----:B------:R-:W-:-:S05]  /*74f0*/  IMAD R8, R50, UR7, R9 ;  /* 0x0000000732087c24 */ /* 0x000fca000f8e0209 */
[----:B------:R-:W-:Y:S01]  /*7500*/  IADD3 R13, R8, R7, RZ ;  /* 0x00000007080d7210 */ /* 0x000fe20007ffe0ff */
        /* <DEDUP_REMOVED lines=11> */
[----:B------:R-:W5:Y:S01]  /*75c0*/  @!P1 LDS.128 R16, [R0+0xc000] ;  /* 0x00c0000000109984 */ /* 0x000f620000000c00 */
[----:B------:R-:W-:Y:S01]  /*75d0*/  IMAD.IADD R9, R8, 0x1, R11 ;  /* 0x0000000108097824 */ /* 0x000fe200078e020b */
[----:B------:R-:W-:-:S04]  /*75e0*/  LEA R8, P4, R10, UR6, 0x1 ;  /* 0x000000060a087c11 */ /* 0x000fc8000f8808ff */
[----:B------:R-:W-:-:S05]  /*75f0*/  LEA.HI.X R9, R10, UR7, R9, 0x1, P4 ;  /* 0x000000070a097c11 */ /* 0x000fca000a0f0c09 */
[----:B-1----:R1:W-:Y:S04]  /*7600*/  @!P0 STG.E.128 desc[UR16][R8.64+0x80], R20 ;  /* 0x0000801408008986 */ /* 0x0023e8000c101d10 */
[----:B-----5:R1:W-:Y:S02]  /*7610*/  @!P1 STG.E.128 desc[UR16][R8.64], R16 ;  /* 0x0000001008009986 */ /* 0x0203e4000c101d10 */
.L_x_430:
[----:B------:R-:W-:Y:S05]  /*7620*/  BSYNC B0 ;  /* 0x0000000000007941 */ /* 0x000fea0003800000 */
.L_x_429:
        /* <DEDUP_REMOVED lines=11> */
[----:B------:R-:W-:-:S04]  /*76e0*/  IMAD.WIDE.U32 R6, R0, R2, R6 ;  /* 0x0000000200067225 */ /* 0x000fc800078e0006 */
[----:B------:R-:W-:Y:S01]  /*76f0*/  IMAD R0, R0, R3, R16 ;  /* 0x0000000300007224 */ /* 0x000fe200078e0210 */
[----:B------:R-:W-:-:S03]  /*7700*/  LEA R2, P4, R6, UR6, 0x1 ;  /* 0x0000000606027c11 */ /* 0x000fc6000f8808ff */
[----:B------:R-:W-:-:S05]  /*7710*/  IMAD.IADD R0, R0, 0x1, R7 ;  /* 0x0000000100007824 */ /* 0x000fca00078e0207 */
[----:B------:R-:W-:-:S05]  /*7720*/  LEA.HI.X R3, R6, UR7, R0, 0x1, P4 ;  /* 0x0000000706037c11 */ /* 0x000fca000a0f0c00 */
[----:B---3--:R1:W-:Y:S04]  /*7730*/  @!P1 STG.E.128 desc[UR16][R2.64], R28 ;  /* 0x0000001c02009986 */ /* 0x0083e8000c101d10 */
[----:B------:R1:W-:Y:S02]  /*7740*/  @!P0 STG.E.128 desc[UR16][R2.64+0x80], R8 ;  /* 0x0000800802008986 */ /* 0x0003e4000c101d10 */
.L_x_432:
[----:B------:R-:W-:Y:S05]  /*7750*/  BSYNC B0 ;  /* 0x0000000000007941 */ /* 0x000fea0003800000 */
.L_x_431:
        /* <DEDUP_REMOVED lines=24> */
[----:B----4-:R1:W-:Y:S04]  /*78e0*/  @!P1 STG.E.128 desc[UR16][R4.64], R36 ;  /* 0x0000002404009986 */ /* 0x0103e8000c101d10 */
[----:B------:R1:W-:Y:S02]  /*78f0*/  @!P0 STG.E.128 desc[UR16][R4.64+0x80], R32 ;  /* 0x0000802004008986 */ /* 0x0003e4000c101d10 */
.L_x_434:
[----:B------:R-:W-:Y:S05]  /*7900*/  BSYNC B0 ;  /* 0x0000000000007941 */ /* 0x000fea0003800000 */
.L_x_433:
        /* <DEDUP_REMOVED lines=16> */
.L_x_405:
[----:B------:R-:W-:Y:S05]  /*7a10*/  BSYNC B1 ;  /* 0x0000000000017941 */ /* 0x000fea0003800000 */
.L_x_391:
[----:B------:R-:W5:Y:S02]  /*7a20*/  LDC R0, c[0x0][0xc] ;  /* 0x00000300ff007b82 */ /* 0x000f640000000800 */
[----:B-----5:R-:W-:-:S04]  /*7a30*/  IADD3 R246, R0, R246, RZ ;  /* 0x000000f600f67210 */ /* 0x020fc80007ffe0ff */
[----:B------:R-:W-:-:S13]  /*7a40*/  ISETP.GE.AND P0, PT, R246, UR14, PT ;  /* 0x0000000ef6007c0c */ /* 0x000fda000bf06270 */
[----:B------:R-:W-:Y:S05]  /*7a50*/  @P0 BRA `(.L_x_435) ;  /* 0x0000000000040947 */ /* 0x000fea0003800000 */
[----:B------:R-:W-:Y:S05]  /*7a60*/  BRA `(.L_x_436) ;  /* 0xffffff8c00b47947 */ /* 0x000fea000383ffff */
.L_x_435:
[----:B------:R-:W-:Y:S05]  /*7a70*/  EXIT ;  /* 0x000000000000794d */ /* 0x000fea0003800000 */
.L_x_437:
        /* <DEDUP_REMOVED lines=16> */
.L_x_1076:


//--------------------- .text._ZN5flash44flash_bwd_dq_dk_dv_loop_seqk_parallel_kernelI23Flash_bwd_kernel_traitsILi128ELi64ELi64ELi8ELi4ELi2ELi2ELb1ELb0EN7cutlass6half_tE19Flash_kernel_traitsILi128ELi64ELi64ELi8ES3_EELb1ELb1ELb0ELb0ELb1ELb1ELb0EEEvNS_16Flash_bwd_paramsE --------------------------
	.section	.text._ZN5flash44flash_bwd_dq_dk_dv_loop_seqk_parallel_kernelI23Flash_bwd_kernel_traitsILi128ELi64ELi64ELi8ELi4ELi2ELi2ELb1ELb0EN7cutlass6half_tE19Flash_kernel_traitsILi128ELi64ELi64ELi8ES3_EELb1ELb1ELb0ELb0ELb1ELb1ELb0EEEvNS_16Flash_bwd_paramsE,"ax",@progbits
	.align	128
        .global         _ZN5flash44flash_bwd_dq_dk_dv_loop_seqk_parallel_kernelI23Flash_bwd_kernel_traitsILi128ELi64ELi64ELi8ELi4ELi2ELi2ELb1ELb0EN7cutlass6half_tE19Flash_kernel_traitsILi128ELi64ELi64ELi8ES3_EELb1ELb1ELb0ELb0ELb1ELb1ELb0EEEvNS_16Flash_bwd_paramsE
        .type           _ZN5flash44flash_bwd_dq_dk_dv_loop_seqk_parallel_kernelI23Flash_bwd_kernel_traitsILi128ELi64ELi64ELi8ELi4ELi2ELi2ELb1ELb0EN7cutlass6half_tE19Flash_kernel_traitsILi128ELi64ELi64ELi8ES3_EELb1ELb1ELb0ELb0ELb1ELb1ELb0EEEvNS_16Flash_bwd_paramsE,@function
        .size           _ZN5flash44flash_bwd_dq_dk_dv_loop_seqk_parallel_kernelI23Flash_bwd_kernel_traitsILi128ELi64ELi64ELi8ELi4ELi2ELi2ELb1ELb0EN7cutlass6half_tE19Flash_kernel_traitsILi128ELi64ELi64ELi8ES3_EELb1ELb1ELb0ELb0ELb1ELb1ELb0EEEvNS_16Flash_bwd_paramsE,(.L_x_1077 - _ZN5flash44flash_bwd_dq_dk_dv_loop_seqk_parallel_kernelI23Flash_bwd_kernel_traitsILi128ELi64ELi64ELi8ELi4ELi2ELi2ELb1ELb0EN7cutlass6half_tE19Flash_kernel_traitsILi128ELi64ELi64ELi8ES3_EELb1ELb1ELb0ELb0ELb1ELb1ELb0EEEvNS_16Flash_bwd_paramsE)
        .other          _ZN5flash44flash_bwd_dq_dk_dv_loop_seqk_parallel_kernelI23Flash_bwd_kernel_traitsILi128ELi64ELi64ELi8ELi4ELi2ELi2ELb1ELb0EN7cutlass6half_tE19Flash_kernel_traitsILi128ELi64ELi64ELi8ES3_EELb1ELb1ELb0ELb0ELb1ELb1ELb0EEEvNS_16Flash_bwd_paramsE,@"STO_CUDA_ENTRY STV_DEFAULT"
_ZN5flash44flash_bwd_dq_dk_dv_loop_seqk_parallel_kernelI23Flash_bwd_kernel_traitsILi128ELi64ELi64ELi8ELi4ELi2ELi2ELb1ELb0EN7cutlass6half_tE19Flash_kernel_traitsILi128ELi64ELi64ELi8ES3_EELb1ELb1ELb0ELb0ELb1ELb1ELb0EEEvNS_16Flash_bwd_paramsE:
.text._ZN5flash44flash_bwd_dq_dk_dv_loop_seqk_parallel_kernelI23Flash_bwd_kernel_traitsILi128ELi64ELi64ELi8ELi4ELi2ELi2ELb1ELb0EN7cutlass6half_tE19Flash_kernel_traitsILi128ELi64ELi64ELi8ES3_EELb1ELb1ELb0ELb0ELb1ELb1ELb0EEEvNS_16Flash_bwd_paramsE:
        /* <DEDUP_REMOVED lines=13> */
[----:B------:R-:W-:Y:S01]  /*00d0*/  ULDC.64 UR14, c[0x0][0x208] ;  /* 0x00008200000e7ab9 */ /* 0x000fe20000000a00 */
[----:B------:R-:W-:-:S05]  /*00e0*/  ULDC.64 UR8, c[0x0][0x300] ;  /* 0x0000c00000087ab9 */ /* 0x000fca0000000a00 */
[----:B------:R-:W3:Y:S08]  /*00f0*/  S2UR UR11, SR_CTAID.Z ;  /* 0x00000000000b79c3 */ /* 0x000ef00000002700 */
[----:B------:R-:W4:Y:S01]  /*0100*/  S2UR UR10, SR_CTAID.Y ;  /* 0x00000000000a79c3 */ /* 0x000f220000002600 */
[----:B--2---:R-:W-:-:S04]  /*0110*/  ULEA UR5, UR5, UR4, 0x18 ;  /* 0x0000000405057291 */ /* 0x004fc8000f8ec03f */
[----:B------:R-:W-:Y:S02]  /*0120*/  UIADD3 UR6, UR5, 0xc000, URZ ;  /* 0x0000c00005067890 */ /* 0x000fe4000fffe03f */
[----:B------:R-:W-:Y:S01]  /*0130*/  UIADD3 UR4, UR5, 0x10000, URZ ;  /* 0x0001000005047890 */ /* 0x000fe2000fffe03f */
[----:B-1----:R-:W-:Y:S01]  /*0140*/  SHF.R.S32.HI R2, RZ, 0x1f, R5 ;  /* 0x0000001fff027819 */ /* 0x002fe20000011405 */
[----:B---3--:R-:W-:-:S03]  /*0150*/  USHF.R.S32.HI UR16, URZ, 0x1f, UR11 ;  /* 0x0000001f3f107899 */ /* 0x008fc6000801140b */
[CC--:B------:R-:W-:Y:S02]  /*0160*/  LEA.HI R0, R2.reuse, R5.reuse, RZ, 0x4 ;  /* 0x0000000502007211 */ /* 0x0c0fe400078f20ff */
[CC--:B------:R-:W-:Y:S02]  /*0170*/  LEA.HI R15, R2.reuse, R5.reuse, RZ, 0x3 ;  /* 0x00000005020f7211 */ /* 0x0c0fe400078f18ff */
[-C--:B------:R-:W-:Y:S01]  /*0180*/  LEA.HI R3, R2, R5.reuse, RZ, 0x5 ;  /* 0x0000000502037211 */ /* 0x080fe200078f28ff */
[----:B----4-:R-:W-:Y:S01]  /*0190*/  USHF.R.S32.HI UR13, URZ, 0x1f, UR10 ;  /* 0x0000001f3f0d7899 */ /* 0x010fe2000801140a */
[----:B------:R-:W-:Y:S02]  /*01a0*/  LOP3.LUT R4, R0, 0xfffffff0, RZ, 0xc0, !PT ;  /* 0xfffffff000047812 */ /* 0x000fe400078ec0ff */
[CC--:B------:R-:W-:Y:S02]  /*01b0*/  LEA.HI R7, R2.reuse, R5.reuse, RZ, 0x2 ;  /* 0x0000000502077211 */ /* 0x0c0fe400078f10ff */
[----:B------:R-:W-:Y:S01]  /*01c0*/  SHF.R.S32.HI R217, RZ, 0x3, R15 ;  /* 0x00000003ffd97819 */ /* 0x000fe2000001140f */
[----:B------:R-:W-:Y:S01]  /*01d0*/  IMAD.IADD R13, R5, 0x1, -R4 ;  /* 0x00000001050d7824 */ /* 0x000fe200078e0a04 */
[----:B------:R-:W-:-:S02]  /*01e0*/  LEA.HI R214, R2, R5, RZ, 0x7 ;  /* 0x0000000502d67211 */ /* 0x000fc400078f38ff */
[----:B------:R-:W-:Y:S01]  /*01f0*/  LEA.HI R8, R2, R5, RZ, 0x6 ;  /* 0x0000000502087211 */ /* 0x000fe200078f30ff */
[----:B------:R-:W-:Y:S01]  /*0200*/  IMAD.SHL.U32 R9, R217, 0x40, RZ ;  /* 0x00000040d9097824 */ /* 0x000fe200078e00ff */
[----:B------:R-:W-:Y:S02]  /*0210*/  LOP3.LUT R10, R3, 0xffffffe0, RZ, 0xc0, !PT ;  /* 0xffffffe0030a7812 */ /* 0x000fe400078ec0ff */
[----:B------:R-:W-:Y:S02]  /*0220*/  LOP3.LUT R6, R15, 0xfffffff8, RZ, 0xc0, !PT ;  /* 0xfffffff80f067812 */ /* 0x000fe400078ec0ff */
[----:B------:R-:W-:Y:S01]  /*0230*/  LOP3.LUT R2, R7, 0x7ffffffc, RZ, 0xc0, !PT ;  /* 0x7ffffffc07027812 */ /* 0x000fe200078ec0ff */
[C---:B------:R-:W-:Y:S01]  /*0240*/  IMAD.IADD R11, R5.reuse, 0x1, -R10 ;  /* 0x00000001050b7824 */ /* 0x040fe200078e0a0a */
[--C-:B------:R-:W-:Y:S01]  /*0250*/  SHF.R.S32.HI R4, RZ, 0x5, R3.reuse ;  /* 0x00000005ff047819 */ /* 0x100fe20000011403 */
[C---:B------:R-:W-:Y:S01]  /*0260*/  IMAD.IADD R6, R5.reuse, 0x1, -R6 ;  /* 0x0000000105067824 */ /* 0x040fe200078e0a06 */
[----:B------:R-:W-:Y:S01]  /*0270*/  SHF.R.S32.HI R215, RZ, 0x1f, R3 ;  /* 0x0000001fffd77819 */ /* 0x000fe20000011403 */
[----:B------:R-:W-:Y:S01]  /*0280*/  IMAD.IADD R5, R5, 0x1, -R2 ;  /* 0x0000000105057824 */ /* 0x000fe200078e0a02 */
[----:B------:R-:W-:Y:S01]  /*0290*/  LEA.HI R3, R3, R4, RZ, 0x1 ;  /* 0x0000000403037211 */ /* 0x000fe200078f08ff */
[----:B------:R-:W-:Y:S01]  /*02a0*/  IMAD.SHL.U32 R218, R6, 0x8, RZ ;  /* 0x0000000806da7824 */ /* 0x000fe200078e00ff */
[----:B------:R-:W-:-:S02]  /*02b0*/  SHF.R.S32.HI R2, RZ, 0x2, R7 ;  /* 0x00000002ff027819 */ /* 0x000fc40000011407 */
[----:B------:R-:W-:Y:S02]  /*02c0*/  SHF.R.S32.HI R7, RZ, 0x1f, R7 ;  /* 0x0000001fff077819 */ /* 0x000fe40000011407 */
[----:B------:R-:W-:Y:S02]  /*02d0*/  LOP3.LUT R9, R9, 0x1c0, RZ, 0xc0, !PT ;  /* 0x000001c009097812 */ /* 0x000fe400078ec0ff */
[----:B------:R-:W-:Y:S02]  /*02e0*/  SHF.R.S32.HI R17, RZ, 0x4, R0 ;  /* 0x00000004ff117819 */ /* 0x000fe40000011400 */
[----:B------:R-:W-:Y:S02]  /*02f0*/  LOP3.LUT R3, R3, 0xfffffffe, RZ, 0xc0, !PT ;  /* 0xfffffffe03037812 */ /* 0x000fe400078ec0ff */
[----:B------:R-:W-:Y:S02]  /*0300*/  LEA.HI R7, R7, R2, RZ, 0x3 ;  /* 0x0000000207077211 */ /* 0x000fe400078f18ff */
[----:B------:R-:W-:Y:S01]  /*0310*/  SHF.R.U32.HI R216, RZ, 0x3, R9 ;  /* 0x00000003ffd87819 */ /* 0x000fe20000011609 */
[----:B------:R-:W-:Y:S01]  /*0320*/  IMAD.IADD R3, R4, 0x1, -R3 ;  /* 0x0000000104037824 */ /* 0x000fe200078e0a03 */
[----:B------:R-:W-:-:S02]  /*0330*/  LEA.HI R0, R0, R17, RZ, 0x1 ;  /* 0x0000001100007211 */ /* 0x000fc400078f08ff */
[C---:B------:R-:W-:Y:S02]  /*0340*/  LOP3.LUT P4, RZ, R6.reuse, 0x2, RZ, 0xc0, !PT ;  /* 0x0000000206ff7812 */ /* 0x040fe4000788c0ff */
[----:B------:R-:W-:Y:S02]  /*0350*/  LOP3.LUT R9, R9, 0x38, R218, 0xf8, !PT ;  /* 0x0000003809097812 */ /* 0x000fe400078ef8da */
[C---:B------:R-:W-:Y:S01]  /*0360*/  LOP3.LUT P3, RZ, R6.reuse, 0x4, RZ, 0xc0, !PT ;  /* 0x0000000406ff7812 */ /* 0x040fe2000786c0ff */
[----:B------:R-:W-:Y:S01]  /*0370*/  IMAD.SHL.U32 R6, R6, 0x40, RZ ;  /* 0x0000004006067824 */ /* 0x000fe200078e00ff */
[----:B------:R-:W-:Y:S02]  /*0380*/  LOP3.LUT R7, R7, 0xfffffff8, RZ, 0xc0, !PT ;  /* 0xfffffff807077812 */ /* 0x000fe400078ec0ff */
[----:B------:R-:W-:Y:S02]  /*0390*/  LEA.HI R215, R215, R4, RZ, 0x2 ;  /* 0x00000004d7d77211 */ /* 0x000fe400078f10ff */
[----:B------:R-:W-:Y:S01]  /*03a0*/  LOP3.LUT R0, R0, 0xfffffffe, RZ, 0xc0, !PT ;  /* 0xfffffffe00007812 */ /* 0x000fe200078ec0ff */
[----:B------:R-:W-:Y:S01]  /*03b0*/  IMAD.IADD R7, R2, 0x1, -R7 ;  /* 0x0000000102077824 */ /* 0x000fe200078e0a07 */
[----:B------:R-:W-:Y:S01]  /*03c0*/  LOP3.LUT R216, R9, R216, RZ, 0x3c, !PT ;  /* 0x000000d809d87212 */ /* 0x000fe200078e3cff */
[----:B------:R-:W-:Y:S01]  /*03d0*/  IMAD.SHL.U32 R9, R3, 0x10, RZ ;  /* 0x0000001003097824 */ /* 0x000fe200078e00ff */
[----:B------:R-:W-:Y:S01]  /*03e0*/  LOP3.LUT R6, R6, 0x1c0, RZ, 0xc0, !PT ;  /* 0x000001c006067812 */ /* 0x000fe200078ec0ff */
[----:B------:R-:W-:Y:S01]  /*03f0*/  IMAD.IADD R0, R17, 0x1, -R0 ;  /* 0x0000000111007824 */ /* 0x000fe200078e0a00 */
[----:B------:R-:W-:-:S02]  /*0400*/  LOP3.LUT R215, R215, 0xfffffffc, RZ, 0xc0, !PT ;  /* 0xfffffffcd7d77812 */ /* 0x000fc400078ec0ff */
[----:B------:R-:W-:Y:S01]  /*0410*/  SHF.R.S32.HI R2, RZ, 0x1f, R11 ;  /* 0x0000001fff027819 */ /* 0x000fe2000001140b */
[----:B------:R-:W-:Y:S01]  /*0420*/  IMAD.SHL.U32 R211, R0, 0x20, RZ ;  /* 0x0000002000d37824 */ /* 0x000fe200078e00ff */
[----:B------:R-:W-:Y:S01]  /*0430*/  LOP3.LUT R210, R6, 0x10, R9, 0xf8, !PT ;  /* 0x0000001006d27812 */ /* 0x000fe200078ef809 */
[----:B------:R-:W-:Y:S01]  /*0440*/  IMAD.IADD R215, R4, 0x1, -R215 ;  /* 0x0000000104d77824 */ /* 0x000fe200078e0ad7 */
[----:B------:R-:W-:Y:S01]  /*0450*/  LEA.HI R2, R2, R11, RZ, 0x2 ;  /* 0x0000000b02027211 */ /* 0x000fe200078f10ff */
[----:B------:R-:W-:Y:S01]  /*0460*/  IMAD.SHL.U32 R11, R0, 0x200, RZ ;  /* 0x00000200000b7824 */ /* 0x000fe200078e00ff */
[----:B------:R-:W-:Y:S02]  /*0470*/  LOP3.LUT R10, R7, 0x1, RZ, 0xc0, !PT ;  /* 0x00000001070a7812 */ /* 0x000fe400078ec0ff */
[----:B------:R-:W-:Y:S02]  /*0480*/  SHF.R.S32.HI R4, RZ, 0x1f, R13 ;  /* 0x0000001fff047819 */ /* 0x000fe4000001140d */
[----:B------:R-:W-:-:S02]  /*0490*/  LOP3.LUT R12, R6, 0x8, R15, 0xf8, !PT ;  /* 0x00000008060c7812 */ /* 0x000fc400078ef80f */
[----:B------:R-:W-:Y:S02]  /*04a0*/  SHF.R.U32.HI R9, RZ, 0x3, R6 ;  /* 0x00000003ff097819 */ /* 0x000fe40000011606 */
[----:B------:R-:W-:Y:S02]  /*04b0*/  LOP3.LUT R210, R210, 0x8, R15, 0xf8, !PT ;  /* 0x00000008d2d27812 */ /* 0x000fe400078ef80f */
[----:B------:R-:W-:Y:S02]  /*04c0*/  ISETP.NE.U32.AND P0, PT, R10, 0x1, PT ;  /* 0x000000010a00780c */ /* 0x000fe40003f05070 */
[----:B------:R-:W-:Y:S02]  /*04d0*/  LEA.HI R4, R4, R13, RZ, 0x3 ;  /* 0x0000000d04047211 */ /* 0x000fe400078f18ff */
[----:B------:R-:W-:Y:S02]  /*04e0*/  LOP3.LUT R201, R12, R9, RZ, 0x3c, !PT ;  /* 0x000000090cc97212 */ /* 0x000fe400078e3cff */
[----:B------:R-:W-:-:S02]  /*04f0*/  LOP3.LUT R210, R11, R210, R9, 0xf6, !PT ;  /* 0x000000d20bd27212 */ /* 0x000fc400078ef609 */
[----:B------:R-:W-:Y:S01]  /*0500*/  SHF.R.S32.HI R9, RZ, 0x6, R8 ;  /* 0x00000006ff097819 */ /* 0x000fe20000011408 */
[----:B------:R-:W-:Y:S01]  /*0510*/  IMAD.SHL.U32 R8, R5, 0x2, RZ ;  /* 0x0000000205087824 */ /* 0x000fe200078e00ff */
[C---:B------:R-:W-:Y:S01]  /*0520*/  R2P PR, R7.reuse, 0x6 ;  /* 0x0000000607007804 */ /* 0x040fe20000000000 */
[----:B------:R-:W-:Y:S01]  /*0530*/  IMAD.SHL.U32 R7, R7, 0x40, RZ ;  /* 0x0000004007077824 */ /* 0x000fe200078e00ff */
[----:B------:R-:W-:Y:S01]  /*0540*/  SHF.R.S32.HI R214, RZ, 0x7, R214 ;  /* 0x00000007ffd67819 */ /* 0x000fe200000114d6 */
[C---:B------:R-:W-:Y:S01]  /*0550*/  IMAD.SHL.U32 R222, R9.reuse, 0x8, RZ ;  /* 0x0000000809de7824 */ /* 0x040fe200078e00ff */
[----:B------:R-:W-:Y:S01]  /*0560*/  LOP3.LUT R6, R4, 0xfffffff8, RZ, 0xc0, !PT ;  /* 0xfffffff804067812 */ /* 0x000fe200078ec0ff */
[----:B------:R-:W-:Y:S01]  /*0570*/  IMAD R216, R9, 0x200, R216 ;  /* 0x0000020009d87824 */ /* 0x000fe200078e02d8 */
[----:B------:R-:W-:Y:S01]  /*0580*/  LOP3.LUT R7, R7, 0x1c0, RZ, 0xc0, !PT ;  /* 0x000001c007077812 */ /* 0x000fe200078ec0ff */
[----:B------:R-:W-:Y:S01]  /*0590*/  IMAD.SHL.U32 R10, R214, 0x20, RZ ;  /* 0x00000020d60a7824 */ /* 0x000fe200078e00ff */
[----:B------:R-:W-:Y:S01]  /*05a0*/  LOP3.LUT R222, R222, 0x18, RZ, 0xc0, !PT ;  /* 0x00000018dede7812 */ /* 0x000fe200078ec0ff */
[----:B------:R-:W-:Y:S01]  /*05b0*/  IMAD.IADD R6, R13, 0x1, -R6 ;  /* 0x000000010d067824 */ /* 0x000fe200078e0a06 */
[----:B------:R-:W-:Y:S01]  /*05c0*/  SHF.R.U32.HI R5, RZ, 0x3, R7 ;  /* 0x00000003ff057819 */ /* 0x000fe20000011607 */
[----:B------:R-:W-:Y:S01]  /*05d0*/  IMAD R221, R215, 0x400, R8 ;  /* 0x00000400d7dd7824 */ /* 0x000fe200078e0208 */
[----:B------:R-:W-:Y:S01]  /*05e0*/  LOP3.LUT R10, R7, 0x20, R10, 0xf8, !PT ;  /* 0x00000020070a7812 */ /* 0x000fe200078ef80a */
[----:B------:R-:W-:Y:S01]  /*05f0*/  IMAD.SHL.U32 R9, R6, 0x40, RZ ;  /* 0x0000004006097824 */ /* 0x000fe200078e00ff */
[----:B------:R-:W-:Y:S01]  /*0600*/  LOP3.LUT R211, R222, 0x20, R211, 0xf8, !PT ;  /* 0x00000020ded37812 */ /* 0x000fe200078ef8d3 */
[----:B------:R-:W-:Y:S01]  /*0610*/  IMAD R12, R214, 0x800, R11 ;  /* 0x00000800d60c7824 */ /* 0x000fe200078e020b */
[----:B------:R-:W-:Y:S01]  /*0620*/  LOP3.LUT R222, R5, R7, R222, 0x1e, !PT ;  /* 0x0000000705de7212 */ /* 0x000fe200078e1ede */
[----:B------:R-:W-:Y:S01]  /*0630*/  IMAD.SHL.U32 R7, R0, 0x8, RZ ;  /* 0x0000000800077824 */ /* 0x000fe200078e00ff */
[----:B------:R-:W-:Y:S01]  /*0640*/  LOP3.LUT R6, R10, R5, RZ, 0x3c, !PT ;  /* 0x000000050a067212 */ /* 0x000fe200078e3cff */
[----:B------:R-:W-:Y:S01]  /*0650*/  IMAD.SHL.U32 R0, R4, 0x40, RZ ;  /* 0x0000004004007824 */ /* 0x000fe200078e00ff */
[----:B------:R-:W-:Y:S01]  /*0660*/  LOP3.LUT R10, R9, 0x1c0, RZ, 0xc0, !PT ;  /* 0x000001c0090a7812 */ /* 0x000fe200078ec0ff */
[----:B------:R-:W-:Y:S01]  /*0670*/  IMAD R5, R3, 0x400, R8 ;  /* 0x0000040003057824 */ /* 0x000fe200078e0208 */
[----:B------:R-:W-:Y:S01]  /*0680*/  SHF.R.S32.HI R220, RZ, 0x2, R2 ;  /* 0x00000002ffdc7819 */ /* 0x000fe20000011402 */
[----:B------:R-:W-:Y:S01]  /*0690*/  IMAD.IADD R221, R221, 0x1, R6 ;  /* 0x00000001dddd7824 */ /* 0x000fe200078e0206 */
[----:B------:R-:W-:Y:S01]  /*06a0*/  SHF.R.U32.HI R209, RZ, 0x3, R10 ;  /* 0x00000003ffd17819 */ /* 0x000fe2000001160a */
[----:B------:R-:W-:Y:S01]  /*06b0*/  IMAD.IADD R201, R12, 0x1, R201 ;  /* 0x000000010cc97824 */ /* 0x000fe200078e02c9 */
[----:B------:R-:W-:Y:S01]  /*06c0*/  LOP3.LUT R4, R10, 0x8, R7, 0xf8, !PT ;  /* 0x000000080a047812 */ /* 0x000fe200078ef807 */
[----:B------:R-:W-:Y:S01]  /*06d0*/  IMAD.IADD R222, R5, 0x1, R222 ;  /* 0x0000000105de7824 */ /* 0x000fe200078e02de */
[----:B------:R-:W-:Y:S01]  /*06e0*/  LOP3.LUT R0, R0, 0xfffffe00, RZ, 0xc0, !PT ;  /* 0xfffffe0000007812 */ /* 0x000fe200078ec0ff */
[----:B------:R-:W-:Y:S01]  /*06f0*/  IMAD R220, R215, 0x10, R220 ;  /* 0x00000010d7dc7824 */ /* 0x000fe200078e02dc */
[----:B------:R-:W-:-:S02]  /*0700*/  LOP3.LUT R211, R209, R211, R10, 0x1e, !PT ;  /* 0x000000d3d1d37212 */ /* 0x000fc400078e1e0a */
[----:B------:R-:W-:Y:S01]  /*0710*/  LOP3.LUT R209, R4, R209, RZ, 0x3c, !PT ;  /* 0x000000d104d17212 */ /* 0x000fe200078e3cff */
[--C-:B------:R-:W-:Y:S01]  /*0720*/  IMAD R212, R215, 0x400, R0.reuse ;  /* 0x00000400d7d47824 */ /* 0x100fe200078e0200 */
[----:B------:R-:W-:Y:S01]  /*0730*/  LOP3.LUT R211, R211, R0, RZ, 0xfc, !PT ;  /* 0x00000000d3d37212 */ /* 0x000fe200078efcff */
[----:B------:R-:W-:Y:S01]  /*0740*/  IMAD R4, R3, 0x400, R0 ;  /* 0x0000040003047824 */ /* 0x000fe200078e0200 */
[----:B------:R-:W-:Y:S01]  /*0750*/  LEA R221, R221, UR5, 0x1 ;  /* 0x00000005dddd7c11 */ /* 0x000fe2000f8e08ff */
[----:B------:R-:W-:Y:S01]  /*0760*/  IMAD.IADD R212, R212, 0x1, R209 ;  /* 0x00000001d4d47824 */ /* 0x000fe200078e02d1 */
[----:B------:R-:W-:Y:S01]  /*0770*/  LEA R201, R201, UR5, 0x1 ;  /* 0x00000005c9c97c11 */ /* 0x000fe2000f8e08ff */
[----:B------:R-:W-:Y:S01]  /*0780*/  IMAD.MOV.U32 R3, RZ, RZ, 0x20 ;  /* 0x00000020ff037424 */ /* 0x000fe200078e00ff */
[----:B------:R-:W-:Y:S01]  /*0790*/  LEA R222, R222, UR6, 0x1 ;  /* 0x00000006dede7c11 */ /* 0x000fe2000f8e08ff */
[----:B------:R-:W-:Y:S01]  /*07a0*/  IMAD.IADD R209, R209, 0x1, R4 ;  /* 0x00000001d1d17824 */ /* 0x000fe200078e0204 */
[----:B------:R-:W-:Y:S01]  /*07b0*/  LEA R210, R210, UR5, 0x1 ;  /* 0x00000005d2d27c11 */ /* 0x000fe2000f8e08ff */
[----:B------:R-:W-:Y:S01]  /*07c0*/  IMAD.MOV.U32 R0, RZ, RZ, 0x40 ;  /* 0x00000040ff007424 */ /* 0x000fe200078e00ff */
[----:B------:R-:W-:Y:S01]  /*07d0*/  SEL R2, R3, 0xffffffe0, !P4 ;  /* 0xffffffe003027807 */ /* 0x000fe20006000000 */
[----:B------:R-:W-:Y:S01]  /*07e0*/  IMAD.MOV.U32 R4, RZ, RZ, -0x10 ;  /* 0xfffffff0ff047424 */ /* 0x000fe200078e00ff */
[----:B------:R-:W-:Y:S01]  /*07f0*/  LEA R209, R209, UR4, 0x1 ;  /* 0x00000004d1d17c11 */ /* 0x000fe2000f8e08ff */
[C---:B------:R-:W-:Y:S01]  /*0800*/  VIADD R223, R221.reuse, 0x20 ;  /* 0x00000020dddf7836 */ /* 0x040fe20000000000 */
[----:B------:R-:W-:Y:S01]  /*0810*/  SEL R0, R0, 0xffffffc0, !P3 ;  /* 0xffffffc000007807 */ /* 0x000fe20005800000 */
[----:B------:R-:W-:Y:S01]  /*0820*/  @P1 VIADD R223, R221, 0xffffffe0 ;  /* 0xffffffe0dddf1836 */ /* 0x000fe20000000000 */
[----:B------:R-:W-:Y:S01]  /*0830*/  SEL R4, R4, 0x10, !P0 ;  /* 0x0000001004047807 */ /* 0x000fe20004000000 */
[--C-:B------:R-:W-:Y:S01]  /*0840*/  IMAD.IADD R200, R2, 0x1, R201.reuse ;  /* 0x0000000102c87824 */ /* 0x100fe200078e02c9 */
[C---:B------:R-:W-:Y:S01]  /*0850*/  IADD3 R2, R0.reuse, R201, R2 ;  /* 0x000000c900027210 */ /* 0x040fe20007ffe002 */
[----:B------:R-:W-:Y:S01]  /*0860*/  IMAD.IADD R3, R0, 0x1, R201 ;  /* 0x0000000100037824 */ /* 0x000fe200078e02c9 */
[----:B------:R-:W-:Y:S01]  /*0870*/  ULDC.64 UR6, c[0x0][0x308] ;  /* 0x0000c20000067ab9 */ /* 0x000fe20000000a00 */
[----:B------:R-:W-:-:S02]  /*0880*/  VIADD R224, R222, 0x40 ;  /* 0x00000040dee07836 */ /* 0x000fc40000000000 */
[----:B------:R-:W-:Y:S02]  /*0890*/  IMAD.IADD R0, R0, 0x1, R210 ;  /* 0x0000000100007824 */ /* 0x000fe400078e02d2 */
[----:B------:R-:W-:Y:S02]  /*08a0*/  IMAD.IADD R225, R221, 0x1, R4 ;  /* 0x00000001dde17824 */ /* 0x000fe400078e0204 */
[----:B------:R-:W-:Y:S02]  /*08b0*/  @P2 VIADD R224, R222, 0xffffffc0 ;  /* 0xffffffc0dee02836 */ /* 0x000fe40000000000 */
[----:B------:R-:W-:-:S07]  /*08c0*/  IMAD.IADD R227, R4, 0x1, R223 ;  /* 0x0000000104e37824 */ /* 0x000fce00078e02df */
.L_x_446:
[----:B------:R-:W-:Y:S02]  /*08d0*/  ISETP.NE.U32.AND P0, PT, RZ, UR8, PT ;  /* 0x00000008ff007c0c */ /* 0x000fe4000bf05070 */
[----:B------:R-:W-:Y:S02]  /*08e0*/  ISETP.NE.U32.AND P1, PT, RZ, UR6, PT ;  /* 0x00000006ff007c0c */ /* 0x000fe4000bf25070 */
[----:B------:R-:W-:Y:S02]  /*08f0*/  ISETP.NE.AND.EX P0, PT, RZ, UR9, PT, P0 ;  /* 0x00000009ff007c0c */ /* 0x000fe4000bf05300 */
[----:B------:R-:W-:-:S11]  /*0900*/  ISETP.NE.AND.EX P1, PT, RZ, UR7, PT, P1 ;  /* 0x00000007ff007c0c */ /* 0x000fd6000bf25310 */
[----:B-1----:R-:W1:Y:S01]  /*0910*/  @P0 S2R R5, SR_CTAID.Y ;  /* 0x0000000000050919 */ /* 0x002e620000002600 */
[----:B------:R-:W1:Y:S01]  /*0920*/  @P0 LDC.64 R8, c[0x0][0x300] ;  /* 0x0000c000ff080b82 */ /* 0x000e620000000a00 */
[----:B------:R-:W2:Y:S07]  /*0930*/  @P1 S2R R4, SR_CTAID.Y ;  /* 0x0000000000041919 */ /* 0x000eae0000002600 */
[----:B------:R-:W2:Y:S01]  /*0940*/  @P1 LDC.64 R6, c[0x0][0x308] ;  /* 0x0000c200ff061b82 */ /* 0x000ea20000000a00 */
[----:B-1----:R-:W-:-:S06]  /*0950*/  @P0 IMAD.WIDE R8, R5, 0x4, R8 ;  /* 0x0000000405080825 */ /* 0x002fcc00078e0208 */
[----:B------:R-:W3:Y:S01]  /*0960*/  @P0 LDG.E R8, desc[UR14][R8.64] ;  /* 0x0000000e08080981 */ /* 0x000ee2000c1e1900 */
[----:B--2---:R-:W-:Y:S02]  /*0970*/  @P1 IMAD.WIDE R10, R4, 0x4, R6 ;  /* 0x00000004040a1825 */ /* 0x004fe400078e0206 */
[----:B------:R-:W1:Y:S03]  /*0980*/  @!P1 LDC.64 R6, c[0x0][0x318] ;  /* 0x0000c600ff069b82 */ /* 0x000e660000000a00 */
[----:B------:R-:W2:Y:S01]  /*0990*/  @P1 LDG.E R230, desc[UR14][R10.64] ;  /* 0x0000000e0ae61981 */ /* 0x000ea2000c1e1900 */
[----:B------:R-:W-:Y:S01]  /*09a0*/  UMOV UR28, URZ ;  /* 0x0000003f001c7c82 */ /* 0x000fe20008000000 */
[----:B------:R-:W-:-:S03]  /*09b0*/  USHF.L.U32 UR4, UR12, 0x6, URZ ;  /* 0x000000060c047899 */ /* 0x000fc6000800063f */
[----:B------:R-:W4:Y:S01]  /*09c0*/  @!P1 LDC.64 R4, c[0x0][0x2c8] ;  /* 0x0000b200ff049b82 */ /* 0x000f220000000a00 */
[----:B---3--:R-:W-:Y:S02]  /*09d0*/  @P0 R2UR UR28, R8 ;  /* 0x00000000081c02ca */ /* 0x008fe400000e0000 */
[----:B-1----:R-:W-:-:S04]  /*09e0*/  @!P1 ISETP.NE.U32.AND P0, PT, R6, RZ, PT ;  /* 0x000000ff0600920c */ /* 0x002fc80003f05070 */
[----:B------:R-:W-:-:S04]  /*09f0*/  @!P1 ISETP.NE.AND.EX P0, PT, R7, RZ, PT, P0 ;  /* 0x000000ff0700920c */ /* 0x000fc80003f05300 */
[----:B----4-:R-:W-:-:S03]  /*0a00*/  @!P1 SEL R5, R5, RZ, P0 ;  /* 0x000000ff05059207 */ /* 0x010fc60000000000 */
[----:B--2---:R-:W-:Y:S01]  /*0a10*/  @P1 VIADD R230, R230, -UR28 ;  /* 0x8000001ce6e61c36 */ /* 0x004fe20008000000 */
[----:B------:R-:W-:-:S04]  /*0a20*/  @!P1 IADD3 R230, R5, -UR28, R4 ;  /* 0x8000001c05e69c10 */ /* 0x000fc8000fffe004 */
[----:B------:R-:W-:-:S13]  /*0a30*/  ISETP.LE.AND P0, PT, R230, UR4, PT ;  /* 0x00000004e6007c0c */ /* 0x000fda000bf03270 */
[----:B-----5:R-:W-:Y:S05]  /*0a40*/  @P0 BRA `(.L_x_438) ;  /* 0x00000050008c0947 */ /* 0x020fea0003800000 */
[----:B------:R-:W-:Y:S01]  /*0a50*/  ULDC.U8 UR17, c[0x0][0x3d8] ;  /* 0x0000f60000117ab9 */ /* 0x000fe20000000000 */
[----:B------:R-:W1:Y:S01]  /*0a60*/  S2R R8, SR_CTAID.Y ;  /* 0x0000000000087919 */ /* 0x000e620000002600 */
[----:B------:R-:W-:Y:S01]  /*0a70*/  ISETP.NE.AND P0, PT, RZ, UR17, PT ;  /* 0x00000011ff007c0c */ /* 0x000fe2000bf05270 */
[----:B------:R-:W2:Y:S01]  /*0a80*/  LDC R233, c[0x0][0x2c4] ;  /* 0x0000b100ffe97b82 */ /* 0x000ea20000000800 */
[----:B------:R-:W-:Y:S01]  /*0a90*/  ULDC UR24, c[0x0][0x270] ;  /* 0x00009c0000187ab9 */ /* 0x000fe20000000800 */
[----:B------:R-:W3:Y:S01]  /*0aa0*/  S2R R9, SR_CTAID.Z ;  /* 0x0000000000097919 */ /* 0x000ee20000002700 */
[----:B------:R-:W-:Y:S01]  /*0ab0*/  USHF.R.S32.HI UR25, URZ, 0x1f, UR24 ;  /* 0x0000001f3f197899 */ /* 0x000fe20008011418 */
[----:B------:R-:W-:-:S08]  /*0ac0*/  ULDC.U8 UR20, c[0x0][0x480] ;  /* 0x0001200000147ab9 */ /* 0x000fd00000000000 */
[----:B------:R-:W4:Y:S01]  /*0ad0*/  @P0 LDC R6, c[0x0][0x2e4] ;  /* 0x0000b900ff060b82 */ /* 0x000f220000000800 */
[----:B--2---:R-:W-:-:S04]  /*0ae0*/  IADD3 R5, R233, 0x3f, RZ ;  /* 0x0000003fe9057810 */ /* 0x004fc80007ffe0ff */
[----:B------:R-:W-:Y:S01]  /*0af0*/  SHF.R.S32.HI R4, RZ, 0x1f, R5 ;  /* 0x0000001fff047819 */ /* 0x000fe20000011405 */
[----:B-1----:R-:W-:-:S03]  /*0b00*/  @P0 IMAD R21, R8, R233, RZ ;  /* 0x000000e908150224 */ /* 0x002fc600078e02ff */
[----:B------:R-:W-:Y:S01]  /*0b10*/  LEA.HI R15, R4, R5, RZ, 0x6 ;  /* 0x00000005040f7211 */ /* 0x000fe200078f30ff */
[----:B---3--:R-:W-:Y:S02]  /*0b20*/  @!P0 IMAD R4, R8, UR24, R9 ;  /* 0x0000001808048c24 */ /* 0x008fe4000f8e0209 */
[----:B----4-:R-:W-:Y:S01]  /*0b30*/  @P0 IMAD R21, R9, R6, R21 ;  /* 0x0000000609150224 */ /* 0x010fe200078e0215 */
[----:B------:R-:W-:Y:S01]  /*0b40*/  SHF.R.S32.HI R15, RZ, 0x6, R15 ;  /* 0x00000006ff0f7819 */ /* 0x000fe2000001140f */
[----:B------:R-:W-:Y:S01]  /*0b50*/  @!P0 IMAD R21, R4, R233, RZ ;  /* 0x000000e904158224 */ /* 0x000fe200078e02ff */
[----:B------:R-:W-:Y:S06]  /*0b60*/  @!P0 BRA `(.L_x_439) ;  /* 0x0000000000208947 */ /* 0x000fec0003800000 */
[----:B------:R-:W-:Y:S01]  /*0b70*/  ULDC UR17, c[0x0][0x2d4] ;  /* 0x0000b50000117ab9 */ /* 0x000fe20000000800 */
[----:B------:R-:W-:Y:S01]  /*0b80*/  ULDC UR19, c[0x0][0x2c0] ;  /* 0x0000b00000137ab9 */ /* 0x000fe20000000800 */
[----:B------:R-:W-:Y:S01]  /*0b90*/  UIADD3 UR21, UR17, 0x80, URZ ;  /* 0x0000008011157890 */ /* 0x000fe2000fffe03f */
[----:B------:R-:W-:Y:S02]  /*0ba0*/  ULDC UR18, c[0x0][0x2e4] ;  /* 0x0000b90000127ab9 */ /* 0x000fe40000000800 */
[----:B------:R-:W-:-:S03]  /*0bb0*/  ULEA UR18, UR19, UR18, 0x7 ;  /* 0x0000001213127291 */ /* 0x000fc6000f8e383f */
[----:B------:R-:W-:-:S04]  /*0bc0*/  IMAD R14, R8, UR21, RZ ;  /* 0x00000015080e7c24 */ /* 0x000fc8000f8e02ff */
[----:B------:R-:W-:Y:S01]  /*0bd0*/  IMAD R14, R9, UR18, R14 ;  /* 0x00000012090e7c24 */ /* 0x000fe2000f8e020e */
[----:B------:R-:W-:Y:S06]  /*0be0*/  BRA `(.L_x_440) ;  /* 0x00000000000c7947 */ /* 0x000fec0003800000 */
.L_x_439:
[----:B------:R-:W-:Y:S01]  /*0bf0*/  IMAD R14, R8, UR24, R9 ;  /* 0x00000018080e7c24 */ /* 0x000fe2000f8e0209 */
[----:B------:R-:W-:-:S03]  /*0c00*/  ULDC UR17, c[0x0][0x2d4] ;  /* 0x0000b50000117ab9 */ /* 0x000fc60000000800 */
[----:B------:R-:W-:-:S07]  /*0c10*/  IMAD R14, R14, UR17, RZ ;  /* 0x000000110e0e7c24 */ /* 0x000fce000f8e02ff */
.L_x_440:
[----:B------:R-:W1:Y:S01]  /*0c20*/  LDC R4, c[0x0][0x278] ;  /* 0x00009e00ff047b82 */ /* 0x000e620000000800 */
[----:B------:R-:W-:Y:S01]  /*0c30*/  IMAD.MOV.U32 R10, RZ, RZ, RZ ;  /* 0x000000ffff0a7224 */ /* 0x000fe200078e00ff */
[----:B------:R-:W-:Y:S01]  /*0c40*/  USHF.R.S32.HI UR18, URZ, 0x1f, UR28 ;  /* 0x0000001f3f127899 */ /* 0x000fe2000801141c */
[----:B------:R-:W-:Y:S01]  /*0c50*/  SHF.R.S32.HI R219, RZ, 0x1f, R218 ;  /* 0x0000001fffdb7819 */ /* 0x000fe200000114da */
[----:B------:R-:W-:Y:S01]  /*0c60*/  USHF.R.S32.HI UR27, URZ, 0x1f, UR4 ;  /* 0x0000001f3f1b7899 */ /* 0x000fe20008011404 */
[----:B------:R-:W-:Y:S01]  /*0c70*/  SHF.R.S32.HI R26, RZ, 0x1f, R8 ;  /* 0x0000001fff1a7819 */ /* 0x000fe20000011408 */
[----:B------:R-:W-:Y:S01]  /*0c80*/  UIADD3 UR28, UP0, UR4, UR28, URZ ;  /* 0x0000001c041c7290 */ /* 0x000fe2000ff1e03f */
[C---:B------:R-:W-:Y:S01]  /*0c90*/  LEA R16, R15.reuse, 0xffffffc0, 0x6 ;  /* 0xffffffc00f107811 */ /* 0x040fe200078e30ff */
[----:B------:R-:W-:Y:S01]  /*0ca0*/  VIADD R229, R15, 0xffffffff ;  /* 0xffffffff0fe57836 */ /* 0x000fe20000000000 */
[----:B------:R-:W-:Y:S01]  /*0cb0*/  SHF.R.S32.HI R19, RZ, 0x1f, R217 ;  /* 0x0000001fff137819 */ /* 0x000fe200000114d9 */
[----:B------:R-:W-:Y:S01]  /*0cc0*/  UIADD3.X UR27, UR18, UR27, URZ, UP0, !UPT ;  /* 0x0000001b121b7290 */ /* 0x000fe200087fe43f */
[----:B------:R-:W-:Y:S01]  /*0cd0*/  SHF.R.S32.HI R17, RZ, 0x1f, R16 ;  /* 0x0000001fff117819 */ /* 0x000fe20000011410 */
[----:B------:R-:W-:Y:S01]  /*0ce0*/  ULDC.64 UR22, c[0x0][0x258] ;  /* 0x0000960000167ab9 */ /* 0x000fe20000000a00 */
[----:B------:R-:W-:Y:S01]  /*0cf0*/  ULDC.64 UR18, c[0x0][0x238] ;  /* 0x00008e0000127ab9 */ /* 0x000fe20000000a00 */
[----:B------:R-:W-:Y:S01]  /*0d00*/  LEA.HI R28, R229, R229, RZ, 0x1 ;  /* 0x000000e5e51c7211 */ /* 0x000fe200078f08ff */
[----:B------:R-:W2:Y:S01]  /*0d10*/  LDC.64 R244, c[0x0][0x2b0] ;  /* 0x0000ac00fff47b82 */ /* 0x000ea20000000a00 */
[----:B------:R-:W-:Y:S01]  /*0d20*/  ISETP.NE.AND P4, PT, RZ, UR20, PT ;  /* 0x00000014ff007c0c */ /* 0x000fe2000bf85270 */
[----:B------:R-:W-:Y:S01]  /*0d30*/  ULDC.64 UR20, c[0x0][0x228] ;  /* 0x00008a0000147ab9 */ /* 0x000fe20000000a00 */
[----:B------:R-:W-:Y:S01]  /*0d40*/  LOP3.LUT R28, R28, 0xfffffffe, RZ, 0xc0, !PT ;  /* 0xfffffffe1c1c7812 */ /* 0x000fe200078ec0ff */
[----:B------:R-:W-:Y:S01]  /*0d50*/  IMAD.IADD R21, R16, 0x1, R21 ;  /* 0x0000000110157824 */ /* 0x000fe200078e0215 */
[----:B------:R-:W-:-:S03]  /*0d60*/  LEA R228, R216, UR5, 0x1 ;  /* 0x00000005d8e47c11 */ /* 0x000fc6000f8e08ff */
[----:B------:R-:W-:Y:S01]  /*0d70*/  IMAD.IADD R28, R229, 0x1, -R28 ;  /* 0x00000001e51c7824 */ /* 0x000fe200078e0a1c */
[----:B-1----:R-:W-:Y:S01]  /*0d80*/  IABS R5, R4 ;  /* 0x0000000400057213 */ /* 0x002fe20000000000 */
[----:B------:R-:W1:Y:S03]  /*0d90*/  LDC.64 R234, c[0x0][0x478] ;  /* 0x00011e00ffea7b82 */ /* 0x000e660000000a00 */
[----:B------:R-:W3:Y:S01]  /*0da0*/  I2F.RP R12, R5 ;  /* 0x00000005000c7306 */ /* 0x000ee20000209400 */
[----:B--2---:R-:W-:-:S07]  /*0db0*/  IMAD.WIDE R244, R21, 0x4, R244 ;  /* 0x0000000415f47825 */ /* 0x004fce00078e02f4 */
[----:B---3--:R-:W2:Y:S02]  /*0dc0*/  MUFU.RCP R11, R12 ;  /* 0x0000000c000b7308 */ /* 0x008ea40000001000 */
[----:B--2---:R-:W-:Y:S01]  /*0dd0*/  VIADD R11, R11, 0xffffffe ;  /* 0x0ffffffe0b0b7836 */ /* 0x004fe20000000000 */
[----:B------:R-:W2:Y:S05]  /*0de0*/  LDC.64 R12, c[0x0][0x250] ;  /* 0x00009400ff0c7b82 */ /* 0x000eaa0000000a00 */
[----:B------:R-:W3:Y:S02]  /*0df0*/  F2I.FTZ.U32.TRUNC.NTZ R11, R11 ;  /* 0x0000000b000b7305 */ /* 0x000ee4000021f000 */
[----:B---3--:R-:W-:-:S04]  /*0e00*/  IMAD.MOV R6, RZ, RZ, -R11 ;  /* 0x000000ffff067224 */ /* 0x008fc800078e0a0b */
[----:B------:R-:W-:Y:S01]  /*0e10*/  IMAD R7, R6, R5, RZ ;  /* 0x0000000506077224 */ /* 0x000fe200078e02ff */
[----:B------:R-:W-:Y:S01]  /*0e20*/  IABS R6, R9 ;  /* 0x0000000900067213 */ /* 0x000fe20000000000 */
[----:B--2---:R-:W-:Y:S02]  /*0e30*/  IMAD R24, R19, R12, RZ ;  /* 0x0000000c13187224 */ /* 0x004fe400078e02ff */
[----:B------:R-:W-:-:S04]  /*0e40*/  IMAD.HI.U32 R10, R11, R7, R10 ;  /* 0x000000070b0a7227 */ /* 0x000fc800078e000a */
[----:B------:R-:W-:Y:S02]  /*0e50*/  IMAD.MOV.U32 R7, RZ, RZ, R6 ;  /* 0x000000ffff077224 */ /* 0x000fe400078e0006 */
[----:B------:R-:W-:Y:S02]  /*0e60*/  IMAD R24, R217, R13, R24 ;  /* 0x0000000dd9187224 */ /* 0x000fe400078e0218 */
[----:B------:R-:W-:-:S04]  /*0e70*/  IMAD.HI.U32 R20, R10, R7, RZ ;  /* 0x000000070a147227 */ /* 0x000fc800078e00ff */
[----:B------:R-:W-:Y:S02]  /*0e80*/  IMAD.MOV R6, RZ, RZ, -R20 ;  /* 0x000000ffff067224 */ /* 0x000fe400078e0a14 */
[----:B------:R-:W-:Y:S02]  /*0e90*/  IMAD R10, R12, UR27, RZ ;  /* 0x0000001b0c0a7c24 */ /* 0x000fe4000f8e02ff */
[----:B------:R-:W-:-:S05]  /*0ea0*/  IMAD R6, R5, R6, R7 ;  /* 0x0000000605067224 */ /* 0x000fca00078e0207 */
[----:B------:R-:W-:-:S13]  /*0eb0*/  ISETP.GT.U32.AND P1, PT, R5, R6, PT ;  /* 0x000000060500720c */ /* 0x000fda0003f24070 */
[----:B------:R-:W-:Y:S02]  /*0ec0*/  @!P1 IMAD.IADD R6, R6, 0x1, -R5 ;  /* 0x0000000106069824 */ /* 0x000fe400078e0a05 */
[----:B------:R-:W-:Y:S01]  /*0ed0*/  @!P1 VIADD R20, R20, 0x1 ;  /* 0x0000000114149836 */ /* 0x000fe20000000000 */
[----:B------:R-:W-:Y:S02]  /*0ee0*/  ISETP.NE.AND P1, PT, R4, RZ, PT ;  /* 0x000000ff0400720c */ /* 0x000fe40003f25270 */
[----:B------:R-:W-:Y:S01]  /*0ef0*/  ISETP.GE.U32.AND P2, PT, R6, R5, PT ;  /* 0x000000050600720c */ /* 0x000fe20003f46070 */
[----:B------:R-:W-:Y:S01]  /*0f00*/  IMAD.WIDE.U32 R6, R12, UR28, R218 ;  /* 0x0000001c0c067c25 */ /* 0x000fe2000f8e00da */
[----:B------:R-:W-:-:S04]  /*0f10*/  LOP3.LUT R5, R9, R4, RZ, 0x3c, !PT ;  /* 0x0000000409057212 */ /* 0x000fc800078e3cff */
[----:B------:R-:W-:Y:S01]  /*0f20*/  ISETP.GE.AND P0, PT, R5, RZ, PT ;  /* 0x000000ff0500720c */ /* 0x000fe20003f06270 */
[----:B------:R-:W-:Y:S02]  /*0f30*/  IMAD R5, R13, UR28, R10 ;  /* 0x0000001c0d057c24 */ /* 0x000fe4000f8e020a */
[----:B------:R-:W2:Y:S02]  /*0f40*/  LDC.64 R10, c[0x0][0x240] ;  /* 0x00009000ff0a7b82 */ /* 0x000ea40000000a00 */
[----:B------:R-:W-:Y:S02]  /*0f50*/  IMAD.IADD R7, R7, 0x1, R5 ;  /* 0x0000000107077824 */ /* 0x000fe400078e0205 */
[----:B------:R-:W-:Y:S02]  /*0f60*/  @P2 VIADD R20, R20, 0x1 ;  /* 0x0000000114142836 */ /* 0x000fe40000000000 */
[----:B------:R-:W-:Y:S02]  /*0f70*/  IMAD R5, R26, UR18, RZ ;  /* 0x000000121a057c24 */ /* 0x000fe4000f8e02ff */
[----:B------:R-:W-:-:S04]  /*0f80*/  IMAD.WIDE.U32 R6, R8, UR18, R6 ;  /* 0x0000001208067c25 */ /* 0x000fc8000f8e0006 */
[----:B------:R-:W-:Y:S01]  /*0f90*/  @!P0 IMAD.MOV R20, RZ, RZ, -R20 ;  /* 0x000000ffff148224 */ /* 0x000fe200078e0a14 */
[----:B------:R-:W-:Y:S01]  /*0fa0*/  @!P1 LOP3.LUT R20, RZ, R4, RZ, 0x33, !PT ;  /* 0x00000004ff149212 */ /* 0x000fe200078e33ff */
[----:B------:R-:W-:Y:S01]  /*0fb0*/  IMAD R5, R8, UR19, R5 ;  /* 0x0000001308057c24 */ /* 0x000fe2000f8e0205 */
[----:B------:R-:W-:Y:S01]  /*0fc0*/  ULDC.64 UR18, c[0x0][0x268] ;  /* 0x00009a0000127ab9 */ /* 0x000fe20000000a00 */
[----:B------:R-:W-:Y:S02]  /*0fd0*/  IADD3 R27, P0, R217, R16, RZ ;  /* 0x00000010d91b7210 */ /* 0x000fe40007f1e0ff */
[----:B------:R-:W-:Y:S01]  /*0fe0*/  SHF.R.S32.HI R18, RZ, 0x1f, R20 ;  /* 0x0000001fff127819 */ /* 0x000fe20000011414 */
[----:B------:R-:W-:Y:S02]  /*0ff0*/  IMAD.IADD R7, R7, 0x1, R5 ;  /* 0x0000000107077824 */ /* 0x000fe400078e0205 */
[----:B------:R-:W-:Y:S02]  /*1000*/  IMAD.X R25, R19, 0x1, R17, P0 ;  /* 0x0000000113197824 */ /* 0x000fe400000e0611 */
[----:B------:R-:W-:-:S02]  /*1010*/  IMAD R5, R18, UR18, RZ ;  /* 0x0000001212057c24 */ /* 0x000fc4000f8e02ff */
[----:B------:R-:W-:-:S04]  /*1020*/  IMAD.WIDE.U32 R6, R20, UR18, R6 ;  /* 0x0000001214067c25 */ /* 0x000fc8000f8e0006 */
[----:B------:R-:W-:Y:S01]  /*1030*/  IMAD R34, R20, UR19, R5 ;  /* 0x0000001314227c24 */ /* 0x000fe2000f8e0205 */
[----:B------:R-:W-:Y:S01]  /*1040*/  ULDC.64 UR18, c[0x0][0x418] ;  /* 0x0001060000127ab9 */ /* 0x000fe20000000a00 */
[----:B--2---:R-:W-:Y:S02]  /*1050*/  IMAD R30, R25, R10, RZ ;  /* 0x0000000a191e7224 */ /* 0x004fe400078e02ff */
[----:B------:R-:W-:Y:S02]  /*1060*/  IMAD R5, R26, UR18, RZ ;  /* 0x000000121a057c24 */ /* 0x000fe4000f8e02ff */
[----:B------:R-:W-:Y:S02]  /*1070*/  IMAD.IADD R35, R7, 0x1, R34 ;  /* 0x0000000107237824 */ /* 0x000fe400078e0222 */
[----:B------:R-:W-:Y:S02]  /*1080*/  IMAD R22, R8, UR19, R5 ;  /* 0x0000001308167c24 */ /* 0x000fe4000f8e0205 */
[----:B------:R-:W2:Y:S01]  /*1090*/  LDC.64 R4, c[0x0][0x248] ;  /* 0x00009200ff047b82 */ /* 0x000ea20000000a00 */
[----:B------:R-:W-:-:S02]  /*10a0*/  IMAD.MOV.U32 R34, RZ, RZ, R6 ;  /* 0x000000ffff227224 */ /* 0x000fc400078e0006 */
[----:B------:R-:W-:Y:S01]  /*10b0*/  IMAD.WIDE.U32 R36, R8, UR18, R218 ;  /* 0x0000001208247c25 */ /* 0x000fe2000f8e00da */
[----:B------:R-:W-:-:S03]  /*10c0*/  ULDC.64 UR18, c[0x0][0x220] ;  /* 0x0000880000127ab9 */ /* 0x000fc60000000a00 */
[----:B------:R-:W-:Y:S01]  /*10d0*/  IMAD.WIDE.U32 R34, R217, R12, R34 ;  /* 0x0000000cd9227225 */ /* 0x000fe200078e0022 */
[----:B------:R-:W3:Y:S03]  /*10e0*/  LDC.64 R6, c[0x0][0x420] ;  /* 0x00010800ff067b82 */ /* 0x000ee60000000a00 */
[----:B------:R-:W-:Y:S01]  /*10f0*/  IMAD.IADD R24, R35, 0x1, R24 ;  /* 0x0000000123187824 */ /* 0x000fe200078e0218 */
[C---:B------:R-:W-:Y:S01]  /*1100*/  LEA R32, P0, R34.reuse, UR18, 0x1 ;  /* 0x0000001222207c11 */ /* 0x040fe2000f8008ff */
[----:B------:R-:W-:Y:S02]  /*1110*/  IMAD.IADD R37, R37, 0x1, R22 ;  /* 0x0000000125257824 */ /* 0x000fe400078e0216 */
[C---:B------:R-:W-:Y:S01]  /*1120*/  IMAD R23, R27.reuse, R11, R30 ;  /* 0x0000000b1b177224 */ /* 0x040fe200078e021e */
[----:B------:R-:W-:Y:S01]  /*1130*/  LEA.HI.X R33, R34, UR19, R24, 0x1, P0 ;  /* 0x0000001322217c11 */ /* 0x000fe200080f0c18 */
[----:B------:R-:W-:Y:S01]  /*1140*/  IMAD.WIDE.U32 R38, R27, R10, R218 ;  /* 0x0000000a1b267225 */ /* 0x000fe200078e00da */
[----:B------:R-:W-:Y:S01]  /*1150*/  LEA R30, P1, R12, R32, 0x6 ;  /* 0x000000200c1e7211 */ /* 0x000fe200078230ff */
[----:B------:R-:W-:Y:S01]  /*1160*/  ULDC.64 UR18, c[0x0][0x230] ;  /* 0x00008c0000127ab9 */ /* 0x000fe20000000a00 */
[----:B------:R-:W-:Y:S01]  /*1170*/  ISETP.NE.AND P0, PT, R28, 0x1, PT ;  /* 0x000000011c00780c */ /* 0x000fe20003f05270 */
[----:B------:R-:W-:Y:S01]  /*1180*/  IMAD.IADD R39, R39, 0x1, R23 ;  /* 0x0000000127277824 */ /* 0x000fe200078e0217 */
[----:B------:R-:W-:Y:S01]  /*1190*/  LEA.HI.X R31, R12, R33, R13, 0x6, P1 ;  /* 0x000000210c1f7211 */ /* 0x000fe200008f340d */
[----:B------:R-:W-:Y:S01]  /*11a0*/  IMAD R13, R26, UR20, RZ ;  /* 0x000000141a0d7c24 */ /* 0x000fe2000f8e02ff */
[----:B------:R-:W-:Y:S01]  /*11b0*/  @P4 BAR.SYNC.DEFER_BLOCKING 0x0 ;  /* 0x0000000000004b1d */ /* 0x000fe20000010000 */
[----:B--2---:R-:W-:-:S02]  /*11c0*/  IMAD R22, R4, UR27, RZ ;  /* 0x0000001b04167c24 */ /* 0x004fc4000f8e02ff */
[----:B------:R-:W-:-:S04]  /*11d0*/  IMAD.WIDE.U32 R28, R4, UR28, R218 ;  /* 0x0000001c041c7c25 */ /* 0x000fc8000f8e00da */
[----:B------:R-:W-:Y:S02]  /*11e0*/  IMAD R22, R5, UR28, R22 ;  /* 0x0000001c05167c24 */ /* 0x000fe4000f8e0216 */
[----:B---3--:R-:W-:Y:S02]  /*11f0*/  IMAD R12, R25, R6, RZ ;  /* 0x00000006190c7224 */ /* 0x008fe400078e02ff */
[----:B------:R-:W-:Y:S01]  /*1200*/  IMAD.IADD R29, R29, 0x1, R22 ;  /* 0x000000011d1d7824 */ /* 0x000fe200078e0216 */
[----:B------:R-:W-:Y:S01]  /*1210*/  SHF.R.S32.HI R22, RZ, 0x1f, R9 ;  /* 0x0000001fff167819 */ /* 0x000fe20000011409 */
[----:B------:R-:W-:Y:S02]  /*1220*/  IMAD R23, R26, UR18, RZ ;  /* 0x000000121a177c24 */ /* 0x000fe4000f8e02ff */
[C---:B------:R-:W-:Y:S02]  /*1230*/  IMAD R13, R8.reuse, UR21, R13 ;  /* 0x00000015080d7c24 */ /* 0x040fe4000f8e020d */
[----:B------:R-:W-:Y:S01]  /*1240*/  IMAD.WIDE.U32 R24, R8, UR20, R38 ;  /* 0x0000001408187c25 */ /* 0x000fe2000f8e0026 */
[----:B------:R-:W-:-:S03]  /*1250*/  ULDC.64 UR20, c[0x0][0x428] ;  /* 0x00010a0000147ab9 */ /* 0x000fc60000000a00 */
[C---:B------:R-:W-:Y:S02]  /*1260*/  IMAD R12, R27.reuse, R7, R12 ;  /* 0x000000071b0c7224 */ /* 0x040fe400078e020c */
[----:B------:R-:W-:Y:S01]  /*1270*/  IMAD.WIDE.U32 R36, R27, R6, R36 ;  /* 0x000000061b247225 */ /* 0x000fe200078e0024 */
[----:B------:R-:W-:Y:S01]  /*1280*/  @!PT LDS RZ, [RZ] ;  /* 0x00000000fffff984 */ /* 0x000fe20000000800 */
[----:B------:R-:W-:Y:S01]  /*1290*/  @!PT LDS RZ, [RZ] ;  /* 0x00000000fffff984 */ /* 0x000fe20000000800 */
[----:B------:R-:W-:Y:S01]  /*12a0*/  @!PT LDS RZ, [RZ] ;  /* 0x00000000fffff984 */ /* 0x000fe20000000800 */
[----:B------:R-:W-:Y:S03]  /*12b0*/  LDGSTS.E.BYPASS.LTC128B.128 [R228+0x10000], desc[UR14][R32.64] ;  /* 0x1000000020e47fae */ /* 0x000fe6000b901d4e */
[C---:B------:R-:W-:Y:S01]  /*12c0*/  IMAD R23, R8.reuse, UR19, R23 ;  /* 0x0000001308177c24 */ /* 0x040fe2000f8e0217 */
[----:B------:R-:W-:Y:S01]  /*12d0*/  LDGSTS.E.BYPASS.LTC128B.128 [R228+0x12000], desc[UR14][R32.64+0x80] ;  /* 0x1200008020e47fae */ /* 0x000fe2000b901d4e */
[----:B------:R-:W-:Y:S01]  /*12e0*/  IMAD.WIDE.U32 R26, R8, UR18, R28 ;  /* 0x00000012081a7c25 */ /* 0x000fe2000f8e001c */
[----:B------:R-:W-:Y:S02]  /*12f0*/  ULDC.64 UR18, c[0x0][0x260] ;  /* 0x0000980000127ab9 */ /* 0x000fe40000000a00 */
[----:B------:R-:W-:Y:S01]  /*1300*/  LDGSTS.E.BYPASS.LTC128B.128 [R228+0x11000], desc[UR14][R30.64] ;  /* 0x110000001ee47fae */ /* 0x000fe2000b901d4e */
[----:B------:R-:W-:-:S02]  /*1310*/  IMAD.IADD R25, R25, 0x1, R13 ;  /* 0x0000000119197824 */ /* 0x000fc400078e020d */
[----:B------:R-:W-:Y:S01]  /*1320*/  IMAD R13, R18, UR18, RZ ;  /* 0x00000012120d7c24 */ /* 0x000fe2000f8e02ff */
[----:B------:R-:W-:Y:S01]  /*1330*/  LDGSTS.E.BYPASS.LTC128B.128 [R228+0x13000], desc[UR14][R30.64+0x80] ;  /* 0x130000801ee47fae */ /* 0x000fe2000b901d4e */
[C---:B------:R-:W-:Y:S02]  /*1340*/  IMAD R18, R22.reuse, UR20, RZ ;  /* 0x0000001416127c24 */ /* 0x040fe4000f8e02ff */
[----:B------:R-:W-:Y:S01]  /*1350*/  IMAD R22, R22, UR22, RZ ;  /* 0x0000001616167c24 */ /* 0x000fe2000f8e02ff */
[----:B------:R-:W0:Y:S01]  /*1360*/  LDGDEPBAR ;  /* 0x00000000000079af */ /* 0x000e220000000000 */
[----:B------:R-:W-:Y:S02]  /*1370*/  IMAD.IADD R37, R37, 0x1, R12 ;  /* 0x0000000125257824 */ /* 0x000fe400078e020c */
[----:B------:R-:W-:Y:S02]  /*1380*/  IMAD.IADD R27, R27, 0x1, R23 ;  /* 0x000000011b1b7824 */ /* 0x000fe400078e0217 */
[----:B------:R-:W-:-:S02]  /*1390*/  IMAD R22, R9, UR23, R22 ;  /* 0x0000001709167c24 */ /* 0x000fc4000f8e0216 */
[----:B------:R-:W-:-:S04]  /*13a0*/  IMAD.WIDE.U32 R24, R9, UR22, R24 ;  /* 0x0000001609187c25 */ /* 0x000fc8000f8e0018 */
[C---:B------:R-:W-:Y:S02]  /*13b0*/  IMAD R18, R9.reuse, UR21, R18 ;  /* 0x0000001509127c24 */ /* 0x040fe4000f8e0212 */
[----:B------:R-:W-:Y:S01]  /*13c0*/  IMAD.WIDE.U32 R36, R9, UR20, R36 ;  /* 0x0000001409247c25 */ /* 0x000fe2000f8e0024 */
[----:B------:R-:W-:Y:S02]  /*13d0*/  ULDC.64 UR20, c[0x0][0x210] ;  /* 0x0000840000147ab9 */ /* 0x000fe40000000a00 */
[----:B------:R-:W-:Y:S01]  /*13e0*/  LEA R242, P2, R24, UR20, 0x1 ;  /* 0x0000001418f27c11 */ /* 0x000fe2000f8408ff */
[C---:B------:R-:W-:Y:S02]  /*13f0*/  IMAD R12, R20.reuse, UR19, R13 ;  /* 0x00000013140c7c24 */ /* 0x040fe4000f8e020d */
[----:B------:R-:W-:Y:S01]  /*1400*/  IMAD.WIDE.U32 R26, R20, UR18, R26 ;  /* 0x00000012141a7c25 */ /* 0x000fe2000f8e001a */
[----:B------:R-:W-:Y:S02]  /*1410*/  ULDC.64 UR18, c[0x0][0x3e0] ;  /* 0x0000f80000127ab9 */ /* 0x000fe40000000a00 */
[----:B------:R-:W-:Y:S01]  /*1420*/  LEA R240, P1, R36, UR18, 0x1 ;  /* 0x0000001224f07c11 */ /* 0x000fe2000f8208ff */
[----:B------:R-:W-:-:S02]  /*1430*/  IMAD.IADD R22, R25, 0x1, R22 ;  /* 0x0000000119167824 */ /* 0x000fc400078e0216 */
[----:B------:R-:W-:Y:S02]  /*1440*/  IMAD.IADD R18, R37, 0x1, R18 ;  /* 0x0000000125127824 */ /* 0x000fe400078e0212 */
[----:B------:R-:W-:Y:S01]  /*1450*/  IMAD.IADD R27, R27, 0x1, R12 ;  /* 0x000000011b1b7824 */ /* 0x000fe200078e020c */
[----:B------:R-:W-:Y:S01]  /*1460*/  LEA.HI.X R243, R24, UR21, R22, 0x1, P2 ;  /* 0x0000001518f37c11 */ /* 0x000fe200090f0c16 */
[-C--:B------:R-:W-:Y:S01]  /*1470*/  IMAD R12, R19, R4.reuse, RZ ;  /* 0x00000004130c7224 */ /* 0x080fe200078e02ff */
[----:B------:R-:W-:Y:S01]  /*1480*/  LEA.HI.X R241, R36, UR19, R18, 0x1, P1 ;  /* 0x0000001324f17c11 */ /* 0x000fe200088f0c12 */
[C---:B------:R-:W-:Y:S01]  /*1490*/  IMAD.WIDE.U32 R26, R217.reuse, R4, R26 ;  /* 0x00000004d91a7225 */ /* 0x040fe200078e001a */
[----:B------:R-:W-:Y:S01]  /*14a0*/  LEA R22, P3, R6, R240, 0x6 ;  /* 0x000000f006167211 */ /* 0x000fe200078630ff */
[----:B------:R-:W-:Y:S01]  /*14b0*/  ULDC.64 UR18, c[0x0][0x218] ;  /* 0x0000860000127ab9 */ /* 0x000fe20000000a00 */
[----:B------:R-:W-:Y:S01]  /*14c0*/  LEA R18, P2, R10, R242, 0x6 ;  /* 0x000000f20a127211 */ /* 0x000fe200078430ff */
[----:B------:R-:W-:Y:S01]  /*14d0*/  IMAD R12, R217, R5, R12 ;  /* 0x00000005d90c7224 */ /* 0x000fe200078e020c */
[----:B------:R-:W-:Y:S01]  /*14e0*/  LEA.HI.X R23, R6, R241, R7, 0x6, P3 ;  /* 0x000000f106177211 */ /* 0x000fe200018f3407 */
[----:B------:R-:W-:Y:S01]  /*14f0*/  VIADD R13, R216, 0x2000 ;  /* 0x00002000d80d7836 */ /* 0x000fe20000000000 */
[----:B------:R-:W2:Y:S01]  /*1500*/  S2R R7, SR_TID.X ;  /* 0x0000000000077919 */ /* 0x000ea20000002100 */
[----:B------:R-:W-:Y:S01]  /*1510*/  IMAD.IADD R12, R27, 0x1, R12 ;  /* 0x000000011b0c7824 */ /* 0x000fe200078e020c */
[----:B------:R-:W-:-:S02]  /*1520*/  LEA R24, P1, R26, UR18, 0x1 ;  /* 0x000000121a187c11 */ /* 0x000fc4000f8208ff */
[----:B------:R-:W-:Y:S01]  /*1530*/  SEL R13, R13, R216, !P0 ;  /* 0x000000d80d0d7207 */ /* 0x000fe20004000000 */
[----:B------:R-:W-:Y:S01]  /*1540*/  LDGSTS.E.BYPASS.LTC128B.128 [R228+0x8000], desc[UR14][R240.64] ;  /* 0x08000000f0e47fae */ /* 0x000fe2000b901d4e */
[----:B------:R-:W-:Y:S01]  /*1550*/  LEA.HI.X R25, R26, UR19, R12, 0x1, P1 ;  /* 0x000000131a197c11 */ /* 0x000fe200088f0c0c */
[----:B------:R-:W-:Y:S01]  /*1560*/  ULDC UR19, c[0x0][0x2dc] ;  /* 0x0000b70000137ab9 */ /* 0x000fe20000000800 */
[----:B------:R-:W-:Y:S01]  /*1570*/  LEA R20, P1, R4, R24, 0x6 ;  /* 0x0000001804147211 */ /* 0x000fe200078230ff */
[----:B------:R-:W3:Y:S01]  /*1580*/  S2R R12, SR_CTAID.X ;  /* 0x00000000000c7919 */ /* 0x000ee20000002500 */
[----:B------:R-:W-:Y:S01]  /*1590*/  LEA.HI.X R19, R10, R243, R11, 0x6, P2 ;  /* 0x000000f30a137211 */ /* 0x000fe200010f340b */
[----:B------:R-:W-:Y:S01]  /*15a0*/  IMAD.WIDE R26, R220, 0x4, R244 ;  /* 0x00000004dc1a7825 */ /* 0x000fe200078e02f4 */
[----:B------:R-:W-:Y:S01]  /*15b0*/  LEA.HI.X R21, R4, R25, R5, 0x6, P1 ;  /* 0x0000001904157211 */ /* 0x000fe200008f3405 */
[----:B------:R-:W4:Y:S01]  /*15c0*/  LDC.64 R10, c[0x0][0x2f0] ;  /* 0x0000bc00ff0a7b82 */ /* 0x000f220000000a00 */
[----:B------:R-:W-:Y:S01]  /*15d0*/  LEA R239, R13, UR5, 0x1 ;  /* 0x000000050def7c11 */ /* 0x000fe2000f8e08ff */
[----:B------:R-:W-:Y:S04]  /*15e0*/  LDGSTS.E.BYPASS.LTC128B.128 [R228+0xa000], desc[UR14][R240.64+0x80] ;  /* 0x0a000080f0e47fae */ /* 0x000fe8000b901d4e */
[----:B------:R-:W-:Y:S02]  /*15f0*/  LDGSTS.E.BYPASS.LTC128B.128 [R228+0x9000], desc[UR14][R22.64] ;  /* 0x0900000016e47fae */ /* 0x000fe4000b901d4e */
[----:B------:R-:W3:Y:S02]  /*1600*/  LDC.64 R4, c[0x0][0x488] ;  /* 0x00012200ff047b82 */ /* 0x000ee40000000a00 */
[----:B------:R3:W-:Y:S04]  /*1610*/  LDGSTS.E.BYPASS.LTC128B.128 [R228+0xb000], desc[UR14][R22.64+0x80] ;  /* 0x0b00008016e47fae */ /* 0x0007e8000b901d4e */
[----:B------:R-:W-:Y:S04]  /*1620*/  LDGSTS.E.BYPASS.LTC128B.128 [R239], desc[UR14][R242.64] ;  /* 0x00000000f2ef7fae */ /* 0x000fe8000b901d4e */
[----:B------:R-:W-:Y:S04]  /*1630*/  LDGSTS.E.BYPASS.LTC128B.128 [R239+0x2000], desc[UR14][R242.64+0x80] ;  /* 0x02000080f2ef7fae */ /* 0x000fe8000b901d4e */
[----:B------:R-:W-:Y:S04]  /*1640*/  LDGSTS.E.BYPASS.LTC128B.128 [R239+0x1000], desc[UR14][R18.64] ;  /* 0x0100000012ef7fae */ /* 0x000fe8000b901d4e */
[----:B------:R1:W-:Y:S04]  /*1650*/  LDGSTS.E.BYPASS.LTC128B.128 [R239+0x3000], desc[UR14][R18.64+0x80] ;  /* 0x0300008012ef7fae */ /* 0x0003e8000b901d4e */
[----:B------:R-:W-:Y:S04]  /*1660*/  LDGSTS.E.BYPASS.LTC128B.128 [R228+0xc000], desc[UR14][R24.64] ;  /* 0x0c00000018e47fae */ /* 0x000fe8000b901d4e */
[----:B------:R-:W-:Y:S04]  /*1670*/  LDGSTS.E.BYPASS.LTC128B.128 [R228+0xe000], desc[UR14][R24.64+0x80] ;  /* 0x0e00008018e47fae */ /* 0x000fe8000b901d4e */
[----:B------:R-:W-:Y:S04]  /*1680*/  LDGSTS.E.BYPASS.LTC128B.128 [R228+0xd000], desc[UR14][R20.64] ;  /* 0x0d00000014e47fae */ /* 0x000fe8000b901d4e */
[----:B------:R4:W-:Y:S01]  /*1690*/  LDGSTS.E.BYPASS.LTC128B.128 [R228+0xf000], desc[UR14][R20.64+0x80] ;  /* 0x0f00008014e47fae */ /* 0x0009e2000b901d4e */
[----:B---3--:R-:W-:-:S03]  /*16a0*/  IMAD.WIDE.U32 R22, R12, R4, RZ ;  /* 0x000000040c167225 */ /* 0x008fc600078e00ff */
[----:B------:R-:W0:Y:S01]  /*16b0*/  LDGDEPBAR ;  /* 0x00000000000079af */ /* 0x000e220000000000 */
[----:B--2---:R-:W-:Y:S01]  /*16c0*/  SHF.R.S32.HI R6, RZ, 0x1f, R7 ;  /* 0x0000001fff067819 */ /* 0x004fe20000011407 */
[----:B------:R-:W-:Y:S02]  /*16d0*/  UIMAD UR39, UR24, UR19, URZ ;  /* 0x00000013182772a4 */ /* 0x000fe4000f8e023f */
[----:B------:R-:W-:Y:S01]  /*16e0*/  UIMAD.WIDE.U32 UR22, UR19, UR24, URZ ;  /* 0x00000018131672a5 */ /* 0x000fe2000f8e003f */
[----:B------:R-:W-:Y:S01]  /*16f0*/  LEA.HI R13, R6, R7, RZ, 0x5 ;  /* 0x00000007060d7211 */ /* 0x000fe200078f28ff */
[----:B------:R-:W5:Y:S03]  /*1700*/  LDG.E R238, desc[UR14][R26.64] ;  /* 0x0000000e1aee7981 */ /* 0x000f66000c1e1900 */
[----:B------:R-:W-:Y:S01]  /*1710*/  LOP3.LUT R246, R13, 0xffffffe0, RZ, 0xc0, !PT ;  /* 0xffffffe00df67812 */ /* 0x000fe200078ec0ff */
[----:B------:R2:W5:Y:S01]  /*1720*/  LDG.E R237, desc[UR14][R26.64+0x20] ;  /* 0x0000200e1aed7981 */ /* 0x000562000c1e1900 */
[----:B------:R-:W-:Y:S01]  /*1730*/  SHF.R.S32.HI R13, RZ, 0x5, R13 ;  /* 0x00000005ff0d7819 */ /* 0x000fe2000001140d */
[----:B------:R-:W-:Y:S01]  /*1740*/  USHF.L.U32 UR20, UR39, 0x6, URZ ;  /* 0x0000000627147899 */ /* 0x000fe2000800063f */
[----:B-1----:R-:W-:Y:S01]  /*1750*/  IMAD R19, R9, UR19, RZ ;  /* 0x0000001309137c24 */ /* 0x002fe2000f8e02ff */
[----:B------:R-:W-:Y:S01]  /*1760*/  CS2R R94, SRZ ;  /* 0x00000000005e7805 */ /* 0x000fe2000001ff00 */
[----:B------:R-:W-:Y:S01]  /*1770*/  IMAD.IADD R246, R7, 0x1, -R246 ;  /* 0x0000000107f67824 */ /* 0x000fe200078e0af6 */
[----:B------:R-:W-:Y:S01]  /*1780*/  USHF.R.S32.HI UR18, URZ, 0x1f, UR20 ;  /* 0x0000001f3f127899 */ /* 0x000fe20008011414 */
[----:B------:R-:W-:Y:S01]  /*1790*/  IMAD R5, R12, R5, R23 ;  /* 0x000000050c057224 */ /* 0x000fe200078e0217 */
[----:B------:R-:W-:-:S02]  /*17a0*/  CS2R R92, SRZ ;  /* 0x00000000005c7805 */ /* 0x000fc4000001ff00 */
[----:B------:R-:W-:Y:S02]  /*17b0*/  CS2R R98, SRZ ;  /* 0x0000000000627805 */ /* 0x000fe4000001ff00 */
[----:B------:R-:W-:Y:S02]  /*17c0*/  CS2R R96, SRZ ;  /* 0x0000000000607805 */ /* 0x000fe4000001ff00 */
[----:B------:R-:W-:Y:S02]  /*17d0*/  CS2R R90, SRZ ;  /* 0x00000000005a7805 */ /* 0x000fe4000001ff00 */
[----:B------:R-:W-:Y:S01]  /*17e0*/  SEL R5, R5, RZ, P4 ;  /* 0x000000ff05057207 */ /* 0x000fe20002000000 */
[----:B----4-:R-:W-:Y:S01]  /*17f0*/  IMAD R20, R13, UR39, R246 ;  /* 0x000000270d147c24 */ /* 0x010fe2000f8e02f6 */
[----:B------:R-:W-:Y:S01]  /*1800*/  SHF.R.S32.HI R13, RZ, 0x1f, R19 ;  /* 0x0000001fff0d7819 */ /* 0x000fe20000011413 */
[----:B------:R-:W-:-:S04]  /*1810*/  DEPBAR.LE SB0, 0x1 ;  /* 0x000080400000791a */ /* 0x000fc80000000000 */
[----:B------:R-:W-:Y:S01]  /*1820*/  IADD3 R18, P2, P1, R20, UR20, R19 ;  /* 0x0000001414127c10 */ /* 0x000fe2000f95e013 */
[----:B------:R-:W-:Y:S01]  /*1830*/  USHF.R.S32.HI UR20, URZ, 0x1f, UR19 ;  /* 0x0000001f3f147899 */ /* 0x000fe20008011413 */
[----:B------:R-:W-:Y:S01]  /*1840*/  SHF.R.S32.HI R20, RZ, 0x1f, R20 ;  /* 0x0000001fff147819 */ /* 0x000fe20000011414 */
[----:B------:R-:W-:Y:S01]  /*1850*/  BAR.SYNC.DEFER_BLOCKING 0x0 ;  /* 0x0000000000007b1d */ /* 0x000fe20000010000 */
[----:B------:R-:W-:Y:S01]  /*1860*/  SEL R19, R22, RZ, P4 ;  /* 0x000000ff16137207 */ /* 0x000fe20002000000 */
[----:B------:R-:W-:Y:S01]  /*1870*/  UIMAD UR20, UR20, UR24, URZ ;  /* 0x00000018141472a4 */ /* 0x000fe2000f8e023f */
[----:B------:R-:W-:Y:S01]  /*1880*/  IADD3.X R4, R20, UR18, R13, P2, P1 ;  /* 0x0000001214047c10 */ /* 0x000fe200097e240d */
[----:B------:R-:W-:Y:S01]  /*1890*/  IMAD.WIDE R12, R8, 0x80, RZ ;  /* 0x00000080080c7825 */ /* 0x000fe200078e02ff */
[----:B------:R-:W-:Y:S01]  /*18a0*/  ISETP.NE.U32.AND P2, PT, R10, RZ, PT ;  /* 0x000000ff0a00720c */ /* 0x000fe20003f45070 */
[----:B------:R-:W-:Y:S01]  /*18b0*/  ULDC UR18, c[0x0][0x398] ;  /* 0x0000e60000127ab9 */ /* 0x000fe20000000800 */
[----:B------:R-:W-:Y:S01]  /*18c0*/  IADD3 R18, P1, R19, R18, RZ ;  /* 0x0000001213127210 */ /* 0x000fe20007f3e0ff */
[----:B------:R-:W-:Y:S01]  /*18d0*/  IMAD.WIDE R20, R8, UR17, R16 ;  /* 0x0000001108147c25 */ /* 0x000fe2000f8e0210 */
[----:B------:R-:W-:Y:S01]  /*18e0*/  ISETP.NE.AND.EX P2, PT, R11, RZ, PT, P2 ;  /* 0x000000ff0b00720c */ /* 0x000fe20003f45320 */
[----:B------:R-:W-:Y:S01]  /*18f0*/  UIMAD UR20, UR25, UR19, UR20 ;  /* 0x00000013191472a4 */ /* 0x000fe2000f8e0214 */
[----:B------:R-:W-:Y:S01]  /*1900*/  CS2R R88, SRZ ;  /* 0x0000000000587805 */ /* 0x000fe2000001ff00 */
[----:B------:R-:W-:Y:S01]  /*1910*/  IMAD.X R19, R5, 0x1, R4, P1 ;  /* 0x0000000105137824 */ /* 0x000fe200008e0604 */
[----:B------:R-:W-:Y:S01]  /*1920*/  SEL R11, R12, RZ, P2 ;  /* 0x000000ff0c0b7207 */ /* 0x000fe20001000000 */
[----:B------:R-:W-:Y:S01]  /*1930*/  UIADD3 UR20, UR23, UR20, URZ ;  /* 0x0000001417147290 */ /* 0x000fe2000fffe03f */
[----:B------:R-:W-:Y:S01]  /*1940*/  IADD3 R12, -R230, UR4, R233 ;  /* 0x00000004e60c7c10 */ /* 0x000fe2000fffe1e9 */
[----:B------:R-:W-:Y:S01]  /*1950*/  IMAD.IADD R17, R16, 0x1, R14 ;  /* 0x0000000110117824 */ /* 0x000fe200078e020e */
[----:B------:R-:W-:-:S02]  /*1960*/  SEL R10, R13, RZ, P2 ;  /* 0x000000ff0d0a7207 */ /* 0x000fc40001000000 */
[----:B------:R-:W-:Y:S02]  /*1970*/  CS2R R86, SRZ ;  /* 0x0000000000567805 */ /* 0x000fe4000001ff00 */
[----:B------:R-:W-:Y:S01]  /*1980*/  IADD3 R11, P2, R20, R11, RZ ;  /* 0x0000000b140b7210 */ /* 0x000fe20007f5e0ff */
[----:B------:R-:W-:Y:S01]  /*1990*/  VIADD R12, R12, -UR18 ;  /* 0x800000120c0c7c36 */ /* 0x000fe20008000000 */
[----:B------:R-:W-:Y:S01]  /*19a0*/  ULDC.64 UR18, c[0x0][0x400] ;  /* 0x0001000000127ab9 */ /* 0x000fe20000000a00 */
[----:B------:R-:W-:Y:S01]  /*19b0*/  IMAD.WIDE R234, R17, 0x4, R234 ;  /* 0x0000000411ea7825 */ /* 0x000fe200078e02ea */
[----:B------:R-:W-:Y:S01]  /*19c0*/  CS2R R84, SRZ ;  /* 0x0000000000547805 */ /* 0x000fe2000001ff00 */
[----:B------:R1:W3:Y:S01]  /*19d0*/  LDSM.16.M88.4 R116, [R201+0x10000] ;  /* 0x01000000c974783b */ /* 0x0002e20000000200 */
[----:B------:R-:W-:Y:S01]  /*19e0*/  SHF.R.S32.HI R5, RZ, 0x1f, R12 ;  /* 0x0000001fff057819 */ /* 0x000fe2000001140c */
[----:B------:R-:W-:Y:S01]  /*19f0*/  IMAD.X R13, R21, 0x1, R10, P2 ;  /* 0x00000001150d7824 */ /* 0x000fe200010e060a */
[----:B------:R-:W-:Y:S01]  /*1a00*/  CS2R R78, SRZ ;  /* 0x00000000004e7805 */ /* 0x000fe2000001ff00 */
[----:B------:R-:W-:Y:S01]  /*1a10*/  IMAD R4, R11, UR20, RZ ;  /* 0x000000140b047c24 */ /* 0x000fe2000f8e02ff */
[----:B------:R-:W-:Y:S01]  /*1a20*/  LEA.HI R12, R5, R12, RZ, 0x6 ;  /* 0x0000000c050c7211 */ /* 0x000fe200078f30ff */
[----:B------:R-:W-:Y:S01]  /*1a30*/  IMAD.WIDE.U32 R18, R11, UR22, R18 ;  /* 0x000000160b127c25 */ /* 0x000fe2000f8e0012 */
[----:B------:R-:W-:Y:S01]  /*1a40*/  LEA.HI R5, R6, R7, RZ, 0x3 ;  /* 0x0000000706057211 */ /* 0x000fe200078f18ff */
[----:B------:R1:W4:Y:S01]  /*1a50*/  LDSM.16.M88.4 R120, [R201+0x10800] ;  /* 0x01080000c978783b */ /* 0x0003220000000200 */
[----:B------:R-:W-:Y:S01]  /*1a60*/  SHF.R.S32.HI R12, RZ, 0x6, R12 ;  /* 0x00000006ff0c7819 */ /* 0x000fe2000001140c */
[----:B------:R-:W-:Y:S01]  /*1a70*/  IMAD R4, R13, UR22, R4 ;  /* 0x000000160d047c24 */ /* 0x000fe2000f8e0204 */
[----:B------:R-:W-:Y:S01]  /*1a80*/  LOP3.LUT R10, R5, 0xfffffff8, RZ, 0xc0, !PT ;  /* 0xfffffff8050a7812 */ /* 0x000fe200078ec0ff */
[----:B------:R1:W1:Y:S01]  /*1a90*/  LDSM.16.M88.4 R124, [R200+0x10000] ;  /* 0x01000000c87c783b */ /* 0x0002620000000200 */
[----:B------:R-:W-:Y:S01]  /*1aa0*/  VIMNMX R226, RZ, R12, !PT ;  /* 0x0000000cffe27248 */ /* 0x000fe20007fe0100 */
[----:B------:R-:W-:Y:S01]  /*1ab0*/  IMAD.IADD R5, R19, 0x1, R4 ;  /* 0x0000000113057824 */ /* 0x000fe200078e0204 */
[C---:B------:R-:W-:Y:S01]  /*1ac0*/  LEA R248, P2, R18.reuse, UR18, 0x2 ;  /* 0x0000001212f87c11 */ /* 0x040fe2000f8410ff */
[----:B------:R-:W-:Y:S01]  /*1ad0*/  IMAD.IADD R10, R7, 0x1, -R10 ;  /* 0x00000001070a7824 */ /* 0x000fe200078e0a0a */
[----:B------:R-:W-:Y:S01]  /*1ae0*/  ISETP.GT.AND P3, PT, R15, R226, PT ;  /* 0x000000e20f00720c */ /* 0x000fe20003f64270 */
[----:B------:R-:W-:Y:S01]  /*1af0*/  IMAD.MOV.U32 R4, RZ, RZ, 0x20 ;  /* 0x00000020ff047424 */ /* 0x000fe200078e00ff */
[----:B------:R-:W-:Y:S01]  /*1b00*/  LEA.HI.X R249, R18, UR19, R5, 0x2, P2 ;  /* 0x0000001312f97c11 */ /* 0x000fe200090f1405 */
[----:B------:R1:W1:Y:S01]  /*1b10*/  LDSM.16.M88.4 R128, [R200+0x10800] ;  /* 0x01080000c880783b */ /* 0x0002620000000200 */
[----:B------:R-:W-:-:S02]  /*1b20*/  LOP3.LUT P1, RZ, R10, 0x2, RZ, 0xc0, !PT ;  /* 0x000000020aff7812 */ /* 0x000fc4000782c0ff */
[----:B------:R-:W-:Y:S02]  /*1b30*/  CS2R R76, SRZ ;  /* 0x00000000004c7805 */ /* 0x000fe4000001ff00 */
[----:B------:R-:W-:Y:S01]  /*1b40*/  CS2R R82, SRZ ;  /* 0x0000000000527805 */ /* 0x000fe2000001ff00 */
[----:B------:R1:W1:Y:S01]  /*1b50*/  LDSM.16.M88.4 R132, [R3+0x10000] ;  /* 0x010000000384783b */ /* 0x0002620000000200 */
[----:B------:R-:W-:Y:S02]  /*1b60*/  SEL R4, R4, 0xffffffe0, !P1 ;  /* 0xffffffe004047807 */ /* 0x000fe40004800000 */
[----:B------:R-:W-:Y:S02]  /*1b70*/  CS2R R80, SRZ ;  /* 0x0000000000507805 */ /* 0x000fe4000001ff00 */
[----:B------:R-:W-:Y:S01]  /*1b80*/  CS2R R74, SRZ ;  /* 0x00000000004a7805 */ /* 0x000fe2000001ff00 */
[----:B------:R1:W1:Y:S01]  /*1b90*/  LDSM.16.M88.4 R136, [R3+0x10800] ;  /* 0x010800000388783b */ /* 0x0002620000000200 */
[----:B------:R-:W-:Y:S01]  /*1ba0*/  CS2R R72, SRZ ;  /* 0x0000000000487805 */ /* 0x000fe2000001ff00 */
[----:B------:R-:W-:Y:S01]  /*1bb0*/  IMAD.IADD R4, R4, 0x1, R3 ;  /* 0x0000000104047824 */ /* 0x000fe200078e0203 */
[----:B------:R-:W-:Y:S01]  /*1bc0*/  CS2R R70, SRZ ;  /* 0x0000000000467805 */ /* 0x000fe2000001ff00 */
[----:B------:R1:W1:Y:S01]  /*1bd0*/  LDSM.16.M88.4 R148, [R201+0x12000] ;  /* 0x01200000c994783b */ /* 0x0002620000000200 */
[----:B------:R-:W-:-:S02]  /*1be0*/  CS2R R68, SRZ ;  /* 0x0000000000447805 */ /* 0x000fc4000001ff00 */
[----:B------:R-:W-:Y:S02]  /*1bf0*/  CS2R R46, SRZ ;  /* 0x00000000002e7805 */ /* 0x000fe4000001ff00 */
[----:B------:R-:W-:Y:S01]  /*1c00*/  CS2R R44, SRZ ;  /* 0x00000000002c7805 */ /* 0x000fe2000001ff00 */
[----:B------:R1:W1:Y:S01]  /*1c10*/  LDSM.16.M88.4 R140, [R4+0x10000] ;  /* 0x01000000048c783b */ /* 0x0002620000000200 */
[----:B------:R-:W-:Y:S02]  /*1c20*/  CS2R R50, SRZ ;  /* 0x0000000000327805 */ /* 0x000fe4000001ff00 */
[----:B------:R-:W-:Y:S02]  /*1c30*/  CS2R R48, SRZ ;  /* 0x0000000000307805 */ /* 0x000fe4000001ff00 */
        /* <DEDUP_REMOVED lines=11> */
[----:B--2---:R-:W-:Y:S02]  /*1cf0*/  CS2R R26, SRZ ;  /* 0x00000000001a7805 */ /* 0x004fe4000001ff00 */
[----:B------:R-:W-:Y:S01]  /*1d00*/  CS2R R24, SRZ ;  /* 0x0000000000187805 */ /* 0x000fe2000001ff00 */
[----:B------:R2:W1:Y:S01]  /*1d10*/  LDSM.16.M88.4 R152, [R201+0x12800] ;  /* 0x01280000c998783b */ /* 0x0004620000000200 */
[----:B------:R-:W-:Y:S02]  /*1d20*/  CS2R R22, SRZ ;  /* 0x0000000000167805 */ /* 0x000fe4000001ff00 */
[----:B------:R-:W-:Y:S01]  /*1d30*/  CS2R R20, SRZ ;  /* 0x0000000000147805 */ /* 0x000fe2000001ff00 */
[----:B------:R2:W1:Y:S04]  /*1d40*/  LDSM.16.M88.4 R156, [R200+0x12000] ;  /* 0x01200000c89c783b */ /* 0x0004680000000200 */
[----:B------:R2:W1:Y:S04]  /*1d50*/  LDSM.16.M88.4 R160, [R200+0x12800] ;  /* 0x01280000c8a0783b */ /* 0x0004680000000200 */
[----:B------:R2:W1:Y:S04]  /*1d60*/  LDSM.16.M88.4 R164, [R3+0x12000] ;  /* 0x0120000003a4783b */ /* 0x0004680000000200 */
[----:B------:R2:W1:Y:S01]  /*1d70*/  LDSM.16.M88.4 R168, [R3+0x12800] ;  /* 0x0128000003a8783b */ /* 0x0004620000000200 */
[----:B---34-:R-:W-:Y:S05]  /*1d80*/  @!P3 BRA `(.L_x_441) ;  /* 0x000000300094b947 */ /* 0x018fea0003800000 */
[----:B------:R-:W1:Y:S01]  /*1d90*/  LDC.64 R12, c[0x0][0x3b8] ;  /* 0x0000ee00ff0c7b82 */ /* 0x000e620000000a00 */
[----:B------:R-:W-:Y:S01]  /*1da0*/  LEA.HI R6, R6, R7, RZ, 0x4 ;  /* 0x0000000706067211 */ /* 0x000fe200078f20ff */
[----:B------:R-:W-:Y:S01]  /*1db0*/  IMAD R8, R8, UR24, R9 ;  /* 0x0000001808087c24 */ /* 0x000fe2000f8e0209 */
[----:B------:R-:W-:Y:S02]  /*1dc0*/  USHF.L.U32 UR44, UR39, 0x4, URZ ;  /* 0x00000004272c7899 */ /* 0x000fe4000800063f */
[----:B------:R-:W-:Y:S02]  /*1dd0*/  USHF.L.U32 UR45, UR39, 0x3, URZ ;  /* 0x00000003272d7899 */ /* 0x000fe4000800063f */
[----:B------:R-:W-:Y:S01]  /*1de0*/  UIMAD UR43, UR39, 0x18, URZ ;  /* 0x00000018272b78a4 */ /* 0x000fe2000f8e023f */
[----:B------:R-:W3:Y:S01]  /*1df0*/  LDC R232, c[0x0][0x2dc] ;  /* 0x0000b700ffe87b82 */ /* 0x000ee20000000800 */
[----:B------:R-:W-:Y:S02]  /*1e00*/  USHF.L.U32 UR42, UR39, 0x5, URZ ;  /* 0x00000005272a7899 */ /* 0x000fe4000800063f */
[----:B------:R-:W-:-:S02]  /*1e10*/  UIMAD UR41, UR39, 0x28, URZ ;  /* 0x00000028272978a4 */ /* 0x000fc4000f8e023f */
[----:B------:R-:W-:Y:S01]  /*1e20*/  UIMAD UR40, UR39, 0x30, URZ ;  /* 0x00000030272878a4 */ /* 0x000fe2000f8e023f */
[----:B------:R-:W-:Y:S01]  /*1e30*/  ULDC UR26, c[0x0][0x270] ;  /* 0x00009c00001a7ab9 */ /* 0x000fe20000000800 */
[----:B-1----:R-:W4:Y:S04]  /*1e40*/  LDG.E.64 R4, desc[UR14][R12.64] ;  /* 0x0000000e0c047981 */ /* 0x002f28000c1e1b00 */
[----:B------:R-:W2:Y:S01]  /*1e50*/  LDG.E.64 R10, desc[UR14][R12.64+0x8] ;  /* 0x0000080e0c0a7981 */ /* 0x000ea2000c1e1b00 */
        /* <DEDUP_REMOVED lines=10> */
[----:B------:R-:W-:Y:S01]  /*1f00*/  VIADD R233, R233, UR4 ;  /* 0x00000004e9e97c36 */ /* 0x000fe20008000000 */
[----:B------:R-:W-:Y:S01]  /*1f10*/  SHF.R.S32.HI R6, RZ, 0x1f, R7 ;  /* 0x0000001fff067819 */ /* 0x000fe20000011407 */
[----:B------:R-:W-:Y:S01]  /*1f20*/  UIADD3 UR23, UR45, UR24, URZ ;  /* 0x000000182d177290 */ /* 0x000fe2000fffe03f */
[----:B------:R-:W-:Y:S01]  /*1f30*/  IMAD.MOV.U32 R205, RZ, RZ, 0x40 ;  /* 0x00000040ffcd7424 */ /* 0x000fe200078e00ff */
[----:B------:R-:W-:Y:S01]  /*1f40*/  UIADD3 UR34, UR45, UR35, URZ ;  /* 0x000000232d227290 */ /* 0x000fe2000fffe03f */
[----:B------:R-:W-:Y:S01]  /*1f50*/  LEA.HI R6, R6, R7, RZ, 0x3 ;  /* 0x0000000706067211 */ /* 0x000fe200078f18ff */
[----:B------:R-:W-:Y:S01]  /*1f60*/  UIADD3 UR25, UR45, UR37, URZ ;  /* 0x000000252d197290 */ /* 0x000fe2000fffe03f */
[----:B------:R-:W-:Y:S01]  /*1f70*/  SEL R208, R208, R211, !P0 ;  /* 0x000000d3d0d07207 */ /* 0x000fe20004000000 */
[----:B------:R-:W-:Y:S01]  /*1f80*/  UIADD3 UR22, UR45, UR23, URZ ;  /* 0x000000172d167290 */ /* 0x000fe2000fffe03f */
[----:B------:R-:W-:Y:S01]  /*1f90*/  LOP3.LUT R6, R6, 0xfffffff8, RZ, 0xc0, !PT ;  /* 0xfffffff806067812 */ /* 0x000fe200078ec0ff */
[----:B------:R-:W-:Y:S01]  /*1fa0*/  UIADD3 UR33, UR45, UR34, URZ ;  /* 0x000000222d217290 */ /* 0x000fe2000fffe03f */
[----:B------:R-:W-:Y:S01]  /*1fb0*/  SEL R207, R207, R212, !P0 ;  /* 0x000000d4cfcf7207 */ /* 0x000fe20004000000 */
[----:B------:R-:W-:Y:S01]  /*1fc0*/  UIADD3 UR21, UR45, UR22, URZ ;  /* 0x000000162d157290 */ /* 0x000fe2000fffe03f */
[----:B------:R-:W-:Y:S01]  /*1fd0*/  IMAD.SHL.U32 R231, R214, 0x20, RZ ;  /* 0x00000020d6e77824 */ /* 0x000fe200078e00ff */
[----:B------:R-:W-:Y:S01]  /*1fe0*/  UIADD3 UR18, UR45, UR25, URZ ;  /* 0x000000192d127290 */ /* 0x000fe2000fffe03f */
[----:B------:R-:W-:Y:S01]  /*1ff0*/  IMAD.IADD R6, R7, 0x1, -R6 ;  /* 0x0000000107067824 */ /* 0x000fe200078e0a06 */
[----:B------:R-:W-:Y:S01]  /*2000*/  UIADD3 UR32, UR45, UR33, URZ ;  /* 0x000000212d207290 */ /* 0x000fe2000fffe03f */
[----:B------:R-:W-:Y:S01]  /*2010*/  IMAD.SHL.U32 R7, R8, 0x20, RZ ;  /* 0x0000002008077824 */ /* 0x000fe200078e00ff */
[----:B------:R-:W-:Y:S01]  /*2020*/  UIADD3 UR20, UR45, UR21, URZ ;  /* 0x000000152d147290 */ /* 0x000fe2000fffe03f */
[----:B------:R-:W-:Y:S01]  /*2030*/  IMAD.MOV.U32 R95, RZ, RZ, RZ ;  /* 0x000000ffff5f7224 */ /* 0x000fe200078e00ff */
[----:B------:R-:W-:Y:S01]  /*2040*/  R2P PR, R6, 0x6 ;  /* 0x0000000606007804 */ /* 0x000fe20000000000 */
[----:B------:R-:W-:Y:S01]  /*2050*/  UIADD3 UR17, UR45, UR18, URZ ;  /* 0x000000122d117290 */ /* 0x000fe2000fffe03f */
[----:B------:R-:W-:Y:S01]  /*2060*/  IADD3 R233, -R230, 0x40, R233 ;  /* 0x00000040e6e97810 */ /* 0x000fe20007ffe1e9 */
[----:B------:R-:W-:Y:S01]  /*2070*/  UIMAD UR39, UR39, 0x38, URZ ;  /* 0x00000038272778a4 */ /* 0x000fe2000f8e023f */
[----:B------:R-:W-:Y:S01]  /*2080*/  LEA R208, R208, UR5, 0x1 ;  /* 0x00000005d0d07c11 */ /* 0x000fe2000f8e08ff */
[----:B------:R-:W-:Y:S01]  /*2090*/  UIADD3 UR31, UR45, UR32, URZ ;  /* 0x000000202d1f7290 */ /* 0x000fe2000fffe03f */
[----:B------:R-:W-:Y:S01]  /*20a0*/  SEL R206, R206, 0xffffffe0, !P1 ;  /* 0xffffffe0cece7807 */ /* 0x000fe20004800000 */
[----:B------:R-:W-:Y:S01]  /*20b0*/  UIADD3 UR19, UR45, UR20, URZ ;  /* 0x000000142d137290 */ /* 0x000fe2000fffe03f */
[----:B------:R-:W-:Y:S01]  /*20c0*/  LEA R207, R207, UR5, 0x1 ;  /* 0x00000005cfcf7c11 */ /* 0x000fe2000f8e08ff */
[----:B------:R-:W-:Y:S01]  /*20d0*/  UIADD3 UR4, UR45, UR17, URZ ;  /* 0x000000112d047290 */ /* 0x000fe2000fffe03f */
[----:B------:R-:W-:Y:S01]  /*20e0*/  SEL R205, R205, 0xffffffc0, !P2 ;  /* 0xffffffc0cdcd7807 */ /* 0x000fe20005000000 */
[----:B------:R-:W-:Y:S01]  /*20f0*/  IMAD.IADD R204, R209, 0x1, R206 ;  /* 0x00000001d1cc7824 */ /* 0x000fe200078e02ce */
[----:B----4-:R-:W-:-:S02]  /*2100*/  R2UR UR48, R5 ;  /* 0x00000000053072ca */ /* 0x010fc400000e0000 */
[--C-:B------:R-:W-:Y:S02]  /*2110*/  SHF.R.S32.HI R5, RZ, 0x1f, R246.reuse ;  /* 0x0000001fff057819 */ /* 0x100fe400000114f6 */
[----:B--2---:R-:W-:Y:S02]  /*2120*/  IADD3 R246, P4, P3, R7, R10, R246 ;  /* 0x0000000a07f67210 */ /* 0x004fe40007b9e0f6 */
[----:B------:R-:W-:Y:S02]  /*2130*/  SHF.R.S32.HI R10, RZ, 0x1f, R7 ;  /* 0x0000001fff0a7819 */ /* 0x000fe40000011407 */
[----:B------:R-:W-:Y:S01]  /*2140*/  R2UR UR49, R4 ;  /* 0x00000000043172ca */ /* 0x000fe200000e0000 */
[----:B------:R-:W-:Y:S01]  /*2150*/  IMAD.WIDE.U32 R246, R246, -0x2daee0ad, RZ ;  /* 0xd2511f53f6f67825 */ /* 0x000fe200078e00ff */
[----:B------:R-:W-:-:S03]  /*2160*/  IADD3.X R236, R10, R11, R5, P4, P3 ;  /* 0x0000000b0aec7210 */ /* 0x000fc600027e6405 */
[----:B------:R-:W-:-:S04]  /*2170*/  IMAD.U32 R5, RZ, RZ, UR12 ;  /* 0x0000000cff057e24 */ /* 0x000fc8000f8e00ff */
[----:B------:R-:W-:-:S05]  /*2180*/  IMAD R5, R5, 0x2, R214 ;  /* 0x0000000205057824 */ /* 0x000fca00078e02d6 */
[----:B------:R-:W-:-:S04]  /*2190*/  LOP3.LUT R5, R5, UR48, RZ, 0x3c, !PT ;  /* 0x0000003005057c12 */ /* 0x000fc8000f8e3cff */
[----:B------:R-:W-:-:S05]  /*21a0*/  LOP3.LUT R250, R5, R247, RZ, 0x3c, !PT ;  /* 0x000000f705fa7212 */ /* 0x000fca00078e3cff */
[----:B------:R-:W-:Y:S01]  /*21b0*/  IMAD.WIDE.U32 R250, R250, -0x326172a9, RZ ;  /* 0xcd9e8d57fafa7825 */ /* 0x000fe200078e00ff */
[----:B------:R-:W-:Y:S01]  /*21c0*/  IADD3 R202, R209, R205, RZ ;  /* 0x000000cdd1ca7210 */ /* 0x000fe20007ffe0ff */
[----:B------:R-:W-:Y:S01]  /*21d0*/  ULDC.U8 UR30, c[0x0][0x388] ;  /* 0x0000e200001e7ab9 */ /* 0x000fe20000000000 */
[----:B------:R-:W-:Y:S01]  /*21e0*/  IADD3 R203, R205, R204, RZ ;  /* 0x000000cccdcb7210 */ /* 0x000fe20007ffe0ff */
[----:B---3--:R-:W-:-:S06]  /*21f0*/  ULDC UR29, c[0x0][0x2ec] ;  /* 0x0000bb00001d7ab9 */ /* 0x008fcc0000000800 */
.L_x_444:
[----:B------:R-:W0:Y:S01]  /*2200*/  LDGDEPBAR ;  /* 0x00000000000079af */ /* 0x000e220000000000 */
[C---:B------:R-:W-:Y:S01]  /*2210*/  IMAD.IADD R182, R207.reuse, 0x1, R206 ;  /* 0x00000001cfb67824 */ /* 0x040fe200078e02ce */
[----:B------:R-:W-:Y:S01]  /*2220*/  UIADD3 UR46, UR49, -0x61c88647, URZ ;  /* 0x9e3779b9312e7890 */ /* 0x000fe2000fffe03f */
[--C-:B------:R-:W-:Y:S01]  /*2230*/  IMAD.IADD R181, R207, 0x1, R205.reuse ;  /* 0x00000001cfb57824 */ /* 0x100fe200078e02cd */
[----:B------:R-:W-:Y:S01]  /*2240*/  UIADD3 UR47, UR48, 0x76cf5d0a, URZ ;  /* 0x76cf5d0a302f7890 */ /* 0x000fe2000fffe03f */
[----:B------:R-:W-:Y:S01]  /*2250*/  IMAD.IADD R180, R182, 0x1, R205 ;  /* 0x00000001b6b47824 */ /* 0x000fe200078e02cd */
[----:B------:R-:W-:Y:S01]  /*2260*/  LEA R196, P0, R220, R234, 0x2 ;  /* 0x000000eadcc47211 */ /* 0x000fe200078010ff */
[C---:B------:R-:W-:Y:S02]  /*2270*/  IMAD.SHL.U32 R185, R229.reuse, 0x40, RZ ;  /* 0x00000040e5b97824 */ /* 0x040fe400078e00ff */
[----:B-----5:R-:W-:Y:S01]  /*2280*/  FMUL.FTZ R198, R238, 1.4426950216293334961 ;  /* 0x3fb8aa3beec67820 */ /* 0x020fe20000410000 */
[----:B------:R-:W-:Y:S01]  /*2290*/  IMAD R183, R229, 0x4, R215 ;  /* 0x00000004e5b77824 */ /* 0x000fe200078e02d7 */
[----:B------:R-:W-:Y:S01]  /*22a0*/  LEA.HI.X.SX32 R197, R220, R235, 0x2, P0 ;  /* 0x000000ebdcc57211 */ /* 0x000fe200000f16ff */
[----:B------:R-:W-:Y:S01]  /*22b0*/  FMUL.FTZ R213, R237, 1.4426950216293334961 ;  /* 0x3fb8aa3bedd57820 */ /* 0x000fe20000410000 */
[----:B------:R-:W-:Y:S01]  /*22c0*/  ISETP.GE.AND P6, PT, R185, R233, PT ;  /* 0x000000e9b900720c */ /* 0x000fe20003fc6270 */
[----:B------:R-:W-:Y:S01]  /*22d0*/  IMAD.WIDE.U32 R186, R183, -0x326172a9, RZ ;  /* 0xcd9e8d57b7ba7825 */ /* 0x000fe200078e00ff */
[----:B------:R-:W-:Y:S04]  /*22e0*/  FSETP.NEU.FTZ.AND P0, PT, R238, -INF , PT ;  /* 0xff800000ee00780b */ /* 0x000fe80003f1d000 */
[----:B------:R-:W-:Y:S02]  /*22f0*/  LOP3.LUT R184, R187, UR49, R236, 0x96, !PT ;  /* 0x00000031bbb87c12 */ /* 0x000fe4000f8e96ec */
[----:B------:R-:W-:Y:S01]  /*2300*/  LOP3.LUT R186, R251, UR46, R186, 0x96, !PT ;  /* 0x0000002efbba7c12 */ /* 0x000fe2000f8e96ba */
[----:B------:R-:W-:Y:S01]  /*2310*/  UIADD3 UR46, UR48, -0x4498517b, URZ ;  /* 0xbb67ae85302e7890 */ /* 0x000fe2000fffe03f */
[----:B------:R-:W-:Y:S01]  /*2320*/  FSEL R198, R198, RZ, P0 ;  /* 0x000000ffc6c67208 */ /* 0x000fe20000000000 */
[----:B------:R-:W-:Y:S01]  /*2330*/  IMAD.WIDE.U32 R188, R184, -0x2daee0ad, RZ ;  /* 0xd2511f53b8bc7825 */ /* 0x000fe200078e00ff */
[----:B------:R-:W-:Y:S04]  /*2340*/  DEPBAR.LE SB0, 0x0 ;  /* 0x000080000000791a */ /* 0x000fe80000000000 */
[----:B------:R-:W-:Y:S01]  /*2350*/  BAR.SYNC.DEFER_BLOCKING 0x0 ;  /* 0x0000000000007b1d */ /* 0x000fe20000010000 */
[----:B------:R-:W-:Y:S01]  /*2360*/  IMAD.WIDE.U32 R186, R186, -0x2daee0ad, RZ ;  /* 0xd2511f53baba7825 */ /* 0x000fe200078e00ff */
[----:B------:R-:W-:Y:S01]  /*2370*/  LOP3.LUT R184, R189, UR46, R246, 0x96, !PT ;  /* 0x0000002ebdb87c12 */ /* 0x000fe2000f8e96f6 */
[----:B------:R-:W-:Y:S01]  /*2380*/  UIADD3 UR46, UR49, 0x3c6ef372, URZ ;  /* 0x3c6ef372312e7890 */ /* 0x000fe2000fffe03f */
[----:B------:R-:W-:Y:S02]  /*2390*/  FSETP.NEU.FTZ.AND P0, PT, R237, -INF , PT ;  /* 0xff800000ed00780b */ /* 0x000fe40003f1d000 */
[----:B------:R-:W-:Y:S01]  /*23a0*/  LOP3.LUT R188, R187, UR47, R188, 0x96, !PT ;  /* 0x0000002fbbbc7c12 */ /* 0x000fe2000f8e96bc */
[----:B------:R-:W-:Y:S01]  /*23b0*/  UIADD3 UR47, UR49, -0x255992d5, URZ ;  /* 0xdaa66d2b312f7890 */ /* 0x000fe2000fffe03f */
[----:B------:R-:W-:Y:S01]  /*23c0*/  IMAD.WIDE.U32 R192, R184, -0x326172a9, RZ ;  /* 0xcd9e8d57b8c07825 */ /* 0x000fe200078e00ff */
[----:B------:R-:W-:Y:S03]  /*23d0*/  FSEL R213, R213, RZ, P0 ;  /* 0x000000ffd5d57208 */ /* 0x000fe60000000000 */
[----:B------:R-:W-:Y:S01]  /*23e0*/  IMAD.WIDE.U32 R188, R188, -0x326172a9, RZ ;  /* 0xcd9e8d57bcbc7825 */ /* 0x000fe200078e00ff */
[----:B------:R-:W-:Y:S01]  /*23f0*/  LOP3.LUT R190, R193, UR46, R250, 0x96, !PT ;  /* 0x0000002ec1be7c12 */ /* 0x000fe2000f8e96fa */
[----:B------:R-:W-:Y:S03]  /*2400*/  UIADD3 UR46, UR48, 0x32370b8f, URZ ;  /* 0x32370b8f302e7890 */ /* 0x000fe6000fffe03f */
[----:B------:R-:W-:Y:S01]  /*2410*/  LOP3.LUT R184, R189, UR47, R192, 0x96, !PT ;  /* 0x0000002fbdb87c12 */ /* 0x000fe2000f8e96c0 */
[----:B------:R-:W-:Y:S01]  /*2420*/  IMAD.WIDE.U32 R192, R190, -0x2daee0ad, RZ ;  /* 0xd2511f53bec07825 */ /* 0x000fe200078e00ff */
[----:B------:R-:W-:Y:S03]  /*2430*/  UIADD3 UR47, UR48, -0x126145ec, URZ ;  /* 0xed9eba14302f7890 */ /* 0x000fe6000fffe03f */
[----:B------:R-:W-:Y:S01]  /*2440*/  IMAD.WIDE.U32 R190, R184, -0x2daee0ad, RZ ;  /* 0xd2511f53b8be7825 */ /* 0x000fe200078e00ff */
[----:B------:R-:W-:Y:S01]  /*2450*/  LOP3.LUT R189, R193, UR46, R186, 0x96, !PT ;  /* 0x0000002ec1bd7c12 */ /* 0x000fe2000f8e96ba */
[----:B------:R-:W-:Y:S01]  /*2460*/  LDSM.16.M88.4 R52, [R207] ;  /* 0x00000000cf34783b */ /* 0x000fe20000000200 */
[----:B------:R-:W1:Y:S01]  /*2470*/  @!P6 LDC R187, c[0x0][0x2c4] ;  /* 0x0000b100ffbbeb82 */ /* 0x000e620000000800 */
[----:B------:R-:W-:Y:S01]  /*2480*/  UIADD3 UR46, UR49, 0x78dde6e4, URZ ;  /* 0x78dde6e4312e7890 */ /* 0x000fe2000fffe03f */
[----:B------:R-:W-:Y:S01]  /*2490*/  LOP3.LUT R186, R191, UR47, R192, 0x96, !PT ;  /* 0x0000002fbfba7c12 */ /* 0x000fe2000f8e96c0 */
[----:B------:R-:W-:Y:S01]  /*24a0*/  IMAD.WIDE.U32 R194, R189, -0x326172a9, RZ ;  /* 0xcd9e8d57bdc27825 */ /* 0x000fe200078e00ff */
[----:B------:R-:W-:Y:S03]  /*24b0*/  UIADD3 UR47, UR49, 0x1715609d, URZ ;  /* 0x1715609d312f7890 */ /* 0x000fe6000fffe03f */
[----:B------:R-:W2:Y:S01]  /*24c0*/  LDSM.16.M88.4 R56, [R201+0xc000] ;  /* 0x00c00000c938783b */ /* 0x000ea20000000200 */
[----:B------:R-:W-:Y:S01]  /*24d0*/  LOP3.LUT R188, R195, UR46, R188, 0x96, !PT ;  /* 0x0000002ec3bc7c12 */ /* 0x000fe2000f8e96bc */
[----:B------:R-:W-:Y:S01]  /*24e0*/  IMAD.U32 R193, RZ, RZ, UR12 ;  /* 0x0000000cffc17e24 */ /* 0x000fe2000f8e00ff */
[----:B------:R-:W-:Y:S03]  /*24f0*/  UIADD3 UR46, UR48, -0x56f99767, URZ ;  /* 0xa9066899302e7890 */ /* 0x000fe6000fffe03f */
[----:B------:R-:W-:Y:S02]  /*2500*/  IMAD.WIDE.U32 R188, R188, -0x2daee0ad, RZ ;  /* 0xd2511f53bcbc7825 */ /* 0x000fe400078e00ff */
[----:B------:R-:W3:Y:S08]  /*2510*/  LDSM.16.M88.4 R60, [R201+0xc800] ;  /* 0x00c80000c93c783b */ /* 0x000ef00000000200 */
[----:B------:R-:W-:Y:S01]  /*2520*/  LDSM.16.M88.4 R64, [R182] ;  /* 0x00000000b640783b */ /* 0x000fe20000000200 */
[----:B-1----:R-:W-:Y:S04]  /*2530*/  @!P6 IADD3 R187, R220, 0x1, -R187 ;  /* 0x00000001dcbbe810 */ /* 0x002fe80007ffe8bb */
[----:B------:R-:W-:Y:S02]  /*2540*/  @!P6 IADD3 R185, R185, R187, R230 ;  /* 0x000000bbb9b9e210 */ /* 0x000fe40007ffe0e6 */
[----:B------:R-:W-:Y:S01]  /*2550*/  LOP3.LUT R187, R189, UR46, R190, 0x96, !PT ;  /* 0x0000002ebdbb7c12 */ /* 0x000fe2000f8e96be */
[----:B------:R-:W1:Y:S01]  /*2560*/  LDSM.16.M88.4 R100, [R200+0xc000] ;  /* 0x00c00000c864783b */ /* 0x000e620000000200 */
[----:B------:R-:W-:Y:S07]  /*2570*/  UIADD3 UR46, UR49, -0x4ab325aa, URZ ;  /* 0xb54cda56312e7890 */ /* 0x000fee000fffe03f */
[----:B------:R-:W4:Y:S01]  /*2580*/  LDSM.16.M88.4 R104, [R200+0xc800] ;  /* 0x00c80000c868783b */ /* 0x000f220000000200 */
[C---:B--2---:R-:W-:Y:S07]  /*2590*/  HMMA.16816.F32 R4, R52.reuse, R56, RZ ;  /* 0x000000383404723c */ /* 0x044fee00000018ff */
[----:B------:R-:W2:Y:S04]  /*25a0*/  LDG.E R184, desc[UR14][R196.64] ;  /* 0x0000000ec4b87981 */ /* 0x000ea8000c1e1900 */
[----:B------:R-:W-:Y:S01]  /*25b0*/  LDSM.16.M88.4 R108, [R3+0xc000] ;  /* 0x00c00000036c783b */ /* 0x000fe20000000200 */
[C---:B------:R-:W-:Y:S06]  /*25c0*/  HMMA.16816.F32 R8, R52.reuse, R58, RZ ;  /* 0x0000003a3408723c */ /* 0x040fec00000018ff */
[C---:B---3--:R-:W-:Y:S01]  /*25d0*/  HMMA.16816.F32 R12, R52.reuse, R60, RZ ;  /* 0x0000003c340c723c */ /* 0x048fe200000018ff */
[----:B------:R-:W3:Y:S05]  /*25e0*/  LDSM.16.M88.4 R56, [R181] ;  /* 0x00000000b538783b */ /* 0x000eea0000000200 */
[----:B------:R-:W-:Y:S03]  /*25f0*/  HMMA.16816.F32 R16, R52, R62, RZ ;  /* 0x0000003e3410723c */ /* 0x000fe600000018ff */
[----:B------:R-:W3:Y:S03]  /*2600*/  LDSM.16.M88.4 R112, [R3+0xc800] ;  /* 0x00c800000370783b */ /* 0x000ee60000000200 */
[C---:B-1----:R-:W-:Y:S05]  /*2610*/  HMMA.16816.F32 R4, R64.reuse, R100, R4 ;  /* 0x000000644004723c */ /* 0x042fea0000001804 */
[----:B------:R-:W-:Y:S01]  /*2620*/  LDSM.16.M88.4 R52, [R180] ;  /* 0x00000000b434783b */ /* 0x000fe20000000200 */
[C---:B------:R-:W-:Y:S06]  /*2630*/  HMMA.16816.F32 R8, R64.reuse, R102, R8 ;  /* 0x000000664008723c */ /* 0x040fec0000001808 */
[C---:B----4-:R-:W-:Y:S01]  /*2640*/  HMMA.16816.F32 R12, R64.reuse, R104, R12 ;  /* 0x00000068400c723c */ /* 0x050fe2000000180c */
[----:B------:R-:W1:Y:S05]  /*2650*/  LDSM.16.M88.4 R60, [R2+0xc000] ;  /* 0x00c00000023c783b */ /* 0x000e6a0000000200 */
[----:B------:R-:W-:Y:S03]  /*2660*/  HMMA.16816.F32 R16, R64, R106, R16 ;  /* 0x0000006a4010723c */ /* 0x000fe60000001810 */
[----:B------:R-:W4:Y:S03]  /*2670*/  LDSM.16.M88.4 R100, [R2+0xc800] ;  /* 0x00c800000264783b */ /* 0x000f260000000200 */
[C---:B---3--:R-:W-:Y:S05]  /*2680*/  HMMA.16816.F32 R4, R56.reuse, R108, R4 ;  /* 0x0000006c3804723c */ /* 0x048fea0000001804 */
[----:B------:R-:W-:Y:S01]  /*2690*/  LDSM.16.M88.4 R64, [R207+0x2000] ;  /* 0x00200000cf40783b */ /* 0x000fe20000000200 */
[C---:B------:R-:W-:Y:S07]  /*26a0*/  HMMA.16816.F32 R8, R56.reuse, R110, R8 ;  /* 0x0000006e3808723c */ /* 0x040fee0000001808 */
[----:B------:R-:W3:Y:S01]  /*26b0*/  LDSM.16.M88.4 R104, [R201+0xe000] ;  /* 0x00e00000c968783b */ /* 0x000ee20000000200 */
[C---:B------:R-:W-:Y:S07]  /*26c0*/  HMMA.16816.F32 R12, R56.reuse, R112, R12 ;  /* 0x00000070380c723c */ /* 0x040fee000000180c */
[----:B------:R-:W3:Y:S01]  /*26d0*/  LDSM.16.M88.4 R108, [R201+0xe800] ;  /* 0x00e80000c96c783b */ /* 0x000ee20000000200 */
[----:B------:R-:W-:Y:S06]  /*26e0*/  HMMA.16816.F32 R16, R56, R114, R16 ;  /* 0x000000723810723c */ /* 0x000fec0000001810 */
[C---:B-1----:R-:W-:Y:S01]  /*26f0*/  HMMA.16816.F32 R4, R52.reuse, R60, R4 ;  /* 0x0000003c3404723c */ /* 0x042fe20000001804 */
[----:B------:R-:W-:Y:S05]  /*2700*/  LDSM.16.M88.4 R56, [R182+0x2000] ;  /* 0x00200000b638783b */ /* 0x000fea0000000200 */
[C---:B------:R-:W-:Y:S03]  /*2710*/  HMMA.16816.F32 R8, R52.reuse, R62, R8 ;  /* 0x0000003e3408723c */ /* 0x040fe60000001808 */
[----:B------:R-:W1:Y:S03]  /*2720*/  LDSM.16.M88.4 R60, [R200+0xe000] ;  /* 0x00e00000c83c783b */ /* 0x000e660000000200 */
[C---:B----4-:R-:W-:Y:S05]  /*2730*/  HMMA.16816.F32 R12, R52.reuse, R100, R12 ;  /* 0x00000064340c723c */ /* 0x050fea000000180c */
[----:B------:R-:W4:Y:S01]  /*2740*/  LDSM.16.M88.4 R112, [R200+0xe800] ;  /* 0x00e80000c870783b */ /* 0x000f220000000200 */
[----:B------:R-:W-:Y:S06]  /*2750*/  HMMA.16816.F32 R16, R52, R102, R16 ;  /* 0x000000663410723c */ /* 0x000fec0000001810 */
[C---:B---3--:R-:W-:Y:S01]  /*2760*/  HMMA.16816.F32 R4, R64.reuse, R104, R4 ;  /* 0x000000684004723c */ /* 0x048fe20000001804 */
[----:B------:R-:W-:Y:S05]  /*2770*/  LDSM.16.M88.4 R52, [R181+0x2000] ;  /* 0x00200000b534783b */ /* 0x000fea0000000200 */
[C---:B------:R-:W-:Y:S03]  /*2780*/  HMMA.16816.F32 R8, R64.reuse, R106, R8 ;  /* 0x0000006a4008723c */ /* 0x040fe60000001808 */
[----:B------:R-:W3:Y:S03]  /*2790*/  LDSM.16.M88.4 R100, [R3+0xe000] ;  /* 0x00e000000364783b */ /* 0x000ee60000000200 */
[C---:B------:R-:W-:Y:S05]  /*27a0*/  HMMA.16816.F32 R12, R64.reuse, R108, R12 ;  /* 0x0000006c400c723c */ /* 0x040fea000000180c */
[----:B------:R-:W-:Y:S01]  /*27b0*/  LDSM.16.M88.4 R104, [R2+0xe000] ;  /* 0x00e000000268783b */ /* 0x000fe20000000200 */
[----:B------:R-:W-:Y:S06]  /*27c0*/  HMMA.16816.F32 R16, R64, R110, R16 ;  /* 0x0000006e4010723c */ /* 0x000fec0000001810 */
[C---:B-1----:R-:W-:Y:S01]  /*27d0*/  HMMA.16816.F32 R4, R56.reuse, R60, R4 ;  /* 0x0000003c3804723c */ /* 0x042fe20000001804 */
[----:B------:R-:W1:Y:S05]  /*27e0*/  LDSM.16.M88.4 R64, [R3+0xe800] ;  /* 0x00e800000340783b */ /* 0x000e6a0000000200 */
[C---:B------:R-:W-:Y:S03]  /*27f0*/  HMMA.16816.F32 R8, R56.reuse, R62, R8 ;  /* 0x0000003e3808723c */ /* 0x040fe60000001808 */
[----:B------:R1:W1:Y:S03]  /*2800*/  LDSM.16.M88.4 R60, [R180+0x2000] ;  /* 0x00200000b43c783b */ /* 0x0002660000000200 */
[C---:B----4-:R-:W-:Y:S01]  /*2810*/  HMMA.16816.F32 R12, R56.reuse, R112, R12 ;  /* 0x00000070380c723c */ /* 0x050fe2000000180c */
[----:B------:R-:W4:Y:S05]  /*2820*/  @!P6 S2R R183, SR_TID.X ;  /* 0x0000000000b7e919 */ /* 0x000f2a0000002100 */
[----:B------:R-:W-:Y:S06]  /*2830*/  HMMA.16816.F32 R16, R56, R114, R16 ;  /* 0x000000723810723c */ /* 0x000fec0000001810 */
[C---:B---3--:R-:W-:Y:S05]  /*2840*/  HMMA.16816.F32 R4, R52.reuse, R100, R4 ;  /* 0x000000643404723c */ /* 0x048fea0000001804 */
[----:B------:R-:W-:Y:S01]  /*2850*/  IMAD.WIDE.U32 R114, R186, -0x326172a9, RZ ;  /* 0xcd9e8d57ba727825 */ /* 0x000fe200078e00ff */
[C---:B------:R-:W-:Y:S05]  /*2860*/  HMMA.16816.F32 R8, R52.reuse, R102, R8 ;  /* 0x000000663408723c */ /* 0x040fea0000001808 */
[----:B------:R-:W-:Y:S01]  /*2870*/  LOP3.LUT R186, R115, UR47, R194, 0x96, !PT ;  /* 0x0000002f73ba7c12 */ /* 0x000fe2000f8e96c2 */
[----:B------:R-:W-:Y:S01]  /*2880*/  UIADD3 UR47, UR48, 0x646e171e, URZ ;  /* 0x646e171e302f7890 */ /* 0x000fe2000fffe03f */
[----:B------:R-:W-:Y:S01]  /*2890*/  @!P6 VIMNMX R194, R185, R230, PT ;  /* 0x000000e6b9c2e248 */ /* 0x000fe20003fe0100 */
[C---:B-1----:R-:W-:Y:S03]  /*28a0*/  HMMA.16816.F32 R12, R52.reuse, R64, R12 ;  /* 0x00000040340c723c */ /* 0x042fe6000000180c */
[----:B------:R-:W-:Y:S03]  /*28b0*/  IMAD.WIDE.U32 R180, R186, -0x2daee0ad, RZ ;  /* 0xd2511f53bab47825 */ /* 0x000fe600078e00ff */
[----:B------:R-:W-:Y:S01]  /*28c0*/  HMMA.16816.F32 R16, R52, R66, R16 ;  /* 0x000000423410723c */ /* 0x000fe20000001810 */
[----:B------:R-:W1:Y:S04]  /*28d0*/  LDSM.16.M88.4 R52, [R2+0xe800] ;  /* 0x00e800000234783b */ /* 0x000e680000000200 */
[----:B------:R-:W-:Y:S01]  /*28e0*/  LOP3.LUT R190, R180, 0xff, RZ, 0xc0, !PT ;  /* 0x000000ffb4be7812 */ /* 0x000fe200078ec0ff */
[----:B----4-:R-:W-:Y:S01]  /*28f0*/  @!P6 IMAD.SHL.U32 R192, R183, 0x2, RZ ;  /* 0x00000002b7c0e824 */ /* 0x010fe200078e00ff */
[----:B------:R-:W-:Y:S01]  /*2900*/  LOP3.LUT R199, R181, UR47, R188, 0x96, !PT ;  /* 0x0000002fb5c77c12 */ /* 0x000fe2000f8e96bc */
[C---:B------:R-:W-:Y:S01]  /*2910*/  HMMA.16816.F32 R4, R60.reuse, R104, R4 ;  /* 0x000000683c04723c */ /* 0x040fe20000001804 */
[----:B------:R3:W4:Y:S04]  /*2920*/  LDG.E R183, desc[UR14][R196.64+0x20] ;  /* 0x0000200ec4b77981 */ /* 0x000728000c1e1900 */
[----:B------:R-:W-:Y:S01]  /*2930*/  @!P6 LOP3.LUT R192, R231, 0x6, R192, 0xf8, !PT ;  /* 0x00000006e7c0e812 */ /* 0x000fe200078ef8c0 */
[C---:B------:R-:W-:Y:S03]  /*2940*/  HMMA.16816.F32 R8, R60.reuse, R106, R8 ;  /* 0x0000006a3c08723c */ /* 0x040fe60000001808 */
[----:B------:R-:W-:Y:S02]  /*2950*/  ISETP.LE.U32.AND P3, PT, R190, UR30, PT ;  /* 0x0000001ebe007c0c */ /* 0x000fe4000bf63070 */
[----:B------:R-:W-:Y:S01]  /*2960*/  LOP3.LUT R252, R180, 0xffff, RZ, 0xc0, !PT ;  /* 0x0000ffffb4fc7812 */ /* 0x000fe200078ec0ff */
[----:B------:R-:W-:Y:S01]  /*2970*/  @!P6 IMAD R193, R193, 0x40, R192 ;  /* 0x00000040c1c1e824 */ /* 0x000fe200078e02c0 */
[--C-:B------:R-:W-:Y:S04]  /*2980*/  SHF.R.U32.HI R188, RZ, 0x18, R180.reuse ;  /* 0x00000018ffbc7819 */ /* 0x100fe800000116b4 */
[CC--:B------:R-:W-:Y:S01]  /*2990*/  @!P6 ISETP.GE.AND P1, PT, R193.reuse, R194.reuse, PT ;  /* 0x000000c2c100e20c */ /* 0x0c0fe20003f26270 */
[C---:B------:R-:W-:Y:S01]  /*29a0*/  @!P6 VIADD R189, R193.reuse, 0x1 ;  /* 0x00000001c1bde836 */ /* 0x040fe20000000000 */
[----:B------:R-:W-:Y:S01]  /*29b0*/  SHF.R.U32.HI R113, RZ, 0x10, R180 ;  /* 0x00000010ff717819 */ /* 0x000fe200000116b4 */
[----:B------:R-:W-:Y:S01]  /*29c0*/  @!P6 VIADD R190, R193, 0x8 ;  /* 0x00000008c1bee836 */ /* 0x000fe20000000000 */
[----:B------:R-:W-:Y:S01]  /*29d0*/  LEA R67, R212, UR5, 0x1 ;  /* 0x00000005d4437c11 */ /* 0x000fe2000f8e08ff */
[----:B------:R-:W-:Y:S01]  /*29e0*/  IMAD.WIDE.U32 R102, R187, -0x326172a9, RZ ;  /* 0xcd9e8d57bb667825 */ /* 0x000fe200078e00ff */
[----:B------:R-:W-:Y:S02]  /*29f0*/  @!P6 ISETP.GE.AND P2, PT, R189, R194, PT ;  /* 0x000000c2bd00e20c */ /* 0x000fe40003f46270 */
[----:B------:R-:W-:Y:S01]  /*2a00*/  @!P6 FSEL R4, R4, -INF , !P1 ;  /* 0xff8000000404e808 */ /* 0x000fe20004800000 */
[--C-:B------:R-:W-:Y:S01]  /*2a10*/  IMAD.IADD R66, R206, 0x1, R67.reuse ;  /* 0x00000001ce427824 */ /* 0x100fe200078e0243 */
[----:B------:R-:W-:Y:S01]  /*2a20*/  @!P6 FSEL R5, R5, -INF , !P2 ;  /* 0xff8000000505e808 */ /* 0x000fe20005000000 */
[----:B------:R-:W-:Y:S01]  /*2a30*/  IMAD.IADD R65, R205, 0x1, R67 ;  /* 0x00000001cd417824 */ /* 0x000fe200078e0243 */
[----:B---3--:R-:W-:Y:S01]  /*2a40*/  @!P6 VIADDMNMX R196, R185, 0x8, R230, PT ;  /* 0x00000008b9c4e846 */ /* 0x008fe200038001e6 */
[----:B------:R-:W-:Y:S02]  /*2a50*/  IMAD.IADD R64, R205, 0x1, R66 ;  /* 0x00000001cd407824 */ /* 0x000fe400078e0242 */
[--C-:B------:R-:W-:Y:S01]  /*2a60*/  FFMA.FTZ R185, R4, UR29, -R198.reuse ;  /* 0x0000001d04b97c23 */ /* 0x100fe200080108c6 */
[----:B------:R-:W-:Y:S01]  /*2a70*/  FFMA.FTZ R186, R5, UR29, -R198 ;  /* 0x0000001d05ba7c23 */ /* 0x000fe200080108c6 */
[C---:B-1----:R-:W-:Y:S03]  /*2a80*/  HMMA.16816.F32 R12, R60.reuse, R52, R12 ;  /* 0x000000343c0c723c */ /* 0x042fe6000000180c */
[-C--:B------:R-:W-:Y:S01]  /*2a90*/  @!P6 ISETP.GE.AND P1, PT, R193, R196.reuse, PT ;  /* 0x000000c4c100e20c */ /* 0x080fe20003f26270 */
[----:B------:R-:W1:Y:S01]  /*2aa0*/  MUFU.EX2 R185, R185 ;  /* 0x000000b900b97308 */ /* 0x000e620000000800 */
[----:B------:R-:W-:Y:S01]  /*2ab0*/  LOP3.LUT R195, R103, UR46, R114, 0x96, !PT ;  /* 0x0000002e67c37c12 */ /* 0x000fe2000f8e9672 */
[----:B------:R-:W-:Y:S03]  /*2ac0*/  HMMA.16816.F32 R16, R60, R54, R16 ;  /* 0x000000363c10723c */ /* 0x000fe60000001810 */
[----:B------:R-:W-:Y:S02]  /*2ad0*/  @!P6 ISETP.GE.AND P2, PT, R190, R196, PT ;  /* 0x000000c4be00e20c */ /* 0x000fe40003f46270 */
[----:B------:R-:W-:Y:S01]  /*2ae0*/  @!P6 FSEL R6, R6, -INF , !P1 ;  /* 0xff8000000606e808 */ /* 0x000fe20004800000 */
[C---:B------:R-:W-:Y:S01]  /*2af0*/  @!P6 VIADD R191, R193.reuse, 0x9 ;  /* 0x00000009c1bfe836 */ /* 0x040fe20000000000 */
[----:B------:R-:W-:Y:S01]  /*2b00*/  @!P6 ISETP.GE.AND P1, PT, R190, R194, PT ;  /* 0x000000c2be00e20c */ /* 0x000fe20003f26270 */
[----:B------:R-:W-:Y:S01]  /*2b10*/  @!P6 VIADD R181, R193, 0x10 ;  /* 0x00000010c1b5e836 */ /* 0x000fe20000000000 */
[----:B------:R-:W-:Y:S01]  /*2b20*/  @!P6 ISETP.GE.AND P0, PT, R189, R196, PT ;  /* 0x000000c4bd00e20c */ /* 0x000fe20003f06270 */
[----:B------:R-:W-:Y:S01]  /*2b30*/  MUFU.EX2 R186, R186 ;  /* 0x000000ba00ba7308 */ /* 0x000fe20000000800 */
[----:B------:R-:W-:Y:S01]  /*2b40*/  @!P6 FSEL R8, R8, -INF , !P1 ;  /* 0xff8000000808e808 */ /* 0x000fe20004800000 */
[----:B------:R-:W-:Y:S01]  /*2b50*/  FFMA.FTZ R189, R6, UR29, -R213 ;  /* 0x0000001d06bd7c23 */ /* 0x000fe200080108d5 */
[----:B------:R-:W-:Y:S01]  /*2b60*/  @!P6 ISETP.GE.AND P1, PT, R191, R194, PT ;  /* 0x000000c2bf00e20c */ /* 0x000fe20003f26270 */
[----:B------:R-:W-:Y:S01]  /*2b70*/  @!P6 VIADD R105, R193, 0x18 ;  /* 0x00000018c169e836 */ /* 0x000fe20000000000 */
[----:B------:R-:W-:Y:S02]  /*2b80*/  LOP3.LUT R192, R195, 0xff, RZ, 0xc0, !PT ;  /* 0x000000ffc3c07812 */ /* 0x000fe400078ec0ff */
[----:B------:R-:W-:Y:S03]  /*2b90*/  @!P6 FSEL R9, R9, -INF , !P1 ;  /* 0xff8000000909e808 */ /* 0x000fe60004800000 */
[----:B------:R3:W3:Y:S01]  /*2ba0*/  MUFU.EX2 R187, R189 ;  /* 0x000000bd00bb7308 */ /* 0x0006e20000000800 */
[----:B------:R-:W-:Y:S02]  /*2bb0*/  @!P6 FSEL R10, R10, -INF , !P2 ;  /* 0xff8000000a0ae808 */ /* 0x000fe40005000000 */
[----:B------:R-:W-:Y:S01]  /*2bc0*/  ISETP.LE.U32.AND P5, PT, R192, UR30, PT ;  /* 0x0000001ec0007c0c */ /* 0x000fe2000bfa3070 */
[----:B------:R-:W-:Y:S01]  /*2bd0*/  @!P6 VIADD R192, R193, 0x11 ;  /* 0x00000011c1c0e836 */ /* 0x000fe20000000000 */
[----:B------:R-:W-:Y:S01]  /*2be0*/  @!P6 ISETP.GE.AND P1, PT, R191, R196, PT ;  /* 0x000000c4bf00e20c */ /* 0x000fe20003f26270 */
[--C-:B------:R-:W-:Y:S01]  /*2bf0*/  FFMA.FTZ R190, R9, UR29, -R198.reuse ;  /* 0x0000001d09be7c23 */ /* 0x100fe200080108c6 */
[-C--:B------:R-:W-:Y:S02]  /*2c00*/  @!P6 ISETP.GE.AND P2, PT, R181, R194.reuse, PT ;  /* 0x000000c2b500e20c */ /* 0x080fe40003f46270 */
[----:B------:R-:W-:Y:S02]  /*2c10*/  SHF.R.U32.HI R191, RZ, 0x10, R195 ;  /* 0x00000010ffbf7819 */ /* 0x000fe400000116c3 */
[----:B------:R-:W-:Y:S01]  /*2c20*/  @!P6 FSEL R11, R11, -INF , !P1 ;  /* 0xff8000000b0be808 */ /* 0x000fe20004800000 */
[----:B------:R-:W-:Y:S01]  /*2c30*/  MUFU.EX2 R190, R190 ;  /* 0x000000be00be7308 */ /* 0x000fe20000000800 */
[----:B------:R-:W-:Y:S02]  /*2c40*/  @!P6 FSEL R12, R12, -INF , !P2 ;  /* 0xff8000000c0ce808 */ /* 0x000fe40005000000 */
[----:B------:R-:W-:Y:S01]  /*2c50*/  @!P6 ISETP.GE.AND P1, PT, R192, R194, PT ;  /* 0x000000c2c000e20c */ /* 0x000fe20003f26270 */
[----:B-1----:R-:W-:Y:S01]  /*2c60*/  @!P5 FADD.FTZ R185, -R185, -RZ ;  /* 0x800000ffb9b9d221 */ /* 0x002fe20000010100 */
[-C--:B------:R-:W-:Y:S01]  /*2c70*/  @!P6 ISETP.GE.AND P2, PT, R181, R196.reuse, PT ;  /* 0x000000c4b500e20c */ /* 0x080fe20003f46270 */
[----:B------:R-:W-:Y:S01]  /*2c80*/  @!P6 VIADD R181, R193, 0x19 ;  /* 0x00000019c1b5e836 */ /* 0x000fe20000000000 */
[----:B------:R-:W-:Y:S01]  /*2c90*/  LOP3.LUT R180, R102, 0xffff, RZ, 0xc0, !PT ;  /* 0x0000ffff66b47812 */ /* 0x000fe200078ec0ff */
[----:B---3--:R-:W-:Y:S01]  /*2ca0*/  FFMA.FTZ R189, R8, UR29, -R198 ;  /* 0x0000001d08bd7c23 */ /* 0x008fe200080108c6 */
[--C-:B------:R-:W-:Y:S01]  /*2cb0*/  SHF.R.U32.HI R197, RZ, 0x10, R102.reuse ;  /* 0x00000010ffc57819 */ /* 0x100fe20000011666 */
[--C-:B------:R-:W-:Y:S01]  /*2cc0*/  FFMA.FTZ R103, R10, UR29, -R213.reuse ;  /* 0x0000001d0a677c23 */ /* 0x100fe200080108d5 */
[----:B------:R-:W-:Y:S01]  /*2cd0*/  SHF.R.U32.HI R114, RZ, 0x18, R102 ;  /* 0x00000018ff727819 */ /* 0x000fe20000011666 */
[----:B------:R-:W-:Y:S01]  /*2ce0*/  FFMA.FTZ R106, R11, UR29, -R213 ;  /* 0x0000001d0b6a7c23 */ /* 0x000fe200080108d5 */
[----:B------:R-:W-:Y:S01]  /*2cf0*/  LOP3.LUT R115, R102, 0xff, RZ, 0xc0, !PT ;  /* 0x000000ff66737812 */ /* 0x000fe200078ec0ff */
[----:B------:R-:W-:Y:S01]  /*2d00*/  MUFU.EX2 R189, R189 ;  /* 0x000000bd00bd7308 */ /* 0x000fe20000000800 */
[----:B------:R-:W-:Y:S02]  /*2d10*/  LOP3.LUT R102, R191, 0xff, RZ, 0xc0, !PT ;  /* 0x000000ffbf667812 */ /* 0x000fe400078ec0ff */
[----:B------:R-:W-:Y:S02]  /*2d20*/  LOP3.LUT R193, R195, 0xffff, RZ, 0xc0, !PT ;  /* 0x0000ffffc3c17812 */ /* 0x000fe400078ec0ff */
[----:B------:R-:W-:Y:S02]  /*2d30*/  @!P6 FSEL R13, R13, -INF , !P1 ;  /* 0xff8000000d0de808 */ /* 0x000fe40004800000 */
[----:B------:R-:W-:Y:S03]  /*2d40*/  @!P6 FSEL R14, R14, -INF , !P2 ;  /* 0xff8000000e0ee808 */ /* 0x000fe60005000000 */
[----:B------:R1:W-:Y:S01]  /*2d50*/  MUFU.EX2 R191, R103 ;  /* 0x0000006700bf7308 */ /* 0x0003e20000000800 */
[----:B------:R-:W-:Y:S02]  /*2d60*/  @!P6 FSEL R7, R7, -INF , !P0 ;  /* 0xff8000000707e808 */ /* 0x000fe40004000000 */
[----:B------:R-:W-:Y:S02]  /*2d70*/  @!P6 ISETP.GE.AND P1, PT, R192, R196, PT ;  /* 0x000000c4c000e20c */ /* 0x000fe40003f26270 */
[-C--:B------:R-:W-:Y:S02]  /*2d80*/  @!P6 ISETP.GE.AND P2, PT, R105, R194.reuse, PT ;  /* 0x000000c26900e20c */ /* 0x080fe40003f46270 */
[----:B------:R-:W-:Y:S03]  /*2d90*/  ISETP.LE.U32.AND P4, PT, R102, UR30, PT ;  /* 0x0000001e66007c0c */ /* 0x000fe6000bf83070 */
[----:B------:R-:W-:Y:S01]  /*2da0*/  MUFU.EX2 R192, R106 ;  /* 0x0000006a00c07308 */ /* 0x000fe20000000800 */
[----:B------:R-:W-:Y:S02]  /*2db0*/  SHF.R.U32.HI R102, RZ, 0x8, R193 ;  /* 0x00000008ff667819 */ /* 0x000fe400000116c1 */
[----:B------:R-:W-:Y:S02]  /*2dc0*/  @!P6 FSEL R15, R15, -INF , !P1 ;  /* 0xff8000000f0fe808 */ /* 0x000fe40004800000 */
[----:B------:R-:W-:Y:S02]  /*2dd0*/  @!P6 FSEL R16, R16, -INF , !P2 ;  /* 0xff8000001010e808 */ /* 0x000fe40005000000 */
[----:B------:R-:W-:Y:S01]  /*2de0*/  ISETP.LE.U32.AND P0, PT, R188, UR30, PT ;  /* 0x0000001ebc007c0c */ /* 0x000fe2000bf03070 */
[--C-:B------:R-:W-:Y:S01]  /*2df0*/  FFMA.FTZ R188, R7, UR29, -R213.reuse ;  /* 0x0000001d07bc7c23 */ /* 0x100fe200080108d5 */
[----:B------:R-:W-:Y:S01]  /*2e00*/  @!P6 ISETP.GE.AND P1, PT, R181, R194, PT ;  /* 0x000000c2b500e20c */ /* 0x000fe20003f26270 */
[--C-:B-1----:R-:W-:Y:S01]  /*2e10*/  FFMA.FTZ R103, R12, UR29, -R198.reuse ;  /* 0x0000001d0c677c23 */ /* 0x102fe200080108c6 */
[-C--:B------:R-:W-:Y:S01]  /*2e20*/  @!P6 ISETP.GE.AND P2, PT, R105, R196.reuse, PT ;  /* 0x000000c46900e20c */ /* 0x080fe20003f46270 */
[----:B------:R-:W-:Y:S01]  /*2e30*/  @!P4 FADD.FTZ R187, -R187, -RZ ;  /* 0x800000ffbbbbc221 */ /* 0x000fe20000010100 */
[----:B------:R-:W-:Y:S01]  /*2e40*/  LOP3.LUT R102, R102, 0xffff, RZ, 0xc0, !PT ;  /* 0x0000ffff66667812 */ /* 0x000fe200078ec0ff */
[----:B------:R-:W1:Y:S01]  /*2e50*/  MUFU.EX2 R188, R188 ;  /* 0x000000bc00bc7308 */ /* 0x000e620000000800 */
[----:B------:R-:W-:Y:S01]  /*2e60*/  @!P6 FSEL R17, R17, -INF , !P1 ;  /* 0xff8000001111e808 */ /* 0x000fe20004800000 */
[--C-:B------:R-:W-:Y:S01]  /*2e70*/  FFMA.FTZ R194, R13, UR29, -R198.reuse ;  /* 0x0000001d0dc27c23 */ /* 0x100fe200080108c6 */
[----:B------:R-:W-:Y:S02]  /*2e80*/  @!P6 FSEL R18, R18, -INF , !P2 ;  /* 0xff8000001212e808 */ /* 0x000fe40005000000 */
[----:B------:R-:W-:Y:S01]  /*2e90*/  ISETP.LE.U32.AND P1, PT, R102, UR30, PT ;  /* 0x0000001e66007c0c */ /* 0x000fe2000bf23070 */
[----:B------:R-:W-:Y:S01]  /*2ea0*/  FFMA.FTZ R102, R14, UR29, -R213 ;  /* 0x0000001d0e667c23 */ /* 0x000fe200080108d5 */
[----:B------:R-:W-:Y:S03]  /*2eb0*/  @!P6 ISETP.GE.AND P2, PT, R181, R196, PT ;  /* 0x000000c4b500e20c */ /* 0x000fe60003f46270 */
[----:B------:R-:W-:Y:S01]  /*2ec0*/  MUFU.EX2 R193, R103 ;  /* 0x0000006700c17308 */ /* 0x000fe20000000800 */
[----:B------:R-:W-:Y:S02]  /*2ed0*/  SHF.R.U32.HI R181, RZ, 0x18, R195 ;  /* 0x00000018ffb57819 */ /* 0x000fe400000116c3 */
[----:B------:R-:W-:Y:S02]  /*2ee0*/  @!P6 FSEL R19, R19, -INF , !P2 ;  /* 0xff8000001313e808 */ /* 0x000fe40005000000 */
[----:B------:R-:W-:Y:S01]  /*2ef0*/  ISETP.LE.U32.AND P6, PT, R181, UR30, PT ;  /* 0x0000001eb5007c0c */ /* 0x000fe2000bfc3070 */
[----:B------:R-:W-:Y:S01]  /*2f00*/  FFMA.FTZ R181, R16, UR29, -R198 ;  /* 0x0000001d10b57c23 */ /* 0x000fe200080108c6 */
[----:B------:R-:W-:Y:S01]  /*2f10*/  SHF.R.U32.HI R180, RZ, 0x8, R180 ;  /* 0x00000008ffb47819 */ /* 0x000fe200000116b4 */
[----:B------:R-:W-:Y:S01]  /*2f20*/  FFMA.FTZ R198, R17, UR29, -R198 ;  /* 0x0000001d11c67c23 */ /* 0x000fe200080108c6 */
[----:B------:R-:W-:Y:S01]  /*2f30*/  ISETP.LE.U32.AND P5, PT, R115, UR30, PT ;  /* 0x0000001e73007c0c */ /* 0x000fe2000bfa3070 */
[----:B------:R-:W-:Y:S01]  /*2f40*/  @!P1 FADD.FTZ R186, -R186, -RZ ;  /* 0x800000ffbaba9221 */ /* 0x000fe20000010100 */
[----:B------:R-:W-:Y:S01]  /*2f50*/  LOP3.LUT R180, R180, 0xffff, RZ, 0xc0, !PT ;  /* 0x0000ffffb4b47812 */ /* 0x000fe200078ec0ff */
[----:B------:R-:W-:Y:S01]  /*2f60*/  MUFU.EX2 R194, R194 ;  /* 0x000000c200c27308 */ /* 0x000fe20000000800 */
[----:B------:R-:W-:Y:S02]  /*2f70*/  SHF.R.U32.HI R115, RZ, 0x18, R199 ;  /* 0x00000018ff737819 */ /* 0x000fe400000116c7 */
[----:B------:R-:W-:Y:S02]  /*2f80*/  ISETP.LE.U32.AND P1, PT, R180, UR30, PT ;  /* 0x0000001eb4007c0c */ /* 0x000fe4000bf23070 */
[----:B------:R-:W-:Y:S01]  /*2f90*/  LOP3.LUT R180, R197, 0xff, RZ, 0xc0, !PT ;  /* 0x000000ffc5b47812 */ /* 0x000fe200078ec0ff */
[----:B-1----:R-:W-:Y:S01]  /*2fa0*/  @!P6 FADD.FTZ R188, -R188, -RZ ;  /* 0x800000ffbcbce221 */ /* 0x002fe20000010100 */
[----:B------:R-:W-:Y:S03]  /*2fb0*/  ISETP.LE.U32.AND P4, PT, R115, UR30, PT ;  /* 0x0000001e73007c0c */ /* 0x000fe6000bf83070 */
[----:B------:R-:W-:Y:S01]  /*2fc0*/  MUFU.EX2 R195, R102 ;  /* 0x0000006600c37308 */ /* 0x000fe20000000800 */
[----:B------:R-:W-:Y:S01]  /*2fd0*/  ISETP.LE.U32.AND P6, PT, R180, UR30, PT ;  /* 0x0000001eb4007c0c */ /* 0x000fe2000bfc3070 */
[----:B------:R-:W-:Y:S01]  /*2fe0*/  @!P5 FADD.FTZ R189, -R189, -RZ ;  /* 0x800000ffbdbdd221 */ /* 0x000fe20000010100 */
[----:B------:R-:W-:Y:S02]  /*2ff0*/  LOP3.LUT R115, R199, 0xffff, RZ, 0xc0, !PT ;  /* 0x0000ffffc7737812 */ /* 0x000fe400078ec0ff */
[----:B------:R-:W-:Y:S02]  /*3000*/  LOP3.LUT R113, R113, 0xff, RZ, 0xc0, !PT ;  /* 0x000000ff71717812 */ /* 0x000fe400078ec0ff */
[----:B------:R-:W-:Y:S01]  /*3010*/  SHF.R.U32.HI R115, RZ, 0x8, R115 ;  /* 0x00000008ff737819 */ /* 0x000fe20000011673 */
[----:B------:R-:W-:Y:S01]  /*3020*/  @!P1 FADD.FTZ R190, -R190, -RZ ;  /* 0x800000ffbebe9221 */ /* 0x000fe20000010100 */
[----:B------:R-:W-:Y:S01]  /*3030*/  LOP3.LUT R196, R199, 0xff, RZ, 0xc0, !PT ;  /* 0x000000ffc7c47812 */ /* 0x000fe200078ec0ff */
[----:B------:R-:W1:Y:S01]  /*3040*/  MUFU.EX2 R197, R181 ;  /* 0x000000b500c57308 */ /* 0x000e620000000800 */
[----:B------:R-:W-:Y:S01]  /*3050*/  ISETP.LE.U32.AND P5, PT, R114, UR30, PT ;  /* 0x0000001e72007c0c */ /* 0x000fe2000bfa3070 */
[--C-:B------:R-:W-:Y:S01]  /*3060*/  FFMA.FTZ R114, R18, UR29, -R213.reuse ;  /* 0x0000001d12727c23 */ /* 0x100fe200080108d5 */
[----:B------:R-:W-:Y:S01]  /*3070*/  ISETP.LE.U32.AND P1, PT, R113, UR30, PT ;  /* 0x0000001e71007c0c */ /* 0x000fe2000bf23070 */
[----:B------:R-:W-:Y:S01]  /*3080*/  @!P6 FADD.FTZ R191, -R191, -RZ ;  /* 0x800000ffbfbfe221 */ /* 0x000fe20000010100 */
[----:B------:R-:W-:Y:S02]  /*3090*/  LOP3.LUT R115, R115, 0xffff, RZ, 0xc0, !PT ;  /* 0x0000ffff73737812 */ /* 0x000fe400078ec0ff */
[----:B------:R-:W-:Y:S01]  /*30a0*/  ISETP.LE.U32.AND P2, PT, R196, UR30, PT ;  /* 0x0000001ec4007c0c */ /* 0x000fe2000bf43070 */
[----:B------:R-:W-:Y:S01]  /*30b0*/  FFMA.FTZ R196, R15, UR29, -R213 ;  /* 0x0000001d0fc47c23 */ /* 0x000fe200080108d5 */
[----:B------:R-:W-:Y:S01]  /*30c0*/  SHF.R.U32.HI R113, RZ, 0x10, R199 ;  /* 0x00000010ff717819 */ /* 0x000fe200000116c7 */
[----:B------:R-:W-:Y:S01]  /*30d0*/  FFMA.FTZ R213, R19, UR29, -R213 ;  /* 0x0000001d13d57c23 */ /* 0x000fe200080108d5 */
[----:B------:R-:W-:Y:S01]  /*30e0*/  SHF.R.U32.HI R252, RZ, 0x8, R252 ;  /* 0x00000008fffc7819 */ /* 0x000fe200000116fc */
[----:B------:R3:W2:Y:S01]  /*30f0*/  MUFU.EX2 R199, R114 ;  /* 0x0000007200c77308 */ /* 0x0006a20000000800 */
[----:B------:R-:W-:Y:S01]  /*3100*/  ISETP.LE.U32.AND P6, PT, R115, UR30, PT ;  /* 0x0000001e73007c0c */ /* 0x000fe2000bfc3070 */
[----:B------:R-:W-:Y:S01]  /*3110*/  @!P5 FADD.FTZ R192, -R192, -RZ ;  /* 0x800000ffc0c0d221 */ /* 0x000fe20000010100 */
[----:B------:R-:W-:Y:S02]  /*3120*/  LOP3.LUT R115, R252, 0xffff, RZ, 0xc0, !PT ;  /* 0x0000fffffc737812 */ /* 0x000fe400078ec0ff */
[----:B------:R-:W-:Y:S01]  /*3130*/  F2FP.RELU.F16.F32.PACK_AB R180, R186, R185 ;  /* 0x000000b9bab4723e */ /* 0x000fe200000008ff */
[----:B-1----:R-:W-:Y:S01]  /*3140*/  @!P3 FADD.FTZ R197, -R197, -RZ ;  /* 0x800000ffc5c5b221 */ /* 0x002fe20000010100 */
[----:B------:R-:W-:Y:S03]  /*3150*/  LOP3.LUT R113, R113, 0xff, RZ, 0xc0, !PT ;  /* 0x000000ff71717812 */ /* 0x000fe600078ec0ff */
[----:B------:R1:W1:Y:S01]  /*3160*/  MUFU.EX2 R252, R213 ;  /* 0x000000d500fc7308 */ /* 0x0002620000000800 */
[----:B------:R-:W-:Y:S01]  /*3170*/  @!P2 FADD.FTZ R193, -R193, -RZ ;  /* 0x800000ffc1c1a221 */ /* 0x000fe20000010100 */
[----:B------:R1:W-:Y:S01]  /*3180*/  STS [R221+0x12000], R180 ;  /* 0x012000b4dd007388 */ /* 0x0003e20000000800 */
[----:B------:R-:W-:Y:S02]  /*3190*/  ISETP.LE.U32.AND P5, PT, R113, UR30, PT ;  /* 0x0000001e71007c0c */ /* 0x000fe4000bfa3070 */
[----:B------:R-:W-:Y:S01]  /*31a0*/  ISETP.LE.U32.AND P2, PT, R115, UR30, PT ;  /* 0x0000001e73007c0c */ /* 0x000fe2000bf43070 */
[----:B------:R-:W-:Y:S01]  /*31b0*/  @!P6 FADD.FTZ R194, -R194, -RZ ;  /* 0x800000ffc2c2e221 */ /* 0x000fe20000010100 */
[----:B------:R-:W-:Y:S03]  /*31c0*/  F2FP.RELU.F16.F32.PACK_AB R115, R192, R191 ;  /* 0x000000bfc073723e */ /* 0x000fe600000008ff */
[----:B------:R-:W1:Y:S01]  /*31d0*/  MUFU.EX2 R196, R196 ;  /* 0x000000c400c47308 */ /* 0x000e620000000800 */
[----:B---3--:R-:W-:Y:S01]  /*31e0*/  F2FP.RELU.F16.F32.PACK_AB R114, R188, R187 ;  /* 0x000000bbbc72723e */ /* 0x008fe200000008ff */
[----:B--2---:R-:W-:Y:S01]  /*31f0*/  @!P1 FADD.FTZ R199, -R199, -RZ ;  /* 0x800000ffc7c79221 */ /* 0x004fe20000010100 */
[----:B------:R-:W-:Y:S02]  /*3200*/  F2FP.RELU.F16.F32.PACK_AB R113, R194, R193 ;  /* 0x000000c1c271723e */ /* 0x000fe400000008ff */
[----:B------:R-:W-:Y:S01]  /*3210*/  FSETP.GE.FTZ.AND P1, PT, R185, RZ, PT ;  /* 0x000000ffb900720b */ /* 0x000fe20003f36000 */
[----:B------:R2:W-:Y:S01]  /*3220*/  STS [R221+0x12400], R114 ;  /* 0x01240072dd007388 */ /* 0x0005e20000000800 */
[----:B------:R-:W-:Y:S03]  /*3230*/  FSETP.GE.FTZ.AND P3, PT, R189, RZ, PT ;  /* 0x000000ffbd00720b */ /* 0x000fe60003f76000 */
[----:B------:R-:W3:Y:S01]  /*3240*/  MUFU.EX2 R198, R198 ;  /* 0x000000c600c67308 */ /* 0x000ee20000000800 */
[----:B-1----:R-:W-:Y:S01]  /*3250*/  F2FP.RELU.F16.F32.PACK_AB R213, R190, R189 ;  /* 0x000000bdbed5723e */ /* 0x002fe200000008ff */
[----:B------:R-:W-:Y:S01]  /*3260*/  @!P5 FADD.FTZ R195, -R195, -RZ ;  /* 0x800000ffc3c3d221 */ /* 0x000fe20000010100 */
[----:B------:R-:W-:Y:S01]  /*3270*/  @!P0 FADD.FTZ R252, -R252, -RZ ;  /* 0x800000fffcfc8221 */ /* 0x000fe20000010100 */
[----:B------:R-:W-:Y:S01]  /*3280*/  STS [R225+0x12400], R115 ;  /* 0x01240073e1007388 */ /* 0x000fe20000000800 */
[----:B------:R-:W-:Y:S03]  /*3290*/  FSETP.GE.FTZ.AND P0, PT, R186, RZ, PT ;  /* 0x000000ffba00720b */ /* 0x000fe60003f16000 */
[----:B------:R1:W-:Y:S01]  /*32a0*/  STS [R225+0x12000], R213 ;  /* 0x012000d5e1007388 */ /* 0x0003e20000000800 */
[----:B------:R-:W-:Y:S01]  /*32b0*/  @!P4 FADD.FTZ R196, -R196, -RZ ;  /* 0x800000ffc4c4c221 */ /* 0x000fe20000010100 */
[----:B------:R-:W-:Y:S02]  /*32c0*/  ISETP.GT.AND P4, PT, R229, R226, PT ;  /* 0x000000e2e500720c */ /* 0x000fe40003f84270 */
[----:B------:R-:W-:Y:S02]  /*32d0*/  STS [R223+0x12000], R113 ;  /* 0x01200071df007388 */ /* 0x000fe40000000800 */
[----:B------:R-:W-:Y:S01]  /*32e0*/  F2FP.RELU.F16.F32.PACK_AB R180, R196, R195 ;  /* 0x000000c3c4b4723e */ /* 0x000fe200000008ff */
[----:B---3--:R-:W-:Y:S01]  /*32f0*/  @!P2 FADD.FTZ R198, -R198, -RZ ;  /* 0x800000ffc6c6a221 */ /* 0x008fe20000010100 */
[----:B------:R-:W-:Y:S03]  /*3300*/  FSETP.GE.FTZ.AND P2, PT, R190, RZ, PT ;  /* 0x000000ffbe00720b */ /* 0x000fe60003f56000 */
[----:B------:R-:W-:Y:S01]  /*3310*/  STS [R223+0x12400], R180 ;  /* 0x012400b4df007388 */ /* 0x000fe20000000800 */
[----:B--2---:R-:W-:Y:S05]  /*3320*/  F2FP.RELU.F16.F32.PACK_AB R114, R198, R197 ;  /* 0x000000c5c672723e */ /* 0x004fea00000008ff */
[----:B------:R-:W-:Y:S01]  /*3330*/  STS [R227+0x12000], R114 ;  /* 0x01200072e3007388 */ /* 0x000fe20000000800 */
[----:B-1----:R-:W-:Y:S05]  /*3340*/  F2FP.RELU.F16.F32.PACK_AB R213, R252, R199 ;  /* 0x000000c7fcd5723e */ /* 0x002fea00000008ff */
[----:B------:R-:W-:Y:S04]  /*3350*/  STS [R227+0x12400], R213 ;  /* 0x012400d5e3007388 */ /* 0x000fe80000000800 */
[----:B------:R-:W1:Y:S08]  /*3360*/  LDSM.16.M88.4 R52, [R67+0x8000] ;  /* 0x008000004334783b */ /* 0x000e700000000200 */
[----:B------:R-:W2:Y:S08]  /*3370*/  LDSM.16.M88.4 R56, [R66+0x8000] ;  /* 0x008000004238783b */ /* 0x000eb00000000200 */
[----:B------:R-:W3:Y:S01]  /*3380*/  LDSM.16.M88.4 R60, [R65+0x8000] ;  /* 0x00800000413c783b */ /* 0x000ee20000000200 */
[C---:B-1----:R-:W-:Y:S06]  /*3390*/  HMMA.16816.F32 R4, R52.reuse, R116, RZ ;  /* 0x000000743404723c */ /* 0x042fec00000018ff */
[C---:B------:R-:W-:Y:S06]  /*33a0*/  HMMA.16816.F32 R8, R52.reuse, R118, RZ ;  /* 0x000000763408723c */ /* 0x040fec00000018ff */
[C---:B------:R-:W-:Y:S06]  /*33b0*/  HMMA.16816.F32 R12, R52.reuse, R120, RZ ;  /* 0x00000078340c723c */ /* 0x040fec00000018ff */
[----:B------:R-:W-:Y:S01]  /*33c0*/  HMMA.16816.F32 R16, R52, R122, RZ ;  /* 0x0000007a3410723c */ /* 0x000fe200000018ff */
[----:B------:R-:W1:Y:S05]  /*33d0*/  LDSM.16.M88.4 R52, [R64+0x8000] ;  /* 0x008000004034783b */ /* 0x000e6a0000000200 */
[C---:B--2---:R-:W-:Y:S06]  /*33e0*/  HMMA.16816.F32 R4, R56.reuse, R124, R4 ;  /* 0x0000007c3804723c */ /* 0x044fec0000001804 */
[C---:B------:R-:W-:Y:S06]  /*33f0*/  HMMA.16816.F32 R8, R56.reuse, R126, R8 ;  /* 0x0000007e3808723c */ /* 0x040fec0000001808 */
[C---:B------:R-:W-:Y:S06]  /*3400*/  HMMA.16816.F32 R12, R56.reuse, R128, R12 ;  /* 0x00000080380c723c */ /* 0x040fec000000180c */
[----:B------:R-:W-:Y:S01]  /*3410*/  HMMA.16816.F32 R16, R56, R130, R16 ;  /* 0x000000823810723c */ /* 0x000fe20000001810 */
[----:B------:R-:W2:Y:S05]  /*3420*/  LDSM.16.M88.4 R56, [R67+0xa000] ;  /* 0x00a000004338783b */ /* 0x000eaa0000000200 */
[C---:B---3--:R-:W-:Y:S06]  /*3430*/  HMMA.16816.F32 R4, R60.reuse, R132, R4 ;  /* 0x000000843c04723c */ /* 0x048fec0000001804 */
[C---:B------:R-:W-:Y:S06]  /*3440*/  HMMA.16816.F32 R8, R60.reuse, R134, R8 ;  /* 0x000000863c08723c */ /* 0x040fec0000001808 */
[C---:B------:R-:W-:Y:S06]  /*3450*/  HMMA.16816.F32 R12, R60.reuse, R136, R12 ;  /* 0x000000883c0c723c */ /* 0x040fec000000180c */
[----:B------:R-:W-:Y:S01]  /*3460*/  HMMA.16816.F32 R16, R60, R138, R16 ;  /* 0x0000008a3c10723c */ /* 0x000fe20000001810 */
[----:B------:R-:W3:Y:S05]  /*3470*/  LDSM.16.M88.4 R60, [R66+0xa000] ;  /* 0x00a00000423c783b */ /* 0x000eea0000000200 */
[C---:B-1----:R-:W-:Y:S06]  /*3480*/  HMMA.16816.F32 R4, R52.reuse, R140, R4 ;  /* 0x0000008c3404723c */ /* 0x042fec0000001804 */
[C---:B------:R-:W-:Y:S06]  /*3490*/  HMMA.16816.F32 R8, R52.reuse, R142, R8 ;  /* 0x0000008e3408723c */ /* 0x040fec0000001808 */
[C---:B------:R-:W-:Y:S06]  /*34a0*/  HMMA.16816.F32 R12, R52.reuse, R144, R12 ;  /* 0x00000090340c723c */ /* 0x040fec000000180c */
[----:B------:R-:W-:Y:S01]  /*34b0*/  HMMA.16816.F32 R16, R52, R146, R16 ;  /* 0x000000923410723c */ /* 0x000fe20000001810 */
        /* <DEDUP_REMOVED lines=9> */
[----:B------:R-:W-:Y:S06]  /*3550*/  HMMA.16816.F32 R16, R60, R162, R16 ;  /* 0x000000a23c10723c */ /* 0x000fec0000001810 */
[C---:B-1----:R-:W-:Y:S06]  /*3560*/  HMMA.16816.F32 R4, R52.reuse, R164, R4 ;  /* 0x000000a43404723c */ /* 0x042fec0000001804 */
[C---:B------:R-:W-:Y:S06]  /*3570*/  HMMA.16816.F32 R8, R52.reuse, R166, R8 ;  /* 0x000000a63408723c */ /* 0x040fec0000001808 */
[C---:B------:R-:W-:Y:S06]  /*3580*/  HMMA.16816.F32 R12, R52.reuse, R168, R12 ;  /* 0x000000a8340c723c */ /* 0x040fec000000180c */
[----:B------:R-:W-:Y:S06]  /*3590*/  HMMA.16816.F32 R16, R52, R170, R16 ;  /* 0x000000aa3410723c */ /* 0x000fec0000001810 */
[C---:B--2---:R-:W-:Y:S06]  /*35a0*/  HMMA.16816.F32 R4, R56.reuse, R172, R4 ;  /* 0x000000ac3804723c */ /* 0x044fec0000001804 */
[C---:B------:R-:W-:Y:S06]  /*35b0*/  HMMA.16816.F32 R8, R56.reuse, R174, R8 ;  /* 0x000000ae3808723c */ /* 0x040fec0000001808 */
[C---:B------:R-:W-:Y:S06]  /*35c0*/  HMMA.16816.F32 R12, R56.reuse, R176, R12 ;  /* 0x000000b0380c723c */ /* 0x040fec000000180c */
[----:B------:R-:W-:Y:S06]  /*35d0*/  HMMA.16816.F32 R16, R56, R178, R16 ;  /* 0x000000b23810723c */ /* 0x000fec0000001810 */
[C---:B------:R-:W-:Y:S01]  /*35e0*/  FADD.FTZ R213, -R184.reuse, R4 ;  /* 0x00000004b8d57221 */ /* 0x040fe20000010100 */
[----:B------:R-:W-:Y:S04]  /*35f0*/  FADD.FTZ R113, -R184, R5 ;  /* 0x00000005b8717221 */ /* 0x000fe80000010100 */
[-C--:B------:R-:W-:Y:S02]  /*3600*/  FSEL R213, R213, R184.reuse, P1 ;  /* 0x000000b8d5d57208 */ /* 0x080fe40000800000 */
[-C--:B------:R-:W-:Y:S02]  /*3610*/  FSEL R113, R113, R184.reuse, P0 ;  /* 0x000000b871717208 */ /* 0x080fe40000000000 */
[----:B------:R-:W-:Y:S01]  /*3620*/  FSETP.GE.FTZ.AND P0, PT, R198, RZ, PT ;  /* 0x000000ffc600720b */ /* 0x000fe20003f16000 */
[----:B------:R-:W-:Y:S01]  /*3630*/  FMUL.FTZ R213, R185, R213 ;  /* 0x000000d5b9d57220 */ /* 0x000fe20000410000 */
[----:B------:R-:W-:Y:S01]  /*3640*/  FSETP.GE.FTZ.AND P1, PT, R193, RZ, PT ;  /* 0x000000ffc100720b */ /* 0x000fe20003f36000 */
[----:B------:R-:W-:Y:S01]  /*3650*/  FMUL.FTZ R186, R186, R113 ;  /* 0x00000071baba7220 */ /* 0x000fe20000410000 */
[C---:B------:R-:W-:Y:S01]  /*3660*/  FADD.FTZ R185, -R184.reuse, R8 ;  /* 0x00000008b8b97221 */ /* 0x040fe20000010100 */
[C---:B------:R-:W-:Y:S01]  /*3670*/  FADD.FTZ R113, -R184.reuse, R9 ;  /* 0x00000009b8717221 */ /* 0x040fe20000010100 */
[C---:B------:R-:W-:Y:S01]  /*3680*/  FADD.FTZ R115, -R184.reuse, R12 ;  /* 0x0000000cb8737221 */ /* 0x040fe20000010100 */
[----:B------:R-:W-:Y:S01]  /*3690*/  FADD.FTZ R181, -R184, R13 ;  /* 0x0000000db8b57221 */ /* 0x000fe20000010100 */
[----:B------:R-:W-:Y:S02]  /*36a0*/  F2FP.F16.F32.PACK_AB R186, R186, R213 ;  /* 0x000000d5baba723e */ /* 0x000fe400000000ff */
[-C--:B------:R-:W-:Y:S02]  /*36b0*/  FSEL R185, R185, R184.reuse, P3 ;  /* 0x000000b8b9b97208 */ /* 0x080fe40001800000 */
[-C--:B------:R-:W-:Y:S02]  /*36c0*/  FSEL R113, R113, R184.reuse, P2 ;  /* 0x000000b871717208 */ /* 0x080fe40001000000 */
[----:B------:R-:W-:Y:S01]  /*36d0*/  FSETP.GE.FTZ.AND P2, PT, R194, RZ, PT ;  /* 0x000000ffc200720b */ /* 0x000fe20003f56000 */
[----:B------:R-:W-:Y:S01]  /*36e0*/  FMUL.FTZ R185, R189, R185 ;  /* 0x000000b9bdb97220 */ /* 0x000fe20000410000 */
[-C--:B------:R-:W-:Y:S01]  /*36f0*/  FSEL R189, R115, R184.reuse, P1 ;  /* 0x000000b873bd7208 */ /* 0x080fe20000800000 */
[----:B------:R-:W-:Y:S01]  /*3700*/  FMUL.FTZ R190, R190, R113 ;  /* 0x00000071bebe7220 */ /* 0x000fe20000410000 */
[-C--:B------:R-:W-:Y:S01]  /*3710*/  FSEL R181, R181, R184.reuse, P2 ;  /* 0x000000b8b5b57208 */ /* 0x080fe20001000000 */
[----:B------:R-:W-:Y:S01]  /*3720*/  FADD.FTZ R113, -R184, R16 ;  /* 0x00000010b8717221 */ /* 0x000fe20000010100 */
[----:B------:R-:W-:Y:S01]  /*3730*/  FSETP.GE.FTZ.AND P1, PT, R197, RZ, PT ;  /* 0x000000ffc500720b */ /* 0x000fe20003f36000 */
[----:B------:R-:W-:Y:S01]  /*3740*/  FMUL.FTZ R189, R193, R189 ;  /* 0x000000bdc1bd7220 */ /* 0x000fe20000410000 */
[----:B------:R-:W-:Y:S01]  /*3750*/  F2FP.F16.F32.PACK_AB R190, R190, R185 ;  /* 0x000000b9bebe723e */ /* 0x000fe200000000ff */
[----:B------:R-:W-:Y:S01]  /*3760*/  FMUL.FTZ R194, R194, R181 ;  /* 0x000000b5c2c27220 */ /* 0x000fe20000410000 */
[----:B------:R-:W-:Y:S01]  /*3770*/  FSEL R193, R113, R184, P1 ;  /* 0x000000b871c17208 */ /* 0x000fe20000800000 */
[----:B------:R-:W-:Y:S01]  /*3780*/  @P0 FADD.FTZ R184, -R184, R17 ;  /* 0x00000011b8b80221 */ /* 0x000fe20000010100 */
[----:B------:R-:W-:Y:S01]  /*3790*/  FSETP.GE.FTZ.AND P3, PT, R187, RZ, PT ;  /* 0x000000ffbb00720b */ /* 0x000fe20003f76000 */
[----:B----4-:R-:W-:Y:S01]  /*37a0*/  FADD.FTZ R185, -R183, R7 ;  /* 0x00000007b7b97221 */ /* 0x010fe20000010100 */
[----:B------:R-:W-:Y:S01]  /*37b0*/  FSETP.GE.FTZ.AND P2, PT, R188, RZ, PT ;  /* 0x000000ffbc00720b */ /* 0x000fe20003f56000 */
[----:B------:R-:W-:Y:S01]  /*37c0*/  FMUL.FTZ R184, R198, R184 ;  /* 0x000000b8c6b87220 */ /* 0x000fe20000410000 */
[----:B------:R-:W-:Y:S01]  /*37d0*/  FMUL.FTZ R193, R197, R193 ;  /* 0x000000c1c5c17220 */ /* 0x000fe20000410000 */
[----:B------:R-:W-:Y:S01]  /*37e0*/  F2FP.F16.F32.PACK_AB R194, R194, R189 ;  /* 0x000000bdc2c2723e */ /* 0x000fe200000000ff */
[----:B------:R-:W-:Y:S01]  /*37f0*/  FADD.FTZ R198, -R183, R6 ;  /* 0x00000006b7c67221 */ /* 0x000fe20000010100 */
[----:B------:R-:W-:Y:S08]  /*3800*/  @!P4 BRA `(.L_x_442) ;  /* 0x000000000054c947 */ /* 0x000ff00003800000 */
[----:B------:R-:W1:Y:S01]  /*3810*/  LDC R7, c[0x0][0x240] ;  /* 0x00009000ff077b82 */ /* 0x000e620000000800 */
[----:B------:R-:W-:Y:S04]  /*3820*/  LOP3.LUT R4, R229, 0x1, RZ, 0xc0, !PT ;  /* 0x00000001e5047812 */ /* 0x000fe800078ec0ff */
[----:B------:R-:W-:Y:S01]  /*3830*/  ISETP.NE.U32.AND P1, PT, R4, 0x1, PT ;  /* 0x000000010400780c */ /* 0x000fe20003f25070 */
[----:B------:R-:W-:Y:S02]  /*3840*/  IMAD.MOV.U32 R4, RZ, RZ, -0x4000 ;  /* 0xffffc000ff047424 */ /* 0x000fe400078e00ff */
[----:B------:R-:W2:Y:S03]  /*3850*/  LDC R5, c[0x0][0x244] ;  /* 0x00009100ff057b82 */ /* 0x000ea60000000800 */
[----:B------:R-:W-:Y:S05]  /*3860*/  SEL R4, R4, 0x4000, !P1 ;  /* 0x0000400004047807 */ /* 0x000fea0004800000 */
[--C-:B------:R-:W-:Y:S02]  /*3870*/  IMAD.IADD R239, R239, 0x1, R4.reuse ;  /* 0x00000001efef7824 */ /* 0x100fe400078e0204 */
[----:B------:R-:W-:Y:S02]  /*3880*/  IMAD.IADD R207, R207, 0x1, R4 ;  /* 0x00000001cfcf7824 */ /* 0x000fe400078e0204 */
        /* <DEDUP_REMOVED lines=13> */
.L_x_442:
[----:B------:R-:W-:Y:S01]  /*3960*/  FADD.FTZ R10, -R183, R10 ;  /* 0x0000000ab70a7221 */ /* 0x000fe20000010100 */
[----:B------:R-:W-:Y:S01]  /*3970*/  FSETP.GE.FTZ.AND P0, PT, R191, RZ, PT ;  /* 0x000000ffbf00720b */ /* 0x000fe20003f16000 */
[C---:B------:R-:W-:Y:S01]  /*3980*/  FADD.FTZ R4, -R183.reuse, R11 ;  /* 0x0000000bb7047221 */ /* 0x040fe20000010100 */
[-C--:B------:R-:W-:Y:S01]  /*3990*/  FSEL R198, R198, R183.reuse, P3 ;  /* 0x000000b7c6c67208 */ /* 0x080fe20001800000 */
[C---:B-1----:R-:W-:Y:S01]  /*39a0*/  FADD.FTZ R6, -R183.reuse, R15 ;  /* 0x0000000fb7067221 */ /* 0x042fe20000010100 */
[-C--:B------:R-:W-:Y:S01]  /*39b0*/  FSEL R10, R10, R183.reuse, P0 ;  /* 0x000000b70a0a7208 */ /* 0x080fe20000000000 */
[----:B------:R-:W-:Y:S01]  /*39c0*/  FADD.FTZ R14, -R183, R14 ;  /* 0x0000000eb70e7221 */ /* 0x000fe20000010100 */
[----:B------:R-:W-:Y:S01]  /*39d0*/  FSEL R185, R185, R183, P2 ;  /* 0x000000b7b9b97208 */ /* 0x000fe20001000000 */
[----:B------:R-:W-:Y:S01]  /*39e0*/  FMUL.FTZ R198, R187, R198 ;  /* 0x000000c6bbc67220 */ /* 0x000fe20000410000 */
[----:B------:R-:W-:Y:S01]  /*39f0*/  FSETP.GE.FTZ.AND P1, PT, R192, RZ, PT ;  /* 0x000000ffc000720b */ /* 0x000fe20003f36000 */
[----:B------:R-:W-:Y:S01]  /*3a00*/  FADD.FTZ R18, -R183, R18 ;  /* 0x00000012b7127221 */ /* 0x000fe20000010100 */
[----:B------:R-:W-:Y:S01]  /*3a10*/  FSETP.GE.FTZ.AND P0, PT, R252, RZ, PT ;  /* 0x000000fffc00720b */ /* 0x000fe20003f16000 */
[----:B------:R-:W-:Y:S01]  /*3a20*/  FMUL.FTZ R185, R188, R185 ;  /* 0x000000b9bcb97220 */ /* 0x000fe20000410000 */
[----:B------:R-:W-:Y:S01]  /*3a30*/  FSEL R5, R4, R183, P1 ;  /* 0x000000b704057208 */ /* 0x000fe20000800000 */
[----:B------:R-:W-:Y:S01]  /*3a40*/  FMUL.FTZ R10, R191, R10 ;  /* 0x0000000abf0a7220 */ /* 0x000fe20000410000 */
[----:B------:R-:W-:Y:S01]  /*3a50*/  FSETP.GE.FTZ.AND P2, PT, R196, RZ, PT ;  /* 0x000000ffc400720b */ /* 0x000fe20003f56000 */
[----:B------:R-:W-:Y:S01]  /*3a60*/  STS [R221+0x10000], R186 ;  /* 0x010000badd007388 */ /* 0x000fe20000000800 */
[----:B------:R-:W-:Y:S01]  /*3a70*/  FSETP.GE.FTZ.AND P3, PT, R195, RZ, PT ;  /* 0x000000ffc300720b */ /* 0x000fe20003f76000 */
[----:B------:R-:W-:Y:S01]  /*3a80*/  FMUL.FTZ R5, R192, R5 ;  /* 0x00000005c0057220 */ /* 0x000fe20000410000 */
[-C--:B------:R-:W-:Y:S02]  /*3a90*/  FSEL R7, R6, R183.reuse, P2 ;  /* 0x000000b706077208 */ /* 0x080fe40001000000 */
[----:B------:R-:W-:Y:S02]  /*3aa0*/  FSEL R14, R14, R183, P3 ;  /* 0x000000b70e0e7208 */ /* 0x000fe40001800000 */
[----:B------:R-:W-:Y:S01]  /*3ab0*/  FSETP.GE.FTZ.AND P1, PT, R199, RZ, PT ;  /* 0x000000ffc700720b */ /* 0x000fe20003f36000 */
[----:B------:R-:W-:Y:S01]  /*3ac0*/  FMUL.FTZ R7, R196, R7 ;  /* 0x00000007c4077220 */ /* 0x000fe20000410000 */
[----:B------:R-:W-:Y:S01]  /*3ad0*/  F2FP.F16.F32.PACK_AB R198, R185, R198 ;  /* 0x000000c6b9c6723e */ /* 0x000fe200000000ff */
[----:B------:R-:W-:Y:S01]  /*3ae0*/  FMUL.FTZ R14, R195, R14 ;  /* 0x0000000ec30e7220 */ /* 0x000fe20000410000 */
[----:B------:R-:W-:Y:S01]  /*3af0*/  FSEL R18, R18, R183, P1 ;  /* 0x000000b712127208 */ /* 0x000fe20000800000 */
[----:B------:R-:W-:Y:S01]  /*3b00*/  @P0 FADD.FTZ R183, -R183, R19 ;  /* 0x00000013b7b70221 */ /* 0x000fe20000010100 */
[----:B------:R-:W-:Y:S01]  /*3b10*/  F2FP.F16.F32.PACK_AB R52, R5, R10 ;  /* 0x0000000a0534723e */ /* 0x000fe200000000ff */
[----:B------:R-:W-:Y:S01]  /*3b20*/  STS [R221+0x10400], R198 ;  /* 0x010400c6dd007388 */ /* 0x000fe20000000800 */
[----:B------:R-:W-:Y:S01]  /*3b30*/  F2FP.F16.F32.PACK_AB R60, R7, R14 ;  /* 0x0000000e073c723e */ /* 0x000fe200000000ff */
[----:B------:R-:W-:Y:S01]  /*3b40*/  FMUL.FTZ R18, R199, R18 ;  /* 0x00000012c7127220 */ /* 0x000fe20000410000 */
[----:B------:R-:W-:Y:S01]  /*3b50*/  FMUL.FTZ R183, R252, R183 ;  /* 0x000000b7fcb77220 */ /* 0x000fe20000410000 */
[----:B------:R-:W-:Y:S01]  /*3b60*/  STS [R225+0x10000], R190 ;  /* 0x010000bee1007388 */ /* 0x000fe20000000800 */
[----:B------:R-:W-:Y:S02]  /*3b70*/  F2FP.F16.F32.PACK_AB R184, R184, R193 ;  /* 0x000000c1b8b8723e */ /* 0x000fe400000000ff */
[----:B------:R-:W-:Y:S01]  /*3b80*/  LEA R213, R211, UR5, 0x1 ;  /* 0x00000005d3d57c11 */ /* 0x000fe2000f8e08ff */
[----:B------:R-:W-:Y:S01]  /*3b90*/  STS [R225+0x10400], R52 ;  /* 0x01040034e1007388 */ /* 0x000fe20000000800 */
[----:B------:R-:W-:Y:S03]  /*3ba0*/  F2FP.F16.F32.PACK_AB R100, R183, R18 ;  /* 0x00000012b764723e */ /* 0x000fe600000000ff */
        /* <DEDUP_REMOVED lines=76> */
.L_x_443:
[----:B------:R-:W-:Y:S04]  /*4070*/  LDSM.16.M88.4 R100, [R209] ;  /* 0x00000000d164783b */ /* 0x000fe80000000200 */
[----:B------:R-:W2:Y:S04]  /*4080*/  LDSM.16.MT88.4 R16, [R213+0xc000] ;  /* 0x00c00000d510783b */ /* 0x000ea80000004200 */
[----:B------:R-:W1:Y:S04]  /*4090*/  LDSM.16.M88.4 R60, [R209+0x1000] ;  /* 0x00100000d13c783b */ /* 0x000e680000000200 */
        /* <DEDUP_REMOVED lines=9> */
[----:B------:R-:W-:Y:S03]  /*4130*/  LDSM.16.MT88.4 R196, [R213+0xd800] ;  /* 0x00d80000d5c4783b */ /* 0x000fe60000004200 */
        /* <DEDUP_REMOVED lines=12> */
[----:B------:R-:W2:Y:S05]  /*4200*/  LDSM.16.M88.4 R108, [R203] ;  /* 0x00000000cb6c783b */ /* 0x000eaa0000000200 */
[-C--:B------:R-:W-:Y:S06]  /*4210*/  HMMA.16816.F32 R52, R104, R180.reuse, R52 ;  /* 0x000000b46834723c */ /* 0x080fec0000001834 */
[C---:B------:R-:W-:Y:S06]  /*4220*/  HMMA.16816.F32 R56, R112.reuse, R180, R56 ;  /* 0x000000b47038723c */ /* 0x040fec0000001838 */
[-C--:B------:R-:W-:Y:S01]  /*4230*/  HMMA.16816.F32 R60, R112, R182.reuse, R60 ;  /* 0x000000b6703c723c */ /* 0x080fe2000000183c */
[----:B------:R-:W3:Y:S01]  /*4240*/  LDSM.16.M88.4 R112, [R203+0x1000] ;  /* 0x00100000cb70783b */ /* 0x000ee20000000200 */
[----:B------:R-:W-:Y:S03]  /*4250*/  IMAD.U32 R181, RZ, RZ, UR45 ;  /* 0x0000002dffb57e24 */ /* 0x000fe6000f8e00ff */
[----:B------:R-:W-:Y:S01]  /*4260*/  @P4 IADD3 R180, P0, R244, -0x100, RZ ;  /* 0xffffff00f4b44810 */ /* 0x000fe20007f1e0ff */
[----:B------:R-:W-:Y:S01]  /*4270*/  HMMA.16816.F32 R64, R104, R182, R64 ;  /* 0x000000b66840723c */ /* 0x000fe20000001840 */
[----:B------:R-:W4:Y:S04]  /*4280*/  LDSM.16.MT88.4 R104, [R213+0xf800] ;  /* 0x00f80000d568783b */ /* 0x000f280000004200 */
[----:B------:R-:W-:Y:S01]  /*4290*/  @P4 IMAD.MOV.U32 R244, RZ, RZ, R180 ;  /* 0x000000fffff44224 */ /* 0x000fe200078e00b4 */
[-C--:B------:R-:W-:Y:S05]  /*42a0*/  HMMA.16816.F32 R4, R184, R188.reuse, R4 ;  /* 0x000000bcb804723c */ /* 0x080fea0000001804 */
[----:B------:R-:W-:Y:S01]  /*42b0*/  @P4 IADD3.X R183, R245, -0x1, RZ, P0, !PT ;  /* 0xfffffffff5b74810 */ /* 0x000fe200007fe4ff */
[C---:B------:R-:W-:Y:S05]  /*42c0*/  HMMA.16816.F32 R8, R192.reuse, R188, R8 ;  /* 0x000000bcc008723c */ /* 0x040fea0000001808 */
[-C--:B------:R-:W-:Y:S01]  /*42d0*/  LEA R180, P0, R181, R248.reuse, 0x2 ;  /* 0x000000f8b5b47211 */ /* 0x080fe200078010ff */
[-C--:B------:R-:W-:Y:S01]  /*42e0*/  HMMA.16816.F32 R12, R192, R190.reuse, R12 ;  /* 0x000000bec00c723c */ /* 0x080fe2000000180c */
[----:B------:R-:W-:Y:S04]  /*42f0*/  IMAD.U32 R189, RZ, RZ, UR44 ;  /* 0x0000002cffbd7e24 */ /* 0x000fe8000f8e00ff */
[----:B------:R-:W-:Y:S01]  /*4300*/  @P4 IMAD.MOV.U32 R245, RZ, RZ, R183 ;  /* 0x000000fffff54224 */ /* 0x000fe200078e00b7 */
[C---:B------:R-:W-:Y:S01]  /*4310*/  HMMA.16816.F32 R16, R184.reuse, R190, R16 ;  /* 0x000000beb810723c */ /* 0x040fe20000001810 */
[----:B------:R-:W-:Y:S05]  /*4320*/  IMAD.U32 R183, RZ, RZ, UR45 ;  /* 0x0000002dffb77e24 */ /* 0x000fea000f8e00ff */
[-C--:B-1----:R-:W-:Y:S05]  /*4330*/  HMMA.16816.F32 R52, R184, R100.reuse, R52 ;  /* 0x00000064b834723c */ /* 0x082fea0000001834 */
[-C--:B------:R-:W-:Y:S01]  /*4340*/  LEA.HI.X.SX32 R181, R183, R249.reuse, 0x2, P0 ;  /* 0x000000f9b7b57211 */ /* 0x080fe200000f16ff */
[C---:B------:R-:W-:Y:S01]  /*4350*/  HMMA.16816.F32 R56, R192.reuse, R100, R56 ;  /* 0x00000064c038723c */ /* 0x040fe20000001838 */
[----:B------:R-:W-:Y:S05]  /*4360*/  IMAD.U32 R183, RZ, RZ, UR43 ;  /* 0x0000002bffb77e24 */ /* 0x000fea000f8e00ff */
[-C--:B------:R-:W-:Y:S06]  /*4370*/  HMMA.16816.F32 R60, R192, R102.reuse, R60 ;  /* 0x00000066c03c723c */ /* 0x080fec000000183c */
[----:B------:R-:W-:Y:S01]  /*4380*/  HMMA.16816.F32 R64, R184, R102, R64 ;  /* 0x00000066b840723c */ /* 0x000fe20000001840 */
[----:B------:R-:W-:Y:S05]  /*4390*/  LDSM.16.MT88.4 R100, [R208+0x2800] ;  /* 0x00280000d064783b */ /* 0x000fea0000004200 */
[-C--:B--2---:R-:W-:Y:S01]  /*43a0*/  HMMA.16816.F32 R4, R108, R196.reuse, R4 ;  /* 0x000000c46c04723c */ /* 0x084fe20000001804 */
[----:B------:R-:W-:Y:S04]  /*43b0*/  IMAD.U32 R187, RZ, RZ, UR43 ;  /* 0x0000002bffbb7e24 */ /* 0x000fe8000f8e00ff */
[----:B------:R-:W-:Y:S01]  /*43c0*/  @P4 IMAD.WIDE R184, R220, 0x4, R244 ;  /* 0x00000004dcb84825 */ /* 0x000fe200078e02f4 */
[C---:B---3--:R-:W-:Y:S04]  /*43d0*/  HMMA.16816.F32 R8, R112.reuse, R196, R8 ;  /* 0x000000c47008723c */ /* 0x048fe80000001808 */
[----:B------:R3:W5:Y:S02]  /*43e0*/  @P4 LDG.E R238, desc[UR14][R184.64] ;  /* 0x0000000eb8ee4981 */ /* 0x000764000c1e1900 */
[-C--:B------:R-:W-:Y:S02]  /*43f0*/  HMMA.16816.F32 R12, R112, R198.reuse, R12 ;  /* 0x000000c6700c723c */ /* 0x080fe4000000180c */
[----:B------:R3:W5:Y:S04]  /*4400*/  @P4 LDG.E R237, desc[UR14][R184.64+0x20] ;  /* 0x0000200eb8ed4981 */ /* 0x000768000c1e1900 */
[C---:B------:R-:W-:Y:S05]  /*4410*/  HMMA.16816.F32 R16, R108.reuse, R198, R16 ;  /* 0x000000c66c10723c */ /* 0x040fea0000001810 */
[----:B------:R-:W-:Y:S01]  /*4420*/  REDG.E.ADD.F32.FTZ.RN.STRONG.GPU desc[UR14][R248.64], R4 ;  /* 0x00000004f80079a6 */ /* 0x000fe2000c10f38e */
[-C--:B----4-:R-:W-:Y:S03]  /*4430*/  HMMA.16816.F32 R52, R108, R104.reuse, R52 ;  /* 0x000000686c34723c */ /* 0x090fe60000001834 */
        /* <DEDUP_REMOVED lines=10> */
[-C--:B------:R-:W-:Y:S01]  /*44e0*/  LEA R112, P2, R187, R248.reuse, 0x2 ;  /* 0x000000f8bb707211 */ /* 0x080fe200078410ff */
[----:B-1----:R-:W-:Y:S01]  /*44f0*/  IMAD.U32 R5, RZ, RZ, UR41 ;  /* 0x00000029ff057e24 */ /* 0x002fe2000f8e00ff */
[-C--:B------:R-:W-:Y:S01]  /*4500*/  LEA.HI.X.SX32 R115, R189, R249.reuse, 0x2, P0 ;  /* 0x000000f9bd737211 */ /* 0x080fe200000f16ff */
[----:B------:R-:W-:Y:S01]  /*4510*/  IMAD.U32 R107, RZ, RZ, UR39 ;  /* 0x00000027ff6b7e24 */ /* 0x000fe2000f8e00ff */
[-C--:B------:R-:W-:Y:S01]  /*4520*/  LEA R182, P0, R113, R248.reuse, 0x2 ;  /* 0x000000f871b67211 */ /* 0x080fe200078010ff */
[----:B------:R-:W-:Y:S01]  /*4530*/  IMAD.U32 R109, RZ, RZ, UR40 ;  /* 0x00000028ff6d7e24 */ /* 0x000fe2000f8e00ff */
[-C--:B------:R-:W-:Y:S01]  /*4540*/  LEA.HI.X.SX32 R113, R183, R249.reuse, 0x2, P2 ;  /* 0x000000f9b7717211 */ /* 0x080fe200010f16ff */
[----:B------:R-:W-:Y:S01]  /*4550*/  REDG.E.ADD.F32.FTZ.RN.STRONG.GPU desc[UR14][R114.64], R6 ;  /* 0x00000006720079a6 */ /* 0x000fe2000c10f38e */
[-C--:B------:R-:W-:Y:S01]  /*4560*/  LEA.HI.X.SX32 R105, R105, R249.reuse, 0x2, P1 ;  /* 0x000000f969697211 */ /* 0x080fe200008f16ff */
[----:B------:R-:W-:Y:S01]  /*4570*/  IMAD.U32 R111, RZ, RZ, UR39 ;  /* 0x00000027ff6f7e24 */ /* 0x000fe2000f8e00ff */
        /* <DEDUP_REMOVED lines=8> */
[-C--:B------:R-:W-:Y:S02]  /*4600*/  LEA.HI.X.SX32 R107, R109, R249.reuse, 0x2, P1 ;  /* 0x000000f96d6b7211 */ /* 0x080fe400008f16ff */
[-C--:B------:R-:W-:Y:S02]  /*4610*/  LEA.HI.X.SX32 R109, R111, R249.reuse, 0x2, P0 ;  /* 0x000000f96f6d7211 */ /* 0x080fe400000f16ff */
[-C--:B------:R-:W-:Y:S01]  /*4620*/  LEA R110, P1, R5, R248.reuse, 0x2 ;  /* 0x000000f8056e7211 */ /* 0x080fe200078210ff */
[----:B------:R3:W-:Y:S01]  /*4630*/  REDG.E.ADD.F32.FTZ.RN.STRONG.GPU desc[UR14][R106.64], R10 ;  /* 0x0000000a6a0079a6 */ /* 0x0007e2000c10f38e */
[----:B------:R-:W-:Y:S03]  /*4640*/  IMAD.U32 R5, RZ, RZ, UR23 ;  /* 0x00000017ff057e24 */ /* 0x000fe6000f8e00ff */
[----:B------:R3:W-:Y:S04]  /*4650*/  REDG.E.ADD.F32.FTZ.RN.STRONG.GPU desc[UR14][R108.64], R11 ;  /* 0x0000000b6c0079a6 */ /* 0x0007e8000c10f38e */
[----:B------:R-:W-:Y:S01]  /*4660*/  REDG.E.ADD.F32.FTZ.RN.STRONG.GPU desc[UR14][R248.64+0x80], R16 ;  /* 0x00008010f80079a6 */ /* 0x000fe2000c10f38e */
[----:B-1----:R-:W-:Y:S03]  /*4670*/  IMAD.U32 R7, RZ, RZ, UR23 ;  /* 0x00000017ff077e24 */ /* 0x002fe6000f8e00ff */
[----:B------:R1:W-:Y:S01]  /*4680*/  REDG.E.ADD.F32.FTZ.RN.STRONG.GPU desc[UR14][R180.64+0x80], R17 ;  /* 0x00008011b40079a6 */ /* 0x0003e2000c10f38e */
[----:B--2---:R-:W-:Y:S01]  /*4690*/  IMAD.U32 R105, RZ, RZ, UR24 ;  /* 0x00000018ff697e24 */ /* 0x004fe2000f8e00ff */
[-C--:B------:R-:W-:Y:S01]  /*46a0*/  LEA R112, P0, R7, R248.reuse, 0x2 ;  /* 0x000000f807707211 */ /* 0x080fe200078010ff */
[----:B------:R-:W-:Y:S02]  /*46b0*/  IMAD.U32 R7, RZ, RZ, UR19 ;  /* 0x00000013ff077e24 */ /* 0x000fe4000f8e00ff */
[----:B----4-:R-:W-:Y:S01]  /*46c0*/  IMAD.U32 R9, RZ, RZ, UR20 ;  /* 0x00000014ff097e24 */ /* 0x010fe2000f8e00ff */
[-C--:B------:R-:W-:Y:S01]  /*46d0*/  LEA.HI.X.SX32 R111, R105, R249.reuse, 0x2, P1 ;  /* 0x000000f9696f7211 */ /* 0x080fe200008f16ff */
[----:B------:R-:W-:Y:S01]  /*46e0*/  IMAD.U32 R105, RZ, RZ, UR21 ;  /* 0x00000015ff697e24 */ /* 0x000fe2000f8e00ff */
[-C--:B------:R-:W-:Y:S01]  /*46f0*/  LEA.HI.X.SX32 R113, R5, R249.reuse, 0x2, P0 ;  /* 0x000000f905717211 */ /* 0x080fe200000f16ff */
[----:B------:R-:W-:Y:S02]  /*4700*/  IMAD.U32 R5, RZ, RZ, UR22 ;  /* 0x00000016ff057e24 */ /* 0x000fe4000f8e00ff */
[----:B------:R2:W-:Y:S01]  /*4710*/  REDG.E.ADD.F32.FTZ.RN.STRONG.GPU desc[UR14][R110.64], R18 ;  /* 0x000000126e0079a6 */ /* 0x0005e2000c10f38e */
[----:B---3--:R-:W-:Y:S01]  /*4720*/  IMAD.U32 R107, RZ, RZ, UR22 ;  /* 0x00000016ff6b7e24 */ /* 0x008fe2000f8e00ff */
[-C--:B------:R-:W-:Y:S02]  /*4730*/  LEA R106, P2, R105, R248.reuse, 0x2 ;  /* 0x000000f8696a7211 */ /* 0x080fe400078410ff */
[----:B------:R3:W-:Y:S01]  /*4740*/  REDG.E.ADD.F32.FTZ.RN.STRONG.GPU desc[UR14][R112.64], R19 ;  /* 0x00000013700079a6 */ /* 0x0007e2000c10f38e */
[-C--:B------:R-:W-:Y:S01]  /*4750*/  LEA R104, P0, R5, R248.reuse, 0x2 ;  /* 0x000000f805687211 */ /* 0x080fe200078010ff */
[----:B------:R-:W-:Y:S01]  /*4760*/  IMAD.U32 R11, RZ, RZ, UR21 ;  /* 0x00000015ff0b7e24 */ /* 0x000fe2000f8e00ff */
[-C--:B------:R-:W-:Y:S01]  /*4770*/  LEA R108, P1, R9, R248.reuse, 0x2 ;  /* 0x000000f8096c7211 */ /* 0x080fe200078210ff */
[----:B------:R-:W-:Y:S01]  /*4780*/  IMAD.U32 R5, RZ, RZ, UR20 ;  /* 0x00000014ff057e24 */ /* 0x000fe2000f8e00ff */
[-C--:B------:R-:W-:Y:S01]  /*4790*/  LEA.HI.X.SX32 R105, R107, R249.reuse, 0x2, P0 ;  /* 0x000000f96b697211 */ /* 0x080fe200000f16ff */
[----:B------:R-:W-:Y:S01]  /*47a0*/  IMAD.U32 R9, RZ, RZ, UR19 ;  /* 0x00000013ff097e24 */ /* 0x000fe2000f8e00ff */
[-C--:B------:R-:W-:Y:S01]  /*47b0*/  LEA.HI.X.SX32 R107, R11, R249.reuse, 0x2, P2 ;  /* 0x000000f90b6b7211 */ /* 0x080fe200010f16ff */
[----:B------:R-:W-:Y:S01]  /*47c0*/  IMAD.U32 R11, RZ, RZ, UR37 ;  /* 0x00000025ff0b7e24 */ /* 0x000fe2000f8e00ff */
[-C--:B------:R-:W-:Y:S01]  /*47d0*/  LEA.HI.X.SX32 R109, R5, R249.reuse, 0x2, P1 ;  /* 0x000000f9056d7211 */ /* 0x080fe200008f16ff */
[----:B------:R4:W-:Y:S01]  /*47e0*/  REDG.E.ADD.F32.FTZ.RN.STRONG.GPU desc[UR14][R104.64], R12 ;  /* 0x0000000c680079a6 */ /* 0x0009e2000c10f38e */
[----:B------:R-:W-:Y:S02]  /*47f0*/  IMAD.U32 R5, RZ, RZ, UR38 ;  /* 0x00000026ff057e24 */ /* 0x000fe4000f8e00ff */
[----:B-1----:R-:W-:Y:S01]  /*4800*/  IMAD.U32 R17, RZ, RZ, UR38 ;  /* 0x00000026ff117e24 */ /* 0x002fe2000f8e00ff */
[----:B------:R1:W-:Y:S02]  /*4810*/  REDG.E.ADD.F32.FTZ.RN.STRONG.GPU desc[UR14][R106.64], R13 ;  /* 0x0000000d6a0079a6 */ /* 0x0003e4000c10f38e */
[-C--:B------:R-:W-:Y:S01]  /*4820*/  LEA R16, P2, R5, R248.reuse, 0x2 ;  /* 0x000000f805107211 */ /* 0x080fe200078410ff */
[----:B------:R-:W-:Y:S01]  /*4830*/  IMAD.U32 R5, RZ, RZ, UR25 ;  /* 0x00000019ff057e24 */ /* 0x000fe2000f8e00ff */
[----:B------:R-:W-:Y:S02]  /*4840*/  REDG.E.ADD.F32.FTZ.RN.STRONG.GPU desc[UR14][R108.64], R14 ;  /* 0x0000000e6c0079a6 */ /* 0x000fe4000c10f38e */
[-C--:B------:R-:W-:Y:S02]  /*4850*/  LEA.HI.X.SX32 R17, R17, R249.reuse, 0x2, P2 ;  /* 0x000000f911117211 */ /* 0x080fe400010f16ff */
[-C--:B--2---:R-:W-:Y:S01]  /*4860*/  LEA R18, P0, R7, R248.reuse, 0x2 ;  /* 0x000000f807127211 */ /* 0x084fe200078010ff */
[----:B------:R-:W-:Y:S01]  /*4870*/  IMAD.U32 R7, RZ, RZ, UR25 ;  /* 0x00000019ff077e24 */ /* 0x000fe2000f8e00ff */
[-C--:B------:R-:W-:Y:S01]  /*4880*/  LEA R110, P1, R11, R248.reuse, 0x2 ;  /* 0x000000f80b6e7211 */ /* 0x080fe200078210ff */
[----:B------:R-:W-:Y:S01]  /*4890*/  IMAD.U32 R11, RZ, RZ, UR17 ;  /* 0x00000011ff0b7e24 */ /* 0x000fe2000f8e00ff */
[-C--:B---3--:R-:W-:Y:S01]  /*48a0*/  LEA.HI.X.SX32 R19, R9, R249.reuse, 0x2, P0 ;  /* 0x000000f909137211 */ /* 0x088fe200000f16ff */
[----:B------:R-:W-:Y:S04]  /*48b0*/  IMAD.U32 R9, RZ, RZ, UR37 ;  /* 0x00000025ff097e24 */ /* 0x000fe8000f8e00ff */
[----:B------:R2:W-:Y:S01]  /*48c0*/  REDG.E.ADD.F32.FTZ.RN.STRONG.GPU desc[UR14][R18.64], R15 ;  /* 0x0000000f120079a6 */ /* 0x0005e2000c10f38e */
[-C--:B------:R-:W-:Y:S01]  /*48d0*/  LEA.HI.X.SX32 R111, R9, R249.reuse, 0x2, P1 ;  /* 0x000000f9096f7211 */ /* 0x080fe200008f16ff */
[----:B------:R-:W-:Y:S02]  /*48e0*/  IMAD.U32 R9, RZ, RZ, UR4 ;  /* 0x00000004ff097e24 */ /* 0x000fe4000f8e00ff */
[----:B------:R3:W-:Y:S01]  /*48f0*/  REDG.E.ADD.F32.FTZ.RN.STRONG.GPU desc[UR14][R248.64+0x100], R52 ;  /* 0x00010034f80079a6 */ /* 0x0007e2000c10f38e */
[-C--:B----4-:R-:W-:Y:S01]  /*4900*/  LEA R104, P0, R7, R248.reuse, 0x2 ;  /* 0x000000f807687211 */ /* 0x090fe200078010ff */
[----:B------:R-:W-:Y:S02]  /*4910*/  IMAD.U32 R7, RZ, RZ, UR36 ;  /* 0x00000024ff077e24 */ /* 0x000fe4000f8e00ff */
[----:B------:R4:W-:Y:S01]  /*4920*/  REDG.E.ADD.F32.FTZ.RN.STRONG.GPU desc[UR14][R180.64+0x100], R53 ;  /* 0x00010035b40079a6 */ /* 0x0009e2000c10f38e */
[-C--:B------:R-:W-:Y:S01]  /*4930*/  LEA.HI.X.SX32 R105, R5, R249.reuse, 0x2, P0 ;  /* 0x000000f905697211 */ /* 0x080fe200000f16ff */
[----:B------:R-:W-:Y:S02]  /*4940*/  IMAD.U32 R5, RZ, RZ, UR18 ;  /* 0x00000012ff057e24 */ /* 0x000fe4000f8e00ff */
[----:B------:R4:W-:Y:S01]  /*4950*/  REDG.E.ADD.F32.FTZ.RN.STRONG.GPU desc[UR14][R16.64], R54 ;  /* 0x00000036100079a6 */ /* 0x0009e2000c10f38e */
[----:B-1----:R-:W-:Y:S02]  /*4960*/  IMAD.U32 R13, RZ, RZ, UR17 ;  /* 0x00000011ff0d7e24 */ /* 0x002fe4000f8e00ff */
[-C--:B------:R-:W-:Y:S01]  /*4970*/  LEA R12, P2, R5, R248.reuse, 0x2 ;  /* 0x000000f8050c7211 */ /* 0x080fe200078410ff */
[----:B------:R1:W-:Y:S01]  /*4980*/  REDG.E.ADD.F32.FTZ.RN.STRONG.GPU desc[UR14][R110.64], R55 ;  /* 0x000000376e0079a6 */ /* 0x0003e2000c10f38e */
[----:B------:R-:W-:Y:S03]  /*4990*/  IMAD.U32 R5, RZ, RZ, UR4 ;  /* 0x00000004ff057e24 */ /* 0x000fe6000f8e00ff */
[----:B------:R1:W-:Y:S01]  /*49a0*/  REDG.E.ADD.F32.FTZ.RN.STRONG.GPU desc[UR14][R104.64], R56 ;  /* 0x00000038680079a6 */ /* 0x0003e2000c10f38e */
[----:B--2---:R-:W-:Y:S02]  /*49b0*/  IMAD.U32 R15, RZ, RZ, UR18 ;  /* 0x00000012ff0f7e24 */ /* 0x004fe4000f8e00ff */
[----:B------:R-:W-:Y:S01]  /*49c0*/  IMAD.U32 R19, RZ, RZ, UR35 ;  /* 0x00000023ff137e24 */ /* 0x000fe2000f8e00ff */
[-C--:B---3--:R-:W-:Y:S01]  /*49d0*/  LEA R52, P0, R9, R248.reuse, 0x2 ;  /* 0x000000f809347211 */ /* 0x088fe200078010ff */
[----:B------:R-:W-:Y:S03]  /*49e0*/  IMAD.U32 R9, RZ, RZ, UR36 ;  /* 0x00000024ff097e24 */ /* 0x000fe6000f8e00ff */
[-C--:B----4-:R-:W-:Y:S01]  /*49f0*/  LEA.HI.X.SX32 R53, R5, R249.reuse, 0x2, P0 ;  /* 0x000000f905357211 */ /* 0x090fe200000f16ff */
[----:B------:R-:W-:Y:S01]  /*4a00*/  IMAD.U32 R5, RZ, RZ, UR35 ;  /* 0x00000023ff057e24 */ /* 0x000fe2000f8e00ff */
[-C--:B------:R-:W-:Y:S02]  /*4a10*/  LEA R16, P1, R13, R248.reuse, 0x2 ;  /* 0x000000f80d107211 */ /* 0x080fe400078210ff */
[-C--:B------:R-:W-:Y:S01]  /*4a20*/  LEA.HI.X.SX32 R13, R15, R249.reuse, 0x2, P2 ;  /* 0x000000f90f0d7211 */ /* 0x080fe200010f16ff */
[----:B------:R-:W-:Y:S01]  /*4a30*/  IMAD.U32 R15, RZ, RZ, UR33 ;  /* 0x00000021ff0f7e24 */ /* 0x000fe2000f8e00ff */
[-C--:B------:R-:W-:Y:S01]  /*4a40*/  LEA.HI.X.SX32 R17, R11, R249.reuse, 0x2, P1 ;  /* 0x000000f90b117211 */ /* 0x080fe200008f16ff */
[----:B------:R-:W-:Y:S01]  /*4a50*/  IMAD.U32 R11, RZ, RZ, UR32 ;  /* 0x00000020ff0b7e24 */ /* 0x000fe2000f8e00ff */
[-C--:B------:R-:W-:Y:S01]  /*4a60*/  LEA R54, P1, R7, R248.reuse, 0x2 ;  /* 0x000000f807367211 */ /* 0x080fe200078210ff */
[----:B------:R2:W-:Y:S01]  /*4a70*/  REDG.E.ADD.F32.FTZ.RN.STRONG.GPU desc[UR14][R12.64], R57 ;  /* 0x000000390c0079a6 */ /* 0x0005e2000c10f38e */
[----:B------:R-:W-:Y:S01]  /*4a80*/  IMAD.U32 R7, RZ, RZ, UR34 ;  /* 0x00000022ff077e24 */ /* 0x000fe2000f8e00ff */
[-C--:B------:R-:W-:Y:S01]  /*4a90*/  LEA R18, P0, R5, R248.reuse, 0x2 ;  /* 0x000000f805127211 */ /* 0x080fe200078010ff */
[----:B------:R-:W-:Y:S01]  /*4aa0*/  IMAD.U32 R5, RZ, RZ, UR31 ;  /* 0x0000001fff057e24 */ /* 0x000fe2000f8e00ff */
[----:B------:R3:W-:Y:S01]  /*4ab0*/  REDG.E.ADD.F32.FTZ.RN.STRONG.GPU desc[UR14][R16.64], R58 ;  /* 0x0000003a100079a6 */ /* 0x0007e2000c10f38e */
[-C--:B-1----:R-:W-:Y:S01]  /*4ac0*/  LEA.HI.X.SX32 R55, R9, R249.reuse, 0x2, P1 ;  /* 0x000000f909377211 */ /* 0x082fe200008f16ff */
[----:B------:R-:W-:Y:S01]  /*4ad0*/  IMAD.U32 R9, RZ, RZ, UR31 ;  /* 0x0000001fff097e24 */ /* 0x000fe2000f8e00ff */
[-C--:B------:R-:W-:Y:S01]  /*4ae0*/  LEA R104, P3, R7, R248.reuse, 0x2 ;  /* 0x000000f807687211 */ /* 0x080fe200078610ff */
[----:B------:R1:W-:Y:S01]  /*4af0*/  REDG.E.ADD.F32.FTZ.RN.STRONG.GPU desc[UR14][R52.64], R59 ;  /* 0x0000003b340079a6 */ /* 0x0003e2000c10f38e */
[-C--:B------:R-:W-:Y:S02]  /*4b00*/  LEA.HI.X.SX32 R19, R19, R249.reuse, 0x2, P0 ;  /* 0x000000f913137211 */ /* 0x080fe400000f16ff */
[-C--:B------:R-:W-:Y:S01]  /*4b10*/  LEA R106, P2, R15, R248.reuse, 0x2 ;  /* 0x000000f80f6a7211 */ /* 0x080fe200078410ff */
[----:B------:R-:W-:Y:S01]  /*4b20*/  REDG.E.ADD.F32.FTZ.RN.STRONG.GPU desc[UR14][R248.64+0x180], R64 ;  /* 0x00018040f80079a6 */ /* 0x000fe2000c10f38e */
[-C--:B------:R-:W-:Y:S02]  /*4b30*/  LEA R108, P1, R11, R248.reuse, 0x2 ;  /* 0x000000f80b6c7211 */ /* 0x080fe400078210ff */
[----:B------:R-:W-:Y:S01]  /*4b40*/  LEA R110, P0, R9, R248, 0x2 ;  /* 0x000000f8096e7211 */ /* 0x000fe200078010ff */
[----:B------:R-:W-:Y:S03]  /*4b50*/  REDG.E.ADD.F32.FTZ.RN.STRONG.GPU desc[UR14][R180.64+0x180], R65 ;  /* 0x00018041b40079a6 */ /* 0x000fe6000c10f38e */
[-C--:B------:R-:W-:Y:S01]  /*4b60*/  LEA.HI.X.SX32 R111, R5, R249.reuse, 0x2, P0 ;  /* 0x000000f9056f7211 */ /* 0x080fe200000f16ff */
[----:B------:R-:W-:Y:S04]  /*4b70*/  REDG.E.ADD.F32.FTZ.RN.STRONG.GPU desc[UR14][R54.64], R66 ;  /* 0x00000042360079a6 */ /* 0x000fe8000c10f38e */
[----:B------:R-:W-:Y:S01]  /*4b80*/  REDG.E.ADD.F32.FTZ.RN.STRONG.GPU desc[UR14][R18.64], R67 ;  /* 0x00000043120079a6 */ /* 0x000fe2000c10f38e */
[----:B--2---:R-:W-:Y:S03]  /*4b90*/  IMAD.U32 R13, RZ, RZ, UR33 ;  /* 0x00000021ff0d7e24 */ /* 0x004fe6000f8e00ff */
[----:B------:R-:W-:Y:S01]  /*4ba0*/  LDSM.16.MT88.4 R4, [R210+0x10000] ;  /* 0x01000000d204783b */ /* 0x000fe20000004200 */
[----:B---3--:R-:W-:Y:S01]  /*4bb0*/  IMAD.U32 R17, RZ, RZ, UR34 ;  /* 0x00000022ff117e24 */ /* 0x008fe2000f8e00ff */
[-C--:B------:R-:W-:Y:S02]  /*4bc0*/  LEA.HI.X.SX32 R107, R13, R249.reuse, 0x2, P2 ;  /* 0x000000f90d6b7211 */ /* 0x080fe400010f16ff */
[----:B------:R-:W2:Y:S01]  /*4bd0*/  LDSM.16.MT88.4 R8, [R208] ;  /* 0x00000000d008783b */ /* 0x000ea20000004200 */
[----:B------:R-:W-:Y:S01]  /*4be0*/  ISETP.GT.AND P2, PT, R229, R226, PT ;  /* 0x000000e2e500720c */ /* 0x000fe20003f44270 */
[----:B-1----:R-:W-:Y:S01]  /*4bf0*/  IMAD.U32 R53, RZ, RZ, UR32 ;  /* 0x00000020ff357e24 */ /* 0x002fe2000f8e00ff */
[-C--:B------:R-:W-:Y:S01]  /*4c00*/  LEA.HI.X.SX32 R105, R17, R249.reuse, 0x2, P3 ;  /* 0x000000f911697211 */ /* 0x080fe200018f16ff */
[----:B------:R-:W1:Y:S03]  /*4c10*/  LDSM.16.MT88.4 R12, [R0+0x10000] ;  /* 0x01000000000c783b */ /* 0x000e660000004200 */
[----:B------:R-:W-:Y:S01]  /*4c20*/  LEA.HI.X.SX32 R109, R53, R249, 0x2, P1 ;  /* 0x000000f9356d7211 */ /* 0x000fe200008f16ff */
[----:B------:R-:W-:Y:S01]  /*4c30*/  REDG.E.ADD.F32.FTZ.RN.STRONG.GPU desc[UR14][R104.64], R60 ;  /* 0x0000003c680079a6 */ /* 0x000fe2000c10f38e */
[----:B------:R-:W-:Y:S03]  /*4c40*/  @P4 IADD3 R234, P1, R234, -0x100, RZ ;  /* 0xffffff00eaea4810 */ /* 0x000fe60007f3e0ff */
[----:B------:R-:W-:Y:S01]  /*4c50*/  REDG.E.ADD.F32.FTZ.RN.STRONG.GPU desc[UR14][R106.64], R61 ;  /* 0x0000003d6a0079a6 */ /* 0x000fe2000c10f38e */
[----:B------:R-:W-:Y:S03]  /*4c60*/  @P4 IADD3.X R235, R235, -0x1, RZ, P1, !PT ;  /* 0xffffffffebeb4810 */ /* 0x000fe60000ffe4ff */
[----:B------:R-:W-:Y:S04]  /*4c70*/  REDG.E.ADD.F32.FTZ.RN.STRONG.GPU desc[UR14][R108.64], R62 ;  /* 0x0000003e6c0079a6 */ /* 0x000fe8000c10f38e */
[----:B------:R-:W-:Y:S04]  /*4c80*/  REDG.E.ADD.F32.FTZ.RN.STRONG.GPU desc[UR14][R110.64], R63 ;  /* 0x0000003f6e0079a6 */ /* 0x000fe8000c10f38e */
[----:B------:R-:W3:Y:S04]  /*4c90*/  LDSM.16.MT88.4 R16, [R208+0x2000] ;  /* 0x00200000d010783b */ /* 0x000ee80000004200 */
[----:B------:R-:W-:Y:S04]  /*4ca0*/  LDSM.16.MT88.4 R52, [R210+0x10800] ;  /* 0x01080000d234783b */ /* 0x000fe80000004200 */
[----:B------:R-:W4:Y:S04]  /*4cb0*/  LDSM.16.MT88.4 R56, [R208+0x800] ;  /* 0x00080000d038783b */ /* 0x000f280000004200 */
[----:B------:R-:W4:Y:S01]  /*4cc0*/  LDSM.16.MT88.4 R64, [R0+0x10800] ;  /* 0x010800000040783b */ /* 0x000f220000004200 */
[-C--:B--2---:R-:W-:Y:S03]  /*4cd0*/  HMMA.16816.F32 R68, R4, R8.reuse, R68 ;  /* 0x000000080444723c */ /* 0x084fe60000001844 */
[----:B------:R-:W-:Y:S03]  /*4ce0*/  LDSM.16.MT88.4 R60, [R0+0x11000] ;  /* 0x01100000003c783b */ /* 0x000fe60000004200 */
[C---:B-1----:R-:W-:Y:S06]  /*4cf0*/  HMMA.16816.F32 R72, R12.reuse, R8, R72 ;  /* 0x000000080c48723c */ /* 0x042fec0000001848 */
[-C--:B------:R-:W-:Y:S06]  /*4d00*/  HMMA.16816.F32 R76, R12, R10.reuse, R76 ;  /* 0x0000000a0c4c723c */ /* 0x080fec000000184c */
[C---:B------:R-:W-:Y:S01]  /*4d10*/  HMMA.16816.F32 R80, R4.reuse, R10, R80 ;  /* 0x0000000a0450723c */ /* 0x040fe20000001850 */
[----:B------:R-:W-:Y:S05]  /*4d20*/  LDSM.16.MT88.4 R8, [R210+0x11000] ;  /* 0x01100000d208783b */ /* 0x000fea0000004200 */
[-C--:B---3--:R-:W-:Y:S06]  /*4d30*/  HMMA.16816.F32 R84, R4, R16.reuse, R84 ;  /* 0x000000100454723c */ /* 0x088fec0000001854 */
[C---:B------:R-:W-:Y:S06]  /*4d40*/  HMMA.16816.F32 R88, R12.reuse, R16, R88 ;  /* 0x000000100c58723c */ /* 0x040fec0000001858 */
[-C--:B------:R-:W-:Y:S01]  /*4d50*/  HMMA.16816.F32 R92, R12, R18.reuse, R92 ;  /* 0x000000120c5c723c */ /* 0x080fe2000000185c */
[----:B------:R-:W1:Y:S05]  /*4d60*/  LDSM.16.MT88.4 R12, [R208+0x1000] ;  /* 0x00100000d00c783b */ /* 0x000e6a0000004200 */
[----:B------:R-:W-:Y:S01]  /*4d70*/  HMMA.16816.F32 R96, R4, R18, R96 ;  /* 0x000000120460723c */ /* 0x000fe20000001860 */
[----:B------:R-:W2:Y:S04]  /*4d80*/  LDSM.16.MT88.4 R4, [R208+0x3000] ;  /* 0x00300000d004783b */ /* 0x000ea80000004200 */
[----:B------:R-:W-:Y:S01]  /*4d90*/  LDSM.16.MT88.4 R16, [R210+0x11800] ;  /* 0x01180000d210783b */ /* 0x000fe20000004200 */
        /* <DEDUP_REMOVED lines=14> */
[C---:B------:R-:W-:Y:S06]  /*4e80*/  HMMA.16816.F32 R80, R8.reuse, R14, R80 ;  /* 0x0000000e0850723c */ /* 0x040fec0000001850 */
[-C--:B--2---:R-:W-:Y:S06]  /*4e90*/  HMMA.16816.F32 R84, R8, R4.reuse, R84 ;  /* 0x000000040854723c */ /* 0x084fec0000001854 */
[C---:B------:R-:W-:Y:S06]  /*4ea0*/  HMMA.16816.F32 R88, R60.reuse, R4, R88 ;  /* 0x000000043c58723c */ /* 0x040fec0000001858 */
[-C--:B------:R-:W-:Y:S05]  /*4eb0*/  HMMA.16816.F32 R92, R60, R6.reuse, R92 ;  /* 0x000000063c5c723c */ /* 0x080fea000000185c */
[C---:B------:R-:W-:Y:S01]  /*4ec0*/  LOP3.LUT R4, R229.reuse, 0x1, RZ, 0xc0, !PT ;  /* 0x00000001e5047812 */ /* 0x040fe200078ec0ff */
[----:B------:R-:W-:Y:S04]  /*4ed0*/  HMMA.16816.F32 R96, R8, R6, R96 ;  /* 0x000000060860723c */ /* 0x000fe80000001860 */
[----:B------:R-:W-:Y:S01]  /*4ee0*/  ISETP.NE.U32.AND P0, PT, R4, 0x1, PT ;  /* 0x000000010400780c */ /* 0x000fe20003f05070 */
[C---:B------:R-:W-:Y:S01]  /*4ef0*/  VIADD R4, R208.reuse, 0xffffc000 ;  /* 0xffffc000d0047836 */ /* 0x040fe20000000000 */
[-C--:B---3--:R-:W-:Y:S05]  /*4f00*/  HMMA.16816.F32 R68, R16, R56.reuse, R68 ;  /* 0x000000381044723c */ /* 0x088fea0000001844 */
[----:B------:R-:W-:Y:S01]  /*4f10*/  VIADD R229, R229, 0xffffffff ;  /* 0xffffffffe5e57836 */ /* 0x000fe20000000000 */
[C---:B----4-:R-:W-:Y:S05]  /*4f20*/  HMMA.16816.F32 R72, R64.reuse, R56, R72 ;  /* 0x000000384048723c */ /* 0x050fea0000001848 */
[----:B------:R-:W-:Y:S01]  /*4f30*/  @P0 VIADD R4, R208, 0x4000 ;  /* 0x00004000d0040836 */ /* 0x000fe20000000000 */
[-C--:B------:R-:W-:Y:S05]  /*4f40*/  HMMA.16816.F32 R76, R64, R58.reuse, R76 ;  /* 0x0000003a404c723c */ /* 0x080fea000000184c */
[----:B------:R-:W-:Y:S01]  /*4f50*/  IMAD.MOV.U32 R208, RZ, RZ, R4 ;  /* 0x000000ffffd07224 */ /* 0x000fe200078e0004 */
        /* <DEDUP_REMOVED lines=8> */
.L_x_441:
[----:B------:R-:W-:Y:S01]  /*4fe0*/  BAR.SYNC.DEFER_BLOCKING 0x0 ;  /* 0x0000000000007b1d */ /* 0x000fe20000010000 */
[----:B------:R-:W-:Y:S02]  /*4ff0*/  SHF.R.S32.HI R17, RZ, 0x1f, R218 ;  /* 0x0000001fff117819 */ /* 0x000fe400000114da */
[----:B------:R-:W-:-:S03]  /*5000*/  MOV R16, R218 ;  /* 0x000000da00107202 */ /* 0x000fc60000000f00 */
[----:B------:R-:W-:Y:S02]  /*5010*/  ULDC UR4, c[0x0][0x390] ;  /* 0x0000e40000047ab9 */ /* 0x000fe40000000800 */
[----:B------:R-:W1:Y:S01]  /*5020*/  LDC.64 R8, c[0x0][0x450] ;  /* 0x00011400ff087b82 */ /* 0x000e620000000a00 */
        /* <DEDUP_REMOVED lines=25> */
[----:B------:R-:W-:Y:S01]  /*51c0*/  ULDC UR17, c[0x0][0x38c] ;  /* 0x0000e30000117ab9 */ /* 0x000fe20000000800 */
        /* <DEDUP_REMOVED lines=12> */
[----:B------:R-:W3:Y:S01]  /*5290*/  LDC.64 R6, c[0x0][0x458] ;  /* 0x00011600ff067b82 */ /* 0x000ee20000000a00 */
        /* <DEDUP_REMOVED lines=18> */
[----:B------:R-:W-:Y:S01]  /*53c0*/  STS [R222], R69 ;  /* 0x00000045de007388 */ /* 0x000fe20000000800 */
[----:B------:R-:W-:Y:S01]  /*53d0*/  F2FP.F16.F32.PACK_AB R99, R99, R98 ;  /* 0x000000626363723e */ /* 0x000fe200000000ff */
[----:B------:R-:W-:Y:S01]  /*53e0*/  FMUL.FTZ R28, R28, UR17 ;  /* 0x000000111c1c7c20 */ /* 0x000fe20008410000 */
[----:B------:R-:W-:Y:S01]  /*53f0*/  FMUL.FTZ R29, R29, UR17 ;  /* 0x000000111d1d7c20 */ /* 0x000fe20008410000 */
[----:B------:R-:W-:Y:S01]  /*5400*/  STS [R222+0x400], R71 ;  /* 0x00040047de007388 */ /* 0x000fe20000000800 */
        /* <DEDUP_REMOVED lines=11> */
[----:B------:R-:W-:Y:S01]  /*54c0*/  STS [R222+0x1000], R73 ;  /* 0x00100049de007388 */ /* 0x000fe20000000800 */
        /* <DEDUP_REMOVED lines=9> */
[----:B------:R-:W4:Y:S01]  /*5560*/  LDC.64 R12, c[0x0][0x438] ;  /* 0x00010e00ff0c7b82 */ /* 0x000f220000000a00 */
[----:B------:R-:W-:Y:S01]  /*5570*/  FMUL.FTZ R40, R40, UR17 ;  /* 0x0000001128287c20 */ /* 0x000fe20008410000 */
[----:B------:R-:W-:Y:S01]  /*5580*/  STS [R224+0x1400], R79 ;  /* 0x0014004fe0007388 */ /* 0x000fe20000000800 */
[----:B------:R-:W-:Y:S01]  /*5590*/  FMUL.FTZ R41, R41, UR17 ;  /* 0x0000001129297c20 */ /* 0x000fe20008410000 */
        /* <DEDUP_REMOVED lines=13> */
[----:B------:R-:W2:Y:S01]  /*5670*/  LDC.64 R14, c[0x0][0x440] ;  /* 0x00011000ff0e7b82 */ /* 0x000ea20000000a00 */
[----:B------:R-:W-:Y:S01]  /*5680*/  F2FP.F16.F32.PACK_AB R29, R29, R28 ;  /* 0x0000001c1d1d723e */ /* 0x000fe200000000ff */
[----:B------:R-:W-:Y:S01]  /*5690*/  STS [R224+0x2400], R99 ;  /* 0x00240063e0007388 */ /* 0x000fe20000000800 */
[----:B------:R-:W-:Y:S01]  /*56a0*/  F2FP.F16.F32.PACK_AB R31, R31, R30 ;  /* 0x0000001e1f1f723e */ /* 0x000fe200000000ff */
[----:B-1----:R-:W-:Y:S01]  /*56b0*/  IMAD R4, R8, UR27, RZ ;  /* 0x0000001b08047c24 */ /* 0x002fe2000f8e02ff */
[----:B------:R-:W-:Y:S01]  /*56c0*/  F2FP.F16.F32.PACK_AB R37, R37, R36 ;  /* 0x000000242525723e */ /* 0x000fe200000000ff */
[----:B------:R-:W-:Y:S01]  /*56d0*/  STS [R222+0x3000], R89 ;  /* 0x00300059de007388 */ /* 0x000fe20000000800 */
[----:B------:R-:W-:Y:S01]  /*56e0*/  F2FP.F16.F32.PACK_AB R39, R39, R38 ;  /* 0x000000262727723e */ /* 0x000fe200000000ff */
[----:B------:R-:W1:Y:S01]  /*56f0*/  LDC.64 R10, c[0x0][0x468] ;  /* 0x00011a00ff0a7b82 */ /* 0x000e620000000a00 */
        /* <DEDUP_REMOVED lines=12> */
[----:B------:R-:W-:Y:S01]  /*57c0*/  ULDC.64 UR18, c[0x0][0x3f0] ;  /* 0x0000fc0000127ab9 */ /* 0x000fe20000000a00 */
[----:B------:R3:W-:Y:S01]  /*57d0*/  STS [R222+0x4000], R21 ;  /* 0x00400015de007388 */ /* 0x0007e20000000800 */
[----:B----4-:R-:W-:-:S03]  /*57e0*/  IMAD R22, R12, UR13, RZ ;  /* 0x0000000d0c167c24 */ /* 0x010fc6000f8e02ff */
[----:B------:R-:W-:Y:S01]  /*57f0*/  STS [R222+0x4400], R23 ;  /* 0x00440017de007388 */ /* 0x000fe20000000800 */
[----:B------:R-:W-:-:S03]  /*5800*/  IMAD R13, R13, UR10, R22 ;  /* 0x0000000a0d0d7c24 */ /* 0x000fc6000f8e0216 */
[----:B------:R-:W-:Y:S04]  /*5810*/  STS [R224+0x4000], R33 ;  /* 0x00400021e0007388 */ /* 0x000fe80000000800 */
[----:B------:R-:W-:Y:S04]  /*5820*/  STS [R224+0x4400], R35 ;  /* 0x00440023e0007388 */ /* 0x000fe80000000800 */
[----:B------:R-:W-:Y:S04]  /*5830*/  STS [R222+0x5000], R25 ;  /* 0x00500019de007388 */ /* 0x000fe80000000800 */
[----:B------:R-:W-:Y:S04]  /*5840*/  STS [R222+0x5400], R27 ;  /* 0x0054001bde007388 */ /* 0x000fe80000000800 */
[----:B------:R-:W-:Y:S01]  /*5850*/  STS [R224+0x5000], R29 ;  /* 0x0050001de0007388 */ /* 0x000fe20000000800 */
[----:B---3--:R-:W-:-:S03]  /*5860*/  IMAD.WIDE.U32 R20, R8, UR28, R16 ;  /* 0x0000001c08147c25 */ /* 0x008fc6000f8e0010 */
[----:B------:R-:W-:Y:S01]  /*5870*/  STS [R224+0x5400], R31 ;  /* 0x0054001fe0007388 */ /* 0x000fe20000000800 */
[----:B------:R-:W-:Y:S01]  /*5880*/  IMAD.WIDE.U32 R16, R6, UR28, R16 ;  /* 0x0000001c06107c25 */ /* 0x000fe2000f8e0010 */
[----:B------:R-:W-:Y:S02]  /*5890*/  IADD3 R21, R21, R4, RZ ;  /* 0x0000000415157210 */ /* 0x000fe40007ffe0ff */
[----:B------:R-:W-:Y:S01]  /*58a0*/  STS [R222+0x6000], R37 ;  /* 0x00600025de007388 */ /* 0x000fe20000000800 */
[----:B------:R-:W3:Y:S01]  /*58b0*/  LDC.64 R4, c[0x0][0x470] ;  /* 0x00011c00ff047b82 */ /* 0x000ee20000000a00 */
[----:B------:R-:W-:Y:S01]  /*58c0*/  IADD3 R17, R17, R18, RZ ;  /* 0x0000001211117210 */ /* 0x000fe20007ffe0ff */
[----:B------:R-:W-:Y:S01]  /*58d0*/  IMAD.WIDE.U32 R20, R12, UR10, R20 ;  /* 0x0000000a0c147c25 */ /* 0x000fe2000f8e0014 */
[----:B------:R-:W-:Y:S03]  /*58e0*/  STS [R222+0x6400], R39 ;  /* 0x00640027de007388 */ /* 0x000fe60000000800 */
[----:B--2---:R-:W-:Y:S01]  /*58f0*/  IMAD R12, R14, UR13, RZ ;  /* 0x0000000d0e0c7c24 */ /* 0x004fe2000f8e02ff */
[----:B------:R2:W-:Y:S01]  /*5900*/  STS [R224+0x6000], R49 ;  /* 0x00600031e0007388 */ /* 0x0005e20000000800 */
[----:B------:R-:W-:-:S02]  /*5910*/  IADD3 R13, R21, R13, RZ ;  /* 0x0000000d150d7210 */ /* 0x000fc40007ffe0ff */
[----:B------:R-:W-:Y:S01]  /*5920*/  IMAD R15, R15, UR10, R12 ;  /* 0x0000000a0f0f7c24 */ /* 0x000fe2000f8e020c */
[----:B------:R-:W-:Y:S01]  /*5930*/  STS [R224+0x6400], R51 ;  /* 0x00640033e0007388 */ /* 0x000fe20000000800 */
[----:B------:R-:W-:-:S03]  /*5940*/  MOV R12, R20 ;  /* 0x00000014000c7202 */ /* 0x000fc60000000f00 */
[----:B------:R-:W-:Y:S04]  /*5950*/  STS [R222+0x7000], R41 ;  /* 0x00700029de007388 */ /* 0x000fe80000000800 */
[----:B------:R-:W-:Y:S04]  /*5960*/  STS [R222+0x7400], R43 ;  /* 0x0074002bde007388 */ /* 0x000fe80000000800 */
[----:B------:R4:W-:Y:S04]  /*5970*/  STS [R224+0x7000], R45 ;  /* 0x0070002de0007388 */ /* 0x0009e80000000800 */
[----:B------:R4:W-:Y:S01]  /*5980*/  STS [R224+0x7400], R47 ;  /* 0x0074002fe0007388 */ /* 0x0009e20000000800 */
[----:B------:R-:W-:Y:S01]  /*5990*/  BAR.SYNC.DEFER_BLOCKING 0x0 ;  /* 0x0000000000007b1d */ /* 0x000fe20000010000 */
[----:B--2---:R-:W-:-:S04]  /*59a0*/  IMAD.WIDE.U32 R48, R14, UR10, R16 ;  /* 0x0000000a0e307c25 */ /* 0x004fc8000f8e0010 */
[----:B-1----:R-:W-:Y:S01]  /*59b0*/  IMAD R14, R10, UR16, RZ ;  /* 0x000000100a0e7c24 */ /* 0x002fe2000f8e02ff */
[----:B------:R-:W-:-:S03]  /*59c0*/  IADD3 R49, R49, R15, RZ ;  /* 0x0000000f31317210 */ /* 0x000fc60007ffe0ff */
[----:B------:R-:W-:Y:S02]  /*59d0*/  IMAD R11, R11, UR11, R14 ;  /* 0x0000000b0b0b7c24 */ /* 0x000fe4000f8e020e */
[----:B---3--:R-:W-:Y:S01]  /*59e0*/  IMAD.WIDE.U32 R48, R4, UR11, R48 ;  /* 0x0000000b04307c25 */ /* 0x008fe2000f8e0030 */
[----:B----4-:R-:W-:-:S03]  /*59f0*/  SHF.R.S32.HI R45, RZ, 0x1f, R217 ;  /* 0x0000001fff2d7819 */ /* 0x010fc600000114d9 */
[----:B------:R-:W-:Y:S01]  /*5a00*/  IMAD.WIDE.U32 R46, R10, UR11, R12 ;  /* 0x0000000b0a2e7c25 */ /* 0x000fe2000f8e000c */
[----:B------:R-:W1:Y:S03]  /*5a10*/  LDS.128 R36, [R228+0xc000] ;  /* 0x00c00000e4247984 */ /* 0x000e660000000c00 */
[----:B------:R-:W-:Y:S01]  /*5a20*/  IMAD R10, R4, UR16, RZ ;  /* 0x00000010040a7c24 */ /* 0x000fe2000f8e02ff */
[----:B------:R-:W-:Y:S01]  /*5a30*/  IADD3 R51, R47, R11, RZ ;  /* 0x0000000b2f337210 */ /* 0x000fe20007ffe0ff */
[----:B------:R-:W-:Y:S01]  /*5a40*/  IMAD R4, R45, R8, RZ ;  /* 0x000000082d047224 */ /* 0x000fe200078e02ff */
[----:B------:R-:W2:Y:S01]  /*5a50*/  LDS.128 R28, [R228+0xe000] ;  /* 0x00e00000e41c7984 */ /* 0x000ea20000000c00 */
[----:B------:R-:W-:Y:S01]  /*5a60*/  MOV R50, R46 ;  /* 0x0000002e00327202 */ /* 0x000fe20000000f00 */
[----:B------:R-:W-:Y:S01]  /*5a70*/  IMAD R5, R5, UR11, R10 ;  /* 0x0000000b05057c24 */ /* 0x000fe2000f8e020a */
[----:B------:R-:W-:Y:S01]  /*5a80*/  MOV R46, R48 ;  /* 0x00000030002e7202 */ /* 0x000fe20000000f00 */
[----:B------:R-:W3:Y:S01]  /*5a90*/  LDS.128 R32, [R228+0xd000] ;  /* 0x00d00000e4207984 */ /* 0x000ee20000000c00 */
[----:B------:R-:W-:-:S02]  /*5aa0*/  IMAD R4, R217, R9, R4 ;  /* 0x00000009d9047224 */ /* 0x000fc400078e0204 */
[----:B------:R-:W-:Y:S01]  /*5ab0*/  IMAD.WIDE.U32 R50, R217, R8, R50 ;  /* 0x00000008d9327225 */ /* 0x000fe200078e0032 */
[----:B------:R-:W4:Y:S01]  /*5ac0*/  LDS.128 R24, [R228+0xf000] ;  /* 0x00f00000e4187984 */ /* 0x000f220000000c00 */
[----:B------:R-:W-:Y:S02]  /*5ad0*/  IADD3 R47, R49, R5, RZ ;  /* 0x00000005312f7210 */ /* 0x000fe40007ffe0ff */
[----:B------:R-:W-:Y:S01]  /*5ae0*/  IMAD R10, R45, R6, RZ ;  /* 0x000000062d0a7224 */ /* 0x000fe200078e02ff */
[----:B------:R-:W4:Y:S01]  /*5af0*/  LDS.128 R20, [R228+0x10000] ;  /* 0x01000000e4147984 */ /* 0x000f220000000c00 */
[----:B------:R-:W-:Y:S01]  /*5b00*/  IADD3 R4, R51, R4, RZ ;  /* 0x0000000433047210 */ /* 0x000fe20007ffe0ff */
[C---:B------:R-:W-:Y:S01]  /*5b10*/  IMAD.WIDE.U32 R46, R217.reuse, R6, R46 ;  /* 0x00000006d92e7225 */ /* 0x040fe200078e002e */
[C---:B------:R-:W-:Y:S01]  /*5b20*/  LEA R44, P0, R50.reuse, UR18, 0x1 ;  /* 0x00000012322c7c11 */ /* 0x040fe2000f8008ff */
[----:B------:R-:W4:Y:S02]  /*5b30*/  LDS.128 R12, [R228+0x12000] ;  /* 0x01200000e40c7984 */ /* 0x000f240000000c00 */
[----:B------:R-:W-:Y:S01]  /*5b40*/  IMAD R10, R217, R7, R10 ;  /* 0x00000007d90a7224 */ /* 0x000fe200078e020a */
[----:B------:R-:W-:Y:S01]  /*5b50*/  LEA.HI.X R45, R50, UR19, R4, 0x1, P0 ;  /* 0x00000013322d7c11 */ /* 0x000fe200080f0c04 */
[----:B------:R-:W4:Y:S01]  /*5b60*/  LDS.128 R16, [R228+0x11000] ;  /* 0x01100000e4107984 */ /* 0x000f220000000c00 */
[----:B------:R-:W-:Y:S01]  /*5b70*/  ULDC.64 UR18, c[0x0][0x3f8] ;  /* 0x0000fe0000127ab9 */ /* 0x000fe20000000a00 */
[----:B------:R-:W-:-:S02]  /*5b80*/  LEA R4, P1, R8, R44, 0x6 ;  /* 0x0000002c08047211 */ /* 0x000fc400078230ff */
[----:B------:R-:W4:Y:S01]  /*5b90*/  LDS.128 R40, [R228+0x13000] ;  /* 0x01300000e4287984 */ /* 0x000f220000000c00 */
        /* <DEDUP_REMOVED lines=14> */
.L_x_438:
        /* <DEDUP_REMOVED lines=11> */
.L_x_445:
[----:B------:R-:W-:Y:S05]  /*5d30*/  EXIT ;  /* 0x000000000000794d */ /* 0x000fea0003800000 */
.L_x_447:
        /* <DEDUP_REMOVED lines=12> */
.L_x_1077:


//--------------------- .text._ZN5flash44flash_bwd_dq_dk_dv_loop_seqk_parallel_kernelI23Flash_bwd_kernel_traitsILi128ELi64ELi64ELi8ELi4ELi2ELi2ELb1ELb0EN7cutlass6half_tE19Flash_kernel_traitsILi128ELi64ELi64ELi8ES3_EELb0ELb1ELb0ELb0ELb1ELb1ELb1EEEvNS_16Flash_bwd_paramsE --------------------------
	.section	.text._ZN5flash44flash_bwd_dq_dk_dv_loop_seqk_parallel_kernelI23Flash_bwd_kernel_traitsILi128ELi64ELi64ELi8ELi4ELi2ELi2ELb1ELb0EN7cutlass6half_tE19Flash_kernel_traitsILi128ELi64ELi64ELi8ES3_EELb0ELb1ELb0ELb0ELb1ELb1ELb1EEEvNS_16Flash_bwd_paramsE,"ax",@progbits
	.align	128
        .global         _ZN5flash44flash_bwd_dq_dk_dv_loop_seqk_parallel_kernelI23Flash_bwd_kernel_traitsILi128ELi64ELi64ELi8ELi4ELi2ELi2ELb1ELb0EN7cutlass6half_tE19Flash_kernel_traitsILi128ELi64ELi64ELi8ES3_EELb0ELb1ELb0ELb0ELb1ELb1ELb1EEEvNS_16Flash_bwd_paramsE
        .type           _ZN5flash44flash_bwd_dq_dk_dv_loop_seqk_parallel_kernelI23Flash_bwd_kernel_traitsILi128ELi64ELi64ELi8ELi4ELi2ELi2ELb1ELb0EN7cutlass6half_tE19Flash_kernel_traitsILi128ELi64ELi64ELi8ES3_EELb0ELb1ELb0ELb0ELb1ELb1ELb1EEEvNS_16Flash_bwd_paramsE,@function
        .size           _ZN5flash44flash_bwd_dq_dk_dv_loop_seqk_parallel_kernelI23Flash_bwd_kernel_traitsILi128ELi64ELi64ELi8ELi4ELi2ELi2ELb1ELb0EN7cutlass6half_tE19Flash_kernel_traitsILi128ELi64ELi64ELi8ES3_EELb0ELb1ELb0ELb0ELb1ELb1ELb1EEEvNS_16Flash_bwd_paramsE,(.L_x_1078 - _ZN5flash44flash_bwd_dq_dk_dv_loop_seqk_parallel_kernelI23Flash_bwd_kernel_traitsILi128ELi64ELi64ELi8ELi4ELi2ELi2ELb1ELb0EN7cutlass6half_tE19Flash_kernel_traitsILi128ELi64ELi64ELi8ES3_EELb0ELb1ELb0ELb0ELb1ELb1ELb1EEEvNS_16Flash_bwd_paramsE)
        .other          _ZN5flash44flash_bwd_dq_dk_dv_loop_seqk_parallel_kernelI23Flash_bwd_kernel_traitsILi128ELi64ELi64ELi8ELi4ELi2ELi2ELb1ELb0EN7cutlass6half_tE19Flash_kernel_traitsILi128ELi64ELi64ELi8ES3_EELb0ELb1ELb0ELb0ELb1ELb1ELb1EEEvNS_16Flash_bwd_paramsE,@"STO_CUDA_ENTRY STV_DEFAULT"
_ZN5flash44flash_bwd_dq_dk_dv_loop_seqk_parallel_kernelI23Flash_bwd_kernel_traitsILi128ELi64ELi64ELi8ELi4ELi2ELi2ELb1ELb0EN7cutlass6half_tE19Flash_kernel_traitsILi128ELi64ELi64ELi8ES3_EELb0ELb1ELb0ELb0ELb1ELb1ELb1EEEvNS_16Flash_bwd_paramsE:
.text._ZN5flash44flash_bwd_dq_dk_dv_loop_seqk_parallel_kernelI23Flash_bwd_kernel_traitsILi128ELi64ELi64ELi8ELi4ELi2ELi2ELb1ELb0EN7cutlass6half_tE19Flash_kernel_traitsILi128ELi64ELi64ELi8ES3_EELb0ELb1ELb0ELb0ELb1ELb1ELb1EEEvNS_16Flash_bwd_paramsE:
        /* <DEDUP_REMOVED lines=18> */
[----:B------:R-:W-:Y:S01]  /*0120*/  ULDC.64 UR10, c[0x0][0x308] ;  /* 0x0000c200000a7ab9 */ /* 0x000fe20000000a00 */
[----:B------:R-:W3:Y:S08]  /*0130*/  LDC R251, c[0x0][0x2c4] ;  /* 0x0000b100fffb7b82 */ /* 0x000ef00000000800 */
[----:B------:R-:W4:Y:S08]  /*0140*/  S2UR UR16, SR_CTAID.Y ;  /* 0x00000000001079c3 */ /* 0x000f300000002600 */
[----:B------:R-:W5:Y:S01]  /*0150*/  S2UR UR15, SR_CTAID.Z ;  /* 0x00000000000f79c3 */ /* 0x000f620000002700 */
[----:B--2---:R-:W-:-:S04]  /*0160*/  ULEA UR5, UR5, UR4, 0x18 ;  /* 0x0000000405057291 */ /* 0x004fc8000f8ec03f */
[----:B------:R-:W-:Y:S01]  /*0170*/  UIADD3 UR6, UR5, 0xc000, URZ ;  /* 0x0000c00005067890 */ /* 0x000fe2000fffe03f */
[----:B-1----:R-:W-:Y:S01]  /*0180*/  SHF.R.S32.HI R14, RZ, 0x1f, R15 ;  /* 0x0000001fff0e7819 */ /* 0x002fe2000001140f */
[----:B------:R-:W-:Y:S01]  /*0190*/  IMAD.SHL.U32 R252, R15, 0x2, RZ ;  /* 0x000000020ffc7824 */ /* 0x000fe200078e00ff */
[----:B------:R-:W1:Y:S01]  /*01a0*/  S2UR UR14, SR_CTAID.Y ;  /* 0x00000000000e79c3 */ /* 0x000e620000002600 */
[----:B------:R-:W-:Y:S01]  /*01b0*/  UIADD3 UR4, UR5, 0x10000, URZ ;  /* 0x0001000005047890 */ /* 0x000fe2000fffe03f */
[CC--:B------:R-:W-:Y:S02]  /*01c0*/  LEA.HI R4, R14.reuse, R15.reuse, RZ, 0x5 ;  /* 0x0000000f0e047211 */ /* 0x0c0fe400078f28ff */
[CC--:B------:R-:W-:Y:S02]  /*01d0*/  LEA.HI R18, R14.reuse, R15.reuse, RZ, 0x2 ;  /* 0x0000000f0e127211 */ /* 0x0c0fe400078f10ff */
[--C-:B------:R-:W-:Y:S01]  /*01e0*/  SHF.R.S32.HI R6, RZ, 0x5, R4.reuse ;  /* 0x00000005ff067819 */ /* 0x100fe20000011404 */
[----:B----4-:R-:W-:Y:S01]  /*01f0*/  USHF.R.S32.HI UR21, URZ, 0x1f, UR16 ;  /* 0x0000001f3f157899 */ /* 0x010fe20008011410 */
[----:B------:R-:W-:Y:S01]  /*0200*/  SHF.R.S32.HI R0, RZ, 0x1f, R4 ;  /* 0x0000001fff007819 */ /* 0x000fe20000011404 */
[----:B------:R-:W-:Y:S01]  /*0210*/  UIMAD.WIDE UR24, UR16, 0x80, URZ ;  /* 0x00000080101878a5 */ /* 0x000fe2000f8e023f */
[----:B------:R-:W-:-:S02]  /*0220*/  LEA.HI R9, R14, R15, RZ, 0x4 ;  /* 0x0000000f0e097211 */ /* 0x000fc400078f20ff */
[-C--:B------:R-:W-:Y:S02]  /*0230*/  LEA.HI R0, R0, R6.reuse, RZ, 0x2 ;  /* 0x0000000600007211 */ /* 0x080fe400078f10ff */
[----:B------:R-:W-:Y:S01]  /*0240*/  LEA.HI R2, R4, R6, RZ, 0x1 ;  /* 0x0000000604027211 */ /* 0x000fe200078f08ff */
[----:B-----5:R-:W-:Y:S01]  /*0250*/  USHF.R.S32.HI UR20, URZ, 0x1f, UR15 ;  /* 0x0000001f3f147899 */ /* 0x020fe2000801140f */
[--C-:B------:R-:W-:Y:S02]  /*0260*/  SHF.R.S32.HI R11, RZ, 0x2, R18.reuse ;  /* 0x00000002ff0b7819 */ /* 0x100fe40000011412 */
[----:B------:R-:W-:Y:S02]  /*0270*/  SHF.R.S32.HI R7, RZ, 0x1f, R18 ;  /* 0x0000001fff077819 */ /* 0x000fe40000011412 */
[----:B------:R-:W-:Y:S02]  /*0280*/  LOP3.LUT R3, R0, 0xfffffffc, RZ, 0xc0, !PT ;  /* 0xfffffffc00037812 */ /* 0x000fe400078ec0ff */
[----:B------:R-:W-:-:S02]  /*0290*/  SHF.R.S32.HI R8, RZ, 0x4, R9 ;  /* 0x00000004ff087819 */ /* 0x000fc40000011409 */
[----:B------:R-:W-:Y:S01]  /*02a0*/  LOP3.LUT R0, R2, 0xfffffffe, RZ, 0xc0, !PT ;  /* 0xfffffffe02007812 */ /* 0x000fe200078ec0ff */
[C---:B------:R-:W-:Y:S01]  /*02b0*/  IMAD.IADD R12, R6.reuse, 0x1, -R3 ;  /* 0x00000001060c7824 */ /* 0x040fe200078e0a03 */
[----:B------:R-:W-:Y:S01]  /*02c0*/  LEA.HI R2, R7, R11, RZ, 0x3 ;  /* 0x0000000b07027211 */ /* 0x000fe200078f18ff */
[----:B-1----:R-:W-:Y:S01]  /*02d0*/  USHF.R.S32.HI UR17, URZ, 0x1f, UR14 ;  /* 0x0000001f3f117899 */ /* 0x002fe2000801140e */
[----:B------:R-:W-:Y:S01]  /*02e0*/  LEA.HI R5, R9, R8, RZ, 0x1 ;  /* 0x0000000809057211 */ /* 0x000fe200078f08ff */
[----:B------:R-:W-:Y:S01]  /*02f0*/  IMAD.IADD R194, R6, 0x1, -R0 ;  /* 0x0000000106c27824 */ /* 0x000fe200078e0a00 */
[----:B------:R-:W-:Y:S02]  /*0300*/  LOP3.LUT R0, R2, 0xfffffff8, RZ, 0xc0, !PT ;  /* 0xfffffff802007812 */ /* 0x000fe400078ec0ff */
[----:B------:R-:W-:Y:S02]  /*0310*/  LOP3.LUT R2, R4, 0xffffffe0, RZ, 0xc0, !PT ;  /* 0xffffffe004027812 */ /* 0x000fe400078ec0ff */
[----:B------:R-:W-:Y:S01]  /*0320*/  LOP3.LUT R3, R5, 0xfffffffe, RZ, 0xc0, !PT ;  /* 0xfffffffe05037812 */ /* 0x000fe200078ec0ff */
[----:B------:R-:W-:Y:S01]  /*0330*/  IMAD.IADD R5, R11, 0x1, -R0 ;  /* 0x000000010b057824 */ /* 0x000fe200078e0a00 */
[----:B------:R-:W-:Y:S01]  /*0340*/  LEA.HI R16, R14, R15, RZ, 0x3 ;  /* 0x0000000f0e107211 */ /* 0x000fe200078f18ff */
[----:B------:R-:W-:-:S02]  /*0350*/  IMAD.IADD R2, R15, 0x1, -R2 ;  /* 0x000000010f027824 */ /* 0x000fc400078e0a02 */
[----:B------:R-:W-:Y:S01]  /*0360*/  IMAD.IADD R10, R8, 0x1, -R3 ;  /* 0x00000001080a7824 */ /* 0x000fe200078e0a03 */
[----:B------:R-:W-:Y:S02]  /*0370*/  SHF.R.S32.HI R13, RZ, 0x3, R16 ;  /* 0x00000003ff0d7819 */ /* 0x000fe40000011410 */
[----:B------:R-:W-:Y:S01]  /*0380*/  LOP3.LUT R0, R16, 0xfffffff8, RZ, 0xc0, !PT ;  /* 0xfffffff810007812 */ /* 0x000fe200078ec0ff */
[----:B------:R-:W-:Y:S01]  /*0390*/  IMAD.SHL.U32 R7, R10, 0x200, RZ ;  /* 0x000002000a077824 */ /* 0x000fe200078e00ff */
[----:B------:R-:W-:Y:S01]  /*03a0*/  LOP3.LUT R3, R9, 0xfffffff0, RZ, 0xc0, !PT ;  /* 0xfffffff009037812 */ /* 0x000fe200078ec0ff */
[----:B------:R-:W-:Y:S01]  /*03b0*/  IMAD.SHL.U32 R4, R13, 0x40, RZ ;  /* 0x000000400d047824 */ /* 0x000fe200078e00ff */
[----:B------:R-:W-:Y:S01]  /*03c0*/  SHF.R.S32.HI R6, RZ, 0x1f, R2 ;  /* 0x0000001fff067819 */ /* 0x000fe20000011402 */
[C---:B------:R-:W-:Y:S02]  /*03d0*/  IMAD.IADD R0, R15.reuse, 0x1, -R0 ;  /* 0x000000010f007824 */ /* 0x040fe400078e0a00 */
[----:B------:R-:W-:Y:S01]  /*03e0*/  IMAD.IADD R3, R15, 0x1, -R3 ;  /* 0x000000010f037824 */ /* 0x000fe200078e0a03 */
[----:B------:R-:W-:Y:S01]  /*03f0*/  LEA.HI R17, R6, R2, RZ, 0x2 ;  /* 0x0000000206117211 */ /* 0x000fe200078f10ff */
[----:B------:R-:W-:Y:S01]  /*0400*/  IMAD.SHL.U32 R8, R0, 0x8, RZ ;  /* 0x0000000800087824 */ /* 0x000fe200078e00ff */
[----:B------:R-:W-:-:S02]  /*0410*/  LOP3.LUT R2, R4, 0x1c0, RZ, 0xc0, !PT ;  /* 0x000001c004027812 */ /* 0x000fc400078ec0ff */
[----:B------:R-:W-:Y:S02]  /*0420*/  SHF.R.S32.HI R6, RZ, 0x1f, R3 ;  /* 0x0000001fff067819 */ /* 0x000fe40000011403 */
[----:B------:R-:W-:Y:S01]  /*0430*/  SHF.R.U32.HI R4, RZ, 0x3, R2 ;  /* 0x00000003ff047819 */ /* 0x000fe20000011602 */
[----:B------:R1:W-:Y:S01]  /*0440*/  STL [R1+0x8], R8 ;  /* 0x0000080801007387 */ /* 0x0003e20000100800 */
[----:B------:R-:W-:Y:S02]  /*0450*/  LOP3.LUT R2, R2, 0x38, R8, 0xf8, !PT ;  /* 0x0000003802027812 */ /* 0x000fe400078ef808 */
[----:B------:R-:W-:Y:S02]  /*0460*/  LOP3.LUT P4, RZ, R0, 0x2, RZ, 0xc0, !PT ;  /* 0x0000000200ff7812 */ /* 0x000fe4000788c0ff */
[----:B------:R-:W-:Y:S02]  /*0470*/  LEA.HI R11, R6, R3, RZ, 0x3 ;  /* 0x00000003060b7211 */ /* 0x000fe400078f18ff */
[C---:B------:R-:W-:Y:S01]  /*0480*/  LOP3.LUT P3, RZ, R0.reuse, 0x4, RZ, 0xc0, !PT ;  /* 0x0000000400ff7812 */ /* 0x040fe2000786c0ff */
[----:B------:R-:W-:Y:S01]  /*0490*/  IMAD.SHL.U32 R0, R0, 0x40, RZ ;  /* 0x0000004000007824 */ /* 0x000fe200078e00ff */
[----:B------:R-:W-:-:S02]  /*04a0*/  LEA.HI R6, R14, R15, RZ, 0x7 ;  /* 0x0000000f0e067211 */ /* 0x000fc400078f38ff */
[----:B------:R-:W-:Y:S02]  /*04b0*/  SEL R191, R191, 0xffffffe0, !P4 ;  /* 0xffffffe0bfbf7807 */ /* 0x000fe40006000000 */
[----:B------:R-:W-:Y:S02]  /*04c0*/  LOP3.LUT R0, R0, 0x1c0, RZ, 0xc0, !PT ;  /* 0x000001c000007812 */ /* 0x000fe400078ec0ff */
[----:B------:R-:W-:Y:S02]  /*04d0*/  SHF.R.S32.HI R6, RZ, 0x7, R6 ;  /* 0x00000007ff067819 */ /* 0x000fe40000011406 */
[----:B------:R-:W-:Y:S02]  /*04e0*/  LOP3.LUT R190, R0, 0x8, R16, 0xf8, !PT ;  /* 0x0000000800be7812 */ /* 0x000fe400078ef810 */
[----:B------:R-:W-:Y:S02]  /*04f0*/  SHF.R.U32.HI R185, RZ, 0x3, R0 ;  /* 0x00000003ffb97819 */ /* 0x000fe40000011600 */
[----:B------:R-:W-:-:S02]  /*0500*/  SEL R186, R186, 0xffffffc0, !P3 ;  /* 0xffffffc0baba7807 */ /* 0x000fc40005800000 */
[----:B------:R-:W-:Y:S02]  /*0510*/  LOP3.LUT R190, R190, R185, RZ, 0x3c, !PT ;  /* 0x000000b9bebe7212 */ /* 0x000fe400078e3cff */
[----:B-1----:R-:W-:Y:S01]  /*0520*/  LOP3.LUT R8, R2, R4, RZ, 0x3c, !PT ;  /* 0x0000000402087212 */ /* 0x002fe200078e3cff */
[----:B------:R-:W-:Y:S01]  /*0530*/  IMAD.SHL.U32 R2, R194, 0x10, RZ ;  /* 0x00000010c2027824 */ /* 0x000fe200078e00ff */
[----:B------:R-:W-:-:S05]  /*0540*/  LOP3.LUT R4, R11, 0xfffffff8, RZ, 0xc0, !PT ;  /* 0xfffffff80b047812 */ /* 0x000fca00078ec0ff */
[----:B------:R-:W-:Y:S01]  /*0550*/  IMAD.IADD R13, R3, 0x1, -R4 ;  /* 0x00000001030d7824 */ /* 0x000fe200078e0a04 */
[----:B------:R-:W-:Y:S01]  /*0560*/  LOP3.LUT R3, R0, 0x10, R2, 0xf8, !PT ;  /* 0x0000001000037812 */ /* 0x000fe200078ef802 */
[----:B------:R-:W-:Y:S01]  /*0570*/  IMAD R2, R6, 0x800, R7 ;  /* 0x0000080006027824 */ /* 0x000fe200078e0207 */
[----:B------:R-:W-:Y:S02]  /*0580*/  LOP3.LUT R0, R5, 0x1, RZ, 0xc0, !PT ;  /* 0x0000000105007812 */ /* 0x000fe400078ec0ff */
[----:B------:R-:W-:Y:S01]  /*0590*/  LEA.HI R4, R14, R15, RZ, 0x6 ;  /* 0x0000000f0e047211 */ /* 0x000fe200078f30ff */
[----:B------:R-:W-:Y:S01]  /*05a0*/  IMAD.IADD R190, R2, 0x1, R190 ;  /* 0x0000000102be7824 */ /* 0x000fe200078e02be */
[----:B------:R-:W-:Y:S02]  /*05b0*/  ISETP.NE.U32.AND P0, PT, R0, 0x1, PT ;  /* 0x000000010000780c */ /* 0x000fe40003f05070 */
[----:B------:R-:W-:Y:S01]  /*05c0*/  SHF.R.S32.HI R0, RZ, 0x6, R4 ;  /* 0x00000006ff007819 */ /* 0x000fe20000011404 */
[----:B------:R-:W-:Y:S01]  /*05d0*/  IMAD.SHL.U32 R190, R190, 0x2, RZ ;  /* 0x00000002bebe7824 */ /* 0x000fe200078e00ff */
[----:B------:R-:W-:-:S02]  /*05e0*/  LOP3.LUT R9, R3, 0x8, R16, 0xf8, !PT ;  /* 0x0000000803097812 */ /* 0x000fc400078ef810 */
[----:B------:R-:W-:Y:S01]  /*05f0*/  LOP3.LUT R2, R18, 0x7ffffffc, RZ, 0xc0, !PT ;  /* 0x7ffffffc12027812 */ /* 0x000fe200078ec0ff */
[C---:B------:R-:W-:Y:S01]  /*0600*/  IMAD R3, R0.reuse, 0x200, R8 ;  /* 0x0000020000037824 */ /* 0x040fe200078e0208 */
[----:B------:R-:W-:Y:S01]  /*0610*/  R2P PR, R5, 0x6 ;  /* 0x0000000605007804 */ /* 0x000fe20000000000 */
[----:B------:R-:W-:Y:S01]  /*0620*/  IMAD.SHL.U32 R4, R0, 0x8, RZ ;  /* 0x0000000800047824 */ /* 0x000fe200078e00ff */
[----:B------:R-:W-:Y:S01]  /*0630*/  LOP3.LUT R185, R7, R9, R185, 0xf6, !PT ;  /* 0x0000000907b97212 */ /* 0x000fe200078ef6b9 */
[----:B------:R-:W-:Y:S01]  /*0640*/  IMAD.SHL.U32 R0, R6, 0x20, RZ ;  /* 0x0000002006007824 */ /* 0x000fe200078e00ff */
[----:B------:R1:W-:Y:S01]  /*0650*/  STL [R1+0x14], R3 ;  /* 0x0000140301007387 */ /* 0x0003e20000100800 */
[----:B------:R-:W-:Y:S01]  /*0660*/  IMAD.SHL.U32 R6, R10, 0x20, RZ ;  /* 0x000000200a067824 */ /* 0x000fe200078e00ff */
[----:B------:R-:W-:Y:S01]  /*0670*/  SEL R213, R213, 0x10, !P0 ;  /* 0x00000010d5d57807 */ /* 0x000fe20004000000 */
[----:B------:R-:W-:Y:S01]  /*0680*/  VIADD R188, R190, UR5 ;  /* 0x00000005bebc7c36 */ /* 0x000fe20008000000 */
[----:B------:R-:W-:-:S02]  /*0690*/  LOP3.LUT R252, R0, 0x6, R252, 0xf8, !PT ;  /* 0x0000000600fc7812 */ /* 0x000fc400078ef8fc */
[C---:B------:R-:W-:Y:S01]  /*06a0*/  IADD3 R192, R191.reuse, UR6, R190 ;  /* 0x00000006bfc07c10 */ /* 0x040fe2000fffe0be */
[--C-:B------:R-:W-:Y:S01]  /*06b0*/  IMAD.IADD R191, R191, 0x1, R188.reuse ;  /* 0x00000001bfbf7824 */ /* 0x100fe200078e02bc */
[----:B------:R-:W-:Y:S01]  /*06c0*/  LEA R185, R185, UR5, 0x1 ;  /* 0x00000005b9b97c11 */ /* 0x000fe2000f8e08ff */
[C---:B------:R-:W-:Y:S02]  /*06d0*/  IMAD.IADD R188, R186.reuse, 0x1, R188 ;  /* 0x00000001babc7824 */ /* 0x040fe400078e02bc */
[C---:B------:R-:W-:Y:S02]  /*06e0*/  IMAD.IADD R192, R186.reuse, 0x1, R192 ;  /* 0x00000001bac07824 */ /* 0x040fe400078e02c0 */
[----:B------:R-:W-:Y:S02]  /*06f0*/  IMAD.IADD R186, R186, 0x1, R185 ;  /* 0x00000001baba7824 */ /* 0x000fe400078e02b9 */
[----:B-1----:R-:W-:Y:S02]  /*0700*/  IMAD.SHL.U32 R3, R5, 0x40, RZ ;  /* 0x0000004005037824 */ /* 0x002fe400078e00ff */
[----:B------:R-:W-:-:S03]  /*0710*/  IMAD.IADD R5, R15, 0x1, -R2 ;  /* 0x000000010f057824 */ /* 0x000fc600078e0a02 */
[----:B------:R-:W-:Y:S01]  /*0720*/  LOP3.LUT R2, R3, 0x1c0, RZ, 0xc0, !PT ;  /* 0x000001c003027812 */ /* 0x000fe200078ec0ff */
[----:B------:R-:W-:Y:S01]  /*0730*/  IMAD.SHL.U32 R5, R5, 0x2, RZ ;  /* 0x0000000205057824 */ /* 0x000fe200078e00ff */
[----:B------:R-:W-:Y:S02]  /*0740*/  LOP3.LUT R3, R4, 0x18, RZ, 0xc0, !PT ;  /* 0x0000001804037812 */ /* 0x000fe400078ec0ff */
[----:B------:R-:W-:Y:S01]  /*0750*/  LOP3.LUT R4, R2, 0x20, R0, 0xf8, !PT ;  /* 0x0000002002047812 */ /* 0x000fe200078ef800 */
[----:B------:R-:W-:Y:S01]  /*0760*/  IMAD R7, R12, 0x400, R5 ;  /* 0x000004000c077824 */ /* 0x000fe200078e0205 */
[----:B------:R-:W-:Y:S02]  /*0770*/  SHF.R.U32.HI R0, RZ, 0x3, R2 ;  /* 0x00000003ff007819 */ /* 0x000fe40000011602 */
[----:B------:R-:W-:Y:S02]  /*0780*/  LOP3.LUT R8, R3, 0x20, R6, 0xf8, !PT ;  /* 0x0000002003087812 */ /* 0x000fe400078ef806 */
[----:B------:R-:W-:-:S02]  /*0790*/  LOP3.LUT R4, R4, R0, RZ, 0x3c, !PT ;  /* 0x0000000004047212 */ /* 0x000fc400078e3cff */
[----:B------:R-:W-:Y:S01]  /*07a0*/  LOP3.LUT R6, R0, R2, R3, 0x1e, !PT ;  /* 0x0000000200067212 */ /* 0x000fe200078e1e03 */
[----:B------:R-:W-:Y:S02]  /*07b0*/  IMAD.SHL.U32 R3, R13, 0x40, RZ ;  /* 0x000000400d037824 */ /* 0x000fe400078e00ff */
[----:B------:R-:W-:Y:S02]  /*07c0*/  IMAD R0, R194, 0x400, R5 ;  /* 0x00000400c2007824 */ /* 0x000fe400078e0205 */
[----:B------:R-:W-:Y:S01]  /*07d0*/  IMAD.IADD R7, R7, 0x1, R4 ;  /* 0x0000000107077824 */ /* 0x000fe200078e0204 */
[----:B------:R-:W-:Y:S01]  /*07e0*/  LOP3.LUT R3, R3, 0x1c0, RZ, 0xc0, !PT ;  /* 0x000001c003037812 */ /* 0x000fe200078ec0ff */
[----:B------:R-:W-:Y:S02]  /*07f0*/  IMAD.SHL.U32 R4, R10, 0x8, RZ ;  /* 0x000000080a047824 */ /* 0x000fe400078e00ff */
[----:B------:R-:W-:Y:S01]  /*0800*/  IMAD.IADD R6, R0, 0x1, R6 ;  /* 0x0000000100067824 */ /* 0x000fe200078e0206 */
[----:B------:R-:W-:Y:S01]  /*0810*/  SHF.R.U32.HI R2, RZ, 0x3, R3 ;  /* 0x00000003ff027819 */ /* 0x000fe20000011603 */
[----:B------:R-:W-:Y:S01]  /*0820*/  IMAD.SHL.U32 R0, R11, 0x40, RZ ;  /* 0x000000400b007824 */ /* 0x000fe200078e00ff */
[----:B------:R-:W-:-:S02]  /*0830*/  LOP3.LUT R4, R3, 0x8, R4, 0xf8, !PT ;  /* 0x0000000803047812 */ /* 0x000fc400078ef804 */
[----:B------:R-:W-:Y:S02]  /*0840*/  LOP3.LUT R3, R2, R8, R3, 0x1e, !PT ;  /* 0x0000000802037212 */ /* 0x000fe400078e1e03 */
[----:B------:R-:W-:Y:S02]  /*0850*/  LOP3.LUT R0, R0, 0xfffffe00, RZ, 0xc0, !PT ;  /* 0xfffffe0000007812 */ /* 0x000fe400078ec0ff */
[----:B------:R-:W-:Y:S02]  /*0860*/  LOP3.LUT R2, R4, R2, RZ, 0x3c, !PT ;  /* 0x0000000204027212 */ /* 0x000fe400078e3cff */
[----:B------:R-:W-:Y:S01]  /*0870*/  SHF.R.S32.HI R4, RZ, 0x2, R17 ;  /* 0x00000002ff047819 */ /* 0x000fe20000011411 */
[----:B------:R-:W-:Y:S01]  /*0880*/  IMAD R194, R194, 0x400, R0 ;  /* 0x00000400c2c27824 */ /* 0x000fe200078e0200 */
[----:B------:R-:W-:Y:S02]  /*0890*/  LEA R214, R7, UR5, 0x1 ;  /* 0x0000000507d67c11 */ /* 0x000fe4000f8e08ff */
[----:B------:R-:W-:Y:S01]  /*08a0*/  LEA R249, R6, UR6, 0x1 ;  /* 0x0000000606f97c11 */ /* 0x000fe2000f8e08ff */
[----:B------:R-:W-:Y:S01]  /*08b0*/  IMAD R5, R12, 0x10, R4 ;  /* 0x000000100c057824 */ /* 0x000fe200078e0204 */
[----:B------:R-:W-:Y:S01]  /*08c0*/  LOP3.LUT R199, R3, R0, RZ, 0xfc, !PT ;  /* 0x0000000003c77212 */ /* 0x000fe200078efcff */
[----:B------:R-:W-:-:S02]  /*08d0*/  IMAD.IADD R194, R2, 0x1, R194 ;  /* 0x0000000102c27824 */ /* 0x000fc400078e02c2 */
[----:B------:R-:W-:Y:S01]  /*08e0*/  VIADD R212, R214, 0x20 ;  /* 0x00000020d6d47836 */ /* 0x000fe20000000000 */
[----:B---3--:R-:W-:Y:S01]  /*08f0*/  IADD3 R251, R5, 0x1, -R251 ;  /* 0x0000000105fb7810 */ /* 0x008fe20007ffe8fb */
[----:B------:R-:W-:Y:S01]  /*0900*/  IMAD R4, R12, 0x400, R0 ;  /* 0x000004000c047824 */ /* 0x000fe200078e0200 */
[----:B------:R-:W-:Y:S01]  /*0910*/  LEA R194, R194, UR4, 0x1 ;  /* 0x00000004c2c27c11 */ /* 0x000fe2000f8e08ff */
[C---:B------:R-:W-:Y:S02]  /*0920*/  @P1 VIADD R212, R214.reuse, 0xffffffe0 ;  /* 0xffffffe0d6d41836 */ /* 0x040fe40000000000 */
[----:B------:R-:W-:Y:S02]  /*0930*/  VIADD R250, R249, 0x40 ;  /* 0x00000040f9fa7836 */ /* 0x000fe40000000000 */
[----:B------:R-:W-:Y:S02]  /*0940*/  IMAD.IADD R215, R214, 0x1, R213 ;  /* 0x00000001d6d77824 */ /* 0x000fe400078e02d5 */
[----:B------:R-:W-:-:S02]  /*0950*/  IMAD.IADD R198, R4, 0x1, R2 ;  /* 0x0000000104c67824 */ /* 0x000fc400078e0202 */
[----:B------:R-:W-:Y:S02]  /*0960*/  @P2 VIADD R250, R249, 0xffffffc0 ;  /* 0xffffffc0f9fa2836 */ /* 0x000fe40000000000 */
[----:B------:R-:W-:-:S07]  /*0970*/  IMAD.IADD R213, R213, 0x1, R212 ;  /* 0x00000001d5d57824 */ /* 0x000fce00078e02d4 */
.L_x_456:
[----:B------:R-:W-:Y:S01]  /*0980*/  ISETP.NE.U32.AND P0, PT, RZ, UR12, PT ;  /* 0x0000000cff007c0c */ /* 0x000fe2000bf05070 */
[----:B--2---:R-:W-:Y:S01]  /*0990*/  IMAD.MOV.U32 R6, RZ, RZ, RZ ;  /* 0x000000ffff067224 */ /* 0x004fe200078e00ff */
[----:B------:R-:W-:Y:S02]  /*09a0*/  ISETP.NE.U32.AND P1, PT, RZ, UR10, PT ;  /* 0x0000000aff007c0c */ /* 0x000fe4000bf25070 */
[----:B------:R-:W-:Y:S02]  /*09b0*/  ISETP.NE.AND.EX P0, PT, RZ, UR13, PT, P0 ;  /* 0x0000000dff007c0c */ /* 0x000fe4000bf05300 */
[----:B------:R-:W-:-:S11]  /*09c0*/  ISETP.NE.AND.EX P1, PT, RZ, UR11, PT, P1 ;  /* 0x0000000bff007c0c */ /* 0x000fd6000bf25310 */
[----:B------:R-:W1:Y:S01]  /*09d0*/  @P0 S2R R0, SR_CTAID.Y ;  /* 0x0000000000000919 */ /* 0x000e620000002600 */
[----:B------:R-:W1:Y:S01]  /*09e0*/  @P0 LDC.64 R4, c[0x0][0x300] ;  /* 0x0000c000ff040b82 */ /* 0x000e620000000a00 */
[----:B------:R-:W2:Y:S07]  /*09f0*/  @P1 S2R R7, SR_CTAID.Y ;  /* 0x0000000000071919 */ /* 0x000eae0000002600 */
[----:B------:R-:W2:Y:S01]  /*0a00*/  @P1 LDC.64 R2, c[0x0][0x308] ;  /* 0x0000c200ff021b82 */ /* 0x000ea20000000a00 */
[----:B-1----:R-:W-:-:S04]  /*0a10*/  @P0 IMAD.WIDE R4, R0, 0x4, R4 ;  /* 0x0000000400040825 */ /* 0x002fc800078e0204 */
[----:B--2---:R-:W-:Y:S01]  /*0a20*/  @P1 IMAD.WIDE R2, R7, 0x4, R2 ;  /* 0x0000000407021825 */ /* 0x004fe200078e0202 */
[----:B------:R1:W2:Y:S04]  /*0a30*/  @P0 LDG.E R6, desc[UR18][R4.64] ;  /* 0x0000001204060981 */ /* 0x0002a8000c1e1900 */
[----:B------:R-:W2:Y:S01]  /*0a40*/  @P1 LDG.E R0, desc[UR18][R2.64] ;  /* 0x0000001202001981 */ /* 0x000ea2000c1e1900 */
[----:B------:R-:W-:Y:S01]  /*0a50*/  IMAD.SHL.U32 R52, R244, 0x40, RZ ;  /* 0x00000040f4347824 */ /* 0x000fe200078e00ff */
[----:B-1----:R-:W1:Y:S08]  /*0a60*/  @!P1 LDC.64 R4, c[0x0][0x2c8] ;  /* 0x0000b200ff049b82 */ /* 0x002e700000000a00 */
[----:B------:R-:W3:Y:S02]  /*0a70*/  @!P1 LDC.64 R2, c[0x0][0x318] ;  /* 0x0000c600ff029b82 */ /* 0x000ee40000000a00 */
[----:B---3--:R-:W-:-:S04]  /*0a80*/  @!P1 ISETP.NE.U32.AND P0, PT, R2, RZ, PT ;  /* 0x000000ff0200920c */ /* 0x008fc80003f05070 */
[----:B------:R-:W-:Y:S01]  /*0a90*/  @!P1 ISETP.NE.AND.EX P0, PT, R3, RZ, PT, P0 ;  /* 0x000000ff0300920c */ /* 0x000fe20003f05300 */
[----:B--2---:R-:W-:-:S03]  /*0aa0*/  @P1 IMAD.IADD R223, R0, 0x1, -R6 ;  /* 0x0000000100df1824 */ /* 0x004fc600078e0a06 */
[----:B-1----:R-:W-:-:S04]  /*0ab0*/  @!P1 SEL R0, R5, RZ, P0 ;  /* 0x000000ff05009207 */ /* 0x002fc80000000000 */
[----:B------:R-:W-:-:S04]  /*0ac0*/  @!P1 IADD3 R223, R0, R4, -R6 ;  /* 0x0000000400df9210 */ /* 0x000fc80007ffe806 */
[----:B------:R-:W-:-:S13]  /*0ad0*/  ISETP.GE.AND P0, PT, R52, R223, PT ;  /* 0x000000df3400720c */ /* 0x000fda0003f06270 */
[----:B-----5:R-:W-:Y:S05]  /*0ae0*/  @P0 BRA `(.L_x_448) ;  /* 0x0000004c00200947 */ /* 0x020fea0003800000 */
[----:B------:R-:W1:Y:S01]  /*0af0*/  LDC R8, c[0x0][0x278] ;  /* 0x00009e00ff087b82 */ /* 0x000e620000000800 */
[----:B------:R-:W2:Y:S01]  /*0b00*/  S2R R36, SR_CTAID.Z ;  /* 0x0000000000247919 */ /* 0x000ea20000002700 */
[----:B------:R-:W-:Y:S01]  /*0b10*/  ULDC.64 UR6, c[0x0][0x2f0] ;  /* 0x0000bc0000067ab9 */ /* 0x000fe20000000a00 */
[----:B------:R-:W-:Y:S01]  /*0b20*/  ULDC.U8 UR4, c[0x0][0x480] ;  /* 0x0001200000047ab9 */ /* 0x000fe20000000000 */
[----:B------:R-:W-:Y:S01]  /*0b30*/  UISETP.NE.U32.AND UP0, UPT, UR6, URZ, UPT ;  /* 0x0000003f0600728c */ /* 0x000fe2000bf05070 */
[----:B------:R-:W3:Y:S01]  /*0b40*/  S2R R10, SR_CTAID.X ;  /* 0x00000000000a7919 */ /* 0x000ee20000002500 */
[----:B------:R-:W-:Y:S02]  /*0b50*/  SHF.R.S32.HI R14, RZ, 0x1f, R6 ;  /* 0x0000001fff0e7819 */ /* 0x000fe40000011406 */
[----:B------:R-:W4:Y:S01]  /*0b60*/  LDC R245, c[0x0][0x2c4] ;  /* 0x0000b100fff57b82 */ /* 0x000f220000000800 */
[----:B------:R-:W-:-:S04]  /*0b70*/  UISETP.NE.AND.EX UP0, UPT, UR7, URZ, UPT, UP0 ;  /* 0x0000003f0700728c */ /* 0x000fc8000bf05300 */
[----:B------:R-:W-:Y:S02]  /*0b80*/  USEL UR23, UR24, URZ, UP0 ;  /* 0x0000003f18177287 */ /* 0x000fe40008000000 */
[----:B------:R-:W-:Y:S01]  /*0b90*/  USEL UR22, UR25, URZ, UP0 ;  /* 0x0000003f19167287 */ /* 0x000fe20008000000 */
[----:B------:R-:W5:Y:S01]  /*0ba0*/  LDC R38, c[0x0][0x270] ;  /* 0x00009c00ff267b82 */ /* 0x000f620000000800 */
[----:B-1----:R-:W-:-:S04]  /*0bb0*/  IABS R7, R8 ;  /* 0x0000000800077213 */ /* 0x002fc80000000000 */
[----:B------:R-:W1:Y:S01]  /*0bc0*/  I2F.RP R2, R7 ;  /* 0x0000000700027306 */ /* 0x000e620000209400 */
[----:B--2---:R-:W-:Y:S02]  /*0bd0*/  IABS R4, R36 ;  /* 0x0000002400047213 */ /* 0x004fe40000000000 */
[----:B------:R-:W-:Y:S02]  /*0be0*/  SHF.R.S32.HI R40, RZ, 0x1f, R36 ;  /* 0x0000001fff287819 */ /* 0x000fe40000011424 */
[----:B-----5:R-:W-:-:S03]  /*0bf0*/  SHF.R.S32.HI R42, RZ, 0x1f, R38 ;  /* 0x0000001fff2a7819 */ /* 0x020fc60000011426 */
[----:B-1----:R-:W1:Y:S02]  /*0c00*/  MUFU.RCP R2, R2 ;  /* 0x0000000200027308 */ /* 0x002e640000001000 */
[----:B-1----:R-:W-:-:S06]  /*0c10*/  VIADD R2, R2, 0xffffffe ;  /* 0x0ffffffe02027836 */ /* 0x002fcc0000000000 */
[----:B------:R-:W1:Y:S02]  /*0c20*/  F2I.FTZ.U32.TRUNC.NTZ R3, R2 ;  /* 0x0000000200037305 */ /* 0x000e64000021f000 */
[----:B-1----:R-:W-:Y:S02]  /*0c30*/  IMAD.MOV R0, RZ, RZ, -R3 ;  /* 0x000000ffff007224 */ /* 0x002fe400078e0a03 */
[----:B------:R-:W-:Y:S02]  /*0c40*/  IMAD.MOV.U32 R2, RZ, RZ, RZ ;  /* 0x000000ffff027224 */ /* 0x000fe400078e00ff */
[----:B------:R-:W-:-:S04]  /*0c50*/  IMAD R0, R0, R7, RZ ;  /* 0x0000000700007224 */ /* 0x000fc800078e02ff */
[----:B------:R-:W-:-:S04]  /*0c60*/  IMAD.HI.U32 R0, R3, R0, R2 ;  /* 0x0000000003007227 */ /* 0x000fc800078e0002 */
[----:B------:R-:W-:Y:S02]  /*0c70*/  IMAD.MOV.U32 R3, RZ, RZ, R4 ;  /* 0x000000ffff037224 */ /* 0x000fe400078e0004 */
[----:B------:R-:W1:Y:S02]  /*0c80*/  LDC.U8 R4, c[0x0][0x3d8] ;  /* 0x0000f600ff047b82 */ /* 0x000e640000000000 */
[----:B------:R-:W-:-:S04]  /*0c90*/  IMAD.HI.U32 R0, R0, R3, RZ ;  /* 0x0000000300007227 */ /* 0x000fc800078e00ff */
[----:B------:R-:W-:-:S04]  /*0ca0*/  IMAD.MOV R2, RZ, RZ, -R0 ;  /* 0x000000ffff027224 */ /* 0x000fc800078e0a00 */
[----:B------:R-:W-:-:S05]  /*0cb0*/  IMAD R2, R7, R2, R3 ;  /* 0x0000000207027224 */ /* 0x000fca00078e0203 */
[----:B------:R-:W-:Y:S02]  /*0cc0*/  ISETP.GT.U32.AND P2, PT, R7, R2, PT ;  /* 0x000000020700720c */ /* 0x000fe40003f44070 */
[----:B-1----:R-:W-:Y:S02]  /*0cd0*/  ISETP.NE.AND P0, PT, R4, RZ, PT ;  /* 0x000000ff0400720c */ /* 0x002fe40003f05270 */
[----:B------:R-:W3:Y:S09]  /*0ce0*/  LDC.64 R4, c[0x0][0x488] ;  /* 0x00012200ff047b82 */ /* 0x000ef20000000a00 */
[----:B------:R-:W-:-:S02]  /*0cf0*/  @!P2 IMAD.IADD R2, R2, 0x1, -R7 ;  /* 0x000000010202a824 */ /* 0x000fc400078e0a07 */
[----:B------:R-:W-:Y:S01]  /*0d00*/  @!P2 VIADD R0, R0, 0x1 ;  /* 0x000000010000a836 */ /* 0x000fe20000000000 */
[----:B------:R-:W-:Y:S02]  /*0d10*/  ISETP.NE.AND P2, PT, R8, RZ, PT ;  /* 0x000000ff0800720c */ /* 0x000fe40003f45270 */
[----:B------:R-:W-:Y:S02]  /*0d20*/  ISETP.GE.U32.AND P3, PT, R2, R7, PT ;  /* 0x000000070200720c */ /* 0x000fe40003f66070 */
[----:B------:R-:W-:Y:S01]  /*0d30*/  LOP3.LUT R2, R36, R8, RZ, 0x3c, !PT ;  /* 0x0000000824027212 */ /* 0x000fe200078e3cff */
[----:B------:R-:W1:Y:S03]  /*0d40*/  @P0 LDC R30, c[0x0][0x2e4] ;  /* 0x0000b900ff1e0b82 */ /* 0x000e660000000800 */
[----:B------:R-:W-:-:S07]  /*0d50*/  ISETP.GE.AND P1, PT, R2, RZ, PT ;  /* 0x000000ff0200720c */ /* 0x000fce0003f26270 */
[----:B------:R-:W-:Y:S01]  /*0d60*/  @P3 VIADD R0, R0, 0x1 ;  /* 0x0000000100003836 */ /* 0x000fe20000000000 */
[----:B------:R-:W-:Y:S01]  /*0d70*/  ISETP.NE.AND P3, PT, RZ, UR4, PT ;  /* 0x00000004ff007c0c */ /* 0x000fe2000bf65270 */
[----:B------:R-:W-:Y:S02]  /*0d80*/  ULDC UR4, c[0x0][0x2dc] ;  /* 0x0000b70000047ab9 */ /* 0x000fe40000000800 */
[----:B------:R-:W-:Y:S02]  /*0d90*/  IMAD.MOV.U32 R9, RZ, RZ, R0 ;  /* 0x000000ffff097224 */ /* 0x000fe400078e0000 */
[----:B----4-:R-:W-:Y:S02]  /*0da0*/  @P0 IMAD R0, R245, UR16, RZ ;  /* 0x00000010f5000c24 */ /* 0x010fe4000f8e02ff */
[----:B---3--:R-:W-:-:S04]  /*0db0*/  IMAD.WIDE.U32 R2, R10, R4, RZ ;  /* 0x000000040a027225 */ /* 0x008fc800078e00ff */
[----:B------:R-:W-:Y:S01]  /*0dc0*/  @!P1 IMAD.MOV R9, RZ, RZ, -R9 ;  /* 0x000000ffff099224 */ /* 0x000fe200078e0a09 */
[----:B------:R-:W-:Y:S01]  /*0dd0*/  @!P2 LOP3.LUT R9, RZ, R8, RZ, 0x33, !PT ;  /* 0x00000008ff09a212 */ /* 0x000fe200078e33ff */
[----:B------:R-:W-:Y:S01]  /*0de0*/  IMAD R5, R10, R5, R3 ;  /* 0x000000050a057224 */ /* 0x000fe200078e0203 */
[----:B------:R-:W-:Y:S01]  /*0df0*/  SEL R33, R2, RZ, P3 ;  /* 0x000000ff02217207 */ /* 0x000fe20001800000 */
[C---:B-1----:R-:W-:Y:S01]  /*0e00*/  @P0 IMAD R30, R36.reuse, R30, R0 ;  /* 0x0000001e241e0224 */ /* 0x042fe200078e0200 */
[----:B------:R-:W-:Y:S01]  /*0e10*/  SHF.R.S32.HI R8, RZ, 0x1f, R52 ;  /* 0x0000001fff087819 */ /* 0x000fe20000011434 */
[----:B------:R-:W-:Y:S01]  /*0e20*/  VIADD R0, R245, 0x3f ;  /* 0x0000003ff5007836 */ /* 0x000fe20000000000 */
[----:B------:R-:W-:Y:S01]  /*0e30*/  SEL R34, R5, RZ, P3 ;  /* 0x000000ff05227207 */ /* 0x000fe20001800000 */
[----:B------:R-:W-:Y:S01]  /*0e40*/  IMAD R37, R36, UR4, RZ ;  /* 0x0000000424257c24 */ /* 0x000fe2000f8e02ff */
[----:B------:R-:W-:Y:S01]  /*0e50*/  SHF.R.S32.HI R29, RZ, 0x1f, R9 ;  /* 0x0000001fff1d7819 */ /* 0x000fe20000011409 */
[----:B------:R-:W-:Y:S01]  /*0e60*/  @!P0 IMAD R3, R38, UR16, R36 ;  /* 0x0000001026038c24 */ /* 0x000fe2000f8e0224 */
[----:B------:R-:W-:-:S02]  /*0e70*/  SHF.R.S32.HI R4, RZ, 0x1f, R0 ;  /* 0x0000001fff047819 */ /* 0x000fc40000011400 */
[----:B------:R-:W-:Y:S01]  /*0e80*/  SHF.R.S32.HI R39, RZ, 0x1f, R37 ;  /* 0x0000001fff277819 */ /* 0x000fe20000011425 */
[----:B------:R-:W-:Y:S01]  /*0e90*/  @!P0 IMAD R30, R3, R245, RZ ;  /* 0x000000f5031e8224 */ /* 0x000fe200078e02ff */
[----:B------:R-:W-:-:S04]  /*0ea0*/  LEA.HI R0, R4, R0, RZ, 0x6 ;  /* 0x0000000004007211 */ /* 0x000fc800078f30ff */
[----:B------:R-:W-:Y:S02]  /*0eb0*/  LOP3.LUT R12, R0, 0xffffffc0, RZ, 0xc0, !PT ;  /* 0xffffffc0000c7812 */ /* 0x000fe400078ec0ff */
[----:B------:R-:W-:-:S03]  /*0ec0*/  SHF.R.S32.HI R32, RZ, 0x6, R0 ;  /* 0x00000006ff207819 */ /* 0x000fc60000011400 */
[----:B------:R-:W-:-:S05]  /*0ed0*/  VIADD R12, R12, 0xffffffc0 ;  /* 0xffffffc00c0c7836 */ /* 0x000fca0000000000 */
[----:B------:R-:W-:Y:S01]  /*0ee0*/  SHF.R.S32.HI R13, RZ, 0x1f, R12 ;  /* 0x0000001fff0d7819 */ /* 0x000fe2000001140c */
[----:B------:R-:W-:Y:S06]  /*0ef0*/  @!P0 BRA `(.L_x_449) ;  /* 0x0000000000208947 */ /* 0x000fec0003800000 */
[----:B------:R-:W1:Y:S01]  /*0f00*/  LDC R41, c[0x0][0x2d4] ;  /* 0x0000b500ff297b82 */ /* 0x000e620000000800 */
[----:B------:R-:W-:Y:S01]  /*0f10*/  ULDC UR7, c[0x0][0x2c0] ;  /* 0x0000b00000077ab9 */ /* 0x000fe20000000800 */
[----:B------:R-:W-:Y:S02]  /*0f20*/  ULDC UR6, c[0x0][0x2e4] ;  /* 0x0000b90000067ab9 */ /* 0x000fe40000000800 */
[----:B------:R-:W-:Y:S01]  /*0f30*/  ULEA UR6, UR7, UR6, 0x7 ;  /* 0x0000000607067291 */ /* 0x000fe2000f8e383f */
[----:B-1----:R-:W-:-:S05]  /*0f40*/  IADD3 R0, R41, 0x80, RZ ;  /* 0x0000008029007810 */ /* 0x002fca0007ffe0ff */
[----:B------:R-:W-:-:S04]  /*0f50*/  IMAD R0, R0, UR16, RZ ;  /* 0x0000001000007c24 */ /* 0x000fc8000f8e02ff */
[----:B------:R-:W-:Y:S01]  /*0f60*/  IMAD R31, R36, UR6, R0 ;  /* 0x00000006241f7c24 */ /* 0x000fe2000f8e0200 */
[----:B------:R-:W-:Y:S06]  /*0f70*/  BRA `(.L_x_450) ;  /* 0x00000000000c7947 */ /* 0x000fec0003800000 */
.L_x_449:
[----:B------:R-:W1:Y:S01]  /*0f80*/  LDC R41, c[0x0][0x2d4] ;  /* 0x0000b500ff297b82 */ /* 0x000e620000000800 */
[----:B------:R-:W-:-:S04]  /*0f90*/  IMAD R0, R38, UR16, R36 ;  /* 0x0000001026007c24 */ /* 0x000fc8000f8e0224 */
[----:B-1----:R-:W-:-:S07]  /*0fa0*/  IMAD R31, R0, R41, RZ ;  /* 0x00000029001f7224 */ /* 0x002fce00078e02ff */
.L_x_450:
[----:B------:R-:W2:Y:S01]  /*0fb0*/  LDL.64 R2, [R1+0x8] ;  /* 0x0000080001027983 */ /* 0x000ea20000100a00 */
[----:B------:R-:W1:Y:S03]  /*0fc0*/  LDC.64 R26, c[0x0][0x240] ;  /* 0x00009000ff1a7b82 */ /* 0x000e660000000a00 */
[----:B------:R-:W2:Y:S01]  /*0fd0*/  LDL.64 R46, [R1+0x8] ;  /* 0x00000800012e7983 */ /* 0x000ea20000100a00 */
[----:B------:R-:W-:Y:S01]  /*0fe0*/  VIADD R206, R32, 0xffffffff ;  /* 0xffffffff20ce7836 */ /* 0x000fe20000000000 */
[----:B------:R-:W-:Y:S01]  /*0ff0*/  ULDC.64 UR6, c[0x0][0x258] ;  /* 0x0000960000067ab9 */ /* 0x000fe20000000a00 */
[----:B------:R-:W-:Y:S01]  /*1000*/  ULDC.64 UR8, c[0x0][0x428] ;  /* 0x00010a0000087ab9 */ /* 0x000fe20000000a00 */
[----:B------:R-:W3:Y:S01]  /*1010*/  S2R R43, SR_TID.X ;  /* 0x00000000002b7919 */ /* 0x000ee20000002100 */
[----:B------:R-:W4:Y:S01]  /*1020*/  LDC.64 R4, c[0x0][0x228] ;  /* 0x00008a00ff047b82 */ /* 0x000f220000000a00 */
[----:B------:R-:W1:Y:S01]  /*1030*/  S2R R44, SR_TID.X ;  /* 0x00000000002c7919 */ /* 0x000e620000002100 */
[----:B------:R-:W1:Y:S06]  /*1040*/  S2R R53, SR_TID.X ;  /* 0x0000000000357919 */ /* 0x000e6c0000002100 */
[----:B------:R-:W1:Y:S08]  /*1050*/  LDC.64 R10, c[0x0][0x418] ;  /* 0x00010600ff0a7b82 */ /* 0x000e700000000a00 */
[----:B------:R-:W2:Y:S01]  /*1060*/  LDC.64 R24, c[0x0][0x420] ;  /* 0x00010800ff187b82 */ /* 0x000ea20000000a00 */
[----:B----4-:R-:W-:-:S07]  /*1070*/  IMAD R16, R4, UR21, RZ ;  /* 0x0000001504107c24 */ /* 0x010fce000f8e02ff */
[----:B------:R-:W4:Y:S01]  /*1080*/  LDC.64 R18, c[0x0][0x238] ;  /* 0x00008e00ff127b82 */ /* 0x000f220000000a00 */
[----:B------:R-:W-:Y:S01]  /*1090*/  IMAD R5, R5, UR16, R16 ;  /* 0x0000001005057c24 */ /* 0x000fe2000f8e0210 */
[----:B---3--:R-:W-:Y:S01]  /*10a0*/  SHF.R.S32.HI R43, RZ, 0x1f, R43 ;  /* 0x0000001fff2b7819 */ /* 0x008fe2000001142b */
[----:B-1----:R-:W-:-:S05]  /*10b0*/  IMAD R22, R10, UR21, RZ ;  /* 0x000000150a167c24 */ /* 0x002fca000f8e02ff */
[----:B------:R-:W1:Y:S01]  /*10c0*/  LDC.64 R16, c[0x0][0x250] ;  /* 0x00009400ff107b82 */ /* 0x000e620000000a00 */
[----:B------:R-:W-:Y:S01]  /*10d0*/  LEA.HI R43, R43, R44, RZ, 0x3 ;  /* 0x0000002c2b2b7211 */ /* 0x000fe200078f18ff */
[----:B------:R-:W-:-:S03]  /*10e0*/  IMAD R22, R11, UR16, R22 ;  /* 0x000000100b167c24 */ /* 0x000fc6000f8e0216 */
[----:B------:R-:W-:Y:S02]  /*10f0*/  SHF.R.S32.HI R43, RZ, 0x3, R43 ;  /* 0x00000003ff2b7819 */ /* 0x000fe4000001142b */
[----:B------:R-:W-:Y:S01]  /*1100*/  SHF.R.S32.HI R54, RZ, 0x1f, R53 ;  /* 0x0000001fff367819 */ /* 0x000fe20000011435 */
[----:B------:R-:W3:Y:S01]  /*1110*/  LDC.64 R20, c[0x0][0x248] ;  /* 0x00009200ff147b82 */ /* 0x000ee20000000a00 */
[----:B------:R-:W-:Y:S02]  /*1120*/  SHF.R.S32.HI R35, RZ, 0x1f, R43 ;  /* 0x0000001fff237819 */ /* 0x000fe4000001142b */
[----:B------:R-:W-:-:S05]  /*1130*/  IADD3 R0, P0, R43, R12, RZ ;  /* 0x0000000c2b007210 */ /* 0x000fca0007f1e0ff */
[----:B------:R-:W-:Y:S01]  /*1140*/  IMAD.X R15, R35, 0x1, R13, P0 ;  /* 0x00000001230f7824 */ /* 0x000fe200000e060d */
[----:B------:R-:W-:Y:S02]  /*1150*/  IADD3 R45, P0, R52, R6, RZ ;  /* 0x00000006342d7210 */ /* 0x000fe40007f1e0ff */
[----:B------:R-:W-:Y:S01]  /*1160*/  LEA.HI R6, R54, R53, RZ, 0x5 ;  /* 0x0000003536067211 */ /* 0x000fe200078f28ff */
[----:B------:R-:W-:Y:S02]  /*1170*/  IMAD R7, R15, R26, RZ ;  /* 0x0000001a0f077224 */ /* 0x000fe400078e02ff */
[----:B------:R-:W-:Y:S01]  /*1180*/  IMAD.X R44, R14, 0x1, R8, P0 ;  /* 0x000000010e2c7824 */ /* 0x000fe200000e0608 */
[----:B------:R-:W-:Y:S01]  /*1190*/  SHF.R.S32.HI R28, RZ, 0x5, R6 ;  /* 0x00000005ff1c7819 */ /* 0x000fe20000011406 */
[----:B------:R-:W-:Y:S02]  /*11a0*/  IMAD R7, R0, R27, R7 ;  /* 0x0000001b00077224 */ /* 0x000fe400078e0207 */
[----:B------:R-:W-:-:S02]  /*11b0*/  IMAD R14, R40, UR6, RZ ;  /* 0x00000006280e7c24 */ /* 0x000fc4000f8e02ff */
[----:B-1----:R-:W-:Y:S02]  /*11c0*/  IMAD R11, R44, R16, RZ ;  /* 0x000000102c0b7224 */ /* 0x002fe400078e02ff */
[----:B------:R-:W-:Y:S02]  /*11d0*/  IMAD R14, R36, UR7, R14 ;  /* 0x00000007240e7c24 */ /* 0x000fe4000f8e020e */
[----:B------:R-:W-:Y:S01]  /*11e0*/  IMAD R11, R45, R17, R11 ;  /* 0x000000112d0b7224 */ /* 0x000fe200078e020b */
[----:B------:R-:W-:Y:S01]  /*11f0*/  @P3 BAR.SYNC.DEFER_BLOCKING 0x0 ;  /* 0x0000000000003b1d */ /* 0x000fe20000010000 */
[----:B--2---:R-:W-:-:S05]  /*1200*/  IMAD.MOV.U32 R46, RZ, RZ, R2 ;  /* 0x000000ffff2e7224 */ /* 0x004fca00078e0002 */
[----:B------:R-:W-:-:S03]  /*1210*/  SHF.R.S32.HI R47, RZ, 0x1f, R46 ;  /* 0x0000001fff2f7819 */ /* 0x000fc6000001142e */
[----:B------:R-:W-:Y:S02]  /*1220*/  IMAD.WIDE.U32 R2, R0, R26, R46 ;  /* 0x0000001a00027225 */ /* 0x000fe400078e002e */
[----:B------:R1:W-:Y:S02]  /*1230*/  STL [R1+0xc], R47 ;  /* 0x00000c2f01007387 */ /* 0x0003e40000100800 */
[----:B------:R-:W-:Y:S01]  /*1240*/  IMAD.IADD R3, R3, 0x1, R7 ;  /* 0x0000000103037824 */ /* 0x000fe200078e0207 */
[----:B------:R-:W-:Y:S01]  /*1250*/  LEA.HI R7, R206, R206, RZ, 0x1 ;  /* 0x000000cece077211 */ /* 0x000fe200078f08ff */
[----:B------:R-:W-:Y:S01]  /*1260*/  STL [R1], R45 ;  /* 0x0000002d01007387 */ /* 0x000fe20000100800 */
[----:B------:R-:W-:Y:S02]  /*1270*/  IMAD.WIDE.U32 R2, R4, UR16, R2 ;  /* 0x0000001004027c25 */ /* 0x000fe4000f8e0002 */
[----:B------:R-:W-:Y:S01]  /*1280*/  LOP3.LUT R4, R7, 0xfffffffe, RZ, 0xc0, !PT ;  /* 0xfffffffe07047812 */ /* 0x000fe200078ec0ff */
[----:B------:R2:W-:Y:S01]  /*1290*/  STL [R1+0x10], R44 ;  /* 0x0000102c01007387 */ /* 0x0005e20000100800 */
[----:B------:R-:W-:-:S03]  /*12a0*/  IMAD.IADD R3, R3, 0x1, R5 ;  /* 0x0000000103037824 */ /* 0x000fc600078e0205 */
[----:B------:R-:W-:Y:S02]  /*12b0*/  IMAD.IADD R4, R206, 0x1, -R4 ;  /* 0x00000001ce047824 */ /* 0x000fe400078e0a04 */
[----:B------:R-:W-:Y:S01]  /*12c0*/  IMAD.WIDE.U32 R2, R36, UR6, R2 ;  /* 0x0000000624027c25 */ /* 0x000fe2000f8e0002 */
[----:B------:R-:W-:Y:S02]  /*12d0*/  ULDC.64 UR6, c[0x0][0x210] ;  /* 0x0000840000067ab9 */ /* 0x000fe40000000a00 */
[----:B------:R-:W-:Y:S01]  /*12e0*/  ISETP.NE.AND P0, PT, R4, 0x1, PT ;  /* 0x000000010400780c */ /* 0x000fe20003f05270 */
[----:B------:R-:W-:Y:S01]  /*12f0*/  IMAD.IADD R3, R3, 0x1, R14 ;  /* 0x0000000103037824 */ /* 0x000fe200078e020e */
[----:B------:R-:W-:Y:S02]  /*1300*/  LOP3.LUT R4, R6, 0xffffffe0, RZ, 0xc0, !PT ;  /* 0xffffffe006047812 */ /* 0x000fe400078ec0ff */
[----:B------:R-:W-:Y:S02]  /*1310*/  SHF.R.S32.HI R6, RZ, 0x1f, R6 ;  /* 0x0000001fff067819 */ /* 0x000fe40000011406 */
[----:B------:R-:W-:Y:S01]  /*1320*/  LEA R204, P1, R2, UR6, 0x1 ;  /* 0x0000000602cc7c11 */ /* 0x000fe2000f8208ff */
[----:B------:R-:W-:Y:S01]  /*1330*/  IMAD.IADD R23, R53, 0x1, -R4 ;  /* 0x0000000135177824 */ /* 0x000fe200078e0a04 */
[----:B------:R-:W-:Y:S01]  /*1340*/  LEA.HI R6, R6, R28, RZ, 0x2 ;  /* 0x0000001c06067211 */ /* 0x000fe200078f10ff */
[----:B------:R-:W-:Y:S01]  /*1350*/  IMAD.WIDE.U32 R4, R10, UR16, R46 ;  /* 0x000000100a047c25 */ /* 0x000fe2000f8e002e */
[----:B------:R-:W-:Y:S01]  /*1360*/  LEA.HI.X R205, R2, UR7, R3, 0x1, P1 ;  /* 0x0000000702cd7c11 */ /* 0x000fe200088f0c03 */
[----:B------:R-:W-:Y:S01]  /*1370*/  ULDC.64 UR6, c[0x0][0x268] ;  /* 0x00009a0000067ab9 */ /* 0x000fe20000000a00 */
[----:B------:R-:W-:Y:S01]  /*1380*/  SHF.R.S32.HI R8, RZ, 0x1f, R23 ;  /* 0x0000001fff087819 */ /* 0x000fe20000011417 */
[----:B------:R-:W-:Y:S01]  /*1390*/  IMAD.IADD R5, R5, 0x1, R22 ;  /* 0x0000000105057824 */ /* 0x000fe200078e0216 */
[----:B------:R-:W-:Y:S01]  /*13a0*/  LOP3.LUT R10, R6, 0xfffffffc, RZ, 0xc0, !PT ;  /* 0xfffffffc060a7812 */ /* 0x000fe200078ec0ff */
[----:B------:R-:W-:Y:S01]  /*13b0*/  IMAD.WIDE.U32 R6, R45, R16, R46 ;  /* 0x000000102d067225 */ /* 0x000fe200078e002e */
[----:B------:R-:W-:-:S03]  /*13c0*/  LEA.HI R8, R8, R23, RZ, 0x2 ;  /* 0x0000001708087211 */ /* 0x000fc600078f10ff */
[-C--:B------:R-:W-:Y:S01]  /*13d0*/  IMAD R2, R15, R24.reuse, RZ ;  /* 0x000000180f027224 */ /* 0x080fe200078e02ff */
[----:B------:R-:W-:Y:S01]  /*13e0*/  SHF.R.S32.HI R8, RZ, 0x2, R8 ;  /* 0x00000002ff087819 */ /* 0x000fe20000011408 */
[----:B------:R-:W-:Y:S02]  /*13f0*/  IMAD.IADD R10, R28, 0x1, -R10 ;  /* 0x000000011c0a7824 */ /* 0x000fe400078e0a0a */
[----:B------:R-:W-:Y:S02]  /*1400*/  IMAD.IADD R3, R7, 0x1, R11 ;  /* 0x0000000107037824 */ /* 0x000fe400078e020b */
[C---:B------:R-:W-:Y:S02]  /*1410*/  IMAD R7, R0.reuse, R25, R2 ;  /* 0x0000001900077224 */ /* 0x040fe400078e0202 */
[----:B------:R-:W-:-:S04]  /*1420*/  IMAD.WIDE.U32 R4, R0, R24, R4 ;  /* 0x0000001800047225 */ /* 0x000fc800078e0004 */
[----:B------:R-:W-:Y:S02]  /*1430*/  IMAD R22, R10, 0x10, R8 ;  /* 0x000000100a167824 */ /* 0x000fe400078e0208 */
[----:B------:R-:W-:Y:S02]  /*1440*/  IMAD.IADD R5, R5, 0x1, R7 ;  /* 0x0000000105057824 */ /* 0x000fe400078e0207 */
[----:B------:R-:W-:Y:S02]  /*1450*/  IMAD R10, R40, UR8, RZ ;  /* 0x00000008280a7c24 */ /* 0x000fe4000f8e02ff */
[----:B------:R-:W-:-:S04]  /*1460*/  IMAD.WIDE.U32 R4, R36, UR8, R4 ;  /* 0x0000000824047c25 */ /* 0x000fc8000f8e0004 */
[----:B------:R-:W-:Y:S01]  /*1470*/  IMAD R10, R36, UR9, R10 ;  /* 0x00000009240a7c24 */ /* 0x000fe2000f8e020a */
[----:B------:R-:W-:Y:S01]  /*1480*/  ULDC.64 UR8, c[0x0][0x220] ;  /* 0x0000880000087ab9 */ /* 0x000fe20000000a00 */
[----:B------:R-:W2:Y:S01]  /*1490*/  LDL R36, [R1+0x14] ;  /* 0x0000140001247983 */ /* 0x000ea20000100800 */
[C---:B----4-:R-:W-:Y:S02]  /*14a0*/  IMAD R8, R18.reuse, UR21, RZ ;  /* 0x0000001512087c24 */ /* 0x050fe4000f8e02ff */
[----:B------:R-:W-:Y:S02]  /*14b0*/  IMAD.MOV.U32 R2, RZ, RZ, R6 ;  /* 0x000000ffff027224 */ /* 0x000fe400078e0006 */
[----:B------:R-:W-:Y:S02]  /*14c0*/  IMAD R0, R19, UR16, R8 ;  /* 0x0000001013007c24 */ /* 0x000fe4000f8e0208 */
[----:B------:R-:W-:Y:S02]  /*14d0*/  IMAD.WIDE.U32 R2, R18, UR16, R2 ;  /* 0x0000001012027c25 */ /* 0x000fe4000f8e0002 */
[----:B------:R-:W4:Y:S02]  /*14e0*/  LDC.64 R18, c[0x0][0x230] ;  /* 0x00008c00ff127b82 */ /* 0x000f240000000a00 */
[----:B------:R-:W-:-:S02]  /*14f0*/  IMAD.IADD R3, R3, 0x1, R0 ;  /* 0x0000000103037824 */ /* 0x000fc400078e0200 */
[----:B------:R-:W-:Y:S02]  /*1500*/  IMAD R0, R29, UR6, RZ ;  /* 0x000000061d007c24 */ /* 0x000fe4000f8e02ff */
[----:B------:R-:W-:-:S04]  /*1510*/  IMAD.WIDE.U32 R2, R9, UR6, R2 ;  /* 0x0000000609027c25 */ /* 0x000fc8000f8e0002 */
[----:B------:R-:W-:Y:S01]  /*1520*/  IMAD R8, R9, UR7, R0 ;  /* 0x0000000709087c24 */ /* 0x000fe2000f8e0200 */
[----:B------:R-:W-:Y:S01]  /*1530*/  ULDC.64 UR6, c[0x0][0x3e0] ;  /* 0x0000f80000067ab9 */ /* 0x000fe20000000a00 */
[-C--:B---3--:R-:W-:Y:S01]  /*1540*/  IMAD R0, R44, R20.reuse, RZ ;  /* 0x000000142c007224 */ /* 0x088fe200078e02ff */
[----:B------:R-:W-:Y:S01]  /*1550*/  LEA R202, P2, R4, UR6, 0x1 ;  /* 0x0000000604ca7c11 */ /* 0x000fe2000f8408ff */
[----:B------:R-:W-:Y:S02]  /*1560*/  IMAD.IADD R10, R5, 0x1, R10 ;  /* 0x00000001050a7824 */ /* 0x000fe400078e020a */
[----:B------:R-:W-:-:S03]  /*1570*/  IMAD.WIDE.U32 R6, R45, R20, R46 ;  /* 0x000000142d067225 */ /* 0x000fc600078e002e */
[----:B------:R-:W-:Y:S01]  /*1580*/  LEA.HI.X R203, R4, UR7, R10, 0x1, P2 ;  /* 0x0000000704cb7c11 */ /* 0x000fe200090f0c0a */
[----:B------:R-:W-:Y:S01]  /*1590*/  IMAD R0, R45, R21, R0 ;  /* 0x000000152d007224 */ /* 0x000fe200078e0200 */
[----:B------:R-:W-:Y:S01]  /*15a0*/  LEA R14, P1, R26, R204, 0x6 ;  /* 0x000000cc1a0e7211 */ /* 0x000fe200078230ff */
[----:B------:R-:W-:Y:S01]  /*15b0*/  IMAD.MOV.U32 R4, RZ, RZ, R2 ;  /* 0x000000ffff047224 */ /* 0x000fe200078e0002 */
[----:B------:R-:W-:Y:S01]  /*15c0*/  MOV R2, R6 ;  /* 0x0000000600027202 */ /* 0x000fe20000000f00 */
[----:B------:R-:W-:Y:S01]  /*15d0*/  IMAD.IADD R5, R3, 0x1, R8 ;  /* 0x0000000103057824 */ /* 0x000fe200078e0208 */
[----:B------:R-:W-:Y:S01]  /*15e0*/  ULDC.64 UR6, c[0x0][0x260] ;  /* 0x0000980000067ab9 */ /* 0x000fe20000000a00 */
[----:B------:R-:W-:Y:S02]  /*15f0*/  IMAD.IADD R3, R7, 0x1, R0 ;  /* 0x0000000107037824 */ /* 0x000fe400078e0200 */
[C---:B----4-:R-:W-:Y:S02]  /*1600*/  IMAD R8, R18.reuse, UR21, RZ ;  /* 0x0000001512087c24 */ /* 0x050fe4000f8e02ff */
[----:B------:R-:W-:-:S04]  /*1610*/  IMAD.WIDE.U32 R6, R18, UR16, R2 ;  /* 0x0000001012067c25 */ /* 0x000fc8000f8e0002 */
[----:B------:R-:W-:Y:S02]  /*1620*/  IMAD R8, R19, UR16, R8 ;  /* 0x0000001013087c24 */ /* 0x000fe4000f8e0208 */
[----:B------:R-:W3:Y:S01]  /*1630*/  LDC.64 R18, c[0x0][0x2b0] ;  /* 0x0000ac00ff127b82 */ /* 0x000ee20000000a00 */
[-C--:B------:R-:W-:Y:S02]  /*1640*/  IMAD R0, R35, R16.reuse, RZ ;  /* 0x0000001023007224 */ /* 0x080fe400078e02ff */
[----:B------:R-:W-:-:S04]  /*1650*/  IMAD.WIDE.U32 R4, R43, R16, R4 ;  /* 0x000000102b047225 */ /* 0x000fc800078e0004 */
[----:B------:R-:W-:Y:S01]  /*1660*/  IMAD R0, R43, R17, R0 ;  /* 0x000000112b007224 */ /* 0x000fe200078e0200 */
[----:B------:R-:W-:-:S03]  /*1670*/  LEA R2, P2, R4, UR8, 0x1 ;  /* 0x0000000804027c11 */ /* 0x000fc6000f8408ff */
[----:B------:R-:W-:Y:S01]  /*1680*/  IMAD.IADD R0, R5, 0x1, R0 ;  /* 0x0000000105007824 */ /* 0x000fe200078e0200 */
[----:B------:R-:W-:Y:S01]  /*1690*/  LEA.HI.X R15, R26, R205, R27, 0x6, P1 ;  /* 0x000000cd1a0f7211 */ /* 0x000fe200008f341b */
[----:B------:R-:W-:Y:S01]  /*16a0*/  IMAD.IADD R5, R7, 0x1, R8 ;  /* 0x0000000107057824 */ /* 0x000fe200078e0208 */
[----:B------:R-:W-:Y:S01]  /*16b0*/  LEA R10, P1, R24, R202, 0x6 ;  /* 0x000000ca180a7211 */ /* 0x000fe200078230ff */
[----:B------:R-:W-:Y:S01]  /*16c0*/  IMAD R7, R29, UR6, RZ ;  /* 0x000000061d077c24 */ /* 0x000fe2000f8e02ff */
[----:B------:R-:W-:Y:S01]  /*16d0*/  LEA.HI.X R3, R4, UR9, R0, 0x1, P2 ;  /* 0x0000000904037c11 */ /* 0x000fe200090f0c00 */
[----:B------:R-:W-:Y:S01]  /*16e0*/  IMAD.MOV.U32 R4, RZ, RZ, R6 ;  /* 0x000000ffff047224 */ /* 0x000fe200078e0006 */
[----:B------:R-:W-:Y:S01]  /*16f0*/  LEA.HI.X R11, R24, R203, R25, 0x6, P1 ;  /* 0x000000cb180b7211 */ /* 0x000fe200008f3419 */
[C---:B------:R-:W-:Y:S01]  /*1700*/  IMAD R6, R9.reuse, UR7, R7 ;  /* 0x0000000709067c24 */ /* 0x040fe2000f8e0207 */
[----:B------:R-:W-:Y:S01]  /*1710*/  LEA R8, P1, R16, R2, 0x6 ;  /* 0x0000000210087211 */ /* 0x000fe200078230ff */
[----:B------:R-:W-:Y:S01]  /*1720*/  IMAD.WIDE.U32 R4, R9, UR6, R4 ;  /* 0x0000000609047c25 */ /* 0x000fe2000f8e0004 */
[----:B------:R-:W-:-:S03]  /*1730*/  ULDC.64 UR6, c[0x0][0x218] ;  /* 0x0000860000067ab9 */ /* 0x000fc60000000a00 */
[----:B------:R-:W-:Y:S01]  /*1740*/  IMAD.IADD R0, R12, 0x1, R30 ;  /* 0x000000010c007824 */ /* 0x000fe200078e021e */
[----:B------:R-:W-:Y:S01]  /*1750*/  LEA.HI.X R9, R16, R3, R17, 0x6, P1 ;  /* 0x0000000310097211 */ /* 0x000fe200008f3411 */
[----:B------:R-:W-:Y:S02]  /*1760*/  IMAD.IADD R5, R5, 0x1, R6 ;  /* 0x0000000105057824 */ /* 0x000fe400078e0206 */
[----:B---3--:R-:W-:Y:S01]  /*1770*/  IMAD.WIDE R6, R0, 0x4, R18 ;  /* 0x0000000400067825 */ /* 0x008fe200078e0212 */
[----:B------:R-:W-:-:S03]  /*1780*/  SHF.R.S32.HI R0, RZ, 0x1f, R22 ;  /* 0x0000001fff007819 */ /* 0x000fc60000011416 */
[----:B------:R-:W-:Y:S01]  /*1790*/  IMAD.WIDE.U32 R4, R43, R20, R4 ;  /* 0x000000142b047225 */ /* 0x000fe200078e0004 */
[----:B------:R-:W-:-:S03]  /*17a0*/  SHF.L.U64.HI R243, R22, 0x2, R0 ;  /* 0x0000000216f37819 */ /* 0x000fc60000010200 */
[----:B------:R-:W-:Y:S02]  /*17b0*/  IMAD.MOV.U32 R221, RZ, RZ, R7 ;  /* 0x000000ffffdd7224 */ /* 0x000fe400078e0007 */
[----:B------:R-:W-:Y:S02]  /*17c0*/  IMAD.MOV.U32 R222, RZ, RZ, R6 ;  /* 0x000000ffffde7224 */ /* 0x000fe400078e0006 */
[----:B------:R-:W-:Y:S02]  /*17d0*/  IMAD.SHL.U32 R242, R22, 0x4, RZ ;  /* 0x0000000416f27824 */ /* 0x000fe400078e00ff */
[----:B------:R-:W-:-:S03]  /*17e0*/  IMAD R237, R38, UR4, RZ ;  /* 0x0000000426ed7c24 */ /* 0x000fc6000f8e02ff */
[----:B------:R-:W-:Y:S01]  /*17f0*/  IADD3 R6, P2, R242, R222, RZ ;  /* 0x000000def2067210 */ /* 0x000fe20007f5e0ff */
[----:B------:R-:W-:Y:S01]  /*1800*/  IMAD.MOV.U32 R176, RZ, RZ, 0x20 ;  /* 0x00000020ffb07424 */ /* 0x000fe200078e00ff */
        /* <DEDUP_REMOVED lines=16> */
[----:B-1----:R-:W-:-:S02]  /*1910*/  CS2R R46, SRZ ;  /* 0x00000000002e7805 */ /* 0x002fc4000001ff00 */
[----:B--2---:R-:W-:Y:S02]  /*1920*/  CS2R R44, SRZ ;  /* 0x00000000002c7805 */ /* 0x004fe4000001ff00 */
[----:B------:R-:W-:Y:S02]  /*1930*/  CS2R R50, SRZ ;  /* 0x0000000000327805 */ /* 0x000fe4000001ff00 */
[----:B------:R-:W-:Y:S02]  /*1940*/  CS2R R48, SRZ ;  /* 0x0000000000307805 */ /* 0x000fe4000001ff00 */
[----:B------:R-:W-:Y:S02]  /*1950*/  CS2R R26, SRZ ;  /* 0x00000000001a7805 */ /* 0x000fe4000001ff00 */
[----:B------:R-:W-:Y:S02]  /*1960*/  CS2R R24, SRZ ;  /* 0x0000000000187805 */ /* 0x000fe4000001ff00 */
[----:B------:R-:W-:-:S05]  /*1970*/  LEA R208, R36, UR5, 0x1 ;  /* 0x0000000524d07c11 */ /* 0x000fca000f8e08ff */
[----:B------:R-:W-:Y:S01]  /*1980*/  @!PT LDS RZ, [RZ] ;  /* 0x00000000fffff984 */ /* 0x000fe20000000800 */
[----:B------:R-:W-:Y:S01]  /*1990*/  @!PT LDS RZ, [RZ] ;  /* 0x00000000fffff984 */ /* 0x000fe20000000800 */
[----:B------:R-:W-:Y:S01]  /*19a0*/  @!PT LDS RZ, [RZ] ;  /* 0x00000000fffff984 */ /* 0x000fe20000000800 */
[----:B------:R-:W-:Y:S04]  /*19b0*/  LDGSTS.E.BYPASS.LTC128B.128 [R208+0x10000], desc[UR18][R2.64] ;  /* 0x1000000002d07fae */ /* 0x000fe8000b901d52 */
[----:B------:R1:W-:Y:S04]  /*19c0*/  LDGSTS.E.BYPASS.LTC128B.128 [R208+0x12000], desc[UR18][R2.64+0x80] ;  /* 0x1200008002d07fae */ /* 0x0003e8000b901d52 */
[----:B------:R-:W-:Y:S04]  /*19d0*/  LDGSTS.E.BYPASS.LTC128B.128 [R208+0x11000], desc[UR18][R8.64] ;  /* 0x1100000008d07fae */ /* 0x000fe8000b901d52 */
[----:B------:R-:W-:Y:S04]  /*19e0*/  LDGSTS.E.BYPASS.LTC128B.128 [R208+0x13000], desc[UR18][R8.64+0x80] ;  /* 0x1300008008d07fae */ /* 0x000fe8000b901d52 */
[----:B------:R-:W0:Y:S04]  /*19f0*/  LDGDEPBAR ;  /* 0x00000000000079af */ /* 0x000e280000000000 */
[----:B------:R-:W-:Y:S04]  /*1a00*/  LDGSTS.E.BYPASS.LTC128B.128 [R208+0x8000], desc[UR18][R202.64] ;  /* 0x08000000cad07fae */ /* 0x000fe8000b901d52 */
[----:B------:R-:W-:Y:S04]  /*1a10*/  LDGSTS.E.BYPASS.LTC128B.128 [R208+0xa000], desc[UR18][R202.64+0x80] ;  /* 0x0a000080cad07fae */ /* 0x000fe8000b901d52 */
[----:B------:R-:W-:Y:S01]  /*1a20*/  LDGSTS.E.BYPASS.LTC128B.128 [R208+0x9000], desc[UR18][R10.64] ;  /* 0x090000000ad07fae */ /* 0x000fe2000b901d52 */
[----:B-1----:R-:W-:-:S03]  /*1a30*/  IMAD R3, R35, R20, RZ ;  /* 0x0000001423037224 */ /* 0x002fc600078e02ff */
[----:B------:R1:W-:Y:S01]  /*1a40*/  LDGSTS.E.BYPASS.LTC128B.128 [R208+0xb000], desc[UR18][R10.64+0x80] ;  /* 0x0b0000800ad07fae */ /* 0x0003e2000b901d52 */
[----:B------:R-:W-:Y:S02]  /*1a50*/  VIADD R2, R36, 0x2000 ;  /* 0x0000200024027836 */ /* 0x000fe40000000000 */
[----:B------:R-:W-:-:S03]  /*1a60*/  IMAD R3, R43, R21, R3 ;  /* 0x000000152b037224 */ /* 0x000fc600078e0203 */
[----:B------:R-:W-:Y:S01]  /*1a70*/  SEL R7, R2, R36, !P0 ;  /* 0x0000002402077207 */ /* 0x000fe20004000000 */
[----:B------:R-:W-:Y:S01]  /*1a80*/  IMAD.IADD R0, R5, 0x1, R3 ;  /* 0x0000000105007824 */ /* 0x000fe200078e0203 */
[C---:B------:R-:W-:Y:S02]  /*1a90*/  LEA R2, P1, R4.reuse, UR6, 0x1 ;  /* 0x0000000604027c11 */ /* 0x040fe4000f8208ff */
[----:B------:R-:W-:Y:S02]  /*1aa0*/  LEA R207, R7, UR5, 0x1 ;  /* 0x0000000507cf7c11 */ /* 0x000fe4000f8e08ff */
[----:B------:R-:W-:Y:S02]  /*1ab0*/  LEA.HI.X R3, R4, UR7, R0, 0x1, P1 ;  /* 0x0000000704037c11 */ /* 0x000fe400088f0c00 */
[C---:B------:R-:W-:Y:S01]  /*1ac0*/  LEA R4, P1, R20.reuse, R2, 0x6 ;  /* 0x0000000214047211 */ /* 0x040fe200078230ff */
[----:B------:R-:W-:Y:S04]  /*1ad0*/  LDGSTS.E.BYPASS.LTC128B.128 [R207], desc[UR18][R204.64] ;  /* 0x00000000cccf7fae */ /* 0x000fe8000b901d52 */
[----:B------:R-:W-:Y:S01]  /*1ae0*/  LDGSTS.E.BYPASS.LTC128B.128 [R207+0x2000], desc[UR18][R204.64+0x80] ;  /* 0x02000080cccf7fae */ /* 0x000fe2000b901d52 */
[----:B------:R-:W-:-:S03]  /*1af0*/  LEA.HI.X R5, R20, R3, R21, 0x6, P1 ;  /* 0x0000000314057211 */ /* 0x000fc600008f3415 */
[----:B------:R-:W-:Y:S01]  /*1b00*/  LDGSTS.E.BYPASS.LTC128B.128 [R207+0x1000], desc[UR18][R14.64] ;  /* 0x010000000ecf7fae */ /* 0x000fe2000b901d52 */
[----:B------:R-:W-:-:S03]  /*1b10*/  IMAD.SHL.U32 R0, R237, 0x40, RZ ;  /* 0x00000040ed007824 */ /* 0x000fc600078e00ff */
[----:B------:R2:W-:Y:S04]  /*1b20*/  LDGSTS.E.BYPASS.LTC128B.128 [R207+0x3000], desc[UR18][R14.64+0x80] ;  /* 0x030000800ecf7fae */ /* 0x0005e8000b901d52 */
[----:B------:R-:W-:Y:S04]  /*1b30*/  LDGSTS.E.BYPASS.LTC128B.128 [R208+0xc000], desc[UR18][R2.64] ;  /* 0x0c00000002d07fae */ /* 0x000fe8000b901d52 */
[----:B------:R3:W-:Y:S01]  /*1b40*/  LDGSTS.E.BYPASS.LTC128B.128 [R208+0xe000], desc[UR18][R2.64+0x80] ;  /* 0x0e00008002d07fae */ /* 0x0007e2000b901d52 */
[----:B------:R-:W-:Y:S01]  /*1b50*/  IADD3.X R7, R243, R221, RZ, P2, !PT ;  /* 0x000000ddf3077210 */ /* 0x000fe200017fe4ff */
[----:B------:R-:W-:-:S02]  /*1b60*/  USHF.R.S32.HI UR6, URZ, 0x1f, UR4 ;  /* 0x0000001f3f067899 */ /* 0x000fc40008011404 */
[----:B------:R-:W-:Y:S04]  /*1b70*/  LDGSTS.E.BYPASS.LTC128B.128 [R208+0xd000], desc[UR18][R4.64] ;  /* 0x0d00000004d07fae */ /* 0x000fe8000b901d52 */
[----:B------:R4:W-:Y:S04]  /*1b80*/  LDGSTS.E.BYPASS.LTC128B.128 [R208+0xf000], desc[UR18][R4.64+0x80] ;  /* 0x0f00008004d07fae */ /* 0x0009e8000b901d52 */
[----:B------:R-:W0:Y:S04]  /*1b90*/  LDGDEPBAR ;  /* 0x00000000000079af */ /* 0x000e280000000000 */
[----:B------:R-:W5:Y:S01]  /*1ba0*/  LDG.E R217, desc[UR18][R6.64] ;  /* 0x0000001206d97981 */ /* 0x000f62000c1e1900 */
[----:B-1----:R-:W-:Y:S01]  /*1bb0*/  IMAD.WIDE.U32 R10, R38, UR4, RZ ;  /* 0x00000004260a7c25 */ /* 0x002fe2000f8e00ff */
[----:B--2---:R-:W1:Y:S02]  /*1bc0*/  LDC.64 R14, c[0x0][0x478] ;  /* 0x00011e00ff0e7b82 */ /* 0x004e640000000a00 */
[----:B------:R2:W5:Y:S01]  /*1bd0*/  LDG.E R216, desc[UR18][R6.64+0x20] ;  /* 0x0000201206d87981 */ /* 0x000562000c1e1900 */
[----:B---3--:R-:W-:-:S05]  /*1be0*/  IMAD R2, R28, R237, R23 ;  /* 0x000000ed1c027224 */ /* 0x008fca00078e0217 */
[----:B------:R-:W-:Y:S02]  /*1bf0*/  IADD3 R3, P2, P1, R2, R0, R37 ;  /* 0x0000000002037210 */ /* 0x000fe4000795e025 */
[----:B------:R-:W-:Y:S02]  /*1c00*/  SHF.R.S32.HI R0, RZ, 0x1f, R0 ;  /* 0x0000001fff007819 */ /* 0x000fe40000011400 */
[----:B------:R-:W-:Y:S01]  /*1c10*/  SHF.R.S32.HI R2, RZ, 0x1f, R2 ;  /* 0x0000001fff027819 */ /* 0x000fe20000011402 */
[----:B----4-:R-:W-:Y:S01]  /*1c20*/  IMAD.WIDE R4, R41, UR16, R12 ;  /* 0x0000001029047c25 */ /* 0x010fe2000f8e020c */
[----:B------:R-:W-:-:S04]  /*1c30*/  DEPBAR.LE SB0, 0x1 ;  /* 0x000080400000791a */ /* 0x000fc80000000000 */
[----:B------:R-:W-:Y:S01]  /*1c40*/  IADD3.X R8, R2, R0, R39, P2, P1 ;  /* 0x0000000002087210 */ /* 0x000fe200017e2427 */
[----:B------:R-:W-:Y:S01]  /*1c50*/  BAR.SYNC.DEFER_BLOCKING 0x0 ;  /* 0x0000000000007b1d */ /* 0x000fe20000010000 */
[----:B------:R-:W-:Y:S01]  /*1c60*/  IADD3 R2, P1, R3, R33, RZ ;  /* 0x0000002103027210 */ /* 0x000fe20007f3e0ff */
[----:B--2---:R-:W-:Y:S01]  /*1c70*/  IMAD R7, R38, UR6, RZ ;  /* 0x0000000626077c24 */ /* 0x004fe2000f8e02ff */
[----:B------:R-:W-:-:S03]  /*1c80*/  IADD3 R3, -R223, R245, R52 ;  /* 0x000000f5df037210 */ /* 0x000fc60007ffe134 */
[----:B------:R-:W-:Y:S01]  /*1c90*/  IMAD R7, R42, UR4, R7 ;  /* 0x000000042a077c24 */ /* 0x000fe2000f8e0207 */
[----:B------:R-:W-:Y:S01]  /*1ca0*/  ULDC UR4, c[0x0][0x398] ;  /* 0x0000e60000047ab9 */ /* 0x000fe20000000800 */
[----:B------:R-:W-:Y:S01]  /*1cb0*/  IADD3 R0, P2, R4, UR23, RZ ;  /* 0x0000001704007c10 */ /* 0x000fe2000ff5e0ff */
[----:B------:R-:W-:Y:S01]  /*1cc0*/  VIADD R4, R3, -UR4 ;  /* 0x8000000403047c36 */ /* 0x000fe20008000000 */
[----:B------:R-:W-:-:S04]  /*1cd0*/  ULDC.64 UR6, c[0x0][0x400] ;  /* 0x0001000000067ab9 */ /* 0x000fc80000000a00 */
[----:B------:R-:W-:Y:S01]  /*1ce0*/  SHF.R.S32.HI R6, RZ, 0x1f, R4 ;  /* 0x0000001fff067819 */ /* 0x000fe20000011404 */
[----:B------:R-:W-:Y:S02]  /*1cf0*/  IMAD.IADD R7, R11, 0x1, R7 ;  /* 0x000000010b077824 */ /* 0x000fe400078e0207 */
[----:B------:R-:W-:Y:S01]  /*1d00*/  IMAD.X R3, R8, 0x1, R34, P1 ;  /* 0x0000000108037824 */ /* 0x000fe200008e0622 */
[----:B------:R-:W-:Y:S02]  /*1d10*/  LEA.HI R4, R6, R4, RZ, 0x6 ;  /* 0x0000000406047211 */ /* 0x000fe400078f30ff */
[----:B------:R-:W-:Y:S01]  /*1d20*/  LEA.HI R6, R54, R53, RZ, 0x3 ;  /* 0x0000003536067211 */ /* 0x000fe200078f18ff */
[----:B------:R-:W-:Y:S02]  /*1d30*/  IMAD R7, R7, R0, RZ ;  /* 0x0000000007077224 */ /* 0x000fe400078e02ff */
[----:B------:R-:W-:Y:S01]  /*1d40*/  IMAD.WIDE.U32 R2, R0, R10, R2 ;  /* 0x0000000a00027225 */ /* 0x000fe200078e0002 */
[----:B------:R-:W-:Y:S01]  /*1d50*/  LOP3.LUT R0, R6, 0xfffffff8, RZ, 0xc0, !PT ;  /* 0xfffffff806007812 */ /* 0x000fe200078ec0ff */
[----:B------:R2:W3:Y:S01]  /*1d60*/  LDSM.16.M88.4 R116, [R190+UR5+0x10000] ;  /* 0x01000005be74783b */ /* 0x0004e20008000200 */
[----:B------:R-:W-:-:S03]  /*1d70*/  SHF.R.S32.HI R4, RZ, 0x6, R4 ;  /* 0x00000006ff047819 */ /* 0x000fc60000011404 */
[----:B------:R-:W-:Y:S01]  /*1d80*/  IMAD.IADD R0, R53, 0x1, -R0 ;  /* 0x0000000135007824 */ /* 0x000fe200078e0a00 */
[----:B------:R-:W-:Y:S01]  /*1d90*/  VIMNMX R233, RZ, R4, !PT ;  /* 0x00000004ffe97248 */ /* 0x000fe20007fe0100 */
[----:B------:R-:W-:Y:S01]  /*1da0*/  IMAD.IADD R12, R12, 0x1, R31 ;  /* 0x000000010c0c7824 */ /* 0x000fe200078e021f */
[----:B------:R-:W-:Y:S01]  /*1db0*/  IADD3.X R5, R5, UR22, RZ, P2, !PT ;  /* 0x0000001605057c10 */ /* 0x000fe200097fe4ff */
[----:B------:R2:W4:Y:S01]  /*1dc0*/  LDSM.16.M88.4 R120, [R190+UR5+0x10800] ;  /* 0x01080005be78783b */ /* 0x0005220008000200 */
[----:B------:R-:W-:Y:S02]  /*1dd0*/  LOP3.LUT P1, RZ, R0, 0x2, RZ, 0xc0, !PT ;  /* 0x0000000200ff7812 */ /* 0x000fe4000782c0ff */
[----:B------:R-:W-:Y:S01]  /*1de0*/  ISETP.GT.AND P3, PT, R32, R233, PT ;  /* 0x000000e92000720c */ /* 0x000fe20003f64270 */
[----:B------:R2:W2:Y:S01]  /*1df0*/  LDSM.16.M88.4 R124, [R191+0x10000] ;  /* 0x01000000bf7c783b */ /* 0x0004a20000000200 */
[----:B------:R-:W-:Y:S01]  /*1e00*/  SEL R176, R176, 0xffffffe0, !P1 ;  /* 0xffffffe0b0b07807 */ /* 0x000fe20004800000 */
[----:B------:R-:W-:Y:S01]  /*1e10*/  IMAD R5, R5, R10, R7 ;  /* 0x0000000a05057224 */ /* 0x000fe200078e0207 */
[----:B------:R-:W-:Y:S01]  /*1e20*/  LEA R200, P2, R2, UR6, 0x2 ;  /* 0x0000000602c87c11 */ /* 0x000fe2000f8410ff */
[----:B------:R2:W2:Y:S02]  /*1e30*/  LDSM.16.M88.4 R128, [R191+0x10800] ;  /* 0x01080000bf80783b */ /* 0x0004a40000000200 */
[----:B------:R-:W-:-:S02]  /*1e40*/  IMAD.IADD R176, R176, 0x1, R188 ;  /* 0x00000001b0b07824 */ /* 0x000fc400078e02bc */
[----:B------:R-:W-:Y:S01]  /*1e50*/  IMAD.IADD R3, R3, 0x1, R5 ;  /* 0x0000000103037824 */ /* 0x000fe200078e0205 */
[----:B------:R2:W2:Y:S04]  /*1e60*/  LDSM.16.M88.4 R132, [R188+0x10000] ;  /* 0x01000000bc84783b */ /* 0x0004a80000000200 */
[----:B------:R2:W2:Y:S01]  /*1e70*/  LDSM.16.M88.4 R140, [R176+0x10000] ;  /* 0x01000000b08c783b */ /* 0x0004a20000000200 */
[----:B------:R-:W-:-:S03]  /*1e80*/  LEA.HI.X R201, R2, UR7, R3, 0x2, P2 ;  /* 0x0000000702c97c11 */ /* 0x000fc600090f1403 */
[----:B------:R2:W2:Y:S04]  /*1e90*/  LDSM.16.M88.4 R144, [R176+0x10800] ;  /* 0x01080000b090783b */ /* 0x0004a80000000200 */
[----:B------:R2:W2:Y:S01]  /*1ea0*/  LDSM.16.M88.4 R172, [R176+0x12000] ;  /* 0x01200000b0ac783b */ /* 0x0004a20000000200 */
[----:B-1----:R-:W-:-:S03]  /*1eb0*/  IMAD.WIDE R12, R12, 0x4, R14 ;  /* 0x000000040c0c7825 */ /* 0x002fc600078e020e */
[----:B------:R-:W1:Y:S01]  /*1ec0*/  LDSM.16.M88.4 R176, [R176+0x12800] ;  /* 0x01280000b0b0783b */ /* 0x000e620000000200 */
[----:B------:R-:W-:-:S03]  /*1ed0*/  CS2R R42, SRZ ;  /* 0x00000000002a7805 */ /* 0x000fc6000001ff00 */
[----:B------:R1:W1:Y:S01]  /*1ee0*/  LDSM.16.M88.4 R136, [R188+0x10800] ;  /* 0x01080000bc88783b */ /* 0x0002620000000200 */
[----:B------:R-:W-:-:S03]  /*1ef0*/  CS2R R40, SRZ ;  /* 0x0000000000287805 */ /* 0x000fc6000001ff00 */
[----:B------:R1:W1:Y:S01]  /*1f00*/  LDSM.16.M88.4 R148, [R190+UR5+0x12000] ;  /* 0x01200005be94783b */ /* 0x0002620008000200 */
[----:B------:R-:W-:-:S03]  /*1f10*/  CS2R R38, SRZ ;  /* 0x0000000000267805 */ /* 0x000fc6000001ff00 */
[----:B------:R1:W1:Y:S01]  /*1f20*/  LDSM.16.M88.4 R152, [R190+UR5+0x12800] ;  /* 0x01280005be98783b */ /* 0x0002620008000200 */
[----:B------:R-:W-:-:S03]  /*1f30*/  CS2R R36, SRZ ;  /* 0x0000000000247805 */ /* 0x000fc6000001ff00 */
[----:B------:R1:W1:Y:S01]  /*1f40*/  LDSM.16.M88.4 R156, [R191+0x12000] ;  /* 0x01200000bf9c783b */ /* 0x0002620000000200 */
[----:B------:R-:W-:-:S03]  /*1f50*/  CS2R R30, SRZ ;  /* 0x00000000001e7805 */ /* 0x000fc6000001ff00 */
[----:B------:R1:W1:Y:S01]  /*1f60*/  LDSM.16.M88.4 R160, [R191+0x12800] ;  /* 0x01280000bfa0783b */ /* 0x0002620000000200 */
[----:B------:R-:W-:-:S03]  /*1f70*/  CS2R R28, SRZ ;  /* 0x00000000001c7805 */ /* 0x000fc6000001ff00 */
[----:B------:R1:W1:Y:S01]  /*1f80*/  LDSM.16.M88.4 R164, [R188+0x12000] ;  /* 0x01200000bca4783b */ /* 0x0002620000000200 */
[----:B------:R-:W-:-:S03]  /*1f90*/  CS2R R34, SRZ ;  /* 0x0000000000227805 */ /* 0x000fc6000001ff00 */
[----:B------:R1:W1:Y:S01]  /*1fa0*/  LDSM.16.M88.4 R168, [R188+0x12800] ;  /* 0x01280000bca8783b */ /* 0x0002620000000200 */
[----:B------:R-:W-:Y:S02]  /*1fb0*/  CS2R R32, SRZ ;  /* 0x0000000000207805 */ /* 0x000fe4000001ff00 */
[----:B------:R-:W-:Y:S02]  /*1fc0*/  CS2R R22, SRZ ;  /* 0x0000000000167805 */ /* 0x000fe4000001ff00 */
[----:B------:R-:W-:Y:S01]  /*1fd0*/  CS2R R20, SRZ ;  /* 0x0000000000147805 */ /* 0x000fe2000001ff00 */
[----:B---34-:R-:W-:Y:S06]  /*1fe0*/  @!P3 BRA `(.L_x_451) ;  /* 0x0000002c0024b947 */ /* 0x018fec0003800000 */
[----:B------:R-:W-:Y:S01]  /*1ff0*/  LEA.HI R0, R54, R53, RZ, 0x4 ;  /* 0x0000003536007211 */ /* 0x000fe200078f20ff */
[C---:B------:R-:W-:Y:S01]  /*2000*/  IMAD.SHL.U32 R218, R237.reuse, 0x10, RZ ;  /* 0x00000010edda7824 */ /* 0x040fe200078e00ff */
[----:B------:R-:W-:Y:S01]  /*2010*/  SHF.L.U32 R209, R237, 0x3, RZ ;  /* 0x00000003edd17819 */ /* 0x000fe200000006ff */
[----:B------:R-:W-:Y:S01]  /*2020*/  IMAD.MOV.U32 R193, RZ, RZ, 0x20 ;  /* 0x00000020ffc17424 */ /* 0x000fe200078e00ff */
[----:B------:R-:W-:Y:S01]  /*2030*/  LOP3.LUT R0, R0, 0xfffffff0, RZ, 0xc0, !PT ;  /* 0xfffffff000007812 */ /* 0x000fe200078ec0ff */
[C---:B------:R-:W-:Y:S01]  /*2040*/  VIADD R247, R218.reuse, 0x60 ;  /* 0x00000060daf77836 */ /* 0x040fe20000000000 */
[C---:B------:R-:W-:Y:S01]  /*2050*/  IADD3 R246, R218.reuse, 0x20, RZ ;  /* 0x00000020daf67810 */ /* 0x040fe20007ffe0ff */
[----:B------:R-:W-:Y:S01]  /*2060*/  VIADD R248, R218, 0x40 ;  /* 0x00000040daf87836 */ /* 0x000fe20000000000 */
[----:B------:R-:W-:Y:S01]  /*2070*/  IADD3 R245, R52, R245, RZ ;  /* 0x000000f534f57210 */ /* 0x000fe20007ffe0ff */
[----:B------:R-:W-:Y:S01]  /*2080*/  IMAD.IADD R0, R53, 0x1, -R0 ;  /* 0x0000000135007824 */ /* 0x000fe200078e0a00 */
[C---:B------:R-:W-:Y:S01]  /*2090*/  IADD3 R4, R209.reuse, R246, RZ ;  /* 0x000000f6d1047210 */ /* 0x040fe20007ffe0ff */
[C---:B------:R-:W-:Y:S01]  /*20a0*/  IMAD.IADD R5, R209.reuse, 0x1, R247 ;  /* 0x00000001d1057824 */ /* 0x040fe200078e02f7 */
[----:B------:R-:W-:Y:S01]  /*20b0*/  MOV R189, 0x40 ;  /* 0x0000004000bd7802 */ /* 0x000fe20000000f00 */
[C---:B------:R-:W-:Y:S01]  /*20c0*/  IMAD.IADD R3, R209.reuse, 0x1, R248 ;  /* 0x00000001d1037824 */ /* 0x040fe200078e02f8 */
[----:B------:R-:W-:Y:S01]  /*20d0*/  SHF.R.S32.HI R2, RZ, 0x1f, R0 ;  /* 0x0000001fff027819 */ /* 0x000fe20000011400 */
[C---:B------:R-:W-:Y:S01]  /*20e0*/  IMAD.IADD R227, R209.reuse, 0x1, R4 ;  /* 0x00000001d1e37824 */ /* 0x040fe200078e0204 */
[----:B------:R-:W-:Y:S01]  /*20f0*/  IADD3 R231, R209, R5, RZ ;  /* 0x00000005d1e77210 */ /* 0x000fe20007ffe0ff */
[C---:B------:R-:W-:Y:S01]  /*2100*/  IMAD R241, R237.reuse, 0x18, RZ ;  /* 0x00000018edf17824 */ /* 0x040fe200078e02ff */
[----:B------:R-:W-:Y:S01]  /*2110*/  LEA.HI R2, R2, R0, RZ, 0x3 ;  /* 0x0000000002027211 */ /* 0x000fe200078f18ff */
[----:B------:R-:W-:Y:S01]  /*2120*/  IMAD.SHL.U32 R240, R237, 0x20, RZ ;  /* 0x00000020edf07824 */ /* 0x000fe200078e00ff */
[C---:B------:R-:W-:Y:S01]  /*2130*/  IADD3 R232, R209.reuse, R3, RZ ;  /* 0x00000003d1e87210 */ /* 0x040fe20007ffe0ff */
[----:B------:R-:W-:Y:S01]  /*2140*/  IMAD.IADD R230, R209, 0x1, R231 ;  /* 0x00000001d1e67824 */ /* 0x000fe200078e02e7 */
[----:B------:R-:W-:Y:S01]  /*2150*/  LOP3.LUT R2, R2, 0xfffffff8, RZ, 0xc0, !PT ;  /* 0xfffffff802027812 */ /* 0x000fe200078ec0ff */
[----:B------:R-:W-:Y:S01]  /*2160*/  IMAD R239, R237, 0x28, RZ ;  /* 0x00000028edef7824 */ /* 0x000fe200078e02ff */
[C---:B------:R-:W-:Y:S01]  /*2170*/  IADD3 R226, R209.reuse, R227, RZ ;  /* 0x000000e3d1e27210 */ /* 0x040fe20007ffe0ff */
[C---:B------:R-:W-:Y:S01]  /*2180*/  IMAD.IADD R228, R209.reuse, 0x1, R232 ;  /* 0x00000001d1e47824 */ /* 0x040fe200078e02e8 */
[----:B------:R-:W-:Y:S01]  /*2190*/  IADD3 R229, R209, R230, RZ ;  /* 0x000000e6d1e57210 */ /* 0x000fe20007ffe0ff */
[----:B------:R-:W-:Y:S01]  /*21a0*/  IMAD.IADD R2, R0, 0x1, -R2 ;  /* 0x0000000100027824 */ /* 0x000fe200078e0a02 */
[----:B------:R-:W-:Y:S01]  /*21b0*/  IADD3 R0, R199, 0x2000, RZ ;  /* 0x00002000c7007810 */ /* 0x000fe20007ffe0ff */
[C---:B------:R-:W-:Y:S01]  /*21c0*/  IMAD.IADD R225, R209.reuse, 0x1, R226 ;  /* 0x00000001d1e17824 */ /* 0x040fe200078e02e2 */
[----:B------:R-:W-:Y:S01]  /*21d0*/  IADD3 R224, R209, R228, RZ ;  /* 0x000000e4d1e07210 */ /* 0x000fe20007ffe0ff */
[----:B------:R-:W-:Y:S01]  /*21e0*/  IMAD R238, R237, 0x30, RZ ;  /* 0x00000030edee7824 */ /* 0x000fe200078e02ff */
[----:B------:R-:W-:Y:S01]  /*21f0*/  R2P PR, R2, 0x6 ;  /* 0x0000000602007804 */ /* 0x000fe20000000000 */
[----:B------:R-:W-:Y:S01]  /*2200*/  VIADD R2, R198, 0x2000 ;  /* 0x00002000c6027836 */ /* 0x000fe20000000000 */
[----:B------:R-:W-:Y:S01]  /*2210*/  SEL R0, R0, R199, !P0 ;  /* 0x000000c700007207 */ /* 0x000fe20004000000 */
[----:B------:R-:W-:Y:S01]  /*2220*/  IMAD.MOV.U32 R220, RZ, RZ, R12 ;  /* 0x000000ffffdc7224 */ /* 0x000fe200078e000c */
[----:B------:R-:W-:Y:S01]  /*2230*/  IADD3 R245, -R223, 0x40, R245 ;  /* 0x00000040dff57810 */ /* 0x000fe20007ffe1f5 */
[----:B------:R-:W-:Y:S01]  /*2240*/  IMAD.MOV.U32 R219, RZ, RZ, R13 ;  /* 0x000000ffffdb7224 */ /* 0x000fe200078e000d */
[----:B------:R-:W-:Y:S01]  /*2250*/  SEL R193, R193, 0xffffffe0, !P1 ;  /* 0xffffffe0c1c17807 */ /* 0x000fe20004800000 */
[----:B------:R-:W-:Y:S01]  /*2260*/  IMAD R237, R237, 0x38, RZ ;  /* 0x00000038eded7824 */ /* 0x000fe200078e02ff */
[----:B------:R-:W-:Y:S01]  /*2270*/  SEL R2, R2, R198, !P0 ;  /* 0x000000c602027207 */ /* 0x000fe20004000000 */
[----:B------:R-:W-:Y:S01]  /*2280*/  IMAD.MOV.U32 R95, RZ, RZ, RZ ;  /* 0x000000ffff5f7224 */ /* 0x000fe200078e00ff */
[----:B------:R-:W-:Y:S01]  /*2290*/  LEA R184, R0, UR5, 0x1 ;  /* 0x0000000500b87c11 */ /* 0x000fe2000f8e08ff */
[C---:B------:R-:W-:Y:S01]  /*22a0*/  IMAD.IADD R236, R209.reuse, 0x1, R229 ;  /* 0x00000001d1ec7824 */ /* 0x040fe200078e02e5 */
[----:B------:R-:W-:Y:S01]  /*22b0*/  LEA R187, R2, UR5, 0x1 ;  /* 0x0000000502bb7c11 */ /* 0x000fe2000f8e08ff */
[----:B------:R-:W-:Y:S01]  /*22c0*/  IMAD.IADD R195, R194, 0x1, R193 ;  /* 0x00000001c2c37824 */ /* 0x000fe200078e02c1 */
[----:B------:R-:W-:Y:S01]  /*22d0*/  IADD3 R235, R209, R225, RZ ;  /* 0x000000e1d1eb7210 */ /* 0x000fe20007ffe0ff */
[----:B------:R-:W-:Y:S01]  /*22e0*/  ULDC UR4, c[0x0][0x270] ;  /* 0x00009c0000047ab9 */ /* 0x000fe20000000800 */
[----:B------:R-:W-:-:S02]  /*22f0*/  SEL R189, R189, 0xffffffc0, !P2 ;  /* 0xffffffc0bdbd7807 */ /* 0x000fc40005000000 */
[----:B------:R-:W-:Y:S02]  /*2300*/  IADD3 R234, R209, R224, RZ ;  /* 0x000000e0d1ea7210 */ /* 0x000fe40007ffe0ff */
[----:B------:R-:W-:Y:S01]  /*2310*/  IADD3 R196, R194, R189, RZ ;  /* 0x000000bdc2c47210 */ /* 0x000fe20007ffe0ff */
[----:B------:R-:W-:Y:S01]  /*2320*/  ULDC UR7, c[0x0][0x39c] ;  /* 0x0000e70000077ab9 */ /* 0x000fe20000000800 */
[----:B------:R-:W-:Y:S01]  /*2330*/  IADD3 R197, R189, R195, RZ ;  /* 0x000000c3bdc57210 */ /* 0x000fe20007ffe0ff */
[----:B------:R-:W-:-:S06]  /*2340*/  ULDC UR6, c[0x0][0x2ec] ;  /* 0x0000bb0000067ab9 */ /* 0x000fcc0000000800 */
.L_x_454:
[----:B------:R-:W0:Y:S01]  /*2350*/  LDGDEPBAR ;  /* 0x00000000000079af */ /* 0x000e220000000000 */
[C---:B------:R-:W-:Y:S02]  /*2360*/  IADD3 R0, R187.reuse, R193, RZ ;  /* 0x000000c1bb007210 */ /* 0x040fe40007ffe0ff */
[-C--:B------:R-:W-:Y:S02]  /*2370*/  IADD3 R2, R187, R189.reuse, RZ ;  /* 0x000000bdbb027210 */ /* 0x080fe40007ffe0ff */
[----:B------:R-:W-:Y:S02]  /*2380*/  IADD3 R3, R0, R189, RZ ;  /* 0x000000bd00037210 */ /* 0x000fe40007ffe0ff */
[C---:B-----5:R-:W-:Y:S02]  /*2390*/  FSETP.NEU.FTZ.AND P0, PT, R217.reuse, -INF , PT ;  /* 0xff800000d900780b */ /* 0x060fe40003f1d000 */
[C---:B------:R-:W-:Y:S01]  /*23a0*/  ISETP.GT.AND P4, PT, R206.reuse, R233, PT ;  /* 0x000000e9ce00720c */ /* 0x040fe20003f84270 */
[----:B------:R-:W-:Y:S04]  /*23b0*/  DEPBAR.LE SB0, 0x0 ;  /* 0x000080000000791a */ /* 0x000fe80000000000 */
[----:B------:R-:W-:Y:S06]  /*23c0*/  BAR.SYNC.DEFER_BLOCKING 0x0 ;  /* 0x0000000000007b1d */ /* 0x000fec0000010000 */
[----:B------:R-:W-:Y:S08]  /*23d0*/  LDSM.16.M88.4 R16, [R187] ;  /* 0x00000000bb10783b */ /* 0x000ff00000000200 */
[----:B------:R-:W3:Y:S08]  /*23e0*/  LDSM.16.M88.4 R8, [R190+UR5+0xc000] ;  /* 0x00c00005be08783b */ /* 0x000ef00008000200 */
[----:B------:R-:W4:Y:S08]  /*23f0*/  LDSM.16.M88.4 R52, [R190+UR5+0xc800] ;  /* 0x00c80005be34783b */ /* 0x000f300008000200 */
[----:B------:R-:W-:Y:S08]  /*2400*/  LDSM.16.M88.4 R56, [R0] ;  /* 0x000000000038783b */ /* 0x000ff00000000200 */
[----:B------:R-:W1:Y:S08]  /*2410*/  LDSM.16.M88.4 R60, [R191+0xc000] ;  /* 0x00c00000bf3c783b */ /* 0x000e700000000200 */
[----:B------:R-:W2:Y:S01]  /*2420*/  LDSM.16.M88.4 R64, [R191+0xc800] ;  /* 0x00c80000bf40783b */ /* 0x000ea20000000200 */
[C---:B---3--:R-:W-:Y:S07]  /*2430*/  HMMA.16816.F32 R4, R16.reuse, R8, RZ ;  /* 0x000000081004723c */ /* 0x048fee00000018ff */
[----:B------:R-:W-:Y:S01]  /*2440*/  LDSM.16.M88.4 R100, [R2] ;  /* 0x000000000264783b */ /* 0x000fe20000000200 */
[C---:B------:R-:W-:Y:S07]  /*2450*/  HMMA.16816.F32 R8, R16.reuse, R10, RZ ;  /* 0x0000000a1008723c */ /* 0x040fee00000018ff */
[----:B------:R-:W3:Y:S01]  /*2460*/  LDSM.16.M88.4 R104, [R188+0xc000] ;  /* 0x00c00000bc68783b */ /* 0x000ee20000000200 */
[C---:B----4-:R-:W-:Y:S07]  /*2470*/  HMMA.16816.F32 R12, R16.reuse, R52, RZ ;  /* 0x00000034100c723c */ /* 0x050fee00000018ff */
[----:B------:R-:W-:Y:S01]  /*2480*/  LDSM.16.M88.4 R108, [R3] ;  /* 0x00000000036c783b */ /* 0x000fe20000000200 */
[----:B------:R-:W-:Y:S06]  /*2490*/  HMMA.16816.F32 R16, R16, R54, RZ ;  /* 0x000000361010723c */ /* 0x000fec00000018ff */
[C---:B-1----:R-:W-:Y:S01]  /*24a0*/  HMMA.16816.F32 R4, R56.reuse, R60, R4 ;  /* 0x0000003c3804723c */ /* 0x042fe20000001804 */
[----:B------:R-:W1:Y:S05]  /*24b0*/  LDSM.16.M88.4 R52, [R188+0xc800] ;  /* 0x00c80000bc34783b */ /* 0x000e6a0000000200 */
[C---:B------:R-:W-:Y:S03]  /*24c0*/  HMMA.16816.F32 R8, R56.reuse, R62, R8 ;  /* 0x0000003e3808723c */ /* 0x040fe60000001808 */
[----:B------:R-:W4:Y:S03]  /*24d0*/  LDSM.16.M88.4 R112, [R192] ;  /* 0x00000000c070783b */ /* 0x000f260000000200 */
[C---:B--2---:R-:W-:Y:S05]  /*24e0*/  HMMA.16816.F32 R12, R56.reuse, R64, R12 ;  /* 0x00000040380c723c */ /* 0x044fea000000180c */
[----:B------:R-:W-:Y:S01]  /*24f0*/  LDSM.16.M88.4 R60, [R187+0x2000] ;  /* 0x00200000bb3c783b */ /* 0x000fe20000000200 */
[----:B------:R-:W-:Y:S06]  /*2500*/  HMMA.16816.F32 R16, R56, R66, R16 ;  /* 0x000000423810723c */ /* 0x000fec0000001810 */
[C---:B---3--:R-:W-:Y:S01]  /*2510*/  HMMA.16816.F32 R4, R100.reuse, R104, R4 ;  /* 0x000000686404723c */ /* 0x048fe20000001804 */
[----:B------:R-:W2:Y:S05]  /*2520*/  LDSM.16.M88.4 R56, [R192+0x800] ;  /* 0x00080000c038783b */ /* 0x000eaa0000000200 */
[C---:B------:R-:W-:Y:S03]  /*2530*/  HMMA.16816.F32 R8, R100.reuse, R106, R8 ;  /* 0x0000006a6408723c */ /* 0x040fe60000001808 */
[----:B------:R-:W3:Y:S03]  /*2540*/  LDSM.16.M88.4 R64, [R190+UR5+0xe000] ;  /* 0x00e00005be40783b */ /* 0x000ee60008000200 */
[C---:B-1----:R-:W-:Y:S05]  /*2550*/  HMMA.16816.F32 R12, R100.reuse, R52, R12 ;  /* 0x00000034640c723c */ /* 0x042fea000000180c */
[----:B------:R-:W-:Y:S01]  /*2560*/  LDSM.16.M88.4 R104, [R191+0xe000] ;  /* 0x00e00000bf68783b */ /* 0x000fe20000000200 */
[----:B------:R-:W-:Y:S07]  /*2570*/  HMMA.16816.F32 R16, R100, R54, R16 ;  /* 0x000000366410723c */ /* 0x000fee0000001810 */
[----:B------:R-:W1:Y:S01]  /*2580*/  LDSM.16.M88.4 R52, [R190+UR5+0xe800] ;  /* 0x00e80005be34783b */ /* 0x000e620008000200 */
[C---:B----4-:R-:W-:Y:S07]  /*2590*/  HMMA.16816.F32 R4, R108.reuse, R112, R4 ;  /* 0x000000706c04723c */ /* 0x050fee0000001804 */
[----:B------:R4:W1:Y:S01]  /*25a0*/  LDSM.16.M88.4 R100, [R0+0x2000] ;  /* 0x002000000064783b */ /* 0x0008620000000200 */
[C---:B------:R-:W-:Y:S06]  /*25b0*/  HMMA.16816.F32 R8, R108.reuse, R114, R8 ;  /* 0x000000726c08723c */ /* 0x040fec0000001808 */
[C---:B--2---:R-:W-:Y:S01]  /*25c0*/  HMMA.16816.F32 R12, R108.reuse, R56, R12 ;  /* 0x000000386c0c723c */ /* 0x044fe2000000180c */
[----:B------:R-:W-:Y:S05]  /*25d0*/  LDSM.16.M88.4 R112, [R188+0xe000] ;  /* 0x00e00000bc70783b */ /* 0x000fea0000000200 */
[----:B------:R-:W-:Y:S03]  /*25e0*/  HMMA.16816.F32 R16, R108, R58, R16 ;  /* 0x0000003a6c10723c */ /* 0x000fe60000001810 */
[----:B------:R-:W2:Y:S03]  /*25f0*/  LDSM.16.M88.4 R56, [R191+0xe800] ;  /* 0x00e80000bf38783b */ /* 0x000ea60000000200 */
[C---:B---3--:R-:W-:Y:S05]  /*2600*/  HMMA.16816.F32 R4, R60.reuse, R64, R4 ;  /* 0x000000403c04723c */ /* 0x048fea0000001804 */
[----:B------:R-:W3:Y:S01]  /*2610*/  LDSM.16.M88.4 R108, [R2+0x2000] ;  /* 0x00200000026c783b */ /* 0x000ee20000000200 */
[C---:B------:R-:W-:Y:S05]  /*2620*/  HMMA.16816.F32 R8, R60.reuse, R66, R8 ;  /* 0x000000423c08723c */ /* 0x040fea0000001808 */
[----:B----4-:R-:W-:Y:S01]  /*2630*/  SHF.L.U32 R0, R206, 0x6, RZ ;  /* 0x00000006ce007819 */ /* 0x010fe200000006ff */
[C---:B-1----:R-:W-:Y:S01]  /*2640*/  HMMA.16816.F32 R12, R60.reuse, R52, R12 ;  /* 0x000000343c0c723c */ /* 0x042fe2000000180c */
[----:B------:R-:W-:Y:S02]  /*2650*/  LDSM.16.M88.4 R64, [R192+0x2000] ;  /* 0x00200000c040783b */ /* 0x000fe40000000200 */
[----:B------:R-:W-:Y:S03]  /*2660*/  ISETP.GE.AND P2, PT, R0, R245, PT ;  /* 0x000000f50000720c */ /* 0x000fe60003f46270 */
[----:B------:R-:W-:Y:S03]  /*2670*/  HMMA.16816.F32 R16, R60, R54, R16 ;  /* 0x000000363c10723c */ /* 0x000fe60000001810 */
[----:B------:R-:W1:Y:S03]  /*2680*/  LDSM.16.M88.4 R52, [R188+0xe800] ;  /* 0x00e80000bc34783b */ /* 0x000e660000000200 */
[C---:B------:R-:W-:Y:S05]  /*2690*/  HMMA.16816.F32 R4, R100.reuse, R104, R4 ;  /* 0x000000686404723c */ /* 0x040fea0000001804 */
[----:B------:R4:W1:Y:S01]  /*26a0*/  LDSM.16.M88.4 R60, [R3+0x2000] ;  /* 0x00200000033c783b */ /* 0x0008620000000200 */
[C---:B------:R-:W-:Y:S06]  /*26b0*/  HMMA.16816.F32 R8, R100.reuse, R106, R8 ;  /* 0x0000006a6408723c */ /* 0x040fec0000001808 */
[C---:B--2---:R-:W-:Y:S06]  /*26c0*/  HMMA.16816.F32 R12, R100.reuse, R56, R12 ;  /* 0x00000038640c723c */ /* 0x044fec000000180c */
[----:B------:R-:W-:Y:S06]  /*26d0*/  HMMA.16816.F32 R16, R100, R58, R16 ;  /* 0x0000003a6410723c */ /* 0x000fec0000001810 */
[C---:B---3--:R-:W-:Y:S05]  /*26e0*/  HMMA.16816.F32 R4, R108.reuse, R112, R4 ;  /* 0x000000706c04723c */ /* 0x048fea0000001804 */
[----:B----4-:R-:W-:Y:S01]  /*26f0*/  FMUL.FTZ R3, R217, 1.4426950216293334961 ;  /* 0x3fb8aa3bd9037820 */ /* 0x010fe20000410000 */
[C---:B------:R-:W-:Y:S05]  /*2700*/  HMMA.16816.F32 R8, R108.reuse, R114, R8 ;  /* 0x000000726c08723c */ /* 0x040fea0000001808 */
[----:B------:R-:W-:Y:S01]  /*2710*/  FSEL R3, R3, RZ, P0 ;  /* 0x000000ff03037208 */ /* 0x000fe20000000000 */
[C---:B-1----:R-:W-:Y:S03]  /*2720*/  HMMA.16816.F32 R12, R108.reuse, R52, R12 ;  /* 0x000000346c0c723c */ /* 0x042fe6000000180c */
[----:B------:R-:W-:Y:S03]  /*2730*/  FSETP.NEU.FTZ.AND P0, PT, R216, -INF , PT ;  /* 0xff800000d800780b */ /* 0x000fe60003f1d000 */
        /* <DEDUP_REMOVED lines=9> */
[----:B------:R2:W3:Y:S02]  /*27d0*/  MUFU.TANH R67, R4 ;  /* 0x0000000400437308 */ /* 0x0004e40000002400 */
[----:B------:R-:W-:Y:S01]  /*27e0*/  FMUL.FTZ R10, R10, UR7 ;  /* 0x000000070a0a7c20 */ /* 0x000fe20008410000 */
[----:B------:R-:W-:Y:S01]  /*27f0*/  FMUL.FTZ R11, R11, UR7 ;  /* 0x000000070b0b7c20 */ /* 0x000fe20008410000 */
[----:B------:R-:W-:Y:S01]  /*2800*/  FMUL.FTZ R9, R9, UR7 ;  /* 0x0000000709097c20 */ /* 0x000fe20008410000 */
[----:B------:R-:W-:Y:S01]  /*2810*/  FMUL.FTZ R8, R8, UR7 ;  /* 0x0000000708087c20 */ /* 0x000fe20008410000 */
[C---:B-1----:R-:W-:Y:S04]  /*2820*/  HMMA.16816.F32 R12, R60.reuse, R52, R12 ;  /* 0x000000343c0c723c */ /* 0x042fe8000000180c */
[----:B------:R-:W1:Y:S02]  /*2830*/  MUFU.TANH R105, R6 ;  /* 0x0000000600697308 */ /* 0x000e640000002400 */
[----:B------:R-:W-:Y:S08]  /*2840*/  HMMA.16816.F32 R16, R60, R54, R16 ;  /* 0x000000363c10723c */ /* 0x000ff00000001810 */
[----:B------:R4:W4:Y:S03]  /*2850*/  MUFU.TANH R66, R5 ;  /* 0x0000000500427308 */ /* 0x0009260000002400 */
[--C-:B--2---:R-:W-:Y:S02]  /*2860*/  @!P2 IADD3 R4, R0, R251, R223.reuse ;  /* 0x000000fb0004a210 */ /* 0x104fe40007ffe0df */
[----:B------:R-:W-:Y:S05]  /*2870*/  @!P2 LEA R0, R244, R252, 0x6 ;  /* 0x000000fcf400a211 */ /* 0x000fea00078e30ff */
[----:B------:R2:W-:Y:S01]  /*2880*/  MUFU.TANH R65, R8 ;  /* 0x0000000800417308 */ /* 0x0005e20000002400 */
[----:B---3--:R-:W-:Y:S02]  /*2890*/  MOV R2, R67 ;  /* 0x0000004300027202 */ /* 0x008fe40000000f00 */
[----:B-1----:R-:W-:Y:S01]  /*28a0*/  MOV R6, R105 ;  /* 0x0000006900067202 */ /* 0x002fe20000000f00 */
[----:B------:R-:W-:Y:S06]  /*28b0*/  FMUL.FTZ R12, R12, UR7 ;  /* 0x000000070c0c7c20 */ /* 0x000fec0008410000 */
[----:B------:R1:W3:Y:S01]  /*28c0*/  MUFU.TANH R104, R7 ;  /* 0x0000000700687308 */ /* 0x0002e20000002400 */
[C---:B----4-:R-:W-:Y:S01]  /*28d0*/  @!P2 VIMNMX R5, R4.reuse, R223, PT ;  /* 0x000000df0405a248 */ /* 0x050fe20003fe0100 */
        /* <DEDUP_REMOVED lines=39> */
[----:B------:R-:W-:Y:S03]  /*2b50*/  @!P2 ISETP.GE.AND P0, PT, R7, R5, PT ;  /* 0x000000050700a20c */ /* 0x000fe60003f06270 */
[--C-:B------:R-:W-:Y:S01]  /*2b60*/  FFMA.FTZ R8, R8, UR6, -R3.reuse ;  /* 0x0000000608087c23 */ /* 0x100fe20008010803 */
[----:B--2---:R-:W-:Y:S01]  /*2b70*/  MOV R9, R64 ;  /* 0x0000004000097202 */ /* 0x004fe20000000f00 */
[----:B------:R-:W2:Y:S01]  /*2b80*/  MUFU.TANH R101, R14 ;  /* 0x0000000e00657308 */ /* 0x000ea20000002400 */
[----:B------:R-:W-:Y:S02]  /*2b90*/  @!P2 FSEL R9, R64, -INF , !P0 ;  /* 0xff8000004009a808 */ /* 0x000fe40004000000 */
[-C--:B------:R-:W-:Y:S02]  /*2ba0*/  @!P2 ISETP.GE.AND P0, PT, R6, R4.reuse, PT ;  /* 0x000000040600a20c */ /* 0x080fe40003f06270 */
        /* <DEDUP_REMOVED lines=77> */
[-C--:B------:R-:W-:Y:S03]  /*3080*/  IADD3 R56, R189, R0.reuse, RZ ;  /* 0x00000000bd387210 */ /* 0x080fe60007ffe0ff */
        /* <DEDUP_REMOVED lines=51> */
[C---:B------:R-:W-:Y:S11]  /*33c0*/  FADD.FTZ R8, -R2.reuse, R8 ;  /* 0x0000000802087221 */ /* 0x040ff60000010100 */
[----:B------:R-:W-:Y:S01]  /*33d0*/  @!UPT UIADD3 URZ, URZ, URZ, URZ ;  /* 0x0000003f3f3ff290 */ /* 0x000fe2000fffe03f */
[----:B------:R-:W-:Y:S01]  /*33e0*/  FADD.FTZ R54, -R2, R16 ;  /* 0x0000001002367221 */ /* 0x000fe20000010100 */
[----:B------:R-:W-:Y:S01]  /*33f0*/  FMUL.FTZ R4, R113, R4 ;  /* 0x0000000471047220 */ /* 0x000fe20000410000 */
[----:B------:R-:W-:Y:S01]  /*3400*/  FMUL.FTZ R52, R111, R5 ;  /* 0x000000056f347220 */ /* 0x000fe20000410000 */
[----:B------:R-:W-:Y:S01]  /*3410*/  FFMA.FTZ R5, -R66, R66, 1 ;  /* 0x3f80000042057423 */ /* 0x000fe20000010142 */
[----:B------:R-:W-:Y:S01]  /*3420*/  FADD.FTZ R53, -R2, R9 ;  /* 0x0000000902357221 */ /* 0x000fe20000010100 */
[----:B------:R-:W-:Y:S01]  /*3430*/  FMUL.FTZ R3, R4, R3 ;  /* 0x0000000304037220 */ /* 0x000fe20000410000 */
[----:B------:R-:W-:Y:S01]  /*3440*/  FFMA.FTZ R4, -R65, R65, 1 ;  /* 0x3f80000041047423 */ /* 0x000fe20000010141 */
[C---:B------:R-:W-:Y:S01]  /*3450*/  FADD.FTZ R12, -R2.reuse, R12 ;  /* 0x0000000c020c7221 */ /* 0x040fe20000010100 */
[C---:B------:R-:W-:Y:S01]  /*3460*/  FADD.FTZ R13, -R2.reuse, R13 ;  /* 0x0000000d020d7221 */ /* 0x040fe20000010100 */
[----:B------:R-:W-:Y:S01]  /*3470*/  FADD.FTZ R16, -R2, R17 ;  /* 0x0000001102107221 */ /* 0x000fe20000010100 */
[----:B------:R-:W-:Y:S01]  /*3480*/  FMUL.FTZ R5, R5, UR7 ;  /* 0x0000000705057c20 */ /* 0x000fe20008410000 */
[----:B------:R-:W-:Y:S01]  /*3490*/  FMUL.FTZ R9, R110, R8 ;  /* 0x000000086e097220 */ /* 0x000fe20000410000 */
[----:B------:R-:W-:Y:S01]  /*34a0*/  FMUL.FTZ R2, R4, UR7 ;  /* 0x0000000704027c20 */ /* 0x000fe20008410000 */
[----:B------:R-:W-:Y:S01]  /*34b0*/  FFMA.FTZ R8, -R64, R64, 1 ;  /* 0x3f80000040087423 */ /* 0x000fe20000010140 */
[----:B------:R-:W-:Y:S01]  /*34c0*/  FMUL.FTZ R5, R52, R5 ;  /* 0x0000000534057220 */ /* 0x000fe20000410000 */
[----:B------:R-:W-:Y:S01]  /*34d0*/  FMUL.FTZ R17, R112, R12 ;  /* 0x0000000c70117220 */ /* 0x000fe20000410000 */
[----:B------:R-:W-:Y:S01]  /*34e0*/  FMUL.FTZ R2, R9, R2 ;  /* 0x0000000209027220 */ /* 0x000fe20000410000 */
[----:B------:R-:W-:Y:S01]  /*34f0*/  FMUL.FTZ R53, R108, R53 ;  /* 0x000000356c357220 */ /* 0x000fe20000410000 */
[----:B------:R-:W-:Y:S01]  /*3500*/  FMUL.FTZ R8, R8, UR7 ;  /* 0x0000000708087c20 */ /* 0x000fe20008410000 */
[----:B------:R-:W-:Y:S01]  /*3510*/  FFMA.FTZ R12, -R59, R59, 1 ;  /* 0x3f8000003b0c7423 */ /* 0x000fe2000001013b */
[----:B------:R-:W-:Y:S01]  /*3520*/  FFMA.FTZ R9, -R58, R58, 1 ;  /* 0x3f8000003a097423 */ /* 0x000fe2000001013a */
[----:B------:R-:W-:Y:S01]  /*3530*/  FMUL.FTZ R52, R109, R13 ;  /* 0x0000000d6d347220 */ /* 0x000fe20000410000 */
[----:B------:R-:W-:Y:S01]  /*3540*/  FMUL.FTZ R8, R53, R8 ;  /* 0x0000000835087220 */ /* 0x000fe20000410000 */
[----:B------:R-:W-:Y:S01]  /*3550*/  F2FP.F16.F32.PACK_AB R5, R5, R3 ;  /* 0x000000030505723e */ /* 0x000fe200000000ff */
        /* <DEDUP_REMOVED lines=8> */
[----:B------:R-:W-:Y:S01]  /*35e0*/  FMUL.FTZ R4, R4, UR7 ;  /* 0x0000000704047c20 */ /* 0x000fe20008410000 */
[----:B------:R-:W-:Y:S01]  /*35f0*/  FMUL.FTZ R3, R3, UR7 ;  /* 0x0000000703037c20 */ /* 0x000fe20008410000 */
[----:B------:R-:W-:Y:S01]  /*3600*/  F2FP.F16.F32.PACK_AB R8, R8, R2 ;  /* 0x000000020808723e */ /* 0x000fe200000000ff */
[----:B----4-:R-:W-:Y:S01]  /*3610*/  FADD.FTZ R2, -R0, R7 ;  /* 0x0000000700027221 */ /* 0x010fe20000010100 */
[----:B------:R-:W-:Y:S01]  /*3620*/  FMUL.FTZ R4, R17, R4 ;  /* 0x0000000411047220 */ /* 0x000fe20000410000 */
[----:B------:R-:W-:Y:S01]  /*3630*/  FMUL.FTZ R3, R52, R3 ;  /* 0x0000000334037220 */ /* 0x000fe20000410000 */
[----:B------:R-:W-:Y:S01]  /*3640*/  F2FP.F16.F32.PACK_AB R7, R9, R12 ;  /* 0x0000000c0907723e */ /* 0x000fe200000000ff */
[----:B------:R-:W-:Y:S01]  /*3650*/  FMUL.FTZ R9, R183, R2 ;  /* 0x00000002b7097220 */ /* 0x000fe20000410000 */
[----:B------:R-:W-:Y:S01]  /*3660*/  FADD.FTZ R13, -R0, R6 ;  /* 0x00000006000d7221 */ /* 0x000fe20000010100 */
[----:B------:R-:W-:Y:S01]  /*3670*/  FFMA.FTZ R2, -R105, R105, 1 ;  /* 0x3f80000069027423 */ /* 0x000fe20000010169 */
[----:B------:R-:W-:Y:S01]  /*3680*/  F2FP.F16.F32.PACK_AB R6, R3, R4 ;  /* 0x000000040306723e */ /* 0x000fe200000000ff */
[----:B------:R-:W-:Y:S01]  /*3690*/  FFMA.FTZ R4, -R104, R104, 1 ;  /* 0x3f80000068047423 */ /* 0x000fe20000010168 */
[----:B------:R-:W-:Y:S01]  /*36a0*/  FMUL.FTZ R3, R211, R13 ;  /* 0x0000000dd3037220 */ /* 0x000fe20000410000 */
[----:B------:R-:W-:Y:S01]  /*36b0*/  FMUL.FTZ R2, R2, UR7 ;  /* 0x0000000702027c20 */ /* 0x000fe20008410000 */
[C---:B------:R-:W-:Y:S01]  /*36c0*/  FADD.FTZ R10, -R0.reuse, R10 ;  /* 0x0000000a000a7221 */ /* 0x040fe20000010100 */
[----:B------:R-:W-:Y:S01]  /*36d0*/  FADD.FTZ R11, -R0, R11 ;  /* 0x0000000b000b7221 */ /* 0x000fe20000010100 */
[----:B------:R-:W-:Y:S01]  /*36e0*/  FFMA.FTZ R13, -R102, R102, 1 ;  /* 0x3f800000660d7423 */ /* 0x000fe20000010166 */
[----:B------:R-:W-:Y:S01]  /*36f0*/  FMUL.FTZ R2, R3, R2 ;  /* 0x0000000203027220 */ /* 0x000fe20000410000 */
[----:B------:R-:W-:Y:S01]  /*3700*/  FADD.FTZ R3, -R0, R14 ;  /* 0x0000000e00037221 */ /* 0x000fe20000010100 */
[----:B------:R-:W-:Y:S01]  /*3710*/  FFMA.FTZ R14, -R103, R103, 1 ;  /* 0x3f800000670e7423 */ /* 0x000fe20000010167 */
[----:B------:R-:W-:Y:S01]  /*3720*/  FMUL.FTZ R4, R4, UR7 ;  /* 0x0000000704047c20 */ /* 0x000fe20008410000 */
[----:B------:R-:W-:Y:S01]  /*3730*/  FMUL.FTZ R10, R182, R10 ;  /* 0x0000000ab60a7220 */ /* 0x000fe20000410000 */
[----:B------:R-:W-:Y:S01]  /*3740*/  FMUL.FTZ R11, R180, R11 ;  /* 0x0000000bb40b7220 */ /* 0x000fe20000410000 */
[----:B------:R-:W-:Y:S01]  /*3750*/  FMUL.FTZ R14, R14, UR7 ;  /* 0x000000070e0e7c20 */ /* 0x000fe20008410000 */
[----:B------:R-:W-:Y:S01]  /*3760*/  FMUL.FTZ R13, R13, UR7 ;  /* 0x000000070d0d7c20 */ /* 0x000fe20008410000 */
[----:B------:R-:W-:Y:S01]  /*3770*/  FMUL.FTZ R4, R9, R4 ;  /* 0x0000000409047220 */ /* 0x000fe20000410000 */
[----:B------:R-:W-:Y:S01]  /*3780*/  FADD.FTZ R15, -R0, R15 ;  /* 0x0000000f000f7221 */ /* 0x000fe20000010100 */
[----:B------:R-:W-:Y:S01]  /*3790*/  FMUL.FTZ R14, R10, R14 ;  /* 0x0000000e0a0e7220 */ /* 0x000fe20000410000 */
[----:B------:R-:W-:Y:S01]  /*37a0*/  FMUL.FTZ R13, R11, R13 ;  /* 0x0000000d0b0d7220 */ /* 0x000fe20000410000 */
[C---:B------:R-:W-:Y:S01]  /*37b0*/  FADD.FTZ R18, -R0.reuse, R18 ;  /* 0x0000001200127221 */ /* 0x040fe20000010100 */
        /* <DEDUP_REMOVED lines=18> */
[----:B------:R-:W-:Y:S06]  /*38e0*/  @!P4 BRA `(.L_x_452) ;  /* 0x00000000005cc947 */ /* 0x000fec0003800000 */
        /* <DEDUP_REMOVED lines=8> */
[C---:B-1----:R-:W-:Y:S05]  /*3970*/  IMAD.U32 R2, R15.reuse, -0x40, RZ ;  /* 0xffffffc00f027824 */ /* 0x042fea00078e00ff */
[C---:B------:R-:W-:Y:S04]  /*3980*/  LEA R3, P0, R2.reuse, R204, 0x1 ;  /* 0x000000cc02037211 */ /* 0x040fe800078008ff */
[----:B------:R-:W-:Y:S01]  /*3990*/  LEA.HI.X.SX32 R2, R2, R205, 0x1, P0 ;  /* 0x000000cd02027211 */ /* 0x000fe200000f0eff */
[----:B------:R-:W-:Y:S04]  /*39a0*/  IMAD.MOV.U32 R204, RZ, RZ, R3 ;  /* 0x000000ffffcc7224 */ /* 0x000fe800078e0003 */
[----:B------:R-:W-:Y:S01]  /*39b0*/  IMAD.MOV.U32 R205, RZ, RZ, R2 ;  /* 0x000000ffffcd7224 */ /* 0x000fe200078e0002 */
[C---:B------:R-:W-:Y:S04]  /*39c0*/  LEA R2, P0, R15.reuse, R204, 0x6 ;  /* 0x000000cc0f027211 */ /* 0x040fe800078030ff */
        /* <DEDUP_REMOVED lines=9> */
.L_x_452:
[----:B-1----:R-:W-:Y:S01]  /*3a60*/  F2FP.F16.F32.PACK_AB R2, R13, R14 ;  /* 0x0000000e0d02723e */ /* 0x002fe200000000ff */
        /* <DEDUP_REMOVED lines=86> */
.L_x_453:
[----:B------:R-:W-:Y:S01]  /*3fd0*/  LDSM.16.M88.4 R64, [R194] ;  /* 0x00000000c240783b */ /* 0x000fe20000000200 */
[C---:B-1----:R-:W-:Y:S01]  /*3fe0*/  LEA R2, P1, R209.reuse, R200, 0x2 ;  /* 0x000000c8d1027211 */ /* 0x042fe200078210ff */
[C---:B------:R-:W-:Y:S02]  /*3ff0*/  IMAD.IADD R210, R209.reuse, 0x1, R246 ;  /* 0x00000001d1d27824 */ /* 0x040fe400078e02f6 */
[----:B------:R-:W1:Y:S01]  /*4000*/  LDSM.16.MT88.4 R16, [R0+0xc000] ;  /* 0x00c000000010783b */ /* 0x000e620000004200 */
[-C--:B------:R-:W-:Y:S03]  /*4010*/  LEA.HI.X.SX32 R3, R209, R201.reuse, 0x2, P1 ;  /* 0x000000c9d1037211 */ /* 0x080fe600008f16ff */
        /* <DEDUP_REMOVED lines=198> */
.L_x_451:
[----:B------:R-:W3:Y:S01]  /*4c80*/  LDL.64 R52, [R1+0x8] ;  /* 0x0000080001347983 */ /* 0x000ee20000100a00 */
[----:B------:R-:W-:Y:S01]  /*4c90*/  ULDC UR4, c[0x0][0x390] ;  /* 0x0000e40000047ab9 */ /* 0x000fe20000000800 */
[----:B------:R-:W-:Y:S01]  /*4ca0*/  F2FP.F16.F32.PACK_AB R20, R21, R20 ;  /* 0x000000141514723e */ /* 0x000fe200000000ff */
[----:B------:R-:W-:Y:S01]  /*4cb0*/  ULDC.64 UR6, c[0x0][0x3f0] ;  /* 0x0000fc0000067ab9 */ /* 0x000fe20000000a00 */
[----:B------:R-:W4:Y:S04]  /*4cc0*/  LDL.LU R18, [R1+0x10] ;  /* 0x0000100001127983 */ /* 0x000f280000300800 */
[----:B------:R-:W2:Y:S01]  /*4cd0*/  LDL.LU R19, [R1] ;  /* 0x0000000001137983 */ /* 0x000ea20000300800 */
        /* <DEDUP_REMOVED lines=39> */
[----:B------:R-:W-:-:S02]  /*4f50*/  F2FP.F16.F32.PACK_AB R9, R9, R76 ;  /* 0x0000004c0909723e */ /* 0x000fc400000000ff */
[----:B------:R-:W-:Y:S02]  /*4f60*/  F2FP.F16.F32.PACK_AB R8, R8, R78 ;  /* 0x0000004e0808723e */ /* 0x000fe400000000ff */
[----:B------:R-:W-:Y:S02]  /*4f70*/  F2FP.F16.F32.PACK_AB R7, R7, R84 ;  /* 0x000000540707723e */ /* 0x000fe400000000ff */
[----:B------:R-:W-:Y:S01]  /*4f80*/  F2FP.F16.F32.PACK_AB R6, R6, R86 ;  /* 0x000000560606723e */ /* 0x000fe200000000ff */
[----:B------:R-:W-:Y:S01]  /*4f90*/  STS [R249], R15 ;  /* 0x0000000ff9007388 */ /* 0x000fe20000000800 */
[----:B------:R-:W-:Y:S02]  /*4fa0*/  F2FP.F16.F32.PACK_AB R3, R3, R96 ;  /* 0x000000600303723e */ /* 0x000fe400000000ff */
[----:B------:R-:W-:Y:S01]  /*4fb0*/  F2FP.F16.F32.PACK_AB R2, R2, R98 ;  /* 0x000000620202723e */ /* 0x000fe200000000ff */
[----:B------:R1:W-:Y:S01]  /*4fc0*/  STS [R249+0x400], R14 ;  /* 0x0004000ef9007388 */ /* 0x0003e20000000800 */
[----:B------:R-:W-:-:S02]  /*4fd0*/  F2FP.F16.F32.PACK_AB R5, R5, R88 ;  /* 0x000000580505723e */ /* 0x000fc400000000ff */
[----:B------:R-:W-:Y:S01]  /*4fe0*/  F2FP.F16.F32.PACK_AB R4, R4, R90 ;  /* 0x0000005a0404723e */ /* 0x000fe200000000ff */
[----:B------:R-:W-:Y:S01]  /*4ff0*/  STS [R250], R11 ;  /* 0x0000000bfa007388 */ /* 0x000fe20000000800 */
[----:B------:R-:W-:Y:S02]  /*5000*/  F2FP.F16.F32.PACK_AB R0, R0, R92 ;  /* 0x0000005c0000723e */ /* 0x000fe400000000ff */
[----:B------:R-:W-:Y:S01]  /*5010*/  F2FP.F16.F32.PACK_AB R16, R16, R94 ;  /* 0x0000005e1010723e */ /* 0x000fe200000000ff */
[----:B------:R1:W-:Y:S01]  /*5020*/  STS [R250+0x400], R10 ;  /* 0x0004000afa007388 */ /* 0x0003e20000000800 */
[----:B------:R-:W-:Y:S02]  /*5030*/  F2FP.F16.F32.PACK_AB R22, R23, R22 ;  /* 0x000000161716723e */ /* 0x000fe400000000ff */
[----:B------:R-:W-:Y:S01]  /*5040*/  F2FP.F16.F32.PACK_AB R32, R33, R32 ;  /* 0x000000202120723e */ /* 0x000fe200000000ff */
[----:B------:R-:W-:Y:S01]  /*5050*/  STS [R249+0x1000], R13 ;  /* 0x0010000df9007388 */ /* 0x000fe20000000800 */
[----:B------:R-:W-:-:S02]  /*5060*/  F2FP.F16.F32.PACK_AB R34, R35, R34 ;  /* 0x000000222322723e */ /* 0x000fc400000000ff */
[----:B------:R-:W-:Y:S01]  /*5070*/  F2FP.F16.F32.PACK_AB R24, R25, R24 ;  /* 0x000000181918723e */ /* 0x000fe200000000ff */
[----:B------:R1:W-:Y:S01]  /*5080*/  STS [R249+0x1400], R12 ;  /* 0x0014000cf9007388 */ /* 0x0003e20000000800 */
[----:B------:R-:W-:Y:S02]  /*5090*/  F2FP.F16.F32.PACK_AB R26, R27, R26 ;  /* 0x0000001a1b1a723e */ /* 0x000fe400000000ff */
[----:B------:R-:W-:Y:S01]  /*50a0*/  F2FP.F16.F32.PACK_AB R28, R29, R28 ;  /* 0x0000001c1d1c723e */ /* 0x000fe200000000ff */
[----:B------:R-:W-:Y:S01]  /*50b0*/  STS [R250+0x1000], R9 ;  /* 0x00100009fa007388 */ /* 0x000fe20000000800 */
[----:B------:R-:W-:Y:S02]  /*50c0*/  F2FP.F16.F32.PACK_AB R30, R31, R30 ;  /* 0x0000001e1f1e723e */ /* 0x000fe400000000ff */
[----:B------:R-:W-:Y:S01]  /*50d0*/  F2FP.F16.F32.PACK_AB R36, R37, R36 ;  /* 0x000000242524723e */ /* 0x000fe200000000ff */
[----:B------:R-:W-:Y:S01]  /*50e0*/  STS [R250+0x1400], R8 ;  /* 0x00140008fa007388 */ /* 0x000fe20000000800 */
[----:B------:R-:W-:Y:S01]  /*50f0*/  F2FP.F16.F32.PACK_AB R38, R39, R38 ;  /* 0x000000262726723e */ /* 0x000fe200000000ff */
[----:B-1----:R-:W1:Y:S01]  /*5100*/  LDC.64 R14, c[0x0][0x440] ;  /* 0x00011000ff0e7b82 */ /* 0x002e620000000a00 */
[----:B------:R-:W-:Y:S01]  /*5110*/  F2FP.F16.F32.PACK_AB R48, R49, R48 ;  /* 0x000000303130723e */ /* 0x000fe200000000ff */
[----:B------:R-:W-:Y:S01]  /*5120*/  STS [R249+0x2000], R7 ;  /* 0x00200007f9007388 */ /* 0x000fe20000000800 */
[----:B------:R-:W-:-:S02]  /*5130*/  F2FP.F16.F32.PACK_AB R50, R51, R50 ;  /* 0x000000323332723e */ /* 0x000fc400000000ff */
[----:B------:R-:W-:Y:S01]  /*5140*/  F2FP.F16.F32.PACK_AB R40, R41, R40 ;  /* 0x000000282928723e */ /* 0x000fe200000000ff */
[----:B------:R1:W-:Y:S01]  /*5150*/  STS [R249+0x2400], R6 ;  /* 0x00240006f9007388 */ /* 0x0003e20000000800 */
[----:B------:R-:W-:Y:S01]  /*5160*/  F2FP.F16.F32.PACK_AB R42, R43, R42 ;  /* 0x0000002a2b2a723e */ /* 0x000fe200000000ff */
[----:B------:R-:W4:Y:S01]  /*5170*/  LDC.64 R10, c[0x0][0x458] ;  /* 0x00011600ff0a7b82 */ /* 0x000f220000000a00 */
[----:B------:R-:W-:Y:S01]  /*5180*/  F2FP.F16.F32.PACK_AB R44, R45, R44 ;  /* 0x0000002c2d2c723e */ /* 0x000fe200000000ff */
[----:B------:R-:W-:Y:S01]  /*5190*/  STS [R250+0x2000], R3 ;  /* 0x00200003fa007388 */ /* 0x000fe20000000800 */
[----:B------:R-:W-:-:S03]  /*51a0*/  F2FP.F16.F32.PACK_AB R46, R47, R46 ;  /* 0x0000002e2f2e723e */ /* 0x000fc600000000ff */
[----:B------:R-:W-:Y:S02]  /*51b0*/  STS [R250+0x2400], R2 ;  /* 0x00240002fa007388 */ /* 0x000fe40000000800 */
[----:B------:R-:W4:Y:S02]  /*51c0*/  LDC.64 R12, c[0x0][0x450] ;  /* 0x00011400ff0c7b82 */ /* 0x000f240000000a00 */
[----:B------:R-:W-:Y:S04]  /*51d0*/  STS [R249+0x3000], R5 ;  /* 0x00300005f9007388 */ /* 0x000fe80000000800 */
[----:B------:R-:W-:Y:S04]  /*51e0*/  STS [R249+0x3400], R4 ;  /* 0x00340004f9007388 */ /* 0x000fe80000000800 */
[----:B------:R-:W-:Y:S04]  /*51f0*/  STS [R250+0x3000], R0 ;  /* 0x00300000fa007388 */ /* 0x000fe80000000800 */
[----:B------:R1:W-:Y:S02]  /*5200*/  STS [R250+0x3400], R16 ;  /* 0x00340010fa007388 */ /* 0x0003e40000000800 */
[----:B-1----:R-:W1:Y:S02]  /*5210*/  LDC.64 R6, c[0x0][0x438] ;  /* 0x00010e00ff067b82 */ /* 0x002e640000000a00 */
[----:B------:R-:W-:Y:S04]  /*5220*/  STS [R249+0x4000], R20 ;  /* 0x00400014f9007388 */ /* 0x000fe80000000800 */
[----:B------:R-:W-:Y:S04]  /*5230*/  STS [R249+0x4400], R22 ;  /* 0x00440016f9007388 */ /* 0x000fe80000000800 */
[----:B------:R-:W-:Y:S04]  /*5240*/  STS [R250+0x4000], R32 ;  /* 0x00400020fa007388 */ /* 0x000fe80000000800 */
[----:B------:R-:W-:Y:S04]  /*5250*/  STS [R250+0x4400], R34 ;  /* 0x00440022fa007388 */ /* 0x000fe80000000800 */
[----:B------:R-:W-:Y:S04]  /*5260*/  STS [R249+0x5000], R24 ;  /* 0x00500018f9007388 */ /* 0x000fe80000000800 */
[----:B------:R-:W-:Y:S01]  /*5270*/  STS [R249+0x5400], R26 ;  /* 0x0054001af9007388 */ /* 0x000fe20000000800 */
[----:B------:R-:W1:Y:S03]  /*5280*/  LDC.64 R16, c[0x0][0x468] ;  /* 0x00011a00ff107b82 */ /* 0x000e660000000a00 */
[----:B------:R-:W-:Y:S04]  /*5290*/  STS [R250+0x5000], R28 ;  /* 0x0050001cfa007388 */ /* 0x000fe80000000800 */
[----:B------:R-:W-:Y:S04]  /*52a0*/  STS [R250+0x5400], R30 ;  /* 0x0054001efa007388 */ /* 0x000fe80000000800 */
[----:B------:R-:W-:Y:S04]  /*52b0*/  STS [R249+0x6000], R36 ;  /* 0x00600024f9007388 */ /* 0x000fe80000000800 */
[----:B------:R-:W-:Y:S04]  /*52c0*/  STS [R249+0x6400], R38 ;  /* 0x00640026f9007388 */ /* 0x000fe80000000800 */
[----:B------:R1:W-:Y:S01]  /*52d0*/  STS [R250+0x6000], R48 ;  /* 0x00600030fa007388 */ /* 0x0003e20000000800 */
[----:B------:R-:W1:Y:S03]  /*52e0*/  S2R R49, SR_TID.X ;  /* 0x0000000000317919 */ /* 0x000e660000002100 */
[----:B------:R-:W-:Y:S04]  /*52f0*/  STS [R250+0x6400], R50 ;  /* 0x00640032fa007388 */ /* 0x000fe80000000800 */
[----:B------:R-:W-:Y:S04]  /*5300*/  STS [R249+0x7000], R40 ;  /* 0x00700028f9007388 */ /* 0x000fe80000000800 */
[----:B------:R-:W-:Y:S04]  /*5310*/  STS [R249+0x7400], R42 ;  /* 0x0074002af9007388 */ /* 0x000fe80000000800 */
[----:B------:R-:W-:Y:S04]  /*5320*/  STS [R250+0x7000], R44 ;  /* 0x0070002cfa007388 */ /* 0x000fe80000000800 */
[----:B------:R-:W-:Y:S01]  /*5330*/  STS [R250+0x7400], R46 ;  /* 0x0074002efa007388 */ /* 0x000fe20000000800 */
[----:B-1----:R-:W1:Y:S01]  /*5340*/  S2R R48, SR_TID.X ;  /* 0x0000000000307919 */ /* 0x002e620000002100 */
[----:B------:R-:W-:Y:S06]  /*5350*/  BAR.SYNC.DEFER_BLOCKING 0x0 ;  /* 0x0000000000007b1d */ /* 0x000fec0000010000 */
[----:B------:R-:W2:Y:S01]  /*5360*/  LDS.128 R44, [R208+0xc000] ;  /* 0x00c00000d02c7984 */ /* 0x000ea20000000c00 */
[----:B-1----:R-:W-:-:S03]  /*5370*/  SHF.R.S32.HI R48, RZ, 0x1f, R48 ;  /* 0x0000001fff307819 */ /* 0x002fc60000011430 */
[----:B------:R-:W1:Y:S01]  /*5380*/  LDS.128 R40, [R208+0xe000] ;  /* 0x00e00000d0287984 */ /* 0x000e620000000c00 */
[----:B------:R-:W-:-:S03]  /*5390*/  LEA.HI R48, R48, R49, RZ, 0x3 ;  /* 0x0000003130307211 */ /* 0x000fc600078f18ff */
[----:B------:R-:W1:Y:S01]  /*53a0*/  LDS.128 R36, [R208+0xd000] ;  /* 0x00d00000d0247984 */ /* 0x000e620000000c00 */
[----:B------:R-:W-:-:S03]  /*53b0*/  SHF.R.S32.HI R48, RZ, 0x3, R48 ;  /* 0x00000003ff307819 */ /* 0x000fc60000011430 */
[----:B------:R-:W1:Y:S04]  /*53c0*/  LDS.128 R32, [R208+0xf000] ;  /* 0x00f00000d0207984 */ /* 0x000e680000000c00 */
[----:B------:R-:W1:Y:S04]  /*53d0*/  LDS.128 R28, [R208+0x10000] ;  /* 0x01000000d01c7984 */ /* 0x000e680000000c00 */
[----:B------:R-:W1:Y:S04]  /*53e0*/  LDS.128 R20, [R208+0x12000] ;  /* 0x01200000d0147984 */ /* 0x000e680000000c00 */
[----:B------:R-:W1:Y:S01]  /*53f0*/  LDS.128 R24, [R208+0x11000] ;  /* 0x01100000d0187984 */ /* 0x000e620000000c00 */
[----:B---3--:R-:W-:-:S02]  /*5400*/  SHF.R.S32.HI R3, RZ, 0x1f, R52 ;  /* 0x0000001fff037819 */ /* 0x008fc40000011434 */
[----:B------:R-:W-:Y:S01]  /*5410*/  MOV R2, R52 ;  /* 0x0000003400027202 */ /* 0x000fe20000000f00 */
[C---:B----4-:R-:W-:Y:S02]  /*5420*/  IMAD R0, R18.reuse, R12, RZ ;  /* 0x0000000c12007224 */ /* 0x050fe400078e02ff */
[----:B------:R-:W-:Y:S02]  /*5430*/  IMAD R8, R18, R10, RZ ;  /* 0x0000000a12087224 */ /* 0x000fe400078e02ff */
[C---:B--2---:R-:W-:Y:S02]  /*5440*/  IMAD R0, R19.reuse, R13, R0 ;  /* 0x0000000d13007224 */ /* 0x044fe400078e0200 */
[----:B------:R-:W-:-:S04]  /*5450*/  IMAD.WIDE.U32 R4, R19, R12, R2 ;  /* 0x0000000c13047225 */ /* 0x000fc800078e0002 */
[----:B------:R-:W-:Y:S01]  /*5460*/  IMAD.WIDE.U32 R2, R19, R10, R2 ;  /* 0x0000000a13027225 */ /* 0x000fe200078e0002 */
[----:B------:R-:W-:-:S03]  /*5470*/  IADD3 R5, R5, R0, RZ ;  /* 0x0000000005057210 */ /* 0x000fc60007ffe0ff */
[----:B------:R-:W-:Y:S02]  /*5480*/  IMAD R0, R19, R11, R8 ;  /* 0x0000000b13007224 */ /* 0x000fe400078e0208 */
[----:B------:R-:W2:Y:S01]  /*5490*/  LDC.64 R8, c[0x0][0x470] ;  /* 0x00011c00ff087b82 */ /* 0x000ea20000000a00 */
[C---:B------:R-:W-:Y:S02]  /*54a0*/  IMAD R18, R6.reuse, UR17, RZ ;  /* 0x0000001106127c24 */ /* 0x040fe4000f8e02ff */
[----:B------:R-:W-:Y:S01]  /*54b0*/  IMAD.WIDE.U32 R4, R6, UR14, R4 ;  /* 0x0000000e06047c25 */ /* 0x000fe2000f8e0004 */
[----:B------:R-:W-:-:S03]  /*54c0*/  IADD3 R3, R3, R0, RZ ;  /* 0x0000000003037210 */ /* 0x000fc60007ffe0ff */
[----:B------:R-:W-:Y:S02]  /*54d0*/  IMAD R7, R7, UR14, R18 ;  /* 0x0000000e07077c24 */ /* 0x000fe4000f8e0212 */
[C---:B------:R-:W-:Y:S02]  /*54e0*/  IMAD R0, R14.reuse, UR17, RZ ;  /* 0x000000110e007c24 */ /* 0x040fe4000f8e02ff */
[----:B------:R-:W-:Y:S01]  /*54f0*/  IMAD.WIDE.U32 R2, R14, UR14, R2 ;  /* 0x0000000e0e027c25 */ /* 0x000fe2000f8e0002 */
[----:B------:R-:W-:-:S03]  /*5500*/  IADD3 R5, R5, R7, RZ ;  /* 0x0000000705057210 */ /* 0x000fc60007ffe0ff */
[C---:B------:R-:W-:Y:S02]  /*5510*/  IMAD R14, R16.reuse, UR20, RZ ;  /* 0x00000014100e7c24 */ /* 0x040fe4000f8e02ff */
[----:B------:R-:W-:Y:S01]  /*5520*/  IMAD R0, R15, UR14, R0 ;  /* 0x0000000e0f007c24 */ /* 0x000fe2000f8e0200 */
[----:B------:R-:W-:Y:S01]  /*5530*/  SHF.R.S32.HI R15, RZ, 0x1f, R48 ;  /* 0x0000001fff0f7819 */ /* 0x000fe20000011430 */
[----:B------:R-:W-:Y:S02]  /*5540*/  IMAD R14, R17, UR15, R14 ;  /* 0x0000000f110e7c24 */ /* 0x000fe4000f8e020e */
[----:B------:R-:W-:Y:S01]  /*5550*/  IMAD.WIDE.U32 R4, R16, UR15, R4 ;  /* 0x0000000f10047c25 */ /* 0x000fe2000f8e0004 */
[----:B------:R-:W-:Y:S01]  /*5560*/  IADD3 R3, R3, R0, RZ ;  /* 0x0000000003037210 */ /* 0x000fe20007ffe0ff */
[----:B------:R-:W3:Y:S02]  /*5570*/  LDS.128 R16, [R208+0x13000] ;  /* 0x01300000d0107984 */ /* 0x000ee40000000c00 */
[----:B--2---:R-:W-:-:S02]  /*5580*/  IMAD R0, R8, UR20, RZ ;  /* 0x0000001408007c24 */ /* 0x004fc4000f8e02ff */
[----:B------:R-:W-:Y:S01]  /*5590*/  IMAD.WIDE.U32 R6, R8, UR15, R2 ;  /* 0x0000000f08067c25 */ /* 0x000fe2000f8e0002 */
[----:B------:R-:W-:Y:S02]  /*55a0*/  IADD3 R3, R5, R14, RZ ;  /* 0x0000000e05037210 */ /* 0x000fe40007ffe0ff */
[----:B------:R-:W-:Y:S01]  /*55b0*/  MOV R2, R4 ;  /* 0x0000000400027202 */ /* 0x000fe20000000f00 */
[-C--:B------:R-:W-:Y:S02]  /*55c0*/  IMAD R5, R15, R12.reuse, RZ ;  /* 0x0000000c0f057224 */ /* 0x080fe400078e02ff */
[----:B------:R-:W-:Y:S02]  /*55d0*/  IMAD R0, R9, UR15, R0 ;  /* 0x0000000f09007c24 */ /* 0x000fe4000f8e0200 */
[C---:B------:R-:W-:Y:S02]  /*55e0*/  IMAD R4, R48.reuse, R13, R5 ;  /* 0x0000000d30047224 */ /* 0x040fe400078e0205 */
[----:B------:R-:W-:Y:S01]  /*55f0*/  IMAD.WIDE.U32 R2, R48, R12, R2 ;  /* 0x0000000c30027225 */ /* 0x000fe200078e0002 */
[----:B------:R-:W-:-:S03]  /*5600*/  IADD3 R7, R7, R0, RZ ;  /* 0x0000000007077210 */ /* 0x000fc60007ffe0ff */
[----:B------:R-:W-:Y:S01]  /*5610*/  IMAD R0, R15, R10, RZ ;  /* 0x0000000a0f007224 */ /* 0x000fe200078e02ff */
[----:B------:R-:W-:Y:S01]  /*5620*/  IADD3 R3, R3, R4, RZ ;  /* 0x0000000403037210 */ /* 0x000fe20007ffe0ff */
[----:B------:R-:W-:Y:S01]  /*5630*/  IMAD.WIDE.U32 R6, R48, R10, R6 ;  /* 0x0000000a30067225 */ /* 0x000fe200078e0006 */
[----:B------:R-:W-:-:S03]  /*5640*/  LEA R4, P0, R2, UR6, 0x1 ;  /* 0x0000000602047c11 */ /* 0x000fc6000f8008ff */
[----:B------:R-:W-:Y:S01]  /*5650*/  IMAD R0, R48, R11, R0 ;  /* 0x0000000b30007224 */ /* 0x000fe200078e0200 */
[----:B------:R-:W-:Y:S01]  /*5660*/  LEA.HI.X R5, R2, UR7, R3, 0x1, P0 ;  /* 0x0000000702057c11 */ /* 0x000fe200080f0c03 */
[----:B------:R-:W-:Y:S01]  /*5670*/  ULDC.64 UR6, c[0x0][0x3f8] ;  /* 0x0000fe0000067ab9 */ /* 0x000fe20000000a00 */
[----:B------:R-:W-:Y:S02]  /*5680*/  LEA R8, P1, R12, R4, 0x6 ;  /* 0x000000040c087211 */ /* 0x000fe400078230ff */
[----:B------:R-:W-:Y:S01]  /*5690*/  IADD3 R0, R7, R0, RZ ;  /* 0x0000000007007210 */ /* 0x000fe20007ffe0ff */
[----:B------:R2:W-:Y:S01]  /*56a0*/  STG.E.128 desc[UR18][R4.64], R44 ;  /* 0x0000002c04007986 */ /* 0x0005e2000c101d12 */
[----:B------:R-:W-:Y:S02]  /*56b0*/  LEA R2, P0, R6, UR6, 0x1 ;  /* 0x0000000606027c11 */ /* 0x000fe4000f8008ff */
[----:B------:R-:W-:Y:S01]  /*56c0*/  LEA.HI.X R9, R12, R5, R13, 0x6, P1 ;  /* 0x000000050c097211 */ /* 0x000fe200008f340d */
[----:B-1----:R2:W-:Y:S01]  /*56d0*/  STG.E.128 desc[UR18][R4.64+0x80], R40 ;  /* 0x0000802804007986 */ /* 0x0025e2000c101d12 */
[----:B------:R-:W-:-:S02]  /*56e0*/  LEA.HI.X R3, R6, UR7, R0, 0x1, P0 ;  /* 0x0000000706037c11 */ /* 0x000fc400080f0c00 */
[C---:B------:R-:W-:Y:S01]  /*56f0*/  LEA R6, P0, R10.reuse, R2, 0x6 ;  /* 0x000000020a067211 */ /* 0x040fe200078030ff */
[----:B------:R2:W-:Y:S03]  /*5700*/  STG.E.128 desc[UR18][R8.64], R36 ;  /* 0x0000002408007986 */ /* 0x0005e6000c101d12 */
[----:B------:R-:W-:Y:S01]  /*5710*/  LEA.HI.X R7, R10, R3, R11, 0x6, P0 ;  /* 0x000000030a077211 */ /* 0x000fe200000f340b */
[----:B------:R2:W-:Y:S04]  /*5720*/  STG.E.128 desc[UR18][R8.64+0x80], R32 ;  /* 0x0000802008007986 */ /* 0x0005e8000c101d12 */
[----:B------:R2:W-:Y:S04]  /*5730*/  STG.E.128 desc[UR18][R2.64], R28 ;  /* 0x0000001c02007986 */ /* 0x0005e8000c101d12 */
[----:B------:R2:W-:Y:S04]  /*5740*/  STG.E.128 desc[UR18][R2.64+0x80], R20 ;  /* 0x0000801402007986 */ /* 0x0005e8000c101d12 */
[----:B------:R2:W-:Y:S04]  /*5750*/  STG.E.128 desc[UR18][R6.64], R24 ;  /* 0x0000001806007986 */ /* 0x0005e8000c101d12 */
[----:B---3--:R2:W-:Y:S02]  /*5760*/  STG.E.128 desc[UR18][R6.64+0x80], R16 ;  /* 0x0000801006007986 */ /* 0x0085e4000c101d12 */
.L_x_448:
[----:B------:R-:W1:Y:S01]  /*5770*/  LDC R0, c[0x0][0xc] ;  /* 0x00000300ff007b82 */ /* 0x000e620000000800 */
[----:B------:R-:W-:Y:S02]  /*5780*/  ULDC UR6, c[0x0][0x2c8] ;  /* 0x0000b20000067ab9 */ /* 0x000fe40000000800 */
[----:B------:R-:W-:-:S04]  /*5790*/  UIADD3 UR6, UR6, 0x3f, URZ ;  /* 0x0000003f06067890 */ /* 0x000fc8000fffe03f */
[----:B------:R-:W-:-:S04]  /*57a0*/  USHF.R.S32.HI UR4, URZ, 0x1f, UR6 ;  /* 0x0000001f3f047899 */ /* 0x000fc80008011406 */
[----:B------:R-:W-:-:S04]  /*57b0*/  ULEA.HI UR4, UR4, UR6, URZ, 0x6 ;  /* 0x0000000604047291 */ /* 0x000fc8000f8f303f */
[----:B------:R-:W-:Y:S01]  /*57c0*/  USHF.R.S32.HI UR4, URZ, 0x6, UR4 ;  /* 0x000000063f047899 */ /* 0x000fe20008011404 */
[----:B-1----:R-:W-:-:S05]  /*57d0*/  IADD3 R244, R0, R244, RZ ;  /* 0x000000f400f47210 */ /* 0x002fca0007ffe0ff */
[----:B------:R-:W-:-:S13]  /*57e0*/  ISETP.GE.AND P0, PT, R244, UR4, PT ;  /* 0x00000004f4007c0c */ /* 0x000fda000bf06270 */
[----:B------:R-:W-:Y:S05]  /*57f0*/  @P0 BRA `(.L_x_455) ;  /* 0x0000000000040947 */ /* 0x000fea0003800000 */
[----:B------:R-:W-:Y:S05]  /*5800*/  BRA `(.L_x_456) ;  /* 0xffffffb0005c7947 */ /* 0x000fea000383ffff */
.L_x_455:
[----:B------:R-:W-:Y:S05]  /*5810*/  EXIT ;  /* 0x000000000000794d */ /* 0x000fea0003800000 */
.L_x_457:
        /* <DEDUP_REMOVED lines=14> */
.L_x_1078:


//--------------------- .text._ZN5flash44flash_bwd_dq_dk_dv_loop_seqk_parallel_kernelI23Flash_bwd_kernel_traitsILi128ELi64ELi64ELi8ELi4ELi2ELi2ELb1ELb0EN7cutlass6half_tE19Flash_kernel_traitsILi128ELi64ELi64ELi8ES3_EELb1ELb1ELb0ELb0ELb0ELb1ELb0EEEvNS_16Flash_bwd_paramsE --------------------------
	.section	.text._ZN5flash44flash_bwd_dq_dk_dv_loop_seqk_parallel_kernelI23Flash_bwd_kernel_traitsILi128ELi64ELi64ELi8ELi4ELi2ELi2ELb1ELb0EN7cutlass6half_tE19Flash_kernel_traitsILi128ELi64ELi64ELi8ES3_EELb1ELb1ELb0ELb0ELb0ELb1ELb0EEEvNS_16Flash_bwd_paramsE,"ax",@progbits
	.align	128
        .global         _ZN5flash44flash_bwd_dq_dk_dv_loop_seqk_parallel_kernelI23Flash_bwd_kernel_traitsILi128ELi64ELi64ELi8ELi4ELi2ELi2ELb1ELb0EN7cutlass6half_tE19Flash_kernel_traitsILi128ELi64ELi64ELi8ES3_EELb1ELb1ELb0ELb0ELb0ELb1ELb0EEEvNS_16Flash_bwd_paramsE
        .type           _ZN5flash44flash_bwd_dq_dk_dv_loop_seqk_parallel_kernelI23Flash_bwd_kernel_traitsILi128ELi64ELi64ELi8ELi4ELi2ELi2ELb1ELb0EN7cutlass6half_tE19Flash_kernel_traitsILi128ELi64ELi64ELi8ES3_EELb1ELb1ELb0ELb0ELb0ELb1ELb0EEEvNS_16Flash_bwd_paramsE,@function
        .size           _ZN5flash44flash_bwd_dq_dk_dv_loop_seqk_parallel_kernelI23Flash_bwd_kernel_traitsILi128ELi64ELi64ELi8ELi4ELi2ELi2ELb1ELb0EN7cutlass6half_tE19Flash_kernel_traitsILi128ELi64ELi64ELi8ES3_EELb1ELb1ELb0ELb0ELb0ELb1ELb0EEEvNS_16Flash_bwd_paramsE,(.L_x_1079 - _ZN5flash44flash_bwd_dq_dk_dv_loop_seqk_parallel_kernelI23Flash_bwd_kernel_traitsILi128ELi64ELi64ELi8ELi4ELi2ELi2ELb1ELb0EN7cutlass6half_tE19Flash_kernel_traitsILi128ELi64ELi64ELi8ES3_EELb1ELb1ELb0ELb0ELb0ELb1ELb0EEEvNS_16Flash_bwd_paramsE)
        .other          _ZN5flash44flash_bwd_dq_dk_dv_loop_seqk_parallel_kernelI23Flash_bwd_kernel_traitsILi128ELi64ELi64ELi8ELi4ELi2ELi2ELb1ELb0EN7cutlass6half_tE19Flash_kernel_traitsILi128ELi64ELi64ELi8ES3_EELb1ELb1ELb0ELb0ELb0ELb1ELb0EEEvNS_16Flash_bwd_paramsE,@"STO_CUDA_ENTRY STV_DEFAULT"
_ZN5flash44flash_bwd_dq_dk_dv_loop_seqk_parallel_kernelI23Flash_bwd_kernel_traitsILi128ELi64ELi64ELi8ELi4ELi2ELi2ELb1ELb0EN7cutlass6half_tE19Flash_kernel_traitsILi128ELi64ELi64ELi8ES3_EELb1ELb1ELb0ELb0ELb0ELb1ELb0EEEvNS_16Flash_bwd_paramsE:
.text._ZN5flash44flash_bwd_dq_dk_dv_loop_seqk_parallel_kernelI23Flash_bwd_kernel_traitsILi128ELi64ELi64ELi8ELi4ELi2ELi2ELb1ELb0EN7cutlass6half_tE19Flash_kernel_traitsILi128ELi64ELi64ELi8ES3_EELb1ELb1ELb0ELb0ELb0ELb1ELb0EEEvNS_16Flash_bwd_paramsE:
        /* <DEDUP_REMOVED lines=14> */
[----:B------:R-:W-:-:S06]  /*00e0*/  IMAD.MOV.U32 R236, RZ, RZ, -0x10 ;  /* 0xfffffff0ffec7424 */ /* 0x000fcc00078e00ff */
[----:B------:R-:W3:Y:S08]  /*00f0*/  S2UR UR6, SR_CTAID.Z ;  /* 0x00000000000679c3 */ /* 0x000ef00000002700 */
[----:B------:R-:W4:Y:S01]  /*0100*/  S2UR UR7, SR_CTAID.Y ;  /* 0x00000000000779c3 */ /* 0x000f220000002600 */
[----:B--2---:R-:W-:Y:S01]  /*0110*/  ULEA UR4, UR4, UR5, 0x18 ;  /* 0x0000000504047291 */ /* 0x004fe2000f8ec03f */
[----:B-1----:R-:W-:Y:S01]  /*0120*/  SHF.R.S32.HI R2, RZ, 0x1f, R5 ;  /* 0x0000001fff027819 */ /* 0x002fe20000011405 */
[----:B---3--:R-:W-:-:S02]  /*0130*/  USHF.R.S32.HI UR5, URZ, 0x1f, UR6 ;  /* 0x0000001f3f057899 */ /* 0x008fc40008011406 */
[----:B------:R-:W-:Y:S01]  /*0140*/  USHF.R.S32.HI UR6, URZ, 0x1f, UR6 ;  /* 0x0000001f3f067899 */ /* 0x000fe20008011406 */
[CC--:B------:R-:W-:Y:S02]  /*0150*/  LEA.HI R0, R2.reuse, R5.reuse, RZ, 0x4 ;  /* 0x0000000502007211 */ /* 0x0c0fe400078f20ff */
[CC--:B------:R-:W-:Y:S01]  /*0160*/  LEA.HI R15, R2.reuse, R5.reuse, RZ, 0x3 ;  /* 0x00000005020f7211 */ /* 0x0c0fe200078f18ff */
[----:B------:R-:W-:Y:S01]  /*0170*/  IMAD.U32 R225, RZ, RZ, UR5 ;  /* 0x00000005ffe17e24 */ /* 0x000fe2000f8e00ff */
[-C--:B------:R-:W-:Y:S01]  /*0180*/  LEA.HI R3, R2, R5.reuse, RZ, 0x5 ;  /* 0x0000000502037211 */ /* 0x080fe200078f28ff */
[----:B----4-:R-:W-:Y:S01]  /*0190*/  USHF.R.S32.HI UR5, URZ, 0x1f, UR7 ;  /* 0x0000001f3f057899 */ /* 0x010fe20008011407 */
[----:B------:R-:W-:Y:S01]  /*01a0*/  LOP3.LUT R4, R0, 0xfffffff0, RZ, 0xc0, !PT ;  /* 0xfffffff000047812 */ /* 0x000fe200078ec0ff */
[----:B------:R-:W-:Y:S01]  /*01b0*/  IMAD.U32 R222, RZ, RZ, UR6 ;  /* 0x00000006ffde7e24 */ /* 0x000fe2000f8e00ff */
[CC--:B------:R-:W-:Y:S01]  /*01c0*/  LEA.HI R7, R2.reuse, R5.reuse, RZ, 0x2 ;  /* 0x0000000502077211 */ /* 0x0c0fe200078f10ff */
[----:B------:R-:W-:Y:S01]  /*01d0*/  UIADD3 UR6, UR4, 0xc000, URZ ;  /* 0x0000c00004067890 */ /* 0x000fe2000fffe03f */
[----:B------:R-:W-:Y:S01]  /*01e0*/  SHF.R.S32.HI R217, RZ, 0x3, R15 ;  /* 0x00000003ffd97819 */ /* 0x000fe2000001140f */
[----:B------:R-:W-:Y:S01]  /*01f0*/  IMAD.IADD R13, R5, 0x1, -R4 ;  /* 0x00000001050d7824 */ /* 0x000fe200078e0a04 */
[CC--:B------:R-:W-:Y:S01]  /*0200*/  LEA.HI R214, R2.reuse, R5.reuse, RZ, 0x7 ;  /* 0x0000000502d67211 */ /* 0x0c0fe200078f38ff */
[----:B------:R-:W-:Y:S01]  /*0210*/  IMAD.U32 R223, RZ, RZ, UR5 ;  /* 0x00000005ffdf7e24 */ /* 0x000fe2000f8e00ff */
[----:B------:R-:W-:Y:S01]  /*0220*/  LEA.HI R8, R2, R5, RZ, 0x6 ;  /* 0x0000000502087211 */ /* 0x000fe200078f30ff */
[----:B------:R-:W-:Y:S01]  /*0230*/  IMAD.SHL.U32 R9, R217, 0x40, RZ ;  /* 0x00000040d9097824 */ /* 0x000fe200078e00ff */
[----:B------:R-:W-:Y:S01]  /*0240*/  LOP3.LUT R10, R3, 0xffffffe0, RZ, 0xc0, !PT ;  /* 0xffffffe0030a7812 */ /* 0x000fe200078ec0ff */
[----:B------:R-:W-:Y:S01]  /*0250*/  USHF.L.U32 UR8, UR7, 0x7, URZ ;  /* 0x0000000707087899 */ /* 0x000fe2000800063f */
[----:B------:R-:W-:Y:S01]  /*0260*/  LOP3.LUT R6, R15, 0xfffffff8, RZ, 0xc0, !PT ;  /* 0xfffffff80f067812 */ /* 0x000fe200078ec0ff */
[----:B------:R-:W-:Y:S01]  /*0270*/  UIADD3 UR5, UR4, 0x10000, URZ ;  /* 0x0001000004057890 */ /* 0x000fe2000fffe03f */
        /* <DEDUP_REMOVED lines=8> */
[--C-:B------:R-:W-:Y:S01]  /*0300*/  SHF.R.S32.HI R2, RZ, 0x2, R7.reuse ;  /* 0x00000002ff027819 */ /* 0x100fe20000011407 */
[----:B------:R-:W-:Y:S01]  /*0310*/  IMAD.U32 R224, RZ, RZ, UR8 ;  /* 0x00000008ffe07e24 */ /* 0x000fe2000f8e00ff */
[----:B------:R-:W-:-:S02]  /*0320*/  SHF.R.S32.HI R7, RZ, 0x1f, R7 ;  /* 0x0000001fff077819 */ /* 0x000fc40000011407 */
        /* <DEDUP_REMOVED lines=20> */
[----:B------:R-:W-:Y:S02]  /*0470*/  SHF.R.S32.HI R2, RZ, 0x1f, R11 ;  /* 0x0000001fff027819 */ /* 0x000fe4000001140b */
[----:B------:R-:W-:Y:S01]  /*0480*/  LOP3.LUT R210, R6, 0x10, R9, 0xf8, !PT ;  /* 0x0000001006d27812 */ /* 0x000fe200078ef809 */
[----:B------:R-:W-:Y:S01]  /*0490*/  IMAD.IADD R215, R4, 0x1, -R215 ;  /* 0x0000000104d77824 */ /* 0x000fe200078e0ad7 */
[----:B------:R-:W-:Y:S01]  /*04a0*/  LEA.HI R2, R2, R11, RZ, 0x2 ;  /* 0x0000000b02027211 */ /* 0x000fe200078f10ff */
[----:B------:R-:W-:Y:S01]  /*04b0*/  IMAD.SHL.U32 R11, R0, 0x200, RZ ;  /* 0x00000200000b7824 */ /* 0x000fe200078e00ff */
[----:B------:R-:W-:Y:S02]  /*04c0*/  SHF.R.S32.HI R4, RZ, 0x1f, R13 ;  /* 0x0000001fff047819 */ /* 0x000fe4000001140d */
[----:B------:R-:W-:Y:S02]  /*04d0*/  LOP3.LUT R12, R6, 0x8, R15, 0xf8, !PT ;  /* 0x00000008060c7812 */ /* 0x000fe400078ef80f */
[----:B------:R-:W-:-:S02]  /*04e0*/  SHF.R.U32.HI R9, RZ, 0x3, R6 ;  /* 0x00000003ff097819 */ /* 0x000fc40000011606 */
[----:B------:R-:W-:Y:S02]  /*04f0*/  LOP3.LUT R210, R210, 0x8, R15, 0xf8, !PT ;  /* 0x00000008d2d27812 */ /* 0x000fe400078ef80f */
[----:B------:R-:W-:Y:S02]  /*0500*/  LOP3.LUT R10, R7, 0x1, RZ, 0xc0, !PT ;  /* 0x00000001070a7812 */ /* 0x000fe400078ec0ff */
[----:B------:R-:W-:Y:S02]  /*0510*/  LEA.HI R4, R4, R13, RZ, 0x3 ;  /* 0x0000000d04047211 */ /* 0x000fe400078f18ff */
[----:B------:R-:W-:Y:S02]  /*0520*/  LOP3.LUT R201, R12, R9, RZ, 0x3c, !PT ;  /* 0x000000090cc97212 */ /* 0x000fe400078e3cff */
[----:B------:R-:W-:Y:S02]  /*0530*/  LOP3.LUT R210, R11, R210, R9, 0xf6, !PT ;  /* 0x000000d20bd27212 */ /* 0x000fe400078ef609 */
[----:B------:R-:W-:-:S02]  /*0540*/  SHF.R.S32.HI R214, RZ, 0x7, R214 ;  /* 0x00000007ffd67819 */ /* 0x000fc400000114d6 */
[----:B------:R-:W-:Y:S01]  /*0550*/  ISETP.NE.U32.AND P0, PT, R10, 0x1, PT ;  /* 0x000000010a00780c */ /* 0x000fe20003f05070 */
[----:B------:R-:W-:Y:S01]  /*0560*/  IMAD.SHL.U32 R10, R7, 0x40, RZ ;  /* 0x00000040070a7824 */ /* 0x000fe200078e00ff */
[----:B------:R-:W-:Y:S01]  /*0570*/  SHF.R.S32.HI R9, RZ, 0x6, R8 ;  /* 0x00000006ff097819 */ /* 0x000fe20000011408 */
[----:B------:R-:W-:Y:S01]  /*0580*/  IMAD R12, R214, 0x800, R11 ;  /* 0x00000800d60c7824 */ /* 0x000fe200078e020b */
[----:B------:R-:W-:Y:S01]  /*0590*/  LOP3.LUT R6, R4, 0xfffffff8, RZ, 0xc0, !PT ;  /* 0xfffffff804067812 */ /* 0x000fe200078ec0ff */
[----:B------:R-:W-:Y:S01]  /*05a0*/  IMAD.SHL.U32 R8, R5, 0x2, RZ ;  /* 0x0000000205087824 */ /* 0x000fe200078e00ff */
[----:B------:R-:W-:Y:S01]  /*05b0*/  R2P PR, R7, 0x6 ;  /* 0x0000000607007804 */ /* 0x000fe20000000000 */
[C---:B------:R-:W-:Y:S01]  /*05c0*/  IMAD R216, R9.reuse, 0x200, R216 ;  /* 0x0000020009d87824 */ /* 0x040fe200078e02d8 */
[----:B------:R-:W-:Y:S01]  /*05d0*/  LOP3.LUT R10, R10, 0x1c0, RZ, 0xc0, !PT ;  /* 0x000001c00a0a7812 */ /* 0x000fe200078ec0ff */
[----:B------:R-:W-:Y:S01]  /*05e0*/  IMAD.SHL.U32 R7, R9, 0x8, RZ ;  /* 0x0000000809077824 */ /* 0x000fe200078e00ff */
[----:B------:R-:W-:Y:S01]  /*05f0*/  SEL R236, R236, 0x10, !P0 ;  /* 0x00000010ecec7807 */ /* 0x000fe20004000000 */
[----:B------:R-:W-:Y:S01]  /*0600*/  IMAD.SHL.U32 R9, R214, 0x20, RZ ;  /* 0x00000020d6097824 */ /* 0x000fe200078e00ff */
[----:B------:R-:W-:Y:S01]  /*0610*/  SHF.R.U32.HI R5, RZ, 0x3, R10 ;  /* 0x00000003ff057819 */ /* 0x000fe2000001160a */
[----:B------:R-:W-:Y:S01]  /*0620*/  IMAD.IADD R6, R13, 0x1, -R6 ;  /* 0x000000010d067824 */ /* 0x000fe200078e0a06 */
[----:B------:R-:W-:Y:S01]  /*0630*/  LOP3.LUT R7, R7, 0x18, RZ, 0xc0, !PT ;  /* 0x0000001807077812 */ /* 0x000fe200078ec0ff */
[----:B------:R-:W-:Y:S01]  /*0640*/  IMAD.IADD R201, R12, 0x1, R201 ;  /* 0x000000010cc97824 */ /* 0x000fe200078e02c9 */
[----:B------:R-:W-:Y:S01]  /*0650*/  LOP3.LUT R14, R10, 0x20, R9, 0xf8, !PT ;  /* 0x000000200a0e7812 */ /* 0x000fe200078ef809 */
[----:B------:R-:W-:Y:S01]  /*0660*/  IMAD.SHL.U32 R12, R0, 0x20, RZ ;  /* 0x00000020000c7824 */ /* 0x000fe200078e00ff */
[----:B------:R-:W-:Y:S01]  /*0670*/  LOP3.LUT R228, R5, R10, R7, 0x1e, !PT ;  /* 0x0000000a05e47212 */ /* 0x000fe200078e1e07 */
[----:B------:R-:W-:Y:S01]  /*0680*/  IMAD.SHL.U32 R9, R6, 0x40, RZ ;  /* 0x0000004006097824 */ /* 0x000fe200078e00ff */
[----:B------:R-:W-:Y:S01]  /*0690*/  LOP3.LUT R6, R14, R5, RZ, 0x3c, !PT ;  /* 0x000000050e067212 */ /* 0x000fe200078e3cff */
[----:B------:R-:W-:Y:S01]  /*06a0*/  IMAD R227, R215, 0x400, R8 ;  /* 0x00000400d7e37824 */ /* 0x000fe200078e0208 */
[----:B------:R-:W-:Y:S01]  /*06b0*/  LOP3.LUT R211, R7, 0x20, R12, 0xf8, !PT ;  /* 0x0000002007d37812 */ /* 0x000fe200078ef80c */
[----:B------:R-:W-:Y:S01]  /*06c0*/  IMAD.SHL.U32 R7, R0, 0x8, RZ ;  /* 0x0000000800077824 */ /* 0x000fe200078e00ff */
[----:B------:R-:W-:Y:S01]  /*06d0*/  LOP3.LUT R10, R9, 0x1c0, RZ, 0xc0, !PT ;  /* 0x000001c0090a7812 */ /* 0x000fe200078ec0ff */
[----:B------:R-:W-:Y:S01]  /*06e0*/  IMAD.SHL.U32 R0, R4, 0x40, RZ ;  /* 0x0000004004007824 */ /* 0x000fe200078e00ff */
[----:B------:R-:W-:Y:S01]  /*06f0*/  LEA R201, R201, UR4, 0x1 ;  /* 0x00000004c9c97c11 */ /* 0x000fe2000f8e08ff */
[----:B------:R-:W-:Y:S01]  /*0700*/  IMAD.IADD R227, R227, 0x1, R6 ;  /* 0x00000001e3e37824 */ /* 0x000fe200078e0206 */
[----:B------:R-:W-:Y:S01]  /*0710*/  SHF.R.U32.HI R209, RZ, 0x3, R10 ;  /* 0x00000003ffd17819 */ /* 0x000fe2000001160a */
[----:B------:R-:W-:Y:S01]  /*0720*/  IMAD R5, R3, 0x400, R8 ;  /* 0x0000040003057824 */ /* 0x000fe200078e0208 */
[----:B------:R-:W-:-:S02]  /*0730*/  LOP3.LUT R4, R10, 0x8, R7, 0xf8, !PT ;  /* 0x000000080a047812 */ /* 0x000fc400078ef807 */
[----:B------:R-:W-:Y:S01]  /*0740*/  LOP3.LUT R0, R0, 0xfffffe00, RZ, 0xc0, !PT ;  /* 0xfffffe0000007812 */ /* 0x000fe200078ec0ff */
[----:B------:R-:W-:Y:S01]  /*0750*/  IMAD.IADD R228, R5, 0x1, R228 ;  /* 0x0000000105e47824 */ /* 0x000fe200078e02e4 */
[----:B------:R-:W-:Y:S02]  /*0760*/  LOP3.LUT R211, R209, R211, R10, 0x1e, !PT ;  /* 0x000000d3d1d37212 */ /* 0x000fe400078e1e0a */
[----:B------:R-:W-:Y:S01]  /*0770*/  LOP3.LUT R209, R4, R209, RZ, 0x3c, !PT ;  /* 0x000000d104d17212 */ /* 0x000fe200078e3cff */
[--C-:B------:R-:W-:Y:S01]  /*0780*/  IMAD R212, R215, 0x400, R0.reuse ;  /* 0x00000400d7d47824 */ /* 0x100fe200078e0200 */
[----:B------:R-:W-:Y:S01]  /*0790*/  LOP3.LUT R211, R211, R0, RZ, 0xfc, !PT ;  /* 0x00000000d3d37212 */ /* 0x000fe200078efcff */
[----:B------:R-:W-:Y:S01]  /*07a0*/  IMAD R4, R3, 0x400, R0 ;  /* 0x0000040003047824 */ /* 0x000fe200078e0200 */
[----:B------:R-:W-:Y:S01]  /*07b0*/  LEA R227, R227, UR4, 0x1 ;  /* 0x00000004e3e37c11 */ /* 0x000fe2000f8e08ff */
[----:B------:R-:W-:Y:S01]  /*07c0*/  IMAD.MOV.U32 R3, RZ, RZ, 0x20 ;  /* 0x00000020ff037424 */ /* 0x000fe200078e00ff */
[----:B------:R-:W-:Y:S01]  /*07d0*/  LEA R228, R228, UR6, 0x1 ;  /* 0x00000006e4e47c11 */ /* 0x000fe2000f8e08ff */
[----:B------:R-:W-:Y:S01]  /*07e0*/  IMAD.MOV.U32 R0, RZ, RZ, 0x40 ;  /* 0x00000040ff007424 */ /* 0x000fe200078e00ff */
[----:B------:R-:W-:Y:S01]  /*07f0*/  LEA R210, R210, UR4, 0x1 ;  /* 0x00000004d2d27c11 */ /* 0x000fe2000f8e08ff */
[----:B------:R-:W-:Y:S01]  /*0800*/  IMAD.IADD R212, R212, 0x1, R209 ;  /* 0x00000001d4d47824 */ /* 0x000fe200078e02d1 */
[----:B------:R-:W-:Y:S01]  /*0810*/  LEA R226, R216, UR4, 0x1 ;  /* 0x00000004d8e27c11 */ /* 0x000fe2000f8e08ff */
[----:B------:R-:W-:Y:S01]  /*0820*/  IMAD.IADD R209, R209, 0x1, R4 ;  /* 0x00000001d1d17824 */ /* 0x000fe200078e0204 */
[----:B------:R-:W-:Y:S01]  /*0830*/  SHF.R.S32.HI R4, RZ, 0x2, R2 ;  /* 0x00000002ff047819 */ /* 0x000fe20000011402 */
[----:B------:R-:W-:Y:S01]  /*0840*/  VIADD R229, R227, 0x20 ;  /* 0x00000020e3e57836 */ /* 0x000fe20000000000 */
[----:B------:R-:W-:Y:S01]  /*0850*/  SEL R2, R3, 0xffffffe0, !P4 ;  /* 0xffffffe003027807 */ /* 0x000fe20006000000 */
[----:B------:R-:W-:Y:S01]  /*0860*/  @P1 VIADD R229, R227, 0xffffffe0 ;  /* 0xffffffe0e3e51836 */ /* 0x000fe20000000000 */
[----:B------:R-:W-:Y:S01]  /*0870*/  SEL R0, R0, 0xffffffc0, !P3 ;  /* 0xffffffc000007807 */ /* 0x000fe20005800000 */
[----:B------:R-:W-:Y:S01]  /*0880*/  VIADD R230, R228, 0x40 ;  /* 0x00000040e4e67836 */ /* 0x000fe20000000000 */
[----:B------:R-:W-:Y:S01]  /*0890*/  LEA R209, R209, UR5, 0x1 ;  /* 0x00000005d1d17c11 */ /* 0x000fe2000f8e08ff */
[--C-:B------:R-:W-:Y:S01]  /*08a0*/  IMAD.IADD R200, R2, 0x1, R201.reuse ;  /* 0x0000000102c87824 */ /* 0x100fe200078e02c9 */
[C---:B------:R-:W-:Y:S01]  /*08b0*/  IADD3 R2, R0.reuse, R201, R2 ;  /* 0x000000c900027210 */ /* 0x040fe20007ffe002 */
[----:B------:R-:W-:Y:S01]  /*08c0*/  IMAD.IADD R3, R0, 0x1, R201 ;  /* 0x0000000100037824 */ /* 0x000fe200078e02c9 */
[----:B------:R-:W-:Y:S01]  /*08d0*/  ULDC.64 UR6, c[0x0][0x208] ;  /* 0x0000820000067ab9 */ /* 0x000fe20000000a00 */
[----:B------:R-:W-:-:S02]  /*08e0*/  IMAD.IADD R231, R227, 0x1, R236 ;  /* 0x00000001e3e77824 */ /* 0x000fc400078e02ec */
[----:B------:R-:W-:Y:S02]  /*08f0*/  IMAD R219, R215, 0x10, R4 ;  /* 0x00000010d7db7824 */ /* 0x000fe400078e0204 */
[----:B------:R-:W-:Y:S02]  /*0900*/  IMAD.IADD R0, R0, 0x1, R210 ;  /* 0x0000000100007824 */ /* 0x000fe400078e02d2 */
[----:B------:R-:W-:Y:S02]  /*0910*/  @P2 VIADD R230, R228, 0xffffffc0 ;  /* 0xffffffc0e4e62836 */ /* 0x000fe40000000000 */
[----:B------:R-:W-:-:S07]  /*0920*/  IMAD.IADD R236, R236, 0x1, R229 ;  /* 0x00000001ecec7824 */ /* 0x000fce00078e02e5 */
.L_x_486:
[----:B-1----:R-:W1:Y:S01]  /*0930*/  S2UR UR5, SR_CTAID.Y ;  /* 0x00000000000579c3 */ /* 0x002e620000002600 */
[----:B------:R-:W-:Y:S01]  /*0940*/  ULDC.64 UR8, c[0x0][0x308] ;  /* 0x0000c20000087ab9 */ /* 0x000fe20000000a00 */
[----:B------:R-:W-:Y:S01]  /*0950*/  ULDC.64 UR10, c[0x0][0x300] ;  /* 0x0000c000000a7ab9 */ /* 0x000fe20000000a00 */
[----:B------:R-:W-:Y:S02]  /*0960*/  UISETP.NE.U32.AND UP3, UPT, UR8, URZ, UPT ;  /* 0x0000003f0800728c */ /* 0x000fe4000bf65070 */
[----:B------:R-:W-:Y:S02]  /*0970*/  UISETP.NE.U32.AND UP4, UPT, UR10, URZ, UPT ;  /* 0x0000003f0a00728c */ /* 0x000fe4000bf85070 */
[----:B------:R-:W-:Y:S02]  /*0980*/  UISETP.NE.AND.EX UP3, UPT, UR9, URZ, UPT, UP3 ;  /* 0x0000003f0900728c */ /* 0x000fe4000bf65330 */
[----:B------:R-:W-:Y:S01]  /*0990*/  UISETP.NE.AND.EX UP4, UPT, UR11, URZ, UPT, UP4 ;  /* 0x0000003f0b00728c */ /* 0x000fe2000bf85340 */
[----:B------:R-:W-:Y:S01]  /*09a0*/  ULDC.64 UR12, c[0x0][0x2f0] ;  /* 0x0000bc00000c7ab9 */ /* 0x000fe20000000a00 */
[----:B------:R-:W-:-:S02]  /*09b0*/  ULDC.U8 UR17, c[0x0][0x3c2] ;  /* 0x0000f08000117ab9 */ /* 0x000fc40000000000 */
[----:B------:R-:W-:Y:S02]  /*09c0*/  PLOP3.LUT P0, PT, PT, PT, UP3, 0x80, 0x0 ;  /* 0x000000000000781c */ /* 0x000fe40003f0f038 */
[----:B------:R-:W-:Y:S01]  /*09d0*/  PLOP3.LUT P1, PT, PT, PT, UP4, 0x80, 0x0 ;  /* 0x000000000000781c */ /* 0x000fe20003f2f048 */
[----:B-1----:R-:W-:Y:S02]  /*09e0*/  USHF.R.S32.HI UR53, URZ, 0x1f, UR5 ;  /* 0x0000001f3f357899 */ /* 0x002fe40008011405 */
[----:B------:R-:W-:Y:S02]  /*09f0*/  USHF.L.U32 UR16, UR5, 0x2, URZ ;  /* 0x0000000205107899 */ /* 0x000fe4000800063f */
[----:B------:R-:W-:Y:S02]  /*0a00*/  USHF.L.U64.HI UR5, UR5, 0x2, UR53 ;  /* 0x0000000205057899 */ /* 0x000fe40008010235 */
[----:B------:R-:W-:Y:S02]  /*0a10*/  @UP3 UIADD3 UR8, UP0, UR16, UR8, URZ ;  /* 0x0000000810083290 */ /* 0x000fe4000ff1e03f */
[----:B------:R-:W-:-:S02]  /*0a20*/  UIADD3 UR15, UP2, UR16, UR12, URZ ;  /* 0x0000000c100f7290 */ /* 0x000fc4000ff5e03f */
[----:B------:R-:W-:Y:S02]  /*0a30*/  @UP3 UIADD3.X UR9, UR5, UR9, URZ, UP0, !UPT ;  /* 0x0000000905093290 */ /* 0x000fe400087fe43f */
[----:B------:R-:W-:Y:S01]  /*0a40*/  UISETP.NE.U32.AND UP0, UPT, UR12, URZ, UPT ;  /* 0x0000003f0c00728c */ /* 0x000fe2000bf05070 */
[----:B--234-:R-:W-:Y:S01]  /*0a50*/  IMAD.U32 R4, RZ, RZ, UR8 ;  /* 0x00000008ff047e24 */ /* 0x01cfe2000f8e00ff */
[----:B------:R-:W-:Y:S02]  /*0a60*/  @UP4 UIADD3 UR10, UP1, UR16, UR10, URZ ;  /* 0x0000000a100a4290 */ /* 0x000fe4000ff3e03f */
[----:B------:R-:W-:Y:S01]  /*0a70*/  UIADD3.X UR14, UR5, UR13, URZ, UP2, !UPT ;  /* 0x0000000d050e7290 */ /* 0x000fe200097fe43f */
[----:B------:R-:W-:Y:S01]  /*0a80*/  IMAD.U32 R5, RZ, RZ, UR9 ;  /* 0x00000009ff057e24 */ /* 0x000fe2000f8e00ff */
[----:B------:R-:W-:Y:S02]  /*0a90*/  UISETP.NE.AND.EX UP2, UPT, UR13, URZ, UPT, UP0 ;  /* 0x0000003f0d00728c */ /* 0x000fe4000bf45300 */
[----:B------:R-:W-:Y:S01]  /*0aa0*/  @UP4 UIADD3.X UR11, UR5, UR11, URZ, UP1, !UPT ;  /* 0x0000000b050b4290 */ /* 0x000fe20008ffe43f */
[----:B------:R-:W-:Y:S01]  /*0ab0*/  IMAD.U32 R14, RZ, RZ, UR10 ;  /* 0x0000000aff0e7e24 */ /* 0x000fe2000f8e00ff */
[----:B------:R-:W-:Y:S01]  /*0ac0*/  ULDC.64 UR12, c[0x0][0x2f8] ;  /* 0x0000be00000c7ab9 */ /* 0x000fe20000000a00 */
[----:B------:R-:W-:Y:S01]  /*0ad0*/  UISETP.NE.AND UP1, UPT, UR17, URZ, UPT ;  /* 0x0000003f1100728c */ /* 0x000fe2000bf25270 */
[----:B------:R-:W2:Y:S01]  /*0ae0*/  @P0 LDG.E R5, desc[UR6][R4.64] ;  /* 0x0000000604050981 */ /* 0x000ea2000c1e1900 */
[----:B------:R-:W-:Y:S01]  /*0af0*/  UISETP.EQ.U32.AND UP4, UPT, UR12, URZ, UPT ;  /* 0x0000003f0c00728c */ /* 0x000fe2000bf82070 */
[----:B------:R-:W-:Y:S01]  /*0b00*/  IMAD.U32 R15, RZ, RZ, UR11 ;  /* 0x0000000bff0f7e24 */ /* 0x000fe2000f8e00ff */
[----:B------:R-:W-:-:S02]  /*0b10*/  PLOP3.LUT P3, PT, PT, PT, UP2, 0x80, 0x0 ;  /* 0x000000000000781c */ /* 0x000fc40003f6f028 */
[----:B------:R-:W-:Y:S02]  /*0b20*/  UISETP.EQ.OR.EX UP4, UPT, UR13, URZ, !UP1, UP4 ;  /* 0x0000003f0d00728c */ /* 0x000fe4000cf82740 */
[----:B------:R-:W-:Y:S01]  /*0b30*/  UIADD3 UR8, UP0, UR16, UR12, URZ ;  /* 0x0000000c10087290 */ /* 0x000fe2000ff1e03f */
[----:B------:R-:W3:Y:S03]  /*0b40*/  @P1 LDG.E R7, desc[UR6][R14.64] ;  /* 0x000000060e071981 */ /* 0x000ee6000c1e1900 */
[----:B------:R-:W-:Y:S01]  /*0b50*/  PLOP3.LUT P2, PT, PT, PT, UP4, 0x80, 0x0 ;  /* 0x000000000000781c */ /* 0x000fe20003f4f048 */
[----:B------:R-:W-:Y:S01]  /*0b60*/  UIADD3.X UR5, UR5, UR13, URZ, UP0, !UPT ;  /* 0x0000000d05057290 */ /* 0x000fe200087fe43f */
[----:B------:R-:W-:Y:S01]  /*0b70*/  IMAD.U32 R8, RZ, RZ, UR8 ;  /* 0x00000008ff087e24 */ /* 0x000fe2000f8e00ff */
[----:B------:R-:W-:-:S04]  /*0b80*/  @!UP3 ULDC.64 UR8, c[0x0][0x318] ;  /* 0x0000c6000008bab9 */ /* 0x000fc80000000a00 */
[----:B------:R-:W-:Y:S02]  /*0b90*/  IMAD.U32 R9, RZ, RZ, UR5 ;  /* 0x00000005ff097e24 */ /* 0x000fe4000f8e00ff */
[----:B------:R-:W-:Y:S02]  /*0ba0*/  IMAD.U32 R12, RZ, RZ, UR15 ;  /* 0x0000000fff0c7e24 */ /* 0x000fe4000f8e00ff */
[----:B------:R-:W-:Y:S01]  /*0bb0*/  IMAD.U32 R13, RZ, RZ, UR14 ;  /* 0x0000000eff0d7e24 */ /* 0x000fe2000f8e00ff */
[----:B------:R-:W-:Y:S01]  /*0bc0*/  @!UP3 UISETP.NE.U32.AND UP0, UPT, UR8, URZ, UPT ;  /* 0x0000003f0800b28c */ /* 0x000fe2000bf05070 */
[----:B------:R-:W4:Y:S01]  /*0bd0*/  @!P2 LDG.E R4, desc[UR6][R8.64] ;  /* 0x000000060804a981 */ /* 0x000f22000c1e1900 */
[----:B------:R-:W-:Y:S01]  /*0be0*/  UMOV UR61, URZ ;  /* 0x0000003f003d7c82 */ /* 0x000fe20008000000 */
[----:B------:R-:W-:Y:S02]  /*0bf0*/  @!UP3 ULDC UR5, c[0x0][0x2cc] ;  /* 0x0000b3000005bab9 */ /* 0x000fe40000000800 */
[----:B-----5:R-:W5:Y:S04]  /*0c00*/  @P3 LDG.E R10, desc[UR6][R12.64] ;  /* 0x000000060c0a3981 */ /* 0x020f68000c1e1900 */
[----:B------:R-:W5:Y:S01]  /*0c10*/  @P3 LDG.E R6, desc[UR6][R12.64+0x4] ;  /* 0x000004060c063981 */ /* 0x000f62000c1e1900 */
[----:B------:R-:W-:-:S03]  /*0c20*/  @!UP3 UISETP.NE.AND.EX UP0, UPT, UR9, URZ, UPT, UP0 ;  /* 0x0000003f0900b28c */ /* 0x000fc6000bf05300 */
[----:B------:R-:W-:Y:S01]  /*0c30*/  UMOV UR9, 0xffffffff ;  /* 0xffffffff00097882 */ /* 0x000fe20000000000 */
[----:B------:R-:W-:Y:S01]  /*0c40*/  USHF.L.U32 UR8, UR60, 0x6, URZ ;  /* 0x000000063c087899 */ /* 0x000fe2000800063f */
[----:B------:R-:W-:-:S05]  /*0c50*/  UMOV UR11, 0xffffffff ;  /* 0xffffffff000b7882 */ /* 0x000fca0000000000 */
[----:B------:R-:W-:Y:S01]  /*0c60*/  IMAD.U32 R241, RZ, RZ, UR8 ;  /* 0x00000008fff17e24 */ /* 0x000fe2000f8e00ff */
[----:B------:R-:W-:-:S03]  /*0c70*/  @!UP3 USEL UR8, UR5, URZ, UP0 ;  /* 0x0000003f0508b287 */ /* 0x000fc60008000000 */
[----:B------:R-:W-:Y:S01]  /*0c80*/  ULDC UR5, c[0x0][0x2c8] ;  /* 0x0000b20000057ab9 */ /* 0x000fe20000000800 */
[----:B--2---:R-:W-:Y:S02]  /*0c90*/  @P0 R2UR UR10, R5 ;  /* 0x00000000050a02ca */ /* 0x004fe400000e0000 */
[----:B------:R-:W-:-:S04]  /*0ca0*/  ISETP.NE.U32.AND P0, PT, RZ, UR12, PT ;  /* 0x0000000cff007c0c */ /* 0x000fc8000bf05070 */
[----:B------:R-:W-:Y:S02]  /*0cb0*/  ISETP.NE.AND.EX P0, PT, RZ, UR13, PT, P0 ;  /* 0x0000000dff007c0c */ /* 0x000fe4000bf05300 */
[----:B---3--:R-:W-:Y:S02]  /*0cc0*/  @P1 R2UR UR61, R7 ;  /* 0x00000000073d12ca */ /* 0x008fe400000e0000 */
[----:B----4-:R-:W-:-:S11]  /*0cd0*/  @!P2 R2UR UR9, R4 ;  /* 0x000000000409a2ca */ /* 0x010fd600000e0000 */
[----:B------:R-:W-:Y:S01]  /*0ce0*/  @UP3 UIADD3 UR10, UR10, -UR61, URZ ;  /* 0x8000003d0a0a3290 */ /* 0x000fe2000fffe03f */
[----:B-----5:R-:W-:Y:S02]  /*0cf0*/  @P3 R2UR UR11, R10 ;  /* 0x000000000a0b32ca */ /* 0x020fe400000e0000 */
[----:B------:R-:W-:Y:S01]  /*0d00*/  @P3 R2UR UR59, R6 ;  /* 0x00000000063b32ca */ /* 0x000fe200000e0000 */
[----:B------:R-:W-:Y:S01]  /*0d10*/  IMAD.U32 R242, RZ, RZ, UR9 ;  /* 0x00000009fff27e24 */ /* 0x000fe2000f8e00ff */
[----:B------:R-:W-:-:S13]  /*0d20*/  @!P0 BRA `(.L_x_458) ;  /* 0x00000000001c8947 */ /* 0x000fda0003800000 */
[----:B------:R-:W-:Y:S02]  /*0d30*/  PLOP3.LUT P0, PT, PT, PT, UP1, 0x80, 0x0 ;  /* 0x000000000000781c */ /* 0x000fe40003f0f018 */
[----:B------:R-:W-:-:S11]  /*0d40*/  R2UR UR9, R242 ;  /* 0x00000000f20972ca */ /* 0x000fd600000e0000 */
[----:B------:R-:W2:Y:S04]  /*0d50*/  @P0 LDG.E R4, desc[UR6][R8.64+0x4] ;  /* 0x0000040608040981 */ /* 0x000ea8000c1e1900 */
[----:B------:R-:W3:Y:S01]  /*0d60*/  @!P0 LDG.E R5, desc[UR6][R8.64] ;  /* 0x0000000608058981 */ /* 0x000ee2000c1e1900 */
[----:B--2---:R-:W-:-:S13]  /*0d70*/  @P0 R2UR UR5, R4 ;  /* 0x00000000040502ca */ /* 0x004fda00000e0000 */
[----:B------:R-:W-:-:S07]  /*0d80*/  @UP1 UIADD3 UR5, UR5, -UR9, URZ ;  /* 0x8000000905051290 */ /* 0x000fce000fffe03f */
[----:B---3--:R-:W-:-:S15]  /*0d90*/  @!P0 R2UR UR5, R5 ;  /* 0x00000000050582ca */ /* 0x008fde00000e0000 */
.L_x_458:
[----:B------:R-:W-:Y:S01]  /*0da0*/  R2UR UR9, R241 ;  /* 0x00000000f10972ca */ /* 0x000fe200000e0000 */
[----:B------:R-:W-:Y:S02]  /*0db0*/  @!UP3 UIADD3 UR10, UR8, UR5, -UR61 ;  /* 0x00000005080ab290 */ /* 0x000fe4000fffe83d */
[----:B------:R-:W-:-:S07]  /*0dc0*/  @UP2 UIADD3 UR59, UR59, -UR11, URZ ;  /* 0x8000000b3b3b2290 */ /* 0x000fce000fffe03f */
[----:B------:R-:W-:-:S03]  /*0dd0*/  @!UP2 ULDC UR59, c[0x0][0x2c4] ;  /* 0x0000b100003baab9 */ /* 0x000fc60000000800 */
[----:B------:R-:W-:-:S06]  /*0de0*/  UISETP.GT.AND UP0, UPT, UR10, UR9, UPT ;  /* 0x000000090a00728c */ /* 0x000fcc000bf04270 */
[----:B------:R-:W-:-:S13]  /*0df0*/  PLOP3.LUT P0, PT, PT, PT, UP0, 0x80, 0x0 ;  /* 0x000000000000781c */ /* 0x000fda0003f0f008 */
[----:B------:R-:W-:Y:S05]  /*0e00*/  @!P0 BRA `(.L_x_459) ;  /* 0x0000006800b48947 */ /* 0x000fea0003800000 */
[----:B------:R-:W1:Y:S01]  /*0e10*/  LDC R4, c[0x0][0x278] ;  /* 0x00009e00ff047b82 */ /* 0x000e620000000800 */
[----:B------:R-:W-:Y:S01]  /*0e20*/  R2UR UR14, R241 ;  /* 0x00000000f10e72ca */ /* 0x000fe200000e0000 */
[----:B------:R-:W-:Y:S01]  /*0e30*/  UISETP.NE.AND UP0, UPT, UR11, -0x1, UPT ;  /* 0xffffffff0b00788c */ /* 0x000fe2000bf05270 */
[----:B------:R-:W-:Y:S01]  /*0e40*/  R2UR UR24, R242 ;  /* 0x00000000f21872ca */ /* 0x000fe200000e0000 */
[----:B------:R-:W-:Y:S01]  /*0e50*/  ULDC.64 UR8, c[0x0][0x228] ;  /* 0x00008a0000087ab9 */ /* 0x000fe20000000a00 */
[----:B------:R-:W-:Y:S01]  /*0e60*/  ULDC.64 UR12, c[0x0][0x488] ;  /* 0x00012200000c7ab9 */ /* 0x000fe20000000a00 */
[----:B------:R-:W-:Y:S01]  /*0e70*/  ULDC UR54, c[0x0][0x2d4] ;  /* 0x0000b50000367ab9 */ /* 0x000fe20000000800 */
[----:B------:R-:W-:Y:S01]  /*0e80*/  ULDC.64 UR36, c[0x0][0x240] ;  /* 0x0000900000247ab9 */ /* 0x000fe20000000a00 */
[----:B------:R-:W2:Y:S01]  /*0e90*/  S2UR UR40, SR_CTAID.Y ;  /* 0x00000000002879c3 */ /* 0x000ea20000002600 */
[----:B------:R-:W-:Y:S01]  /*0ea0*/  ULDC UR56, c[0x0][0x2dc] ;  /* 0x0000b70000387ab9 */ /* 0x000fe20000000800 */
[----:B------:R-:W-:Y:S01]  /*0eb0*/  ULDC UR55, c[0x0][0x270] ;  /* 0x00009c0000377ab9 */ /* 0x000fe20000000800 */
[----:B------:R-:W-:Y:S01]  /*0ec0*/  UIMAD UR23, UR11, UR37, URZ ;  /* 0x000000250b1772a4 */ /* 0x000fe2000f8e023f */
[----:B------:R-:W-:-:S02]  /*0ed0*/  ULDC.U8 UR20, c[0x0][0x3d8] ;  /* 0x0000f60000147ab9 */ /* 0x000fc40000000000 */
[----:B------:R-:W-:Y:S02]  /*0ee0*/  USHF.R.S32.HI UR35, URZ, 0x1f, UR14 ;  /* 0x0000001f3f237899 */ /* 0x000fe4000801140e */
[----:B------:R-:W3:Y:S01]  /*0ef0*/  S2UR UR5, SR_CTAID.X ;  /* 0x00000000000579c3 */ /* 0x000ee20000002500 */
[----:B------:R-:W-:Y:S02]  /*0f00*/  UISETP.NE.AND UP3, UPT, UR20, URZ, UPT ;  /* 0x0000003f1400728c */ /* 0x000fe4000bf65270 */
[----:B------:R-:W-:Y:S01]  /*0f10*/  UISETP.NE.AND UP1, UPT, UR24, -0x1, UPT ;  /* 0xffffffff1800788c */ /* 0x000fe2000bf25270 */
[----:B------:R-:W-:Y:S01]  /*0f20*/  ULDC UR42, c[0x0][0x2c4] ;  /* 0x0000b100002a7ab9 */ /* 0x000fe20000000800 */
[----:B------:R-:W-:Y:S01]  /*0f30*/  ULDC.U8 UR21, c[0x0][0x480] ;  /* 0x0001200000157ab9 */ /* 0x000fe20000000000 */
[----:B-1----:R-:W-:Y:S02]  /*0f40*/  IABS R7, R4 ;  /* 0x0000000400077213 */ /* 0x002fe40000000000 */
[----:B------:R-:W1:Y:S01]  /*0f50*/  S2UR UR41, SR_CTAID.Z ;  /* 0x00000000002979c3 */ /* 0x000e620000002700 */
[----:B------:R-:W-:Y:S01]  /*0f60*/  UISETP.NE.AND UP4, UPT, UR21, URZ, UPT ;  /* 0x0000003f1500728c */ /* 0x000fe2000bf85270 */
[----:B------:R-:W-:Y:S01]  /*0f70*/  ISETP.NE.AND P3, PT, R4, RZ, PT ;  /* 0x000000ff0400720c */ /* 0x000fe20003f65270 */
[----:B------:R-:W4:Y:S03]  /*0f80*/  I2F.RP R8, R7 ;  /* 0x0000000700087306 */ /* 0x000f260000209400 */
[----:B------:R-:W-:-:S02]  /*0f90*/  @UP1 UIADD3 UR22, UR61, UR24, URZ ;  /* 0x000000183d161290 */ /* 0x000fc4000fffe03f */
[----:B--2---:R-:W-:Y:S01]  /*0fa0*/  UIMAD.WIDE.U32 UR16, UR40, UR8, URZ ;  /* 0x00000008281072a5 */ /* 0x004fe2000f8e003f */
[----:B------:R-:W2:Y:S01]  /*0fb0*/  S2UR UR14, SR_CTAID.Y ;  /* 0x00000000000e79c3 */ /* 0x000ea20000002600 */
[----:B------:R-:W-:Y:S02]  /*0fc0*/  UIMAD UR8, UR53, UR8, URZ ;  /* 0x00000008350872a4 */ /* 0x000fe4000f8e023f */
[----:B------:R-:W-:Y:S02]  /*0fd0*/  USHF.L.U64.HI UR18, UR40, 0x7, UR53 ;  /* 0x0000000728127899 */ /* 0x000fe40008010235 */
[----:B------:R-:W-:Y:S02]  /*0fe0*/  UIMAD UR28, UR40, UR9, UR8 ;  /* 0x00000009281c72a4 */ /* 0x000fe4000f8e0208 */
[----:B---3--:R-:W-:Y:S01]  /*0ff0*/  UIMAD.WIDE.U32 UR26, UR5, UR12, URZ ;  /* 0x0000000c051a72a5 */ /* 0x008fe2000f8e003f */
[----:B------:R-:W-:Y:S01]  /*1000*/  @!UP0 ULDC.64 UR8, c[0x0][0x418] ;  /* 0x0001060000088ab9 */ /* 0x000fe20000000a00 */
[----:B----4-:R-:W3:Y:S02]  /*1010*/  MUFU.RCP R8, R8 ;  /* 0x0000000800087308 */ /* 0x010ee40000001000 */
[----:B------:R-:W-:-:S02]  /*1020*/  UIMAD UR39, UR5, UR13, UR27 ;  /* 0x0000000d052772a4 */ /* 0x000fc4000f8e021b */
[----:B------:R-:W-:Y:S02]  /*1030*/  @!UP0 UIMAD UR5, UR53, UR8, URZ ;  /* 0x00000008350582a4 */ /* 0x000fe4000f8e023f */
[----:B------:R-:W-:Y:S01]  /*1040*/  USHF.R.S32.HI UR27, URZ, 0x1f, UR54 ;  /* 0x0000001f3f1b7899 */ /* 0x000fe20008011436 */
[----:B-1----:R-:W-:Y:S01]  /*1050*/  IABS R5, UR41 ;  /* 0x0000002900057c13 */ /* 0x002fe20008000000 */
[----:B------:R-:W-:Y:S02]  /*1060*/  @!UP0 UIMAD UR38, UR40, UR9, UR5 ;  /* 0x00000009282682a4 */ /* 0x000fe4000f8e0205 */
[----:B------:R-:W-:Y:S01]  /*1070*/  UIADD3 UR5, UR59, 0x3f, URZ ;  /* 0x0000003f3b057890 */ /* 0x000fe2000fffe03f */
[----:B------:R-:W-:Y:S01]  /*1080*/  @UP0 ULDC.64 UR12, c[0x0][0x420] ;  /* 0x00010800000c0ab9 */ /* 0x000fe20000000a00 */
[----:B------:R-:W-:Y:S02]  /*1090*/  @!UP0 UIMAD.WIDE.U32 UR30, UR40, UR8, URZ ;  /* 0x00000008281e82a5 */ /* 0x000fe4000f8e003f */
[----:B------:R-:W-:-:S02]  /*10a0*/  USHF.R.S32.HI UR19, URZ, 0x1f, UR5 ;  /* 0x0000001f3f137899 */ /* 0x000fc40008011405 */
[----:B--2---:R-:W-:Y:S01]  /*10b0*/  USHF.L.U32 UR14, UR14, 0x7, URZ ;  /* 0x000000070e0e7899 */ /* 0x004fe2000800063f */
[----:B---3--:R-:W-:Y:S01]  /*10c0*/  VIADD R8, R8, 0xffffffe ;  /* 0x0ffffffe08087836 */ /* 0x008fe20000000000 */
[----:B------:R-:W-:Y:S02]  /*10d0*/  @UP0 UIMAD.WIDE.U32 UR32, UR11, UR12, URZ ;  /* 0x0000000c0b2002a5 */ /* 0x000fe4000f8e003f */
[----:B------:R-:W-:Y:S01]  /*10e0*/  ULEA.HI UR25, UR19, UR5, URZ, 0x6 ;  /* 0x0000000513197291 */ /* 0x000fe2000f8f303f */
[----:B------:R-:W1:Y:S01]  /*10f0*/  F2I.FTZ.U32.TRUNC.NTZ R9, R8 ;  /* 0x0000000800097305 */ /* 0x000e62000021f000 */
[----:B------:R-:W-:Y:S02]  /*1100*/  UIMAD UR5, UR27, UR40, URZ ;  /* 0x000000281b0572a4 */ /* 0x000fe4000f8e023f */
[----:B------:R-:W-:Y:S02]  /*1110*/  USEL UR29, UR14, URZ, UP2 ;  /* 0x0000003f0e1d7287 */ /* 0x000fe40009000000 */
[----:B------:R-:W-:-:S02]  /*1120*/  @UP0 UIMAD UR45, UR11, UR13, UR33 ;  /* 0x0000000d0b2d02a4 */ /* 0x000fc4000f8e0221 */
[----:B------:R-:W-:Y:S02]  /*1130*/  UIMAD.WIDE.U32 UR14, UR11, UR36, URZ ;  /* 0x000000240b0e72a5 */ /* 0x000fe4000f8e003f */
[----:B------:R-:W-:Y:S02]  /*1140*/  UIMAD.WIDE UR8, UR56, UR55, URZ ;  /* 0x00000037380872a5 */ /* 0x000fe4000f8e023f */
[----:B------:R-:W-:Y:S02]  /*1150*/  UIMAD.WIDE.U32 UR12, UR40, UR54, URZ ;  /* 0x00000036280c72a5 */ /* 0x000fe4000f8e003f */
[----:B------:R-:W-:Y:S01]  /*1160*/  UIMAD UR5, UR53, UR54, UR5 ;  /* 0x00000036350572a4 */ /* 0x000fe2000f8e0205 */
[----:B-1----:R-:W-:Y:S01]  /*1170*/  IMAD.MOV R6, RZ, RZ, -R9 ;  /* 0x000000ffff067224 */ /* 0x002fe200078e0a09 */
[----:B------:R-:W-:Y:S01]  /*1180*/  UIADD3 UR43, UR17, UR28, URZ ;  /* 0x0000001c112b7290 */ /* 0x000fe2000fffe03f */
[----:B------:R-:W-:Y:S01]  /*1190*/  IMAD.MOV.U32 R8, RZ, RZ, RZ ;  /* 0x000000ffff087224 */ /* 0x000fe200078e00ff */
[----:B------:R-:W-:Y:S01]  /*11a0*/  USEL UR51, UR16, UR14, !UP0 ;  /* 0x0000000e10337287 */ /* 0x000fe2000c000000 */
[----:B------:R-:W-:Y:S01]  /*11b0*/  IMAD R6, R6, R7, RZ ;  /* 0x0000000706067224 */ /* 0x000fe200078e02ff */
[----:B------:R-:W-:-:S02]  /*11c0*/  @UP0 UIADD3 UR43, UR15, UR23, URZ ;  /* 0x000000170f2b0290 */ /* 0x000fc4000fffe03f */
[----:B------:R-:W-:Y:S01]  /*11d0*/  UIMAD.WIDE.U32 UR16, UR8, UR12, URZ ;  /* 0x0000000c081072a5 */ /* 0x000fe2000f8e003f */
[----:B------:R-:W-:Y:S01]  /*11e0*/  IMAD.HI.U32 R6, R9, R6, R8 ;  /* 0x0000000609067227 */ /* 0x000fe200078e0008 */
[----:B------:R-:W-:Y:S02]  /*11f0*/  UIMAD UR15, UR9, UR12, URZ ;  /* 0x0000000c090f72a4 */ /* 0x000fe4000f8e023f */
[----:B------:R-:W-:Y:S02]  /*1200*/  UIADD3 UR5, UR13, UR5, URZ ;  /* 0x000000050d057290 */ /* 0x000fe4000fffe03f */
[----:B------:R-:W-:Y:S01]  /*1210*/  UIMAD.WIDE.U32 UR12, UR8, UR11, URZ ;  /* 0x0000000b080c72a5 */ /* 0x000fe2000f8e003f */
[----:B------:R-:W-:Y:S01]  /*1220*/  IMAD.HI.U32 R22, R6, R5, RZ ;  /* 0x0000000506167227 */ /* 0x000fe200078e00ff */
[----:B------:R-:W-:Y:S02]  /*1230*/  ULOP3.LUT UR14, UR25, 0xffffffc0, URZ, 0xc0, !UPT ;  /* 0xffffffc0190e7892 */ /* 0x000fe4000f8ec03f */
[----:B------:R-:W-:Y:S01]  /*1240*/  UIMAD UR5, UR8, UR5, UR15 ;  /* 0x00000005080572a4 */ /* 0x000fe2000f8e020f */
[----:B------:R-:W-:Y:S01]  /*1250*/  IMAD.MOV R6, RZ, RZ, -R22 ;  /* 0x000000ffff067224 */ /* 0x000fe200078e0a16 */
[----:B------:R-:W-:-:S02]  /*1260*/  USEL UR52, UR16, UR12, !UP0 ;  /* 0x0000000c10347287 */ /* 0x000fc4000c000000 */
[----:B------:R-:W-:Y:S01]  /*1270*/  UIADD3 UR16, UR14, -0x40, URZ ;  /* 0xffffffc00e107890 */ /* 0x000fe2000fffe03f */
[C---:B------:R-:W-:Y:S01]  /*1280*/  IMAD R6, R7.reuse, R6, R5 ;  /* 0x0000000607067224 */ /* 0x040fe200078e0205 */
[----:B------:R-:W-:Y:S01]  /*1290*/  USEL UR34, UR18, URZ, UP2 ;  /* 0x0000003f12227287 */ /* 0x000fe20009000000 */
[----:B------:R-:W-:Y:S01]  /*12a0*/  LOP3.LUT R5, R4, UR41, RZ, 0x3c, !PT ;  /* 0x0000002904057c12 */ /* 0x000fe2000f8e3cff */
[----:B------:R-:W-:Y:S02]  /*12b0*/  UIADD3 UR44, UR17, UR5, URZ ;  /* 0x00000005112c7290 */ /* 0x000fe4000fffe03f */
[----:B------:R-:W-:Y:S01]  /*12c0*/  ISETP.GT.U32.AND P1, PT, R7, R6, PT ;  /* 0x000000060700720c */ /* 0x000fe20003f24070 */
[----:B------:R-:W-:Y:S01]  /*12d0*/  UIADD3 UR5, UP2, UR16, UR29, URZ ;  /* 0x0000001d10057290 */ /* 0x000fe2000ff5e03f */
[----:B------:R-:W-:Y:S01]  /*12e0*/  ISETP.GE.AND P2, PT, R5, RZ, PT ;  /* 0x000000ff0500720c */ /* 0x000fe20003f46270 */
[----:B------:R-:W-:Y:S02]  /*12f0*/  USHF.R.S32.HI UR27, URZ, 0x1f, UR16 ;  /* 0x0000001f3f1b7899 */ /* 0x000fe40008011410 */
[----:B------:R-:W-:-:S02]  /*1300*/  UIMAD UR15, UR9, UR11, URZ ;  /* 0x0000000b090f72a4 */ /* 0x000fc4000f8e023f */
[----:B------:R-:W-:Y:S02]  /*1310*/  UIMAD UR9, UR9, UR5, URZ ;  /* 0x00000005090972a4 */ /* 0x000fe4000f8e023f */
[----:B------:R-:W-:Y:S02]  /*1320*/  UIMAD.WIDE.U32 UR28, UR8, UR5, URZ ;  /* 0x00000005081c72a5 */ /* 0x000fe4000f8e003f */
[----:B------:R-:W-:Y:S02]  /*1330*/  UIADD3.X UR12, UR27, UR34, URZ, UP2, !UPT ;  /* 0x000000221b0c7290 */ /* 0x000fe400097fe43f */
[----:B------:R-:W-:Y:S01]  /*1340*/  @!P1 IMAD.IADD R6, R6, 0x1, -R7 ;  /* 0x0000000106069824 */ /* 0x000fe200078e0a07 */
[----:B------:R-:W-:Y:S01]  /*1350*/  @UP3 UIMAD UR5, UR40, UR42, URZ ;  /* 0x0000002a280532a4 */ /* 0x000fe2000f8e023f */
[----:B------:R-:W-:Y:S01]  /*1360*/  @!P1 VIADD R22, R22, 0x1 ;  /* 0x0000000116169836 */ /* 0x000fe20000000000 */
[----:B------:R-:W-:Y:S01]  /*1370*/  PLOP3.LUT P1, PT, PT, PT, UP1, 0x80, 0x0 ;  /* 0x000000000000781c */ /* 0x000fe20003f2f018 */
[----:B------:R-:W-:Y:S01]  /*1380*/  @UP1 UIADD3 UR24, UR61, UR24, URZ ;  /* 0x000000183d181290 */ /* 0x000fe2000fffe03f */
[----:B------:R-:W-:Y:S01]  /*1390*/  ISETP.GE.U32.AND P0, PT, R6, R7, PT ;  /* 0x000000070600720c */ /* 0x000fe20003f06070 */
[----:B------:R-:W-:-:S02]  /*13a0*/  UIMAD UR17, UR8, UR12, UR9 ;  /* 0x0000000c081172a4 */ /* 0x000fc4000f8e0209 */
[----:B------:R-:W-:Y:S01]  /*13b0*/  @UP3 USEL UR8, UR5, UR11, !UP0 ;  /* 0x0000000b05083287 */ /* 0x000fe2000c000000 */
[----:B------:R-:W-:Y:S01]  /*13c0*/  @UP1 ULDC.64 UR20, c[0x0][0x248] ;  /* 0x0000920000141ab9 */ /* 0x000fe20000000a00 */
[----:B------:R-:W-:Y:S01]  /*13d0*/  @UP1 ULDC.64 UR18, c[0x0][0x250] ;  /* 0x0000940000121ab9 */ /* 0x000fe20000000a00 */
[----:B------:R-:W-:Y:S01]  /*13e0*/  @UP0 UIADD3 UR44, UR13, UR15, URZ ;  /* 0x0000000f0d2c0290 */ /* 0x000fe2000fffe03f */
[----:B------:R-:W-:Y:S01]  /*13f0*/  @UP3 ULDC UR5, c[0x0][0x2e4] ;  /* 0x0000b90000053ab9 */ /* 0x000fe20000000800 */
[----:B------:R-:W-:Y:S02]  /*1400*/  @UP1 UIMAD.WIDE.U32 UR14, UR22, UR20, URZ ;  /* 0x00000014160e12a5 */ /* 0x000fe4000f8e003f */
[----:B------:R-:W-:-:S03]  /*1410*/  @UP1 UIMAD.WIDE.U32 UR12, UR24, UR18, URZ ;  /* 0x00000012180c12a5 */ /* 0x000fc6000f8e003f */
[----:B------:R-:W-:Y:S01]  /*1420*/  @P0 VIADD R22, R22, 0x1 ;  /* 0x0000000116160836 */ /* 0x000fe20000000000 */
[----:B------:R-:W-:Y:S01]  /*1430*/  @UP3 UIMAD UR23, UR41, UR5, UR8 ;  /* 0x00000005291732a4 */ /* 0x000fe2000f8e0208 */
[----:B------:R-:W-:Y:S01]  /*1440*/  PLOP3.LUT P0, PT, PT, PT, UP3, 0x80, 0x0 ;  /* 0x000000000000781c */ /* 0x000fe20003f0f038 */
[----:B------:R-:W-:Y:S01]  /*1450*/  @!UP3 UIMAD UR5, UR40, UR55, UR41 ;  /* 0x000000372805b2a4 */ /* 0x000fe2000f8e0229 */
[----:B------:R-:W-:Y:S01]  /*1460*/  @!P2 IMAD.MOV R22, RZ, RZ, -R22 ;  /* 0x000000ffff16a224 */ /* 0x000fe200078e0a16 */
[----:B------:R-:W-:Y:S01]  /*1470*/  UIMAD UR46, UR41, UR56, URZ ;  /* 0x00000038292e72a4 */ /* 0x000fe2000f8e023f */
[----:B------:R-:W-:Y:S01]  /*1480*/  @!P3 LOP3.LUT R22, RZ, R4, RZ, 0x33, !PT ;  /* 0x00000004ff16b212 */ /* 0x000fe200078e33ff */
[----:B------:R-:W-:Y:S02]  /*1490*/  @UP1 UIMAD UR22, UR22, UR21, URZ ;  /* 0x00000015161612a4 */ /* 0x000fe4000f8e023f */
[----:B------:R-:W-:Y:S02]  /*14a0*/  @UP1 UIMAD UR9, UR24, UR19, URZ ;  /* 0x00000013180912a4 */ /* 0x000fe4000f8e023f */
[----:B------:R-:W-:-:S02]  /*14b0*/  USEL UR48, UR39, URZ, UP4 ;  /* 0x0000003f27307287 */ /* 0x000fc4000a000000 */
[----:B------:R-:W-:Y:S02]  /*14c0*/  @!UP3 UIMAD UR23, UR5, UR42, URZ ;  /* 0x0000002a0517b2a4 */ /* 0x000fe4000f8e023f */
[----:B------:R-:W-:Y:S02]  /*14d0*/  @!UP0 UIADD3 UR45, UR31, UR38, URZ ;  /* 0x000000261f2d8290 */ /* 0x000fe4000fffe03f */
[----:B------:R-:W-:Y:S02]  /*14e0*/  USHF.R.S32.HI UR50, URZ, 0x1f, UR46 ;  /* 0x0000001f3f327899 */ /* 0x000fe4000801142e */
[----:B------:R-:W-:Y:S02]  /*14f0*/  USEL UR49, UR26, URZ, UP4 ;  /* 0x0000003f1a317287 */ /* 0x000fe4000a000000 */
[----:B------:R-:W-:Y:S02]  /*1500*/  USHF.R.S32.HI UR40, URZ, 0x6, UR25 ;  /* 0x000000063f287899 */ /* 0x000fe40008011419 */
[----:B------:R-:W-:-:S02]  /*1510*/  @UP1 UIADD3 UR41, UR13, UR9, URZ ;  /* 0x000000090d291290 */ /* 0x000fc4000fffe03f */
[----:B------:R-:W-:Y:S02]  /*1520*/  UIADD3 UR47, UR29, UR17, URZ ;  /* 0x000000111d2f7290 */ /* 0x000fe4000fffe03f */
[----:B------:R-:W-:Y:S01]  /*1530*/  @UP1 UIADD3 UR42, UR15, UR22, URZ ;  /* 0x000000160f2a1290 */ /* 0x000fe2000fffe03f */
[----:B------:R-:W-:Y:S01]  /*1540*/  @UP1 UMOV UR39, UR14 ;  /* 0x0000000e00271c82 */ /* 0x000fe20008000000 */
[----:B------:R-:W-:Y:S01]  /*1550*/  @UP1 UMOV UR34, UR12 ;  /* 0x0000000c00221c82 */ /* 0x000fe20008000000 */
[----:B------:R-:W-:Y:S09]  /*1560*/  @P1 BRA `(.L_x_460) ;  /* 0x0000000000341947 */ /* 0x000ff20003800000 */
[----:B------:R-:W1:Y:S01]  /*1570*/  S2UR UR14, SR_CTAID.Y ;  /* 0x00000000000e79c3 */ /* 0x000e620000002600 */
        /* <DEDUP_REMOVED lines=8> */
[----:B-1----:R-:W-:Y:S02]  /*1600*/  UIMAD.WIDE.U32 UR8, UR14, UR12, UR8 ;  /* 0x0000000c0e0872a5 */ /* 0x002fe4000f8e0008 */
[----:B------:R-:W-:-:S04]  /*1610*/  UIMAD UR5, UR14, UR13, UR5 ;  /* 0x0000000d0e0572a4 */ /* 0x000fc8000f8e0205 */
[----:B------:R-:W-:Y:S01]  /*1620*/  UIADD3 UR42, UR9, UR5, URZ ;  /* 0x00000005092a7290 */ /* 0x000fe2000fffe03f */
[----:B------:R-:W-:-:S11]  /*1630*/  UMOV UR39, UR8 ;  /* 0x0000000800277c82 */ /* 0x000fd60008000000 */
.L_x_460:
[----:B------:R-:W-:Y:S05]  /*1640*/  @P1 BRA `(.L_x_461) ;  /* 0x0000000000341947 */ /* 0x000fea0003800000 */
        /* <DEDUP_REMOVED lines=13> */
.L_x_461:
[----:B------:R-:W-:Y:S01]  /*1720*/  @UP0 UMOV UR8, UR32 ;  /* 0x0000002000080c82 */ /* 0x000fe20008000000 */
[----:B------:R-:W-:Y:S01]  /*1730*/  @!UP0 UMOV UR8, UR30 ;  /* 0x0000001e00088c82 */ /* 0x000fe20008000000 */
[----:B------:R-:W-:Y:S01]  /*1740*/  SHF.R.S32.HI R9, RZ, 0x1f, R22 ;  /* 0x0000001fff097819 */ /* 0x000fe20000011416 */
[----:B------:R-:W-:Y:S06]  /*1750*/  @!P0 BRA `(.L_x_462) ;  /* 0x0000000000248947 */ /* 0x000fec0003800000 */
[----:B------:R-:W1:Y:S01]  /*1760*/  S2UR UR13, SR_CTAID.Y ;  /* 0x00000000000d79c3 */ /* 0x000e620000002600 */
[----:B------:R-:W-:Y:S01]  /*1770*/  ULDC UR5, c[0x0][0x2c0] ;  /* 0x0000b00000057ab9 */ /* 0x000fe20000000800 */
[----:B------:R-:W-:Y:S02]  /*1780*/  ULDC UR9, c[0x0][0x2e4] ;  /* 0x0000b90000097ab9 */ /* 0x000fe40000000800 */
[----:B------:R-:W-:-:S04]  /*1790*/  ULEA UR9, UR5, UR9, 0x7 ;  /* 0x0000000905097291 */ /* 0x000fc8000f8e383f */
[----:B------:R-:W2:Y:S01]  /*17a0*/  S2UR UR12, SR_CTAID.Z ;  /* 0x00000000000c79c3 */ /* 0x000ea20000002700 */
[----:B-1----:R-:W-:-:S04]  /*17b0*/  @!UP0 UIMAD UR11, UR13, UR54, URZ ;  /* 0x000000360d0b82a4 */ /* 0x002fc8000f8e023f */
[----:B------:R-:W-:-:S04]  /*17c0*/  ULEA UR5, UR13, UR11, 0x7 ;  /* 0x0000000b0d057291 */ /* 0x000fc8000f8e383f */
[----:B--2---:R-:W-:Y:S01]  /*17d0*/  UIMAD UR5, UR9, UR12, UR5 ;  /* 0x0000000c090572a4 */ /* 0x004fe2000f8e0205 */
[----:B------:R-:W-:Y:S11]  /*17e0*/  BRA `(.L_x_463) ;  /* 0x0000000000107947 */ /* 0x000ff60003800000 */
.L_x_462:
[----:B------:R-:W-:Y:S08]  /*17f0*/  S2UR UR9, SR_CTAID.Z ;  /* 0x00000000000979c3 */ /* 0x000ff00000002700 */
[----:B------:R-:W1:Y:S02]  /*1800*/  S2UR UR5, SR_CTAID.Y ;  /* 0x00000000000579c3 */ /* 0x000e640000002600 */
[----:B-1----:R-:W-:-:S04]  /*1810*/  UIMAD UR5, UR5, UR55, UR9 ;  /* 0x00000037050572a4 */ /* 0x002fc8000f8e0209 */
[----:B------:R-:W-:-:S12]  /*1820*/  UIMAD UR5, UR5, UR54, URZ ;  /* 0x00000036050572a4 */ /* 0x000fd8000f8e023f */
.L_x_463:
[----:B------:R-:W1:Y:S01]  /*1830*/  S2UR UR9, SR_CTAID.Z ;  /* 0x00000000000979c3 */ /* 0x000e620000002700 */
[----:B------:R-:W2:Y:S01]  /*1840*/  S2R R11, SR_TID.X ;  /* 0x00000000000b7919 */ /* 0x000ea20000002100 */
[----:B------:R-:W-:Y:S01]  /*1850*/  SHF.R.S32.HI R13, RZ, 0x1f, R217 ;  /* 0x0000001fff0d7819 */ /* 0x000fe200000114d9 */
[----:B------:R-:W-:Y:S01]  /*1860*/  ULDC.64 UR12, c[0x0][0x258] ;  /* 0x00009600000c7ab9 */ /* 0x000fe20000000a00 */
[----:B------:R-:W-:Y:S01]  /*1870*/  IADD3 R7, P0, R217, UR16, RZ ;  /* 0x00000010d9077c10 */ /* 0x000fe2000ff1e0ff */
[----:B------:R-:W-:Y:S01]  /*1880*/  ULDC UR17, c[0x0][0x398] ;  /* 0x0000e60000117ab9 */ /* 0x000fe20000000800 */
[--C-:B------:R-:W-:Y:S01]  /*1890*/  SHF.R.S32.HI R221, RZ, 0x1f, R220.reuse ;  /* 0x0000001fffdd7819 */ /* 0x100fe200000114dc */
[----:B------:R-:W-:Y:S01]  /*18a0*/  UIMAD UR38, UR56, UR55, URZ ;  /* 0x00000037382672a4 */ /* 0x000fe2000f8e023f */
[----:B------:R-:W3:Y:S01]  /*18b0*/  LDC.64 R4, c[0x0][0x420] ;  /* 0x00010800ff047b82 */ /* 0x000ee20000000a00 */
[----:B------:R-:W-:Y:S01]  /*18c0*/  IADD3.X R6, R13, UR27, RZ, P0, !PT ;  /* 0x0000001b0d067c10 */ /* 0x000fe200087fe4ff */
[----:B------:R-:W-:Y:S01]  /*18d0*/  ULDC.64 UR24, c[0x0][0x210] ;  /* 0x0000840000187ab9 */ /* 0x000fe20000000a00 */
[----:B------:R-:W-:Y:S01]  /*18e0*/  R2UR UR11, R241 ;  /* 0x00000000f10b72ca */ /* 0x000fe200000e0000 */
[----:B------:R-:W-:Y:S01]  /*18f0*/  IMAD.WIDE.U32 R14, R7, UR36, R220 ;  /* 0x00000024070e7c25 */ /* 0x000fe2000f8e00dc */
[----:B------:R-:W-:Y:S01]  /*1900*/  IADD3 R16, P0, R220, UR8, RZ ;  /* 0x00000008dc107c10 */ /* 0x000fe2000ff1e0ff */
[----:B------:R-:W-:Y:S01]  /*1910*/  UIADD3 UR26, UR16, UR5, URZ ;  /* 0x00000005101a7290 */ /* 0x000fe2000fffe03f */
[----:B------:R-:W-:Y:S01]  /*1920*/  BSSY B1, `(.L_x_459) ;  /* 0x00005fb000017945 */ /* 0x000fe20003800000 */
[----:B------:R-:W4:Y:S01]  /*1930*/  S2UR UR54, SR_CTAID.Z ;  /* 0x00000000003679c3 */ /* 0x000f220000002700 */
[----:B------:R-:W-:Y:S01]  /*1940*/  IMAD R6, R6, UR36, RZ ;  /* 0x0000002406067c24 */ /* 0x000fe2000f8e02ff */
[----:B------:R-:W-:Y:S01]  /*1950*/  IADD3 R18, P2, R14, UR51, RZ ;  /* 0x000000330e127c10 */ /* 0x000fe2000ff5e0ff */
[----:B------:R-:W-:Y:S01]  /*1960*/  ULDC.64 UR30, c[0x0][0x478] ;  /* 0x00011e00001e7ab9 */ /* 0x000fe20000000a00 */
[----:B------:R-:W-:Y:S01]  /*1970*/  IADD3.X R17, R221, UR45, RZ, P0, !PT ;  /* 0x0000002ddd117c10 */ /* 0x000fe200087fe4ff */
[----:B------:R-:W-:Y:S01]  /*1980*/  IMAD R6, R7, UR37, R6 ;  /* 0x0000002507067c24 */ /* 0x000fe2000f8e0206 */
[----:B------:R-:W-:-:S02]  /*1990*/  UIADD3 UR29, UR16, UR23, URZ ;  /* 0x00000017101d7290 */ /* 0x000fc4000fffe03f */
[----:B-1----:R-:W-:Y:S02]  /*19a0*/  USHF.R.S32.HI UR22, URZ, 0x1f, UR9 ;  /* 0x0000001f3f167899 */ /* 0x002fe40008011409 */
[----:B------:R-:W-:Y:S01]  /*19b0*/  IADD3.X R19, R15, UR43, R6, P2, !PT ;  /* 0x0000002b0f137c10 */ /* 0x000fe200097fe406 */
[----:B------:R-:W-:Y:S01]  /*19c0*/  ULDC.64 UR8, c[0x0][0x428] ;  /* 0x00010a0000087ab9 */ /* 0x000fe20000000a00 */
[----:B------:R-:W-:Y:S01]  /*19d0*/  UIADD3 UR14, -UR10, UR59, UR11 ;  /* 0x0000003b0a0e7290 */ /* 0x000fe2000fffe10b */
[----:B------:R-:W-:Y:S01]  /*19e0*/  IMAD.U32 R14, RZ, RZ, UR8 ;  /* 0x00000008ff0e7e24 */ /* 0x000fe2000f8e00ff */
[----:B------:R-:W-:Y:S01]  /*19f0*/  UIMAD UR11, UR22, UR8, URZ ;  /* 0x00000008160b72a4 */ /* 0x000fe2000f8e023f */
[C---:B---3--:R-:W-:Y:S01]  /*1a00*/  IMAD R6, R4.reuse, UR27, RZ ;  /* 0x0000001b04067c24 */ /* 0x048fe2000f8e02ff */
[----:B------:R-:W-:Y:S01]  /*1a10*/  UIMAD UR8, UR22, UR12, URZ ;  /* 0x0000000c160872a4 */ /* 0x000fe2000f8e023f */
[----:B------:R-:W-:Y:S01]  /*1a20*/  IMAD.WIDE.U32 R20, R4, UR16, R16 ;  /* 0x0000001004147c25 */ /* 0x000fe2000f8e0010 */
[----:B--2---:R-:W-:Y:S01]  /*1a30*/  SHF.R.S32.HI R10, RZ, 0x1f, R11 ;  /* 0x0000001fff0a7819 */ /* 0x004fe2000001140b */
[----:B------:R-:W-:Y:S01]  /*1a40*/  ULDC.64 UR22, c[0x0][0x3e0] ;  /* 0x0000f80000167ab9 */ /* 0x000fe20000000a00 */
[----:B------:R-:W-:Y:S01]  /*1a50*/  ULDC.64 UR32, c[0x0][0x2b0] ;  /* 0x0000ac0000207ab9 */ /* 0x000fe20000000a00 */
[----:B------:R-:W-:Y:S01]  /*1a60*/  IMAD R6, R5, UR16, R6 ;  /* 0x0000001005067c24 */ /* 0x000fe2000f8e0206 */
[----:B------:R-:W-:Y:S01]  /*1a70*/  UIADD3 UR5, UR40, -0x1, URZ ;  /* 0xffffffff28057890 */ /* 0x000fe2000fffe03f */
[----:B------:R-:W-:Y:S01]  /*1a80*/  IMAD.U32 R16, RZ, RZ, UR12 ;  /* 0x0000000cff107e24 */ /* 0x000fe2000f8e00ff */
[----:B----4-:R-:W-:Y:S01]  /*1a90*/  UIMAD UR13, UR54, UR13, UR8 ;  /* 0x0000000d360d72a4 */ /* 0x010fe2000f8e0208 */
[----:B------:R-:W-:Y:S01]  /*1aa0*/  IMAD.IADD R7, R21, 0x1, R6 ;  /* 0x0000000115077824 */ /* 0x000fe200078e0206 */
[----:B------:R-:W-:Y:S01]  /*1ab0*/  UIADD3 UR8, UR14, -UR17, URZ ;  /* 0x800000110e087290 */ /* 0x000fe2000fffe03f */
[----:B------:R-:W-:Y:S01]  /*1ac0*/  IMAD.MOV.U32 R6, RZ, RZ, R20 ;  /* 0x000000ffff067224 */ /* 0x000fe200078e0014 */
[----:B------:R-:W-:Y:S01]  /*1ad0*/  UIMAD UR15, UR54, UR9, UR11 ;  /* 0x00000009360f72a4 */ /* 0x000fe2000f8e020b */
[----:B------:R-:W-:Y:S01]  /*1ae0*/  IMAD.WIDE.U32 R16, R16, UR54, R18 ;  /* 0x0000003610107c25 */ /* 0x000fe2000f8e0012 */
[----:B------:R-:W-:-:S02]  /*1af0*/  USHF.R.S32.HI UR27, URZ, 0x1f, UR8 ;  /* 0x0000001f3f1b7899 */ /* 0x000fc40008011408 */
[----:B------:R-:W-:Y:S01]  /*1b00*/  USHF.L.U32 UR9, UR38, 0x6, URZ ;  /* 0x0000000626097899 */ /* 0x000fe2000800063f */
[----:B------:R-:W-:Y:S01]  /*1b10*/  IMAD.WIDE.U32 R14, R14, UR54, R6 ;  /* 0x000000360e0e7c25 */ /* 0x000fe2000f8e0006 */
[----:B------:R-:W-:Y:S01]  /*1b20*/  LEA.HI R7, R10, R11, RZ, 0x5 ;  /* 0x0000000b0a077211 */ /* 0x000fe200078f28ff */
[----:B------:R-:W-:Y:S01]  /*1b30*/  ULEA.HI UR27, UR27, UR8, URZ, 0x6 ;  /* 0x000000081b1b7291 */ /* 0x000fe2000f8f303f */
[----:B------:R-:W-:Y:S01]  /*1b40*/  LEA R248, P2, R16, UR24, 0x1 ;  /* 0x0000001810f87c11 */ /* 0x000fe2000f8408ff */
[----:B------:R-:W-:Y:S01]  /*1b50*/  UIADD3 UR11, UP2, UP0, UR28, UR9, UR46 ;  /* 0x000000091c0b7290 */ /* 0x000fe2000f85e02e */
[----:B------:R-:W-:Y:S01]  /*1b60*/  LOP3.LUT R250, R7, 0xffffffe0, RZ, 0xc0, !PT ;  /* 0xffffffe007fa7812 */ /* 0x000fe200078ec0ff */
[----:B------:R-:W-:Y:S01]  /*1b70*/  USHF.R.S32.HI UR9, URZ, 0x1f, UR9 ;  /* 0x0000001f3f097899 */ /* 0x000fe20008011409 */
[----:B------:R-:W-:Y:S01]  /*1b80*/  SHF.R.S32.HI R7, RZ, 0x5, R7 ;  /* 0x00000005ff077819 */ /* 0x000fe20000011407 */
[----:B------:R-:W-:Y:S01]  /*1b90*/  USHF.R.S32.HI UR27, URZ, 0x6, UR27 ;  /* 0x000000063f1b7899 */ /* 0x000fe2000801141b */
[----:B------:R-:W-:Y:S01]  /*1ba0*/  VIADD R15, R15, UR15 ;  /* 0x0000000f0f0f7c36 */ /* 0x000fe20008000000 */
[----:B------:R-:W-:Y:S01]  /*1bb0*/  UIADD3.X UR9, UR47, UR9, UR50, UP2, UP0 ;  /* 0x000000092f097290 */ /* 0x000fe200097e0432 */
[----:B------:R-:W-:Y:S01]  /*1bc0*/  IMAD.IADD R250, R11, 0x1, -R250 ;  /* 0x000000010bfa7824 */ /* 0x000fe200078e0afa */
[----:B------:R-:W-:Y:S01]  /*1bd0*/  UISETP.LT.AND UP0, UPT, URZ, UR27, UPT ;  /* 0x0000001b3f00728c */ /* 0x000fe2000bf01270 */
[-C--:B------:R-:W-:Y:S01]  /*1be0*/  IMAD R6, R13, R4.reuse, RZ ;  /* 0x000000040d067224 */ /* 0x080fe200078e02ff */
[----:B------:R-:W-:Y:S01]  /*1bf0*/  UIADD3 UR8, UP3, UP2, UR49, UR11, UR52 ;  /* 0x0000000b31087290 */ /* 0x000fe2000fa7e034 */
[----:B------:R-:W-:Y:S01]  /*1c00*/  IMAD R12, R7, UR38, R250 ;  /* 0x00000026070c7c24 */ /* 0x000fe2000f8e02fa */
[----:B------:R-:W-:Y:S01]  /*1c10*/  USEL UR27, URZ, UR27, !UP0 ;  /* 0x0000001b3f1b7287 */ /* 0x000fe2000c000000 */
[----:B------:R-:W-:Y:S01]  /*1c20*/  VIADD R7, R17, UR13 ;  /* 0x0000000d11077c36 */ /* 0x000fe20008000000 */
[----:B------:R-:W-:Y:S01]  /*1c30*/  UIADD3.X UR9, UR48, UR9, UR44, UP3, UP2 ;  /* 0x0000000930097290 */ /* 0x000fe20009fe442c */
[C---:B------:R-:W-:Y:S01]  /*1c40*/  IMAD R6, R217.reuse, R5, R6 ;  /* 0x00000005d9067224 */ /* 0x040fe200078e0206 */
[----:B------:R-:W-:Y:S01]  /*1c50*/  UISETP.GT.AND UP0, UPT, UR40, UR27, UPT ;  /* 0x0000001b2800728c */ /* 0x000fe2000bf04270 */
[----:B------:R-:W-:Y:S01]  /*1c60*/  IADD3 R8, P0, R12, UR8, RZ ;  /* 0x000000080c087c10 */ /* 0x000fe2000ff1e0ff */
[----:B------:R-:W-:Y:S01]  /*1c70*/  IMAD.WIDE.U32 R14, R217, R4, R14 ;  /* 0x00000004d90e7225 */ /* 0x000fe200078e000e */
[----:B------:R-:W-:Y:S01]  /*1c80*/  LEA.HI.X R249, R16, UR25, R7, 0x1, P2 ;  /* 0x0000001910f97c11 */ /* 0x000fe200090f0c07 */
[----:B------:R-:W-:Y:S01]  /*1c90*/  UIMAD.WIDE UR14, UR26, 0x4, UR30 ;  /* 0x000000041a0e78a5 */ /* 0x000fe2000f8e021e */
[----:B------:R-:W-:Y:S01]  /*1ca0*/  LEA.HI.X.SX32 R7, R12, UR9, 0x1, P0 ;  /* 0x000000090c077c11 */ /* 0x000fe200080f0eff */
[----:B------:R-:W-:Y:S01]  /*1cb0*/  ULDC.64 UR16, c[0x0][0x400] ;  /* 0x0001000000107ab9 */ /* 0x000fe20000000a00 */
[----:B------:R-:W-:Y:S01]  /*1cc0*/  PLOP3.LUT P0, PT, PT, PT, UP0, 0x80, 0x0 ;  /* 0x000000000000781c */ /* 0x000fe20003f0f008 */
[----:B------:R-:W-:Y:S01]  /*1cd0*/  IMAD.IADD R6, R15, 0x1, R6 ;  /* 0x000000010f067824 */ /* 0x000fe200078e0206 */
[----:B------:R-:W-:Y:S01]  /*1ce0*/  LEA R244, P2, R8, UR16, 0x2 ;  /* 0x0000001008f47c11 */ /* 0x000fe2000f8410ff */
[----:B------:R-:W-:Y:S01]  /*1cf0*/  UIMAD.WIDE UR8, UR29, 0x4, UR32 ;  /* 0x000000041d0878a5 */ /* 0x000fe2000f8e0220 */
[----:B------:R-:W-:Y:S01]  /*1d00*/  LEA R246, P3, R14, UR22, 0x1 ;  /* 0x000000160ef67c11 */ /* 0x000fe2000f8608ff */
[----:B------:R-:W-:Y:S01]  /*1d10*/  UMOV UR13, UR14 ;  /* 0x0000000e000d7c82 */ /* 0x000fe20008000000 */
[----:B------:R-:W-:Y:S01]  /*1d20*/  LEA.HI.X R245, R8, UR17, R7, 0x2, P2 ;  /* 0x0000001108f57c11 */ /* 0x000fe200090f1407 */
[----:B------:R-:W-:Y:S01]  /*1d30*/  UMOV UR12, UR15 ;  /* 0x0000000f000c7c82 */ /* 0x000fe20008000000 */
[----:B------:R-:W-:-:S05]  /*1d40*/  LEA.HI.X R247, R14, UR23, R6, 0x1, P3 ;  /* 0x000000170ef77c11 */ /* 0x000fca00098f0c06 */
[----:B------:R-:W-:Y:S05]  /*1d50*/  @P0 BRA `(.L_x_464) ;  /* 0x0000000800280947 */ /* 0x000fea0003800000 */
[----:B------:R-:W-:Y:S01]  /*1d60*/  R2UR UR5, R242 ;  /* 0x00000000f20572ca */ /* 0x000fe200000e0000 */
[----:B------:R-:W-:-:S12]  /*1d70*/  @UP1 ULDC.64 UR8, c[0x0][0x450] ;  /* 0x0001140000081ab9 */ /* 0x000fd80000000a00 */
[----:B------:R-:W-:-:S04]  /*1d80*/  @UP1 UIADD3 UR5, UR61, UR5, URZ ;  /* 0x000000053d051290 */ /* 0x000fc8000fffe03f */
[----:B------:R-:W-:Y:S02]  /*1d90*/  @UP1 UIMAD.WIDE.U32 UR12, UR5, UR8, URZ ;  /* 0x00000008050c12a5 */ /* 0x000fe4000f8e003f */
[----:B------:R-:W-:-:S04]  /*1da0*/  @UP1 UIMAD UR5, UR5, UR9, URZ ;  /* 0x00000009050512a4 */ /* 0x000fc8000f8e023f */
[----:B------:R-:W-:Y:S01]  /*1db0*/  @UP1 UIADD3 UR18, UR13, UR5, URZ ;  /* 0x000000050d121290 */ /* 0x000fe2000fffe03f */
[----:B------:R-:W-:Y:S01]  /*1dc0*/  @UP1 UMOV UR11, UR12 ;  /* 0x0000000c000b1c82 */ /* 0x000fe20008000000 */
[----:B------:R-:W-:Y:S10]  /*1dd0*/  @P1 BRA `(.L_x_465) ;  /* 0x0000000000341947 */ /* 0x000ff40003800000 */
        /* <DEDUP_REMOVED lines=13> */
.L_x_465:
        /* <DEDUP_REMOVED lines=21> */
.L_x_466:
[----:B------:R-:W-:Y:S01]  /*2000*/  R2UR UR14, R241 ;  /* 0x00000000f10e72ca */ /* 0x000fe200000e0000 */
[----:B------:R-:W-:Y:S01]  /*2010*/  UIMAD UR5, UR35, UR8, URZ ;  /* 0x00000008230572a4 */ /* 0x000fe2000f8e023f */
[----:B------:R-:W-:Y:S01]  /*2020*/  IMAD.U32 R7, RZ, RZ, UR8 ;  /* 0x00000008ff077e24 */ /* 0x000fe2000f8e00ff */
[----:B------:R-:W-:Y:S01]  /*2030*/  UIMAD UR10, UR60, -0x40, UR10 ;  /* 0xffffffc03c0a78a4 */ /* 0x000fe2000f8e020a */
[C---:B------:R-:W-:Y:S01]  /*2040*/  IADD3 R4, R217.reuse, 0x20, RZ ;  /* 0x00000020d9047810 */ /* 0x040fe20007ffe0ff */
[----:B------:R-:W-:Y:S04]  /*2050*/  BSSY B0, `(.L_x_467) ;  /* 0x000001d000007945 */ /* 0x000fe80003800000 */
[----:B------:R-:W-:-:S04]  /*2060*/  ISETP.GE.AND P1, PT, R217, UR10, PT ;  /* 0x0000000ad9007c0c */ /* 0x000fc8000bf26270 */
[----:B------:R-:W-:Y:S01]  /*2070*/  UIMAD UR5, UR14, UR9, UR5 ;  /* 0x000000090e0572a4 */ /* 0x000fe2000f8e0205 */
[----:B------:R-:W-:Y:S01]  /*2080*/  IMAD.WIDE.U32 R6, R7, UR14, R220 ;  /* 0x0000000e07067c25 */ /* 0x000fe2000f8e00dc */
[----:B------:R-:W1:Y:S04]  /*2090*/  S2UR UR14, SR_CTAID.Z ;  /* 0x00000000000e79c3 */ /* 0x000e680000002700 */
[----:B------:R-:W-:Y:S01]  /*20a0*/  IMAD.U32 R5, RZ, RZ, UR5 ;  /* 0x00000005ff057e24 */ /* 0x000fe2000f8e00ff */
[----:B------:R-:W-:-:S04]  /*20b0*/  IADD3 R8, P0, R6, UR11, RZ ;  /* 0x0000000b06087c10 */ /* 0x000fc8000ff1e0ff */
[----:B------:R-:W-:Y:S02]  /*20c0*/  IADD3.X R9, R7, UR18, R5, P0, !PT ;  /* 0x0000001207097c10 */ /* 0x000fe400087fe405 */
[----:B------:R-:W-:Y:S01]  /*20d0*/  ISETP.GE.AND P0, PT, R4, UR10, PT ;  /* 0x0000000a04007c0c */ /* 0x000fe2000bf06270 */
[----:B-1----:R-:W-:-:S03]  /*20e0*/  USHF.R.S32.HI UR19, URZ, 0x1f, UR14 ;  /* 0x0000001f3f137899 */ /* 0x002fc6000801140e */
[----:B------:R-:W-:Y:S02]  /*20f0*/  ULDC.64 UR14, c[0x0][0x468] ;  /* 0x00011a00000e7ab9 */ /* 0x000fe40000000a00 */
[----:B------:R-:W-:Y:S01]  /*2100*/  UIMAD UR5, UR19, UR14, URZ ;  /* 0x0000000e130572a4 */ /* 0x000fe2000f8e023f */
[----:B------:R-:W-:-:S05]  /*2110*/  IMAD.U32 R6, RZ, RZ, UR14 ;  /* 0x0000000eff067e24 */ /* 0x000fca000f8e00ff */
[----:B------:R-:W1:Y:S02]  /*2120*/  S2UR UR19, SR_CTAID.Z ;  /* 0x00000000001379c3 */ /* 0x000e640000002700 */
[----:B-1----:R-:W-:Y:S01]  /*2130*/  UIMAD UR15, UR19, UR15, UR5 ;  /* 0x0000000f130f72a4 */ /* 0x002fe2000f8e0205 */
        /* <DEDUP_REMOVED lines=14> */
.L_x_468:
[----:B------:R-:W-:Y:S05]  /*2220*/  BSYNC B0 ;  /* 0x0000000000007941 */ /* 0x000fea0003800000 */
.L_x_467:
        /* <DEDUP_REMOVED lines=15> */
.L_x_470:
[----:B------:R-:W-:Y:S05]  /*2320*/  BSYNC B0 ;  /* 0x0000000000007941 */ /* 0x000fea0003800000 */
.L_x_469:
[----:B------:R-:W3:Y:S01]  /*2330*/  S2UR UR8, SR_CTAID.Z ;  /* 0x00000000000879c3 */ /* 0x000ee20000002700 */
[----:B------:R-:W-:Y:S01]  /*2340*/  R2UR UR9, R241 ;  /* 0x00000000f10972ca */ /* 0x000fe200000e0000 */
[----:B------:R-:W-:Y:S01]  /*2350*/  IMAD.U32 R5, RZ, RZ, UR12 ;  /* 0x0000000cff057e24 */ /* 0x000fe2000f8e00ff */
[----:B------:R-:W-:Y:S01]  /*2360*/  UIMAD UR5, UR35, UR12, URZ ;  /* 0x0000000c230572a4 */ /* 0x000fe2000f8e023f */
[----:B------:R-:W-:Y:S04]  /*2370*/  BSSY B0, `(.L_x_471) ;  /* 0x000001a000007945 */ /* 0x000fe80003800000 */
[----:B------:R-:W4:Y:S06]  /*2380*/  S2UR UR10, SR_CTAID.Z ;  /* 0x00000000000a79c3 */ /* 0x000f2c0000002700 */
[----:B------:R-:W-:Y:S01]  /*2390*/  IMAD.WIDE.U32 R4, R5, UR9, R220 ;  /* 0x0000000905047c25 */ /* 0x000fe2000f8e00dc */
[----:B------:R-:W-:-:S02]  /*23a0*/  UIMAD UR5, UR9, UR13, UR5 ;  /* 0x0000000d090572a4 */ /* 0x000fc4000f8e0205 */
[----:B------:R-:W-:-:S04]  /*23b0*/  IADD3 R8, P2, R4, UR16, RZ ;  /* 0x0000001004087c10 */ /* 0x000fc8000ff5e0ff */
[----:B------:R-:W-:Y:S01]  /*23c0*/  IMAD.U32 R4, RZ, RZ, UR5 ;  /* 0x00000005ff047e24 */ /* 0x000fe2000f8e00ff */
[----:B---3--:R-:W-:-:S04]  /*23d0*/  USHF.R.S32.HI UR11, URZ, 0x1f, UR8 ;  /* 0x0000001f3f0b7899 */ /* 0x008fc80008011408 */
[----:B------:R-:W-:Y:S01]  /*23e0*/  IADD3.X R9, R5, UR17, R4, P2, !PT ;  /* 0x0000001105097c10 */ /* 0x000fe200097fe404 */
[----:B------:R-:W-:Y:S02]  /*23f0*/  ULDC.64 UR8, c[0x0][0x470] ;  /* 0x00011c0000087ab9 */ /* 0x000fe40000000a00 */
[----:B------:R-:W-:Y:S01]  /*2400*/  UIMAD UR5, UR11, UR8, URZ ;  /* 0x000000080b0572a4 */ /* 0x000fe2000f8e023f */
[----:B--2---:R-:W-:-:S03]  /*2410*/  MOV R6, UR8 ;  /* 0x0000000800067c02 */ /* 0x004fc60008000f00 */
[----:B----4-:R-:W-:Y:S02]  /*2420*/  UIMAD UR9, UR10, UR9, UR5 ;  /* 0x000000090a0972a4 */ /* 0x010fe4000f8e0205 */
        /* <DEDUP_REMOVED lines=10> */
[----:B-1----:R-:W-:-:S04]  /*24d0*/  LEA R10, P1, R8, UR8, 0x1 ;  /* 0x00000008080a7c11 */ /* 0x002fc8000f8208ff */
[----:B------:R-:W-:-:S05]  /*24e0*/  LEA.HI.X R11, R8, UR9, R4, 0x1, P1 ;  /* 0x00000009080b7c11 */ /* 0x000fca00088f0c04 */
[----:B------:R2:W-:Y:S04]  /*24f0*/  STG.E.128 desc[UR6][R10.64], RZ ;  /* 0x000000ff0a007986 */ /* 0x0005e8000c101d06 */
[----:B------:R2:W-:Y:S02]  /*2500*/  STG.E.128 desc[UR6][R10.64+0x80], RZ ;  /* 0x000080ff0a007986 */ /* 0x0005e4000c101d06 */
.L_x_472:
[----:B------:R-:W-:Y:S05]  /*2510*/  BSYNC B0 ;  /* 0x0000000000007941 */ /* 0x000fea0003800000 */
.L_x_471:
        /* <DEDUP_REMOVED lines=14> */
.L_x_464:
[----:B------:R-:W-:Y:S01]  /*2600*/  R2UR UR22, R241 ;  /* 0x00000000f11672ca */ /* 0x000fe200000e0000 */
[----:B------:R-:W-:Y:S01]  /*2610*/  UIMAD UR15, UR35, UR18, URZ ;  /* 0x00000012230f72a4 */ /* 0x000fe2000f8e023f */
[----:B------:R-:W-:Y:S01]  /*2620*/  IMAD.U32 R7, RZ, RZ, UR18 ;  /* 0x00000012ff077e24 */ /* 0x000fe2000f8e00ff */
[----:B------:R-:W-:Y:S01]  /*2630*/  UIMAD UR14, UR60, -0x40, UR10 ;  /* 0xffffffc03c0e78a4 */ /* 0x000fe2000f8e020a */
[----:B------:R-:W-:Y:S01]  /*2640*/  VIADD R8, R217, 0x20 ;  /* 0x00000020d9087836 */ /* 0x000fe20000000000 */
[----:B------:R-:W-:Y:S01]  /*2650*/  UIMAD UR11, UR5, -0x40, UR59 ;  /* 0xffffffc0050b78a4 */ /* 0x000fe2000f8e023b */
[----:B------:R-:W-:Y:S02]  /*2660*/  IMAD.MOV.U32 R238, RZ, RZ, 0x7f800000 ;  /* 0x7f800000ffee7424 */ /* 0x000fe400078e00ff */
[----:B------:R-:W-:Y:S01]  /*2670*/  IMAD.MOV.U32 R239, RZ, RZ, 0x7f800000 ;  /* 0x7f800000ffef7424 */ /* 0x000fe200078e00ff */
[C---:B------:R-:W-:Y:S01]  /*2680*/  ISETP.GE.AND P3, PT, R8.reuse, UR14, PT ;  /* 0x0000000e08007c0c */ /* 0x040fe2000bf66270 */
[----:B------:R-:W-:Y:S01]  /*2690*/  S2UR UR23, SR_CTAID.Y ;  /* 0x00000000001779c3 */ /* 0x000fe20000002600 */
[----:B------:R-:W-:-:S02]  /*26a0*/  ISETP.GE.AND P1, PT, R8, UR11, PT ;  /* 0x0000000b08007c0c */ /* 0x000fc4000bf26270 */
[----:B------:R-:W-:Y:S01]  /*26b0*/  UIMAD UR16, UR22, UR19, UR15 ;  /* 0x00000013161072a4 */ /* 0x000fe2000f8e020f */
[--C-:B------:R-:W-:Y:S01]  /*26c0*/  IMAD.WIDE.U32 R14, R7, UR22, R220.reuse ;  /* 0x00000016070e7c25 */ /* 0x100fe2000f8e00dc */
[----:B------:R-:W-:Y:S01]  /*26d0*/  UIMAD UR15, UR35, UR20, URZ ;  /* 0x00000014230f72a4 */ /* 0x000fe2000f8e023f */
[----:B------:R-:W-:Y:S02]  /*26e0*/  ISETP.GE.AND P4, PT, R217, UR14, PT ;  /* 0x0000000ed9007c0c */ /* 0x000fe4000bf86270 */
[----:B------:R-:W-:Y:S01]  /*26f0*/  IMAD.U32 R7, RZ, RZ, UR20 ;  /* 0x00000014ff077e24 */ /* 0x000fe2000f8e00ff */
[----:B------:R-:W-:Y:S01]  /*2700*/  UIMAD UR15, UR22, UR21, UR15 ;  /* 0x00000015160f72a4 */ /* 0x000fe2000f8e020f */
[----:B------:R-:W-:Y:S01]  /*2710*/  IMAD.U32 R6, RZ, RZ, UR16 ;  /* 0x00000010ff067e24 */ /* 0x000fe2000f8e00ff */
[----:B------:R-:W-:Y:S01]  /*2720*/  IADD3 R14, P0, R14, UR34, RZ ;  /* 0x000000220e0e7c10 */ /* 0x000fe2000ff1e0ff */
[----:B------:R-:W-:Y:S01]  /*2730*/  IMAD.WIDE.U32 R16, R7, UR22, R220 ;  /* 0x0000001607107c25 */ /* 0x000fe2000f8e00dc */
[----:B------:R-:W-:Y:S01]  /*2740*/  ULDC.64 UR16, c[0x0][0x268] ;  /* 0x00009a0000107ab9 */ /* 0x000fe20000000a00 */
[----:B------:R-:W1:Y:S01]  /*2750*/  S2UR UR24, SR_CTAID.Z ;  /* 0x00000000001879c3 */ /* 0x000e620000002700 */
[----:B------:R-:W-:Y:S01]  /*2760*/  IADD3.X R15, R15, UR41, R6, P0, !PT ;  /* 0x000000290f0f7c10 */ /* 0x000fe200087fe406 */
[----:B------:R-:W-:Y:S01]  /*2770*/  IMAD.U32 R6, RZ, RZ, UR15 ;  /* 0x0000000fff067e24 */ /* 0x000fe2000f8e00ff */
[----:B------:R-:W-:Y:S01]  /*2780*/  IADD3 R16, P0, R16, UR39, RZ ;  /* 0x0000002710107c10 */ /* 0x000fe2000ff1e0ff */
[----:B------:R-:W-:Y:S01]  /*2790*/  IMAD R7, R9, UR16, RZ ;  /* 0x0000001009077c24 */ /* 0x000fe2000f8e02ff */
[----:B------:R-:W-:-:S02]  /*27a0*/  ULDC.64 UR14, c[0x0][0x260] ;  /* 0x00009800000e7ab9 */ /* 0x000fc40000000a00 */
[----:B------:R-:W-:Y:S01]  /*27b0*/  IADD3.X R17, R17, UR42, R6, P0, !PT ;  /* 0x0000002a11117c10 */ /* 0x000fe200087fe406 */
[C---:B------:R-:W-:Y:S01]  /*27c0*/  IMAD R26, R22.reuse, UR17, R7 ;  /* 0x00000011161a7c24 */ /* 0x040fe2000f8e0207 */
[----:B------:R-:W-:Y:S01]  /*27d0*/  @!P3 IADD3 R20, P0, R217, 0x20, RZ ;  /* 0x00000020d914b810 */ /* 0x000fe20007f1e0ff */
[----:B------:R-:W-:Y:S01]  /*27e0*/  IMAD R9, R9, UR14, RZ ;  /* 0x0000000e09097c24 */ /* 0x000fe2000f8e02ff */
[----:B------:R-:W2:Y:S01]  /*27f0*/  LDC R235, c[0x0][0x270] ;  /* 0x00009c00ffeb7b82 */ /* 0x000ea20000000800 */
[----:B------:R-:W-:Y:S01]  /*2800*/  IMAD.WIDE.U32 R6, R22, UR16, R14 ;  /* 0x0000001016067c25 */ /* 0x000fe2000f8e000e */
[----:B------:R-:W-:-:S03]  /*2810*/  UIMAD.WIDE.U32 UR16, UR36, 0x40, URZ ;  /* 0x00000040241078a5 */ /* 0x000fc6000f8e003f */
[----:B------:R-:W-:-:S04]  /*2820*/  IMAD.WIDE.U32 R14, R4, 0x40, RZ ;  /* 0x00000040040e7825 */ /* 0x000fc800078e00ff */
[----:B------:R-:W-:Y:S01]  /*2830*/  IMAD R24, R22, UR15, R9 ;  /* 0x0000000f16187c24 */ /* 0x000fe2000f8e0209 */
[----:B------:R-:W-:Y:S01]  /*2840*/  @!P1 IADD3 R18, P2, R246, R14, RZ ;  /* 0x0000000ef6129210 */ /* 0x000fe20007f5e0ff */
[----:B------:R-:W-:Y:S01]  /*2850*/  IMAD.SHL.U32 R9, R5, 0x40, RZ ;  /* 0x0000004005097824 */ /* 0x000fe200078e00ff */
[----:B------:R-:W-:Y:S01]  /*2860*/  USHF.L.U32 UR15, UR37, 0x6, URZ ;  /* 0x00000006250f7899 */ /* 0x000fe2000800063f */
[----:B------:R-:W-:Y:S01]  /*2870*/  IMAD.IADD R27, R7, 0x1, R26 ;  /* 0x00000001071b7824 */ /* 0x000fe200078e021a */
[----:B------:R-:W3:Y:S01]  /*2880*/  @!P4 LDC.64 R4, c[0x0][0x220] ;  /* 0x00008800ff04cb82 */ /* 0x000ee20000000a00 */
[----:B------:R-:W-:Y:S01]  /*2890*/  @!P3 IMAD.X R7, RZ, RZ, R13, P0 ;  /* 0x000000ffff07b224 */ /* 0x000fe200000e060d */
[----:B------:R-:W-:Y:S01]  /*28a0*/  @!P1 IADD3.X R19, R247, R15, R9, P2, !PT ;  /* 0x0000000ff7139210 */ /* 0x000fe200017fe409 */
[----:B------:R-:W-:Y:S01]  /*28b0*/  @!P4 IMAD.MOV.U32 R26, RZ, RZ, R6 ;  /* 0x000000ffff1ac224 */ /* 0x000fe200078e0006 */
[----:B------:R-:W-:Y:S01]  /*28c0*/  @!P3 IADD3 R15, P0, R217, 0x20, RZ ;  /* 0x00000020d90fb810 */ /* 0x000fe20007f1e0ff */
[----:B------:R-:W-:-:S02]  /*28d0*/  @!P3 IMAD R7, R7, UR18, RZ ;  /* 0x000000120707bc24 */ /* 0x000fc4000f8e02ff */
[----:B------:R-:W-:Y:S02]  /*28e0*/  @!P3 IMAD.MOV.U32 R8, RZ, RZ, R6 ;  /* 0x000000ffff08b224 */ /* 0x000fe400078e0006 */
[----:B------:R-:W-:Y:S01]  /*28f0*/  @!P3 IMAD.X R14, RZ, RZ, R13, P0 ;  /* 0x000000ffff0eb224 */ /* 0x000fe200000e060d */
[----:B------:R-:W-:Y:S01]  /*2900*/  PLOP3.LUT P0, PT, PT, PT, UP4, 0x80, 0x0 ;  /* 0x000000000000781c */ /* 0x000fe20003f0f048 */
[----:B------:R-:W-:Y:S02]  /*2910*/  @!P3 IMAD.MOV.U32 R9, RZ, RZ, R27 ;  /* 0x000000ffff09b224 */ /* 0x000fe400078e001b */
[C---:B------:R-:W-:Y:S02]  /*2920*/  @!P3 IMAD R12, R20.reuse, UR19, R7 ;  /* 0x00000013140cbc24 */ /* 0x040fe4000f8e0207 */
[----:B------:R-:W4:Y:S01]  /*2930*/  @!P3 LDC.64 R6, c[0x0][0x220] ;  /* 0x00008800ff06bb82 */ /* 0x000f220000000a00 */
[----:B------:R-:W-:-:S04]  /*2940*/  @!P3 IMAD.WIDE.U32 R20, R20, UR18, R8 ;  /* 0x000000121414bc25 */ /* 0x000fc8000f8e0008 */
[----:B------:R-:W-:Y:S01]  /*2950*/  IMAD.WIDE.U32 R22, R22, UR14, R16 ;  /* 0x0000000e16167c25 */ /* 0x000fe2000f8e0010 */
[----:B------:R-:W-:Y:S02]  /*2960*/  ULEA.HI UR14, UR5, UR5, URZ, 0x1 ;  /* 0x00000005050e7291 */ /* 0x000fe4000f8f083f */
[----:B------:R-:W1:Y:S01]  /*2970*/  @!P4 LDC.64 R8, c[0x0][0x218] ;  /* 0x00008600ff08cb82 */ /* 0x000e620000000a00 */
[----:B------:R-:W-:-:S07]  /*2980*/  @!P4 IMAD R16, R13, UR18, RZ ;  /* 0x000000120d10cc24 */ /* 0x000fce000f8e02ff */
[----:B------:R-:W-:Y:S01]  /*2990*/  @P0 BAR.SYNC.DEFER_BLOCKING 0x0 ;  /* 0x0000000000000b1d */ /* 0x000fe20000010000 */
[----:B------:R-:W-:Y:S01]  /*29a0*/  @!P4 IMAD.WIDE.U32 R26, R217, UR18, R26 ;  /* 0x00000012d91acc25 */ /* 0x000fe2000f8e001a */
[----:B------:R-:W-:-:S03]  /*29b0*/  ULOP3.LUT UR14, UR14, 0xfffffffe, URZ, 0xc0, !UPT ;  /* 0xfffffffe0e0e7892 */ /* 0x000fc6000f8ec03f */
[----:B------:R-:W-:Y:S01]  /*29c0*/  @!P4 IMAD R16, R217, UR19, R16 ;  /* 0x00000013d910cc24 */ /* 0x000fe2000f8e0210 */
[C---:B---3--:R-:W-:Y:S01]  /*29d0*/  @!P4 LEA R28, P2, R26.reuse, R4, 0x1 ;  /* 0x000000041a1cc211 */ /* 0x048fe200078408ff */
[----:B------:R-:W-:Y:S01]  /*29e0*/  IMAD.IADD R25, R23, 0x1, R24 ;  /* 0x0000000117197824 */ /* 0x000fe200078e0218 */
[----:B------:R-:W-:Y:S01]  /*29f0*/  UIADD3 UR14, UR5, -UR14, URZ ;  /* 0x8000000e050e7290 */ /* 0x000fe2000fffe03f */
[----:B------:R-:W-:Y:S02]  /*2a00*/  @!P4 IMAD.IADD R16, R27, 0x1, R16 ;  /* 0x000000011b10c824 */ /* 0x000fe400078e0210 */
[----:B------:R-:W-:Y:S01]  /*2a10*/  @!P4 IMAD R4, R13, UR20, RZ ;  /* 0x000000140d04cc24 */ /* 0x000fe2000f8e02ff */
[----:B------:R-:W-:Y:S01]  /*2a20*/  UISETP.NE.AND UP0, UPT, UR14, 0x1, UPT ;  /* 0x000000010e00788c */ /* 0x000fe2000bf05270 */
[----:B------:R-:W-:Y:S01]  /*2a30*/  @!P4 IMAD.MOV.U32 R24, RZ, RZ, R22 ;  /* 0x000000ffff18c224 */ /* 0x000fe200078e0016 */
[----:B------:R-:W-:Y:S01]  /*2a40*/  @!P4 LEA.HI.X R29, R26, R5, R16, 0x1, P2 ;  /* 0x000000051a1dc211 */ /* 0x000fe200010f0c10 */
[----:B------:R-:W-:Y:S01]  /*2a50*/  @!P3 IMAD.MOV.U32 R23, RZ, RZ, R25 ;  /* 0x000000ffff17b224 */ /* 0x000fe200078e0019 */
[----:B----4-:R-:W-:Y:S01]  /*2a60*/  @!P3 LEA R16, P2, R20, R6, 0x1 ;  /* 0x000000061410b211 */ /* 0x010fe200078408ff */
[----:B------:R-:W-:-:S02]  /*2a70*/  @!P3 IMAD.IADD R12, R21, 0x1, R12 ;  /* 0x00000001150cb824 */ /* 0x000fc400078e020c */
[C---:B------:R-:W-:Y:S02]  /*2a80*/  @!P4 IMAD R13, R217.reuse, UR21, R4 ;  /* 0x00000015d90dcc24 */ /* 0x040fe4000f8e0204 */
[----:B------:R-:W-:Y:S01]  /*2a90*/  @!P4 IMAD.WIDE.U32 R24, R217, UR20, R24 ;  /* 0x00000014d918cc25 */ /* 0x000fe2000f8e0018 */
[----:B------:R-:W3:Y:S01]  /*2aa0*/  @!P3 LDC.64 R4, c[0x0][0x218] ;  /* 0x00008600ff04bb82 */ /* 0x000ee20000000a00 */
[----:B------:R-:W-:Y:S01]  /*2ab0*/  @!P3 LEA.HI.X R17, R20, R7, R12, 0x1, P2 ;  /* 0x000000071411b211 */ /* 0x000fe200010f0c0c */
[----:B------:R4:W-:Y:S01]  /*2ac0*/  @P4 STS.128 [R226+0x10000], RZ ;  /* 0x010000ffe2004388 */ /* 0x0009e20000000c00 */
[----:B------:R-:W-:Y:S01]  /*2ad0*/  @!P4 IMAD.IADD R6, R25, 0x1, R13 ;  /* 0x000000011906c824 */ /* 0x000fe200078e020d */
[----:B-1----:R-:W-:Y:S01]  /*2ae0*/  @!P4 LEA R26, P0, R24, R8, 0x1 ;  /* 0x00000008181ac211 */ /* 0x002fe200078008ff */
[----:B------:R-:W-:Y:S01]  /*2af0*/  @!P3 IMAD R14, R14, UR20, RZ ;  /* 0x000000140e0ebc24 */ /* 0x000fe2000f8e02ff */
[----:B------:R-:W-:Y:S01]  /*2b00*/  ISETP.GE.AND P2, PT, R217, UR11, PT ;  /* 0x0000000bd9007c0c */ /* 0x000fe2000bf46270 */
[----:B------:R4:W-:Y:S01]  /*2b10*/  @P4 STS.128 [R226+0x12000], RZ ;  /* 0x012000ffe2004388 */ /* 0x0009e20000000c00 */
[----:B------:R-:W-:Y:S01]  /*2b20*/  @!P4 LEA.HI.X R27, R24, R9, R6, 0x1, P0 ;  /* 0x00000009181bc211 */ /* 0x000fe200000f0c06 */
[----:B------:R-:W-:Y:S01]  /*2b30*/  VIADD R9, R216, 0x2000 ;  /* 0x00002000d8097836 */ /* 0x000fe20000000000 */
[----:B------:R-:W-:Y:S01]  /*2b40*/  PLOP3.LUT P0, PT, PT, PT, UP0, 0x80, 0x0 ;  /* 0x000000000000781c */ /* 0x000fe20003f0f008 */
[----:B------:R-:W-:Y:S01]  /*2b50*/  @!PT LDS RZ, [RZ] ;  /* 0x00000000fffff984 */ /* 0x000fe20000000800 */
[----:B------:R-:W-:Y:S01]  /*2b60*/  @!PT LDS RZ, [RZ] ;  /* 0x00000000fffff984 */ /* 0x000fe20000000800 */
[----:B------:R-:W-:Y:S01]  /*2b70*/  @!PT LDS RZ, [RZ] ;  /* 0x00000000fffff984 */ /* 0x000fe20000000800 */
[----:B------:R-:W-:Y:S01]  /*2b80*/  @!P4 LDGSTS.E.BYPASS.LTC128B.128 [R226+0x10000], desc[UR6][R28.64] ;  /* 0x100000001ce2cfae */ /* 0x000fe2000b901d46 */
[----:B------:R-:W-:Y:S01]  /*2b90*/  IMAD.U32 R7, RZ, RZ, UR15 ;  /* 0x0000000fff077e24 */ /* 0x000fe2000f8e00ff */
[----:B------:R-:W-:Y:S01]  /*2ba0*/  @!P1 IADD3 R6, P6, R248, UR16, RZ ;  /* 0x00000010f8069c10 */ /* 0x000fe2000ffde0ff */
[----:B------:R-:W-:Y:S01]  /*2bb0*/  @!P3 IMAD R14, R15, UR21, R14 ;  /* 0x000000150f0ebc24 */ /* 0x000fe2000f8e020e */
[----:B------:R1:W-:Y:S01]  /*2bc0*/  @!P4 LDGSTS.E.BYPASS.LTC128B.128 [R226+0x12000], desc[UR6][R28.64+0x80] ;  /* 0x120000801ce2cfae */ /* 0x0003e2000b901d46 */
[----:B------:R-:W-:Y:S01]  /*2bd0*/  SEL R9, R9, R216, !P0 ;  /* 0x000000d809097207 */ /* 0x000fe20004000000 */
[----:B------:R-:W-:Y:S01]  /*2be0*/  @!P3 IMAD.WIDE.U32 R22, R15, UR20, R22 ;  /* 0x000000140f16bc25 */ /* 0x000fe2000f8e0016 */
[----:B------:R-:W-:Y:S01]  /*2bf0*/  @!P1 IADD3.X R7, R249, UR17, R7, P6, !PT ;  /* 0x00000011f9079c10 */ /* 0x000fe2000b7fe407 */
[----:B------:R4:W-:Y:S01]  /*2c00*/  @P3 STS.128 [R226+0x11000], RZ ;  /* 0x011000ffe2003388 */ /* 0x0009e20000000c00 */
[----:B------:R-:W-:Y:S01]  /*2c10*/  LEA R240, R9, UR4, 0x1 ;  /* 0x0000000409f07c11 */ /* 0x000fe2000f8e08ff */
[----:B------:R-:W-:Y:S01]  /*2c20*/  @!P3 IMAD.IADD R14, R23, 0x1, R14 ;  /* 0x00000001170eb824 */ /* 0x000fe200078e020e */
[----:B------:R-:W-:Y:S01]  /*2c30*/  LEA.HI R8, R10, R11, RZ, 0x3 ;  /* 0x0000000b0a087211 */ /* 0x000fe200078f18ff */
[----:B------:R4:W-:Y:S01]  /*2c40*/  @P3 STS.128 [R226+0x13000], RZ ;  /* 0x013000ffe2003388 */ /* 0x0009e20000000c00 */
[----:B---3--:R-:W-:Y:S01]  /*2c50*/  @!P3 LEA R4, P5, R22, R4, 0x1 ;  /* 0x000000041604b211 */ /* 0x008fe200078a08ff */
[----:B------:R-:W-:-:S02]  /*2c60*/  USHF.L.U32 UR18, UR38, 0x4, URZ ;  /* 0x0000000426127899 */ /* 0x000fc4000800063f */
[----:B------:R-:W-:Y:S01]  /*2c70*/  @!PT LDS RZ, [RZ] ;  /* 0x00000000fffff984 */ /* 0x000fe20000000800 */
[----:B------:R-:W-:Y:S01]  /*2c80*/  @!PT LDS RZ, [RZ] ;  /* 0x00000000fffff984 */ /* 0x000fe20000000800 */
[----:B------:R-:W-:Y:S01]  /*2c90*/  @!PT LDS RZ, [RZ] ;  /* 0x00000000fffff984 */ /* 0x000fe20000000800 */
[----:B------:R-:W-:Y:S01]  /*2ca0*/  @!P3 LDGSTS.E.BYPASS.LTC128B.128 [R226+0x11000], desc[UR6][R16.64] ;  /* 0x1100000010e2bfae */ /* 0x000fe2000b901d46 */
[----:B------:R-:W-:Y:S02]  /*2cb0*/  @!P3 LEA.HI.X R5, R22, R5, R14, 0x1, P5 ;  /* 0x000000051605b211 */ /* 0x000fe400028f0c0e */
[----:B------:R-:W-:Y:S01]  /*2cc0*/  SHF.R.S32.HI R237, RZ, 0x1f, R250 ;  /* 0x0000001fffed7819 */ /* 0x000fe200000114fa */
[----:B------:R-:W-:Y:S01]  /*2cd0*/  @!P3 LDGSTS.E.BYPASS.LTC128B.128 [R226+0x13000], desc[UR6][R16.64+0x80] ;  /* 0x1300008010e2bfae */ /* 0x000fe2000b901d46 */
[----:B------:R-:W3:Y:S01]  /*2ce0*/  LDC.64 R14, c[0x0][0x3b8] ;  /* 0x0000ee00ff0e7b82 */ /* 0x000ee20000000a00 */
[----:B------:R-:W-:Y:S02]  /*2cf0*/  USHF.L.U32 UR14, UR38, 0x3, URZ ;  /* 0x00000003260e7899 */ /* 0x000fe4000800063f */
[----:B------:R-:W0:Y:S01]  /*2d00*/  LDGDEPBAR ;  /* 0x00000000000079af */ /* 0x000e220000000000 */
[----:B------:R-:W-:Y:S02]  /*2d10*/  IMAD.MOV.U32 R206, RZ, RZ, 0x20 ;  /* 0x00000020ffce7424 */ /* 0x000fe400078e00ff */
[----:B------:R-:W-:Y:S01]  /*2d20*/  IMAD.MOV.U32 R205, RZ, RZ, 0x40 ;  /* 0x00000040ffcd7424 */ /* 0x000fe200078e00ff */
[----:B------:R4:W-:Y:S01]  /*2d30*/  @P2 STS.128 [R226+0x8000], RZ ;  /* 0x008000ffe2002388 */ /* 0x0009e20000000c00 */
[----:B------:R-:W-:-:S02]  /*2d40*/  UIADD3 UR46, UR59, 0x40, UR22 ;  /* 0x000000403b2e7890 */ /* 0x000fc4000fffe016 */
[----:B------:R-:W-:Y:S01]  /*2d50*/  UIADD3 UR45, UR22, 0x40, URZ ;  /* 0x00000040162d7890 */ /* 0x000fe2000fffe03f */
[----:B------:R4:W-:Y:S01]  /*2d60*/  @P2 STS.128 [R226+0xa000], RZ ;  /* 0x00a000ffe2002388 */ /* 0x0009e20000000c00 */
[----:B------:R-:W-:Y:S01]  /*2d70*/  IMAD.SHL.U32 R234, R214, 0x20, RZ ;  /* 0x00000020d6ea7824 */ /* 0x000fe200078e00ff */
[----:B------:R-:W-:Y:S01]  /*2d80*/  CS2R R94, SRZ ;  /* 0x00000000005e7805 */ /* 0x000fe2000001ff00 */
[----:B------:R-:W-:Y:S01]  /*2d90*/  IMAD.MOV.U32 R233, RZ, RZ, 0x8 ;  /* 0x00000008ffe97424 */ /* 0x000fe200078e00ff */
[----:B------:R-:W-:Y:S01]  /*2da0*/  @!PT LDS RZ, [RZ] ;  /* 0x00000000fffff984 */ /* 0x000fe20000000800 */
[----:B------:R-:W-:Y:S01]  /*2db0*/  @!PT LDS RZ, [RZ] ;  /* 0x00000000fffff984 */ /* 0x000fe20000000800 */
[----:B------:R-:W-:Y:S01]  /*2dc0*/  @!PT LDS RZ, [RZ] ;  /* 0x00000000fffff984 */ /* 0x000fe20000000800 */
[----:B------:R-:W-:Y:S01]  /*2dd0*/  @!P2 LDGSTS.E.BYPASS.LTC128B.128 [R226+0x8000], desc[UR6][R246.64] ;  /* 0x08000000f6e2afae */ /* 0x000fe2000b901d46 */
[----:B------:R-:W-:Y:S01]  /*2de0*/  IMAD.MOV.U32 R232, RZ, RZ, 0x4 ;  /* 0x00000004ffe87424 */ /* 0x000fe200078e00ff */
[----:B------:R-:W-:Y:S02]  /*2df0*/  CS2R R92, SRZ ;  /* 0x00000000005c7805 */ /* 0x000fe4000001ff00 */
[----:B------:R-:W-:Y:S01]  /*2e00*/  CS2R R98, SRZ ;  /* 0x0000000000627805 */ /* 0x000fe2000001ff00 */
[----:B------:R-:W-:Y:S01]  /*2e10*/  @!P2 LDGSTS.E.BYPASS.LTC128B.128 [R226+0xa000], desc[UR6][R246.64+0x80] ;  /* 0x0a000080f6e2afae */ /* 0x000fe2000b901d46 */
[----:B------:R-:W-:-:S02]  /*2e20*/  CS2R R96, SRZ ;  /* 0x0000000000607805 */ /* 0x000fc4000001ff00 */
[----:B------:R-:W-:Y:S02]  /*2e30*/  CS2R R90, SRZ ;  /* 0x00000000005a7805 */ /* 0x000fe4000001ff00 */
[----:B------:R-:W-:Y:S01]  /*2e40*/  CS2R R88, SRZ ;  /* 0x0000000000587805 */ /* 0x000fe2000001ff00 */
[----:B------:R4:W-:Y:S01]  /*2e50*/  @P1 STS.128 [R226+0x9000], RZ ;  /* 0x009000ffe2001388 */ /* 0x0009e20000000c00 */
        /* <DEDUP_REMOVED lines=14> */
[----:B------:R-:W-:Y:S01]  /*2f40*/  @!P1 LDGSTS.E.BYPASS.LTC128B.128 [R226+0xb000], desc[UR6][R18.64+0x80] ;  /* 0x0b00008012e29fae */ /* 0x000fe2000b901d46 */
[----:B------:R-:W-:-:S02]  /*2f50*/  CS2R R68, SRZ ;  /* 0x0000000000447805 */ /* 0x000fc4000001ff00 */
[----:B------:R-:W-:Y:S02]  /*2f60*/  CS2R R46, SRZ ;  /* 0x00000000002e7805 */ /* 0x000fe4000001ff00 */
[----:B------:R-:W-:Y:S01]  /*2f70*/  CS2R R44, SRZ ;  /* 0x00000000002c7805 */ /* 0x000fe2000001ff00 */
[----:B------:R4:W-:Y:S01]  /*2f80*/  @P2 STS [R240], RZ ;  /* 0x000000fff0002388 */ /* 0x0009e20000000800 */
[----:B------:R-:W-:Y:S02]  /*2f90*/  CS2R R50, SRZ ;  /* 0x0000000000327805 */ /* 0x000fe4000001ff00 */
[----:B------:R-:W-:Y:S02]  /*2fa0*/  CS2R R48, SRZ ;  /* 0x0000000000307805 */ /* 0x000fe4000001ff00 */
[----:B------:R-:W-:Y:S01]  /*2fb0*/  CS2R R42, SRZ ;  /* 0x00000000002a7805 */ /* 0x000fe2000001ff00 */
[----:B------:R4:W-:Y:S01]  /*2fc0*/  @P2 STS [R240+0x4], RZ ;  /* 0x000004fff0002388 */ /* 0x0009e20000000800 */
[----:B------:R-:W-:-:S02]  /*2fd0*/  CS2R R40, SRZ ;  /* 0x0000000000287805 */ /* 0x000fc4000001ff00 */
[----:B------:R-:W-:Y:S02]  /*2fe0*/  CS2R R38, SRZ ;  /* 0x0000000000267805 */ /* 0x000fe4000001ff00 */
[----:B------:R-:W-:Y:S01]  /*2ff0*/  CS2R R36, SRZ ;  /* 0x0000000000247805 */ /* 0x000fe2000001ff00 */
[----:B------:R4:W-:Y:S01]  /*3000*/  @P2 STS [R240+0x8], RZ ;  /* 0x000008fff0002388 */ /* 0x0009e20000000800 */
[----:B------:R-:W-:Y:S02]  /*3010*/  CS2R R30, SRZ ;  /* 0x00000000001e7805 */ /* 0x000fe4000001ff00 */
[----:B-1----:R-:W-:Y:S02]  /*3020*/  CS2R R28, SRZ ;  /* 0x00000000001c7805 */ /* 0x002fe4000001ff00 */
[----:B------:R-:W-:Y:S01]  /*3030*/  CS2R R34, SRZ ;  /* 0x0000000000227805 */ /* 0x000fe2000001ff00 */
[----:B------:R4:W-:Y:S01]  /*3040*/  @P2 STS [R240+0xc], RZ ;  /* 0x00000cfff0002388 */ /* 0x0009e20000000800 */
[----:B------:R-:W-:-:S02]  /*3050*/  CS2R R32, SRZ ;  /* 0x0000000000207805 */ /* 0x000fc4000001ff00 */
[----:B------:R-:W-:Y:S02]  /*3060*/  CS2R R24, SRZ ;  /* 0x0000000000187805 */ /* 0x000fe4000001ff00 */
[----:B------:R-:W-:Y:S01]  /*3070*/  CS2R R20, SRZ ;  /* 0x0000000000147805 */ /* 0x000fe2000001ff00 */
[----:B------:R4:W-:Y:S01]  /*3080*/  @P2 STS [R240+0x2000], RZ ;  /* 0x002000fff0002388 */ /* 0x0009e20000000800 */
[----:B------:R-:W-:Y:S02]  /*3090*/  UIMAD UR42, UR38, 0x18, URZ ;  /* 0x00000018262a78a4 */ /* 0x000fe4000f8e023f */
[----:B------:R-:W-:Y:S01]  /*30a0*/  USHF.L.U32 UR41, UR38, 0x5, URZ ;  /* 0x0000000526297899 */ /* 0x000fe2000800063f */
[----:B------:R4:W-:Y:S01]  /*30b0*/  @P2 STS [R240+0x2004], RZ ;  /* 0x002004fff0002388 */ /* 0x0009e20000000800 */
[----:B------:R-:W-:Y:S02]  /*30c0*/  UIMAD UR40, UR38, 0x28, URZ ;  /* 0x00000028262878a4 */ /* 0x000fe4000f8e023f */
[----:B------:R-:W-:Y:S01]  /*30d0*/  UIMAD UR39, UR38, 0x30, URZ ;  /* 0x00000030262778a4 */ /* 0x000fe2000f8e023f */
[----:B------:R4:W-:Y:S01]  /*30e0*/  @P2 STS [R240+0x2008], RZ ;  /* 0x002008fff0002388 */ /* 0x0009e20000000800 */
[----:B------:R-:W-:Y:S01]  /*30f0*/  ULDC.U8 UR17, c[0x0][0x388] ;  /* 0x0000e20000117ab9 */ /* 0x000fe20000000000 */
[----:B------:R-:W-:-:S02]  /*3100*/  ULDC UR16, c[0x0][0x2ec] ;  /* 0x0000bb0000107ab9 */ /* 0x000fc40000000800 */
[----:B------:R4:W-:Y:S04]  /*3110*/  @P2 STS [R240+0x200c], RZ ;  /* 0x00200cfff0002388 */ /* 0x0009e80000000800 */
[----:B------:R-:W-:Y:S01]  /*3120*/  @!PT LDS RZ, [RZ] ;  /* 0x00000000fffff984 */ /* 0x000fe20000000800 */
[----:B------:R-:W-:Y:S01]  /*3130*/  @!PT LDS RZ, [RZ] ;  /* 0x00000000fffff984 */ /* 0x000fe20000000800 */
[----:B------:R-:W-:Y:S01]  /*3140*/  @!PT LDS RZ, [RZ] ;  /* 0x00000000fffff984 */ /* 0x000fe20000000800 */
[----:B------:R-:W-:Y:S04]  /*3150*/  @!P2 LDGSTS.E.BYPASS.LTC128B.128 [R240], desc[UR6][R248.64] ;  /* 0x00000000f8f0afae */ /* 0x000fe8000b901d46 */
[----:B------:R-:W-:Y:S01]  /*3160*/  @!P2 LDGSTS.E.BYPASS.LTC128B.128 [R240+0x2000], desc[UR6][R248.64+0x80] ;  /* 0x02000080f8f0afae */ /* 0x000fe2000b901d46 */
[----:B------:R-:W-:-:S03]  /*3170*/  ISETP.GE.AND P2, PT, R219, UR11, PT ;  /* 0x0000000bdb007c0c */ /* 0x000fc6000bf46270 */
[----:B------:R4:W-:Y:S04]  /*3180*/  @P1 STS [R240+0x1000], RZ ;  /* 0x001000fff0001388 */ /* 0x0009e80000000800 */
[----:B------:R4:W-:Y:S04]  /*3190*/  @P1 STS [R240+0x1004], RZ ;  /* 0x001004fff0001388 */ /* 0x0009e80000000800 */
[----:B------:R4:W-:Y:S04]  /*31a0*/  @P1 STS [R240+0x1008], RZ ;  /* 0x001008fff0001388 */ /* 0x0009e80000000800 */
[----:B------:R4:W-:Y:S04]  /*31b0*/  @P1 STS [R240+0x100c], RZ ;  /* 0x00100cfff0001388 */ /* 0x0009e80000000800 */
        /* <DEDUP_REMOVED lines=8> */
[----:B------:R1:W-:Y:S04]  /*3240*/  @!P1 LDGSTS.E.BYPASS.LTC128B.128 [R240+0x3000], desc[UR6][R6.64+0x80] ;  /* 0x0300008006f09fae */ /* 0x0003e8000b901d46 */
[----:B------:R4:W-:Y:S04]  /*3250*/  @P4 STS.128 [R226+0xc000], RZ ;  /* 0x00c000ffe2004388 */ /* 0x0009e80000000c00 */
[----:B------:R4:W-:Y:S04]  /*3260*/  @P4 STS.128 [R226+0xe000], RZ ;  /* 0x00e000ffe2004388 */ /* 0x0009e80000000c00 */
[----:B------:R-:W-:Y:S01]  /*3270*/  @!PT LDS RZ, [RZ] ;  /* 0x00000000fffff984 */ /* 0x000fe20000000800 */
[----:B------:R-:W-:Y:S01]  /*3280*/  @!PT LDS RZ, [RZ] ;  /* 0x00000000fffff984 */ /* 0x000fe20000000800 */
[----:B------:R-:W-:Y:S01]  /*3290*/  @!PT LDS RZ, [RZ] ;  /* 0x00000000fffff984 */ /* 0x000fe20000000800 */
[----:B------:R-:W-:Y:S04]  /*32a0*/  @!P4 LDGSTS.E.BYPASS.LTC128B.128 [R226+0xc000], desc[UR6][R26.64] ;  /* 0x0c0000001ae2cfae */ /* 0x000fe8000b901d46 */
[----:B------:R2:W-:Y:S04]  /*32b0*/  @!P4 LDGSTS.E.BYPASS.LTC128B.128 [R226+0xe000], desc[UR6][R26.64+0x80] ;  /* 0x0e0000801ae2cfae */ /* 0x0005e8000b901d46 */
[----:B------:R4:W-:Y:S04]  /*32c0*/  @P3 STS.128 [R226+0xd000], RZ ;  /* 0x00d000ffe2003388 */ /* 0x0009e80000000c00 */
[----:B------:R4:W-:Y:S01]  /*32d0*/  @P3 STS.128 [R226+0xf000], RZ ;  /* 0x00f000ffe2003388 */ /* 0x0009e20000000c00 */
[----:B-1----:R-:W-:-:S03]  /*32e0*/  VIADD R6, R219, 0x8 ;  /* 0x00000008db067836 */ /* 0x002fc60000000000 */
[----:B------:R-:W-:Y:S01]  /*32f0*/  @!PT LDS RZ, [RZ] ;  /* 0x00000000fffff984 */ /* 0x000fe20000000800 */
[----:B------:R-:W-:Y:S01]  /*3300*/  @!PT LDS RZ, [RZ] ;  /* 0x00000000fffff984 */ /* 0x000fe20000000800 */
[----:B------:R-:W-:Y:S01]  /*3310*/  @!PT LDS RZ, [RZ] ;  /* 0x00000000fffff984 */ /* 0x000fe20000000800 */
[----:B------:R-:W-:Y:S04]  /*3320*/  @!P3 LDGSTS.E.BYPASS.LTC128B.128 [R226+0xd000], desc[UR6][R4.64] ;  /* 0x0d00000004e2bfae */ /* 0x000fe8000b901d46 */
[----:B------:R1:W-:Y:S01]  /*3330*/  @!P3 LDGSTS.E.BYPASS.LTC128B.128 [R226+0xf000], desc[UR6][R4.64+0x80] ;  /* 0x0f00008004e2bfae */ /* 0x0003e2000b901d46 */
[----:B------:R-:W-:Y:S01]  /*3340*/  ISETP.GE.AND P1, PT, R6, UR11, PT ;  /* 0x0000000b06007c0c */ /* 0x000fe2000bf26270 */
[----:B------:R-:W-:Y:S02]  /*3350*/  IMAD.MOV.U32 R6, RZ, RZ, 0x4 ;  /* 0x00000004ff067424 */ /* 0x000fe400078e00ff */
[----:B------:R-:W0:Y:S02]  /*3360*/  LDGDEPBAR ;  /* 0x00000000000079af */ /* 0x000e240000000000 */
[----:B------:R-:W-:-:S05]  /*3370*/  IMAD.WIDE R16, R219, R6, UR8 ;  /* 0x00000008db107e25 */ /* 0x000fca000f8e0206 */
[----:B------:R4:W5:Y:S04]  /*3380*/  @!P2 LDG.E R238, desc[UR6][R16.64] ;  /* 0x0000000610eea981 */ /* 0x000968000c1e1900 */
[----:B------:R4:W5:Y:S01]  /*3390*/  @!P1 LDG.E R239, desc[UR6][R16.64+0x20] ;  /* 0x0000200610ef9981 */ /* 0x000962000c1e1900 */
[----:B------:R-:W-:-:S04]  /*33a0*/  DEPBAR.LE SB0, 0x1 ;  /* 0x000080400000791a */ /* 0x000fc80000000000 */
[----:B------:R-:W-:Y:S06]  /*33b0*/  BAR.SYNC.DEFER_BLOCKING 0x0 ;  /* 0x0000000000007b1d */ /* 0x000fec0000010000 */
[----:B---3--:R-:W3:Y:S04]  /*33c0*/  LDG.E.64 R4, desc[UR6][R14.64] ;  /* 0x000000060e047981 */ /* 0x008ee8000c1e1b00 */
[----:B------:R-:W4:Y:S01]  /*33d0*/  LDG.E.64 R12, desc[UR6][R14.64+0x8] ;  /* 0x000008060e0c7981 */ /* 0x000f22000c1e1b00 */
[----:B------:R-:W-:-:S02]  /*33e0*/  LOP3.LUT R8, R8, 0xfffffff8, RZ, 0xc0, !PT ;  /* 0xfffffff808087812 */ /* 0x000fc400078ec0ff */
[----:B------:R-:W-:Y:S01]  /*33f0*/  LEA.HI R6, R10, R11, RZ, 0x4 ;  /* 0x0000000b0a067211 */ /* 0x000fe200078f20ff */
[----:B------:R1:W1:Y:S02]  /*3400*/  LDSM.16.M88.4 R112, [R201+0x10000] ;  /* 0x01000000c970783b */ /* 0x0002640000000200 */
[----:B------:R-:W-:Y:S02]  /*3410*/  IMAD.IADD R8, R11, 0x1, -R8 ;  /* 0x000000010b087824 */ /* 0x000fe400078e0a08 */
[----:B------:R1:W1:Y:S03]  /*3420*/  LDSM.16.M88.4 R116, [R201+0x10800] ;  /* 0x01080000c974783b */ /* 0x0002660000000200 */
[----:B------:R-:W-:Y:S01]  /*3430*/  LOP3.LUT P3, RZ, R8, 0x2, RZ, 0xc0, !PT ;  /* 0x0000000208ff7812 */ /* 0x000fe2000786c0ff */
[----:B------:R1:W1:Y:S01]  /*3440*/  LDSM.16.M88.4 R120, [R200+0x10000] ;  /* 0x01000000c878783b */ /* 0x0002620000000200 */
[----:B------:R-:W-:-:S03]  /*3450*/  LOP3.LUT R6, R6, 0xfffffff0, RZ, 0xc0, !PT ;  /* 0xfffffff006067812 */ /* 0x000fc600078ec0ff */
[----:B------:R1:W1:Y:S02]  /*3460*/  LDSM.16.M88.4 R124, [R200+0x10800] ;  /* 0x01080000c87c783b */ /* 0x0002640000000200 */
[----:B------:R-:W-:Y:S02]  /*3470*/  IMAD.IADD R6, R11, 0x1, -R6 ;  /* 0x000000010b067824 */ /* 0x000fe400078e0a06 */
[----:B------:R1:W1:Y:S04]  /*3480*/  LDSM.16.M88.4 R128, [R3+0x10000] ;  /* 0x010000000380783b */ /* 0x0002680000000200 */
[----:B------:R1:W1:Y:S04]  /*3490*/  LDSM.16.M88.4 R132, [R3+0x10800] ;  /* 0x010800000384783b */ /* 0x0002680000000200 */
[----:B------:R1:W1:Y:S04]  /*34a0*/  LDSM.16.M88.4 R144, [R201+0x12000] ;  /* 0x01200000c990783b */ /* 0x0002680000000200 */
[----:B------:R1:W1:Y:S04]  /*34b0*/  LDSM.16.M88.4 R148, [R201+0x12800] ;  /* 0x01280000c994783b */ /* 0x0002680000000200 */
[----:B------:R1:W1:Y:S04]  /*34c0*/  LDSM.16.M88.4 R152, [R200+0x12000] ;  /* 0x01200000c898783b */ /* 0x0002680000000200 */
[----:B------:R1:W1:Y:S04]  /*34d0*/  LDSM.16.M88.4 R156, [R200+0x12800] ;  /* 0x01280000c89c783b */ /* 0x0002680000000200 */
[----:B------:R1:W1:Y:S04]  /*34e0*/  LDSM.16.M88.4 R160, [R3+0x12000] ;  /* 0x0120000003a0783b */ /* 0x0002680000000200 */
[----:B------:R1:W1:Y:S01]  /*34f0*/  LDSM.16.M88.4 R164, [R3+0x12800] ;  /* 0x0128000003a4783b */ /* 0x0002620000000200 */
[----:B------:R-:W-:Y:S01]  /*3500*/  SHF.R.S32.HI R7, RZ, 0x1f, R6 ;  /* 0x0000001fff077819 */ /* 0x000fe20000011406 */
[----:B------:R-:W-:-:S03]  /*3510*/  UIMAD UR11, UR23, UR55, UR24 ;  /* 0x00000037170b72a4 */ /* 0x000fc6000f8e0218 */
[----:B------:R-:W-:Y:S01]  /*3520*/  LEA.HI R7, R7, R6, RZ, 0x3 ;  /* 0x0000000607077211 */ /* 0x000fe200078f18ff */
[----:B------:R-:W-:-:S03]  /*3530*/  USHF.L.U32 UR11, UR11, 0x5, URZ ;  /* 0x000000050b0b7899 */ /* 0x000fc6000800063f */
[----:B------:R-:W-:Y:S01]  /*3540*/  LOP3.LUT R7, R7, 0xfffffff8, RZ, 0xc0, !PT ;  /* 0xfffffff807077812 */ /* 0x000fe200078ec0ff */
[----:B------:R-:W-:Y:S02]  /*3550*/  UIADD3 UR34, UR18, 0x40, URZ ;  /* 0x0000004012227890 */ /* 0x000fe4000fffe03f */
[----:B------:R-:W-:Y:S02]  /*3560*/  UIADD3 UR32, UR18, 0x60, URZ ;  /* 0x0000006012207890 */ /* 0x000fe4000fffe03f */
[----:B------:R-:W-:Y:S01]  /*3570*/  IMAD.IADD R7, R6, 0x1, -R7 ;  /* 0x0000000106077824 */ /* 0x000fe200078e0a07 */
[----:B------:R-:W-:Y:S02]  /*3580*/  UIADD3 UR26, UR18, 0x20, URZ ;  /* 0x00000020121a7890 */ /* 0x000fe4000fffe03f */
[----:B------:R-:W-:Y:S02]  /*3590*/  UIADD3 UR33, UR14, UR34, URZ ;  /* 0x000000220e217290 */ /* 0x000fe4000fffe03f */
[----:B------:R-:W-:-:S02]  /*35a0*/  UIADD3 UR31, UR14, UR32, URZ ;  /* 0x000000200e1f7290 */ /* 0x000fc4000fffe03f */
[----:B------:R-:W-:Y:S01]  /*35b0*/  UIADD3 UR25, UR14, UR26, URZ ;  /* 0x0000001a0e197290 */ /* 0x000fe2000fffe03f */
[----:B------:R-:W-:Y:S01]  /*35c0*/  VIADD R6, R211, 0x2000 ;  /* 0x00002000d3067836 */ /* 0x000fe20000000000 */
[----:B------:R-:W-:Y:S02]  /*35d0*/  UIADD3 UR30, UR14, UR31, URZ ;  /* 0x0000001f0e1e7290 */ /* 0x000fe4000fffe03f */
[----:B------:R-:W-:Y:S02]  /*35e0*/  UIADD3 UR24, UR14, UR25, URZ ;  /* 0x000000190e187290 */ /* 0x000fe4000fffe03f */
[----:B------:R-:W-:Y:S02]  /*35f0*/  UIADD3 UR21, UR14, UR33, URZ ;  /* 0x000000210e157290 */ /* 0x000fe4000fffe03f */
[----:B------:R-:W-:Y:S01]  /*3600*/  USHF.R.S32.HI UR15, URZ, 0x1f, UR11 ;  /* 0x0000001f3f0f7899 */ /* 0x000fe2000801140b */
[----:B------:R-:W-:Y:S01]  /*3610*/  SEL R6, R6, R211, !P0 ;  /* 0x000000d306067207 */ /* 0x000fe20004000000 */
[----:B------:R-:W-:-:S02]  /*3620*/  UIADD3 UR29, UR14, UR30, URZ ;  /* 0x0000001e0e1d7290 */ /* 0x000fc4000fffe03f */
[----:B------:R-:W-:Y:S02]  /*3630*/  UIADD3 UR23, UR14, UR24, URZ ;  /* 0x000000180e177290 */ /* 0x000fe4000fffe03f */
[----:B------:R-:W-:Y:S01]  /*3640*/  UIADD3 UR20, UR14, UR21, URZ ;  /* 0x000000150e147290 */ /* 0x000fe2000fffe03f */
[----:B--2---:R-:W-:Y:S01]  /*3650*/  CS2R R26, SRZ ;  /* 0x00000000001a7805 */ /* 0x004fe2000001ff00 */
[----:B------:R-:W-:Y:S01]  /*3660*/  UIADD3 UR28, UR14, UR29, URZ ;  /* 0x0000001d0e1c7290 */ /* 0x000fe2000fffe03f */
[----:B------:R-:W-:Y:S01]  /*3670*/  CS2R R22, SRZ ;  /* 0x0000000000167805 */ /* 0x000fe2000001ff00 */
[----:B------:R-:W-:Y:S01]  /*3680*/  UIADD3 UR22, UR14, UR23, URZ ;  /* 0x000000170e167290 */ /* 0x000fe2000fffe03f */
[----:B------:R-:W-:Y:S01]  /*3690*/  LEA R207, R6, UR4, 0x1 ;  /* 0x0000000406cf7c11 */ /* 0x000fe2000f8e08ff */
[----:B------:R-:W-:Y:S02]  /*36a0*/  UIADD3 UR19, UR14, UR20, URZ ;  /* 0x000000140e137290 */ /* 0x000fe4000fffe03f */
[----:B------:R-:W-:-:S02]  /*36b0*/  UIMAD UR38, UR38, 0x38, URZ ;  /* 0x00000038262678a4 */ /* 0x000fc4000f8e023f */
[----:B------:R-:W-:Y:S02]  /*36c0*/  UIADD3 UR46, UR46, -UR10, URZ ;  /* 0x8000000a2e2e7290 */ /* 0x000fe4000fffe03f */
[----:B------:R-:W-:Y:S02]  /*36d0*/  UIADD3 UR37, UR14, UR28, URZ ;  /* 0x0000001c0e257290 */ /* 0x000fe4000fffe03f */
[----:B------:R-:W-:Y:S02]  /*36e0*/  UIADD3 UR36, UR14, UR22, URZ ;  /* 0x000000160e247290 */ /* 0x000fe4000fffe03f */
[----:B------:R-:W-:Y:S01]  /*36f0*/  UIADD3 UR35, UR14, UR19, URZ ;  /* 0x000000130e237290 */ /* 0x000fe2000fffe03f */
[----:B---3--:R-:W-:Y:S01]  /*3700*/  R2UR UR43, R4 ;  /* 0x00000000042b72ca */ /* 0x008fe200000e0000 */
[----:B-1----:R-:W-:-:S05]  /*3710*/  IMAD.MOV.U32 R4, RZ, RZ, 0x20 ;  /* 0x00000020ff047424 */ /* 0x002fca00078e00ff */
[----:B------:R-:W-:-:S05]  /*3720*/  SEL R4, R4, 0xffffffe0, !P3 ;  /* 0xffffffe004047807 */ /* 0x000fca0005800000 */
[----:B------:R-:W-:-:S05]  /*3730*/  IMAD.IADD R4, R4, 0x1, R3 ;  /* 0x0000000104047824 */ /* 0x000fca00078e0203 */
[----:B------:R1:W2:Y:S04]  /*3740*/  LDSM.16.M88.4 R136, [R4+0x10000] ;  /* 0x010000000488783b */ /* 0x0002a80000000200 */
[----:B------:R1:W3:Y:S04]  /*3750*/  LDSM.16.M88.4 R140, [R4+0x10800] ;  /* 0x01080000048c783b */ /* 0x0002e80000000200 */
[----:B------:R1:W1:Y:S04]  /*3760*/  LDSM.16.M88.4 R168, [R4+0x12000] ;  /* 0x0120000004a8783b */ /* 0x0002680000000200 */
[----:B------:R1:W1:Y:S01]  /*3770*/  LDSM.16.M88.4 R172, [R4+0x12800] ;  /* 0x0128000004ac783b */ /* 0x0002620000000200 */
[----:B----4-:R-:W-:-:S04]  /*3780*/  IADD3 R250, P5, P4, R12, UR11, R250 ;  /* 0x0000000b0cfa7c10 */ /* 0x010fc8000fcbe0fa */
[----:B------:R-:W-:Y:S02]  /*3790*/  R2P PR, R7, 0x6 ;  /* 0x0000000607007804 */ /* 0x000fe40000000000 */
[----:B------:R-:W-:Y:S01]  /*37a0*/  R2UR UR44, R5 ;  /* 0x00000000052c72ca */ /* 0x000fe200000e0000 */
[----:B------:R-:W-:Y:S02]  /*37b0*/  VIADD R5, R212, 0x2000 ;  /* 0x00002000d4057836 */ /* 0x000fe40000000000 */
[----:B------:R-:W-:Y:S02]  /*37c0*/  SEL R206, R206, 0xffffffe0, !P1 ;  /* 0xffffffe0cece7807 */ /* 0x000fe40004800000 */
[----:B------:R-:W-:Y:S02]  /*37d0*/  SEL R205, R205, 0xffffffc0, !P2 ;  /* 0xffffffc0cdcd7807 */ /* 0x000fe40005000000 */
[----:B------:R-:W-:Y:S01]  /*37e0*/  SEL R5, R5, R212, !P0 ;  /* 0x000000d405057207 */ /* 0x000fe20004000000 */
[----:B------:R-:W-:Y:S01]  /*37f0*/  IMAD.IADD R204, R209, 0x1, R206 ;  /* 0x00000001d1cc7824 */ /* 0x000fe200078e02ce */
[----:B------:R-:W-:Y:S01]  /*3800*/  IADD3.X R237, R13, UR15, R237, P5, P4 ;  /* 0x0000000f0ded7c10 */ /* 0x000fe2000afe84ed */
[----:B------:R-:W-:Y:S01]  /*3810*/  IMAD.IADD R202, R209, 0x1, R205 ;  /* 0x00000001d1ca7824 */ /* 0x000fe200078e02cd */
[----:B------:R-:W-:Y:S01]  /*3820*/  LEA R208, R5, UR4, 0x1 ;  /* 0x0000000405d07c11 */ /* 0x000fe2000f8e08ff */
[----:B------:R-:W-:-:S02]  /*3830*/  IMAD.IADD R203, R205, 0x1, R204 ;  /* 0x00000001cdcb7824 */ /* 0x000fc400078e02cc */
[----:B------:R-:W-:Y:S01]  /*3840*/  IMAD.WIDE.U32 R250, R250, -0x2daee0ad, RZ ;  /* 0xd2511f53fafa7825 */ /* 0x000fe200078e00ff */
[----:B------:R-:W-:Y:S02]  /*3850*/  UIADD3 UR58, UR43, -0x61c88647, URZ ;  /* 0x9e3779b92b3a7890 */ /* 0x000fe4000fffe03f */
[----:B------:R-:W-:Y:S02]  /*3860*/  UIADD3 UR57, UR44, -0x4498517b, URZ ;  /* 0xbb67ae852c397890 */ /* 0x000fe4000fffe03f */
[----:B------:R-:W-:Y:S02]  /*3870*/  UIADD3 UR56, UR43, 0x3c6ef372, URZ ;  /* 0x3c6ef3722b387890 */ /* 0x000fe4000fffe03f */
[----:B------:R-:W-:Y:S02]  /*3880*/  UIADD3 UR55, UR44, 0x76cf5d0a, URZ ;  /* 0x76cf5d0a2c377890 */ /* 0x000fe4000fffe03f */
[----:B------:R-:W-:Y:S02]  /*3890*/  UIADD3 UR54, UR43, -0x255992d5, URZ ;  /* 0xdaa66d2b2b367890 */ /* 0x000fe4000fffe03f */
[----:B------:R-:W-:-:S02]  /*38a0*/  UIADD3 UR53, UR44, 0x32370b8f, URZ ;  /* 0x32370b8f2c357890 */ /* 0x000fc4000fffe03f */
[----:B------:R-:W-:Y:S02]  /*38b0*/  UIADD3 UR52, UR43, 0x78dde6e4, URZ ;  /* 0x78dde6e42b347890 */ /* 0x000fe4000fffe03f */
[----:B------:R-:W-:Y:S02]  /*38c0*/  UIADD3 UR51, UR44, -0x126145ec, URZ ;  /* 0xed9eba142c337890 */ /* 0x000fe4000fffe03f */
[----:B------:R-:W-:Y:S02]  /*38d0*/  UIADD3 UR50, UR43, 0x1715609d, URZ ;  /* 0x1715609d2b327890 */ /* 0x000fe4000fffe03f */
[----:B------:R-:W-:Y:S02]  /*38e0*/  UIADD3 UR49, UR44, -0x56f99767, URZ ;  /* 0xa90668992c317890 */ /* 0x000fe4000fffe03f */
[----:B------:R-:W-:Y:S02]  /*38f0*/  UIADD3 UR48, UR43, -0x4ab325aa, URZ ;  /* 0xb54cda562b307890 */ /* 0x000fe4000fffe03f */
[----:B-123--:R-:W-:-:S12]  /*3900*/  UIADD3 UR47, UR44, 0x646e171e, URZ ;  /* 0x646e171e2c2f7890 */ /* 0x00efd8000fffe03f */
.L_x_476:
[----:B------:R-:W0:Y:S01]  /*3910*/  LDGDEPBAR ;  /* 0x00000000000079af */ /* 0x000e220000000000 */
[C---:B------:R-:W-:Y:S01]  /*3920*/  IMAD.IADD R178, R208.reuse, 0x1, R206 ;  /* 0x00000001d0b27824 */ /* 0x040fe200078e02ce */
[----:B------:R-:W-:Y:S01]  /*3930*/  USHF.L.U32 UR11, UR5, 0x6, URZ ;  /* 0x00000006050b7899 */ /* 0x000fe2000800063f */
[--C-:B------:R-:W-:Y:S01]  /*3940*/  IMAD.IADD R177, R208, 0x1, R205.reuse ;  /* 0x00000001d0b17824 */ /* 0x100fe200078e02cd */
[----:B-----5:R-:W-:Y:S01]  /*3950*/  FSETP.NEU.FTZ.AND P5, PT, R238, -INF , PT ;  /* 0xff800000ee00780b */ /* 0x020fe20003fbd000 */
[----:B------:R-:W-:Y:S01]  /*3960*/  IMAD.IADD R176, R178, 0x1, R205 ;  /* 0x00000001b2b07824 */ /* 0x000fe200078e02cd */
[----:B------:R-:W-:Y:S01]  /*3970*/  UISETP.GE.AND UP0, UPT, UR11, UR46, UPT ;  /* 0x0000002e0b00728c */ /* 0x000fe2000bf06270 */
[----:B------:R-:W-:Y:S01]  /*3980*/  IMAD.U32 R182, RZ, RZ, UR5 ;  /* 0x00000005ffb67e24 */ /* 0x000fe2000f8e00ff */
[----:B------:R-:W-:Y:S01]  /*3990*/  UISETP.GT.AND UP2, UPT, UR5, UR27, UPT ;  /* 0x0000001b0500728c */ /* 0x000fe2000bf44270 */
[----:B------:R-:W-:Y:S01]  /*39a0*/  IMAD.U32 R181, RZ, RZ, UR60 ;  /* 0x0000003cffb57e24 */ /* 0x000fe2000f8e00ff */
[----:B------:R-:W-:Y:S01]  /*39b0*/  UISETP.LT.AND UP0, UPT, UR45, UR10, UP0 ;  /* 0x0000000a2d00728c */ /* 0x000fe20008701270 */
[----:B------:R-:W-:Y:S02]  /*39c0*/  IMAD R182, R182, 0x4, R215 ;  /* 0x00000004b6b67824 */ /* 0x000fe400078e02d7 */
[----:B------:R-:W-:Y:S02]  /*39d0*/  IMAD R181, R181, 0x2, R214 ;  /* 0x00000002b5b57824 */ /* 0x000fe400078e02d6 */
[----:B------:R-:W-:Y:S01]  /*39e0*/  IMAD.U32 R184, RZ, RZ, UR13 ;  /* 0x0000000dffb87e24 */ /* 0x000fe2000f8e00ff */
[----:B------:R-:W-:Y:S01]  /*39f0*/  PLOP3.LUT P4, PT, PT, PT, UP0, 0x80, 0x0 ;  /* 0x000000000000781c */ /* 0x000fe20003f8f008 */
[----:B------:R-:W-:Y:S01]  /*3a00*/  IMAD.WIDE.U32 R194, R182, -0x326172a9, RZ ;  /* 0xcd9e8d57b6c27825 */ /* 0x000fe200078e00ff */
[----:B------:R-:W-:Y:S02]  /*3a10*/  LOP3.LUT R182, R251, UR44, R181, 0x96, !PT ;  /* 0x0000002cfbb67c12 */ /* 0x000fe4000f8e96b5 */
[----:B------:R-:W-:Y:S01]  /*3a20*/  LEA R188, P0, R219, R184, 0x2 ;  /* 0x000000b8dbbc7211 */ /* 0x000fe200078010ff */
[----:B------:R-:W-:Y:S01]  /*3a30*/  IMAD.U32 R184, RZ, RZ, UR59 ;  /* 0x0000003bffb87e24 */ /* 0x000fe2000f8e00ff */
[----:B------:R-:W-:Y:S01]  /*3a40*/  LOP3.LUT R190, R195, UR43, R237, 0x96, !PT ;  /* 0x0000002bc3be7c12 */ /* 0x000fe2000f8e96ed */
[----:B------:R-:W-:Y:S01]  /*3a50*/  IMAD.U32 R185, RZ, RZ, UR12 ;  /* 0x0000000cffb97e24 */ /* 0x000fe2000f8e00ff */
[----:B------:R-:W-:Y:S04]  /*3a60*/  DEPBAR.LE SB0, 0x0 ;  /* 0x000080000000791a */ /* 0x000fe80000000000 */
[----:B------:R-:W-:Y:S01]  /*3a70*/  BAR.SYNC.DEFER_BLOCKING 0x0 ;  /* 0x0000000000007b1d */ /* 0x000fe20000010000 */
[----:B------:R-:W-:Y:S01]  /*3a80*/  IMAD.WIDE.U32 R182, R182, -0x326172a9, RZ ;  /* 0xcd9e8d57b6b67825 */ /* 0x000fe200078e00ff */
[----:B------:R-:W-:Y:S02]  /*3a90*/  @!P4 IADD3 R186, -R184, 0x1, R219 ;  /* 0x00000001b8bac810 */ /* 0x000fe40007ffe1db */
[----:B------:R-:W-:Y:S01]  /*3aa0*/  LEA.HI.X.SX32 R189, R219, R185, 0x2, P0 ;  /* 0x000000b9dbbd7211 */ /* 0x000fe200000f16ff */
[----:B------:R-:W-:Y:S01]  /*3ab0*/  IMAD.U32 R179, RZ, RZ, UR11 ;  /* 0x0000000bffb37e24 */ /* 0x000fe2000f8e00ff */
[----:B------:R-:W-:Y:S01]  /*3ac0*/  LOP3.LUT R194, R183, UR58, R194, 0x96, !PT ;  /* 0x0000003ab7c27c12 */ /* 0x000fe2000f8e96c2 */
[----:B------:R-:W-:Y:S01]  /*3ad0*/  IMAD.WIDE.U32 R190, R190, -0x2daee0ad, RZ ;  /* 0xd2511f53bebe7825 */ /* 0x000fe200078e00ff */
[----:B------:R-:W-:Y:S02]  /*3ae0*/  FSETP.NEU.FTZ.AND P0, PT, R239, -INF , PT ;  /* 0xff800000ef00780b */ /* 0x000fe40003f1d000 */
[----:B------:R-:W-:Y:S01]  /*3af0*/  @!P4 IADD3 R186, R179, UR10, R186 ;  /* 0x0000000ab3bacc10 */ /* 0x000fe2000fffe0ba */
[----:B------:R-:W-:Y:S01]  /*3b00*/  IMAD.WIDE.U32 R194, R194, -0x2daee0ad, RZ ;  /* 0xd2511f53c2c27825 */ /* 0x000fe200078e00ff */
[----:B------:R-:W-:Y:S02]  /*3b10*/  LOP3.LUT R196, R191, UR57, R250, 0x96, !PT ;  /* 0x00000039bfc47c12 */ /* 0x000fe4000f8e96fa */
[----:B------:R-:W-:Y:S01]  /*3b20*/  @!P4 VIMNMX R185, R186, UR10, PT ;  /* 0x0000000abab9cc48 */ /* 0x000fe2000bfe0100 */
[----:B------:R-:W-:Y:S01]  /*3b30*/  IMAD.U32 R184, RZ, RZ, UR60 ;  /* 0x0000003cffb87e24 */ /* 0x000fe2000f8e00ff */
[----:B------:R-:W-:Y:S01]  /*3b40*/  LOP3.LUT R190, R195, UR55, R190, 0x96, !PT ;  /* 0x00000037c3be7c12 */ /* 0x000fe2000f8e96be */
[----:B------:R-:W-:Y:S01]  /*3b50*/  IMAD.WIDE.U32 R196, R196, -0x326172a9, RZ ;  /* 0xcd9e8d57c4c47825 */ /* 0x000fe200078e00ff */
[----:B------:R-:W-:Y:S03]  /*3b60*/  @!P4 VIADDMNMX R187, R186, R233, UR10, PT ;  /* 0x0000000ababbce46 */ /* 0x000fe6000b8001e9 */
[----:B------:R-:W-:Y:S01]  /*3b70*/  IMAD.WIDE.U32 R190, R190, -0x326172a9, RZ ;  /* 0xcd9e8d57bebe7825 */ /* 0x000fe200078e00ff */
[----:B------:R-:W-:Y:S01]  /*3b80*/  LOP3.LUT R192, R197, UR56, R182, 0x96, !PT ;  /* 0x00000038c5c07c12 */ /* 0x000fe2000f8e96b6 */
[----:B------:R-:W-:Y:S03]  /*3b90*/  LDSM.16.M88.4 R52, [R208] ;  /* 0x00000000d034783b */ /* 0x000fe60000000200 */
[----:B------:R-:W-:Y:S01]  /*3ba0*/  LOP3.LUT R186, R191, UR54, R196, 0x96, !PT ;  /* 0x00000036bfba7c12 */ /* 0x000fe2000f8e96c4 */
[----:B------:R-:W-:Y:S04]  /*3bb0*/  IMAD.WIDE.U32 R192, R192, -0x2daee0ad, RZ ;  /* 0xd2511f53c0c07825 */ /* 0x000fe800078e00ff */
[----:B------:R-:W-:Y:S01]  /*3bc0*/  FMUL.FTZ R196, R239, 1.4426950216293334961 ;  /* 0x3fb8aa3befc47820 */ /* 0x000fe20000410000 */
[----:B------:R-:W-:Y:S01]  /*3bd0*/  IMAD.WIDE.U32 R198, R186, -0x2daee0ad, RZ ;  /* 0xd2511f53bac67825 */ /* 0x000fe200078e00ff */
[----:B------:R-:W1:Y:S02]  /*3be0*/  LDSM.16.M88.4 R56, [R201+0xc000] ;  /* 0x00c00000c938783b */ /* 0x000e640000000200 */
[----:B------:R-:W-:Y:S01]  /*3bf0*/  LOP3.LUT R183, R193, UR53, R194, 0x96, !PT ;  /* 0x00000035c1b77c12 */ /* 0x000fe2000f8e96c2 */
[----:B------:R-:W-:Y:S01]  /*3c00*/  FMUL.FTZ R194, R238, 1.4426950216293334961 ;  /* 0x3fb8aa3beec27820 */ /* 0x000fe20000410000 */
[----:B------:R-:W-:Y:S02]  /*3c10*/  FSEL R196, R196, RZ, P0 ;  /* 0x000000ffc4c47208 */ /* 0x000fe40000000000 */
[----:B------:R-:W-:Y:S02]  /*3c20*/  LOP3.LUT R191, R199, UR51, R192, 0x96, !PT ;  /* 0x00000033c7bf7c12 */ /* 0x000fe4000f8e96c0 */
[----:B------:R-:W2:Y:S01]  /*3c30*/  LDSM.16.M88.4 R60, [R201+0xc800] ;  /* 0x00c80000c93c783b */ /* 0x000ea20000000200 */
[----:B------:R-:W-:Y:S07]  /*3c40*/  FSEL R194, R194, RZ, P5 ;  /* 0x000000ffc2c27208 */ /* 0x000fee0002800000 */
[----:B------:R-:W-:Y:S08]  /*3c50*/  LDSM.16.M88.4 R64, [R178] ;  /* 0x00000000b240783b */ /* 0x000ff00000000200 */
[----:B------:R-:W3:Y:S08]  /*3c60*/  LDSM.16.M88.4 R100, [R200+0xc000] ;  /* 0x00c00000c864783b */ /* 0x000ef00000000200 */
[----:B------:R-:W4:Y:S01]  /*3c70*/  LDSM.16.M88.4 R104, [R200+0xc800] ;  /* 0x00c80000c868783b */ /* 0x000f220000000200 */
[C---:B-1----:R-:W-:Y:S07]  /*3c80*/  HMMA.16816.F32 R4, R52.reuse, R56, RZ ;  /* 0x000000383404723c */ /* 0x042fee00000018ff */
[----:B------:R-:W4:Y:S04]  /*3c90*/  LDG.E R179, desc[UR6][R188.64+0x20] ;  /* 0x00002006bcb37981 */ /* 0x000f28000c1e1900 */
[----:B------:R-:W-:Y:S01]  /*3ca0*/  LDSM.16.M88.4 R108, [R3+0xc000] ;  /* 0x00c00000036c783b */ /* 0x000fe20000000200 */
[C---:B------:R-:W-:Y:S06]  /*3cb0*/  HMMA.16816.F32 R8, R52.reuse, R58, RZ ;  /* 0x0000003a3408723c */ /* 0x040fec00000018ff */
[C---:B--2---:R-:W-:Y:S01]  /*3cc0*/  HMMA.16816.F32 R12, R52.reuse, R60, RZ ;  /* 0x0000003c340c723c */ /* 0x044fe200000018ff */
[----:B------:R-:W1:Y:S05]  /*3cd0*/  LDSM.16.M88.4 R56, [R177] ;  /* 0x00000000b138783b */ /* 0x000e6a0000000200 */
[----:B------:R-:W-:Y:S03]  /*3ce0*/  HMMA.16816.F32 R16, R52, R62, RZ ;  /* 0x0000003e3410723c */ /* 0x000fe600000018ff */
[----:B------:R-:W2:Y:S03]  /*3cf0*/  LDSM.16.M88.4 R52, [R3+0xc800] ;  /* 0x00c800000334783b */ /* 0x000ea60000000200 */
[C---:B---3--:R-:W-:Y:S05]  /*3d00*/  HMMA.16816.F32 R4, R64.reuse, R100, R4 ;  /* 0x000000644004723c */ /* 0x048fea0000001804 */
[----:B------:R-:W-:Y:S01]  /*3d10*/  LDSM.16.M88.4 R60, [R176] ;  /* 0x00000000b03c783b */ /* 0x000fe20000000200 */
[C---:B------:R-:W-:Y:S06]  /*3d20*/  HMMA.16816.F32 R8, R64.reuse, R102, R8 ;  /* 0x000000664008723c */ /* 0x040fec0000001808 */
[C---:B----4-:R-:W-:Y:S01]  /*3d30*/  HMMA.16816.F32 R12, R64.reuse, R104, R12 ;  /* 0x00000068400c723c */ /* 0x050fe2000000180c */
[----:B------:R-:W3:Y:S05]  /*3d40*/  LDSM.16.M88.4 R100, [R2+0xc000] ;  /* 0x00c000000264783b */ /* 0x000eea0000000200 */
[----:B------:R-:W-:Y:S03]  /*3d50*/  HMMA.16816.F32 R16, R64, R106, R16 ;  /* 0x0000006a4010723c */ /* 0x000fe60000001810 */
[----:B------:R-:W4:Y:S03]  /*3d60*/  LDSM.16.M88.4 R64, [R2+0xc800] ;  /* 0x00c800000240783b */ /* 0x000f260000000200 */
[C---:B-1----:R-:W-:Y:S05]  /*3d70*/  HMMA.16816.F32 R4, R56.reuse, R108, R4 ;  /* 0x0000006c3804723c */ /* 0x042fea0000001804 */
[----:B------:R-:W-:Y:S01]  /*3d80*/  LDSM.16.M88.4 R104, [R208+0x2000] ;  /* 0x00200000d068783b */ /* 0x000fe20000000200 */
[C---:B------:R-:W-:Y:S07]  /*3d90*/  HMMA.16816.F32 R8, R56.reuse, R110, R8 ;  /* 0x0000006e3808723c */ /* 0x040fee0000001808 */
[----:B------:R-:W1:Y:S01]  /*3da0*/  LDSM.16.M88.4 R108, [R201+0xe000] ;  /* 0x00e00000c96c783b */ /* 0x000e620000000200 */
[C---:B--2---:R-:W-:Y:S01]  /*3db0*/  HMMA.16816.F32 R12, R56.reuse, R52, R12 ;  /* 0x00000034380c723c */ /* 0x044fe2000000180c */
[----:B------:R-:W2:Y:S05]  /*3dc0*/  @!P4 S2R R180, SR_TID.X ;  /* 0x0000000000b4c919 */ /* 0x000eaa0000002100 */
[----:B------:R-:W-:Y:S01]  /*3dd0*/  HMMA.16816.F32 R16, R56, R54, R16 ;  /* 0x000000363810723c */ /* 0x000fe20000001810 */
[----:B------:R-:W2:Y:S05]  /*3de0*/  LDSM.16.M88.4 R52, [R201+0xe800] ;  /* 0x00e80000c934783b */ /* 0x000eaa0000000200 */
[C---:B---3--:R-:W-:Y:S03]  /*3df0*/  HMMA.16816.F32 R4, R60.reuse, R100, R4 ;  /* 0x000000643c04723c */ /* 0x048fe60000001804 */
[----:B------:R-:W-:Y:S03]  /*3e00*/  LDSM.16.M88.4 R56, [R178+0x2000] ;  /* 0x00200000b238783b */ /* 0x000fe60000000200 */
[C---:B------:R-:W-:Y:S06]  /*3e10*/  HMMA.16816.F32 R8, R60.reuse, R102, R8 ;  /* 0x000000663c08723c */ /* 0x040fec0000001808 */
[C---:B----4-:R-:W-:Y:S01]  /*3e20*/  HMMA.16816.F32 R12, R60.reuse, R64, R12 ;  /* 0x000000403c0c723c */ /* 0x050fe2000000180c */
[----:B------:R-:W3:Y:S05]  /*3e30*/  LDSM.16.M88.4 R100, [R200+0xe000] ;  /* 0x00e00000c864783b */ /* 0x000eea0000000200 */
[----:B------:R-:W-:Y:S03]  /*3e40*/  HMMA.16816.F32 R16, R60, R66, R16 ;  /* 0x000000423c10723c */ /* 0x000fe60000001810 */
[----:B------:R-:W4:Y:S03]  /*3e50*/  LDSM.16.M88.4 R60, [R200+0xe800] ;  /* 0x00e80000c83c783b */ /* 0x000f260000000200 */
[C---:B-1----:R-:W-:Y:S05]  /*3e60*/  HMMA.16816.F32 R4, R104.reuse, R108, R4 ;  /* 0x0000006c6804723c */ /* 0x042fea0000001804 */
[----:B------:R-:W-:Y:S01]  /*3e70*/  LDSM.16.M88.4 R64, [R177+0x2000] ;  /* 0x00200000b140783b */ /* 0x000fe20000000200 */
[----:B--2---:R-:W-:Y:S01]  /*3e80*/  @!P4 IMAD.SHL.U32 R181, R180, 0x2, RZ ;  /* 0x00000002b4b5c824 */ /* 0x004fe200078e00ff */
[C---:B------:R-:W-:Y:S04]  /*3e90*/  HMMA.16816.F32 R8, R104.reuse, R110, R8 ;  /* 0x0000006e6808723c */ /* 0x040fe80000001808 */
[----:B------:R-:W-:Y:S02]  /*3ea0*/  @!P4 LOP3.LUT R181, R234, 0x6, R181, 0xf8, !PT ;  /* 0x00000006eab5c812 */ /* 0x000fe400078ef8b5 */
[C---:B------:R-:W-:Y:S01]  /*3eb0*/  HMMA.16816.F32 R12, R104.reuse, R52, R12 ;  /* 0x00000034680c723c */ /* 0x040fe2000000180c */
[----:B------:R-:W1:Y:S04]  /*3ec0*/  LDSM.16.M88.4 R108, [R3+0xe000] ;  /* 0x00e00000036c783b */ /* 0x000e680000000200 */
[----:B------:R-:W-:Y:S01]  /*3ed0*/  @!P4 IMAD R184, R184, 0x40, R181 ;  /* 0x00000040b8b8c824 */ /* 0x000fe200078e02b5 */
[----:B------:R-:W-:Y:S03]  /*3ee0*/  HMMA.16816.F32 R16, R104, R54, R16 ;  /* 0x000000366810723c */ /* 0x000fe60000001810 */
[----:B------:R-:W2:Y:S01]  /*3ef0*/  LDSM.16.M88.4 R52, [R3+0xe800] ;  /* 0x00e800000334783b */ /* 0x000ea20000000200 */
[CC--:B------:R-:W-:Y:S01]  /*3f00*/  @!P4 ISETP.GE.AND P2, PT, R184.reuse, R185.reuse, PT ;  /* 0x000000b9b800c20c */ /* 0x0c0fe20003f46270 */
[C---:B------:R-:W-:Y:S02]  /*3f10*/  @!P4 VIADD R182, R184.reuse, 0x1 ;  /* 0x00000001b8b6c836 */ /* 0x040fe40000000000 */
[----:B------:R-:W-:Y:S01]  /*3f20*/  @!P4 VIADD R192, R184, 0x19 ;  /* 0x00000019b8c0c836 */ /* 0x000fe20000000000 */
[C---:B---3--:R-:W-:Y:S03]  /*3f30*/  HMMA.16816.F32 R4, R56.reuse, R100, R4 ;  /* 0x000000643804723c */ /* 0x048fe60000001804 */
[----:B------:R3:W2:Y:S04]  /*3f40*/  LDG.E R180, desc[UR6][R188.64] ;  /* 0x00000006bcb47981 */ /* 0x0006a8000c1e1900 */
[----:B------:R-:W-:Y:S01]  /*3f50*/  LDSM.16.M88.4 R104, [R2+0xe000] ;  /* 0x00e000000268783b */ /* 0x000fe20000000200 */
[C---:B------:R-:W-:Y:S03]  /*3f60*/  HMMA.16816.F32 R8, R56.reuse, R102, R8 ;  /* 0x000000663808723c */ /* 0x040fe60000001808 */
[C---:B------:R-:W-:Y:S02]  /*3f70*/  @!P4 ISETP.GE.AND P1, PT, R182.reuse, R185, PT ;  /* 0x000000b9b600c20c */ /* 0x040fe40003f26270 */
[----:B------:R-:W-:Y:S01]  /*3f80*/  @!P4 ISETP.GE.AND P3, PT, R182, R187, PT ;  /* 0x000000bbb600c20c */ /* 0x000fe20003f66270 */
[C---:B----4-:R-:W-:Y:S01]  /*3f90*/  HMMA.16816.F32 R12, R56.reuse, R60, R12 ;  /* 0x0000003c380c723c */ /* 0x050fe2000000180c */
[----:B------:R4:W4:Y:S04]  /*3fa0*/  LDSM.16.M88.4 R100, [R176+0x2000] ;  /* 0x00200000b064783b */ /* 0x0009280000000200 */
[----:B------:R-:W-:Y:S01]  /*3fb0*/  @!P4 VIADD R182, R184, 0x8 ;  /* 0x00000008b8b6c836 */ /* 0x000fe20000000000 */
[----:B------:R-:W-:Y:S04]  /*3fc0*/  HMMA.16816.F32 R16, R56, R62, R16 ;  /* 0x0000003e3810723c */ /* 0x000fe80000001810 */
[C---:B------:R-:W-:Y:S02]  /*3fd0*/  @!P4 ISETP.GE.AND P6, PT, R182.reuse, R185, PT ;  /* 0x000000b9b600c20c */ /* 0x040fe40003fc6270 */
[----:B------:R-:W-:Y:S01]  /*3fe0*/  @!P4 ISETP.GE.AND P5, PT, R182, R187, PT ;  /* 0x000000bbb600c20c */ /* 0x000fe20003fa6270 */
[C---:B-1----:R-:W-:Y:S05]  /*3ff0*/  HMMA.16816.F32 R4, R64.reuse, R108, R4 ;  /* 0x0000006c4004723c */ /* 0x042fea0000001804 */
[----:B------:R-:W-:Y:S01]  /*4000*/  @!P4 VIADD R182, R184, 0x9 ;  /* 0x00000009b8b6c836 */ /* 0x000fe20000000000 */
[C---:B------:R-:W-:Y:S04]  /*4010*/  HMMA.16816.F32 R8, R64.reuse, R110, R8 ;  /* 0x0000006e4008723c */ /* 0x040fe80000001808 */
[----:B------:R-:W-:Y:S01]  /*4020*/  @!P4 ISETP.GE.AND P0, PT, R182, R185, PT ;  /* 0x000000b9b600c20c */ /* 0x000fe20003f06270 */
[----:B---3--:R-:W-:Y:S01]  /*4030*/  @!P4 VIADD R188, R184, 0x10 ;  /* 0x00000010b8bcc836 */ /* 0x008fe20000000000 */
[C---:B--2---:R-:W-:Y:S05]  /*4040*/  HMMA.16816.F32 R12, R64.reuse, R52, R12 ;  /* 0x00000034400c723c */ /* 0x044fea000000180c */
[----:B----4-:R-:W-:Y:S01]  /*4050*/  IMAD.WIDE.U32 R176, R183, -0x326172a9, RZ ;  /* 0xcd9e8d57b7b07825 */ /* 0x010fe200078e00ff */
[----:B------:R-:W-:Y:S01]  /*4060*/  HMMA.16816.F32 R16, R64, R54, R16 ;  /* 0x000000364010723c */ /* 0x000fe20000001810 */
[----:B------:R-:W1:Y:S04]  /*4070*/  LDSM.16.M88.4 R52, [R2+0xe800] ;  /* 0x00e800000234783b */ /* 0x000e680000000200 */
[----:B------:R-:W-:Y:S01]  /*4080*/  LOP3.LUT R186, R177, UR52, R190, 0x96, !PT ;  /* 0x00000034b1ba7c12 */ /* 0x000fe2000f8e96be */
[----:B------:R-:W-:Y:S01]  /*4090*/  IMAD.WIDE.U32 R190, R191, -0x326172a9, RZ ;  /* 0xcd9e8d57bfbe7825 */ /* 0x000fe200078e00ff */
[----:B------:R-:W-:Y:S01]  /*40a0*/  LEA R67, R212, UR4, 0x1 ;  /* 0x00000004d4437c11 */ /* 0x000fe2000f8e08ff */
[C---:B------:R-:W-:Y:S05]  /*40b0*/  HMMA.16816.F32 R4, R100.reuse, R104, R4 ;  /* 0x000000686404723c */ /* 0x040fea0000001804 */
[--C-:B------:R-:W-:Y:S01]  /*40c0*/  IMAD.IADD R66, R206, 0x1, R67.reuse ;  /* 0x00000001ce427824 */ /* 0x100fe200078e0243 */
[C---:B------:R-:W-:Y:S05]  /*40d0*/  HMMA.16816.F32 R8, R100.reuse, R106, R8 ;  /* 0x0000006a6408723c */ /* 0x040fea0000001808 */
[----:B------:R-:W-:Y:S01]  /*40e0*/  LOP3.LUT R191, R191, UR50, R176, 0x96, !PT ;  /* 0x00000032bfbf7c12 */ /* 0x000fe2000f8e96b0 */
[C---:B------:R-:W-:Y:S02]  /*40f0*/  IMAD.IADD R65, R205.reuse, 0x1, R67 ;  /* 0x00000001cd417824 */ /* 0x040fe400078e0243 */
[----:B------:R-:W-:Y:S03]  /*4100*/  IMAD.IADD R64, R205, 0x1, R66 ;  /* 0x00000001cd407824 */ /* 0x000fe600078e0242 */
[----:B------:R-:W-:Y:S04]  /*4110*/  IMAD.WIDE.U32 R106, R186, -0x2daee0ad, RZ ;  /* 0xd2511f53ba6a7825 */ /* 0x000fe800078e00ff */
[----:B------:R-:W-:Y:S03]  /*4120*/  IMAD.WIDE.U32 R176, R191, -0x2daee0ad, RZ ;  /* 0xd2511f53bfb07825 */ /* 0x000fe600078e00ff */
[----:B------:R-:W-:Y:S02]  /*4130*/  @!P4 FSEL R4, R4, -INF , !P2 ;  /* 0xff8000000404c808 */ /* 0x000fe40005000000 */
[----:B------:R-:W-:Y:S02]  /*4140*/  @!P4 FSEL R7, R7, -INF , !P3 ;  /* 0xff8000000707c808 */ /* 0x000fe40005800000 */
[----:B------:R-:W-:Y:S01]  /*4150*/  @!P4 FSEL R5, R5, -INF , !P1 ;  /* 0xff8000000505c808 */ /* 0x000fe20004800000 */
[----:B------:R-:W-:Y:S01]  /*4160*/  FFMA.FTZ R181, R4, UR16, -R194 ;  /* 0x0000001004b57c23 */ /* 0x000fe200080108c2 */
[----:B------:R-:W-:Y:S01]  /*4170*/  @!P4 FSEL R8, R8, -INF , !P6 ;  /* 0xff8000000808c808 */ /* 0x000fe20007000000 */
[C---:B-1----:R-:W-:Y:S03]  /*4180*/  HMMA.16816.F32 R12, R100.reuse, R52, R12 ;  /* 0x00000034640c723c */ /* 0x042fe6000000180c */
[-C--:B------:R-:W-:Y:S01]  /*4190*/  @!P4 ISETP.GE.AND P2, PT, R184, R187.reuse, PT ;  /* 0x000000bbb800c20c */ /* 0x080fe20003f46270 */
[----:B------:R-:W-:Y:S01]  /*41a0*/  FFMA.FTZ R189, R7, UR16, -R196 ;  /* 0x0000001007bd7c23 */ /* 0x000fe200080108c4 */
[-C--:B------:R-:W-:Y:S01]  /*41b0*/  @!P4 ISETP.GE.AND P3, PT, R188, R187.reuse, PT ;  /* 0x000000bbbc00c20c */ /* 0x080fe20003f66270 */
[----:B------:R-:W-:Y:S01]  /*41c0*/  HMMA.16816.F32 R16, R100, R54, R16 ;  /* 0x000000366410723c */ /* 0x000fe20000001810 */
[----:B------:R-:W1:Y:S02]  /*41d0*/  MUFU.EX2 R181, R181 ;  /* 0x000000b500b57308 */ /* 0x000e640000000800 */
[----:B------:R-:W-:Y:S02]  /*41e0*/  @!P4 ISETP.GE.AND P1, PT, R182, R187, PT ;  /* 0x000000bbb600c20c */ /* 0x000fe40003f26270 */
[----:B------:R-:W-:Y:S01]  /*41f0*/  @!P4 FSEL R6, R6, -INF , !P2 ;  /* 0xff8000000606c808 */ /* 0x000fe20005000000 */
[----:B------:R-:W-:Y:S01]  /*4200*/  FFMA.FTZ R182, R5, UR16, -R194 ;  /* 0x0000001005b67c23 */ /* 0x000fe200080108c2 */
[-C--:B------:R-:W-:Y:S01]  /*4210*/  @!P4 ISETP.GE.AND P2, PT, R188, R185.reuse, PT ;  /* 0x000000b9bc00c20c */ /* 0x080fe20003f46270 */
[----:B------:R-:W-:Y:S03]  /*4220*/  @!P4 VIADD R188, R184, 0x11 ;  /* 0x00000011b8bcc836 */ /* 0x000fe60000000000 */
[----:B------:R-:W-:Y:S01]  /*4230*/  @!P4 FSEL R9, R9, -INF , !P0 ;  /* 0xff8000000909c808 */ /* 0x000fe20004000000 */
[----:B------:R-:W2:Y:S01]  /*4240*/  MUFU.EX2 R182, R182 ;  /* 0x000000b600b67308 */ /* 0x000ea20000000800 */
[----:B------:R-:W-:Y:S01]  /*4250*/  @!P4 ISETP.GE.AND P6, PT, R188, R185, PT ;  /* 0x000000b9bc00c20c */ /* 0x000fe20003fc6270 */
[----:B------:R-:W-:Y:S01]  /*4260*/  FFMA.FTZ R193, R6, UR16, -R196 ;  /* 0x0000001006c17c23 */ /* 0x000fe200080108c4 */
[----:B------:R-:W-:Y:S01]  /*4270*/  @!P4 ISETP.GE.AND P0, PT, R188, R187, PT ;  /* 0x000000bbbc00c20c */ /* 0x000fe20003f06270 */
[----:B------:R-:W-:Y:S01]  /*4280*/  @!P4 VIADD R188, R184, 0x18 ;  /* 0x00000018b8bcc836 */ /* 0x000fe20000000000 */
[----:B------:R-:W-:Y:S01]  /*4290*/  @!P4 FSEL R10, R10, -INF , !P5 ;  /* 0xff8000000a0ac808 */ /* 0x000fe20006800000 */
[----:B------:R-:W-:Y:S01]  /*42a0*/  FFMA.FTZ R186, R9, UR16, -R194 ;  /* 0x0000001009ba7c23 */ /* 0x000fe200080108c2 */
[----:B------:R-:W-:Y:S03]  /*42b0*/  @!P4 FSEL R12, R12, -INF , !P2 ;  /* 0xff8000000c0cc808 */ /* 0x000fe60005000000 */
[----:B------:R3:W-:Y:S01]  /*42c0*/  MUFU.EX2 R184, R189 ;  /* 0x000000bd00b87308 */ /* 0x0007e20000000800 */
[C---:B------:R-:W-:Y:S02]  /*42d0*/  @!P4 ISETP.GE.AND P5, PT, R188.reuse, R185, PT ;  /* 0x000000b9bc00c20c */ /* 0x040fe40003fa6270 */
[----:B------:R-:W-:Y:S02]  /*42e0*/  @!P4 ISETP.GE.AND P2, PT, R188, R187, PT ;  /* 0x000000bbbc00c20c */ /* 0x000fe40003f46270 */
[----:B------:R-:W-:Y:S02]  /*42f0*/  LOP3.LUT R188, R107, UR49, R198, 0x96, !PT ;  /* 0x000000316bbc7c12 */ /* 0x000fe4000f8e96c6 */
[----:B------:R-:W-:Y:S03]  /*4300*/  LOP3.LUT R195, R177, UR47, R106, 0x96, !PT ;  /* 0x0000002fb1c37c12 */ /* 0x000fe6000f8e966a */
[----:B------:R-:W4:Y:S01]  /*4310*/  MUFU.EX2 R183, R193 ;  /* 0x000000c100b77308 */ /* 0x000f220000000800 */
[----:B------:R-:W-:Y:S01]  /*4320*/  @!P4 FSEL R11, R11, -INF , !P1 ;  /* 0xff8000000b0bc808 */ /* 0x000fe20004800000 */
[----:B------:R-:W-:Y:S01]  /*4330*/  IMAD.WIDE.U32 R106, R188, -0x326172a9, RZ ;  /* 0xcd9e8d57bc6a7825 */ /* 0x000fe200078e00ff */
[----:B------:R-:W-:Y:S02]  /*4340*/  @!P4 FSEL R16, R16, -INF , !P5 ;  /* 0xff8000001010c808 */ /* 0x000fe40006800000 */
[----:B------:R-:W-:Y:S01]  /*4350*/  @!P4 ISETP.GE.AND P1, PT, R192, R185, PT ;  /* 0x000000b9c000c20c */ /* 0x000fe20003f26270 */
[----:B------:R-:W-:Y:S01]  /*4360*/  FFMA.FTZ R188, R11, UR16, -R196 ;  /* 0x000000100bbc7c23 */ /* 0x000fe200080108c4 */
[----:B------:R-:W-:Y:S03]  /*4370*/  LOP3.LUT R213, R107, UR48, R190, 0x96, !PT ;  /* 0x000000306bd57c12 */ /* 0x000fe6000f8e96be */
[----:B------:R-:W4:Y:S01]  /*4380*/  MUFU.EX2 R186, R186 ;  /* 0x000000ba00ba7308 */ /* 0x000f220000000800 */
[----:B------:R-:W-:Y:S01]  /*4390*/  @!P4 FSEL R17, R17, -INF , !P1 ;  /* 0xff8000001111c808 */ /* 0x000fe20004800000 */
[----:B------:R-:W-:Y:S01]  /*43a0*/  FFMA.FTZ R185, R8, UR16, -R194 ;  /* 0x0000001008b97c23 */ /* 0x000fe200080108c2 */
[C---:B------:R-:W-:Y:S02]  /*43b0*/  LOP3.LUT R190, R213.reuse, 0xffff, RZ, 0xc0, !PT ;  /* 0x0000ffffd5be7812 */ /* 0x040fe400078ec0ff */
[----:B------:R-:W-:Y:S02]  /*43c0*/  LOP3.LUT R252, R213, 0xff, RZ, 0xc0, !PT ;  /* 0x000000ffd5fc7812 */ /* 0x000fe400078ec0ff */
[----:B------:R-:W-:Y:S03]  /*43d0*/  SHF.R.U32.HI R190, RZ, 0x8, R190 ;  /* 0x00000008ffbe7819 */ /* 0x000fe600000116be */
[----:B------:R-:W-:Y:S01]  /*43e0*/  MUFU.EX2 R188, R188 ;  /* 0x000000bc00bc7308 */ /* 0x000fe20000000800 */
[----:B------:R-:W-:Y:S02]  /*43f0*/  ISETP.LE.U32.AND P5, PT, R252, UR17, PT ;  /* 0x00000011fc007c0c */ /* 0x000fe4000bfa3070 */
[----:B------:R-:W-:Y:S02]  /*4400*/  LOP3.LUT R252, R190, 0xffff, RZ, 0xc0, !PT ;  /* 0x0000ffffbefc7812 */ /* 0x000fe400078ec0ff */
[----:B------:R-:W-:Y:S02]  /*4410*/  SHF.R.U32.HI R191, RZ, 0x18, R176 ;  /* 0x00000018ffbf7819 */ /* 0x000fe400000116b0 */
[----:B------:R-:W-:Y:S03]  /*4420*/  ISETP.LE.U32.AND P1, PT, R252, UR17, PT ;  /* 0x00000011fc007c0c */ /* 0x000fe6000bf23070 */
[----:B------:R-:W4:Y:S01]  /*4430*/  MUFU.EX2 R185, R185 ;  /* 0x000000b900b97308 */ /* 0x000f220000000800 */
[----:B------:R-:W-:Y:S02]  /*4440*/  LOP3.LUT R243, R106, 0xffff, RZ, 0xc0, !PT ;  /* 0x0000ffff6af37812 */ /* 0x000fe400078ec0ff */
[----:B------:R-:W-:Y:S02]  /*4450*/  @!P4 FSEL R15, R15, -INF , !P0 ;  /* 0xff8000000f0fc808 */ /* 0x000fe40004000000 */
[----:B------:R-:W-:Y:S01]  /*4460*/  ISETP.LE.U32.AND P0, PT, R191, UR17, PT ;  /* 0x00000011bf007c0c */ /* 0x000fe2000bf03070 */
[----:B-1----:R-:W-:Y:S01]  /*4470*/  @!P5 FADD.FTZ R181, -R181, -RZ ;  /* 0x800000ffb5b5d221 */ /* 0x002fe20000010100 */
[----:B------:R-:W-:Y:S02]  /*4480*/  SHF.R.U32.HI R191, RZ, 0x10, R213 ;  /* 0x00000010ffbf7819 */ /* 0x000fe400000116d5 */
[----:B------:R-:W-:Y:S02]  /*4490*/  SHF.R.U32.HI R243, RZ, 0x8, R243 ;  /* 0x00000008fff37819 */ /* 0x000fe400000116f3 */
[----:B------:R-:W-:Y:S01]  /*44a0*/  LOP3.LUT R191, R191, 0xff, RZ, 0xc0, !PT ;  /* 0x000000ffbfbf7812 */ /* 0x000fe200078ec0ff */
[----:B--2---:R-:W-:Y:S01]  /*44b0*/  @!P1 FADD.FTZ R182, -R182, -RZ ;  /* 0x800000ffb6b69221 */ /* 0x004fe20000010100 */
[----:B------:R-:W-:Y:S02]  /*44c0*/  LOP3.LUT R243, R243, 0xffff, RZ, 0xc0, !PT ;  /* 0x0000fffff3f37812 */ /* 0x000fe400078ec0ff */
[----:B------:R-:W-:Y:S02]  /*44d0*/  @!P4 FSEL R14, R14, -INF , !P3 ;  /* 0xff8000000e0ec808 */ /* 0x000fe40005800000 */
[----:B------:R-:W-:Y:S02]  /*44e0*/  @!P4 FSEL R18, R18, -INF , !P2 ;  /* 0xff8000001212c808 */ /* 0x000fe40005000000 */
[----:B---3--:R-:W-:Y:S01]  /*44f0*/  LOP3.LUT R189, R176, 0xff, RZ, 0xc0, !PT ;  /* 0x000000ffb0bd7812 */ /* 0x008fe200078ec0ff */
[--C-:B------:R-:W-:Y:S01]  /*4500*/  FFMA.FTZ R252, R14, UR16, -R196.reuse ;  /* 0x000000100efc7c23 */ /* 0x100fe200080108c4 */
[----:B------:R-:W-:Y:S02]  /*4510*/  ISETP.LE.U32.AND P2, PT, R191, UR17, PT ;  /* 0x00000011bf007c0c */ /* 0x000fe4000bf43070 */
[----:B------:R-:W-:Y:S01]  /*4520*/  @!P4 FSEL R13, R13, -INF , !P6 ;  /* 0xff8000000d0dc808 */ /* 0x000fe20007000000 */
[----:B------:R-:W-:Y:S01]  /*4530*/  MUFU.EX2 R191, R252 ;  /* 0x000000fc00bf7308 */ /* 0x000fe20000000800 */
[----:B------:R-:W-:Y:S02]  /*4540*/  ISETP.LE.U32.AND P1, PT, R243, UR17, PT ;  /* 0x00000011f3007c0c */ /* 0x000fe4000bf23070 */
[----:B------:R-:W-:Y:S01]  /*4550*/  @!P4 ISETP.GE.AND P6, PT, R192, R187, PT ;  /* 0x000000bbc000c20c */ /* 0x000fe20003fc6270 */
[----:B------:R-:W-:Y:S01]  /*4560*/  FFMA.FTZ R187, R10, UR16, -R196 ;  /* 0x000000100abb7c23 */ /* 0x000fe200080108c4 */
[----:B------:R-:W-:Y:S02]  /*4570*/  LOP3.LUT R199, R106, 0xff, RZ, 0xc0, !PT ;  /* 0x000000ff6ac77812 */ /* 0x000fe400078ec0ff */
[----:B------:R-:W-:Y:S01]  /*4580*/  ISETP.LE.U32.AND P3, PT, R189, UR17, PT ;  /* 0x00000011bd007c0c */ /* 0x000fe2000bf63070 */
[----:B------:R-:W-:Y:S01]  /*4590*/  FFMA.FTZ R189, R12, UR16, -R194 ;  /* 0x000000100cbd7c23 */ /* 0x000fe200080108c2 */
[----:B------:R-:W-:Y:S01]  /*45a0*/  SHF.R.U32.HI R213, RZ, 0x18, R213 ;  /* 0x00000018ffd57819 */ /* 0x000fe200000116d5 */
[----:B----4-:R-:W-:Y:S01]  /*45b0*/  @!P2 FADD.FTZ R183, -R183, -RZ ;  /* 0x800000ffb7b7a221 */ /* 0x010fe20000010100 */
[----:B------:R-:W-:Y:S01]  /*45c0*/  @!P4 FSEL R19, R19, -INF , !P6 ;  /* 0xff8000001313c808 */ /* 0x000fe20007000000 */
[----:B------:R-:W-:Y:S01]  /*45d0*/  MUFU.EX2 R187, R187 ;  /* 0x000000bb00bb7308 */ /* 0x000fe20000000800 */
[----:B------:R-:W-:Y:S01]  /*45e0*/  SHF.R.U32.HI R192, RZ, 0x18, R106 ;  /* 0x00000018ffc07819 */ /* 0x000fe2000001166a */
[----:B------:R-:W-:Y:S01]  /*45f0*/  @!P1 FADD.FTZ R186, -R186, -RZ ;  /* 0x800000ffbaba9221 */ /* 0x000fe20000010100 */
[----:B------:R-:W-:Y:S02]  /*4600*/  SHF.R.U32.HI R197, RZ, 0x10, R176 ;  /* 0x00000010ffc57819 */ /* 0x000fe400000116b0 */
[----:B------:R-:W-:Y:S01]  /*4610*/  ISETP.LE.U32.AND P4, PT, R199, UR17, PT ;  /* 0x00000011c7007c0c */ /* 0x000fe2000bf83070 */
[----:B------:R-:W-:Y:S01]  /*4620*/  FFMA.FTZ R199, R15, UR16, -R196 ;  /* 0x000000100fc77c23 */ /* 0x000fe200080108c4 */
[----:B------:R-:W-:Y:S03]  /*4630*/  ISETP.LE.U32.AND P6, PT, R213, UR17, PT ;  /* 0x00000011d5007c0c */ /* 0x000fe6000bfc3070 */
[----:B------:R-:W1:Y:S01]  /*4640*/  MUFU.EX2 R189, R189 ;  /* 0x000000bd00bd7308 */ /* 0x000e620000000800 */
[----:B------:R-:W-:Y:S02]  /*4650*/  LOP3.LUT R213, R195, 0xff, RZ, 0xc0, !PT ;  /* 0x000000ffc3d57812 */ /* 0x000fe400078ec0ff */
[----:B------:R-:W-:Y:S02]  /*4660*/  ISETP.LE.U32.AND P5, PT, R192, UR17, PT ;  /* 0x00000011c0007c0c */ /* 0x000fe4000bfa3070 */
[----:B------:R-:W-:Y:S02]  /*4670*/  LOP3.LUT R197, R197, 0xff, RZ, 0xc0, !PT ;  /* 0x000000ffc5c57812 */ /* 0x000fe400078ec0ff */
[----:B------:R-:W-:Y:S03]  /*4680*/  ISETP.LE.U32.AND P2, PT, R213, UR17, PT ;  /* 0x00000011d5007c0c */ /* 0x000fe6000bf43070 */
[----:B------:R2:W-:Y:S01]  /*4690*/  MUFU.EX2 R192, R199 ;  /* 0x000000c700c07308 */ /* 0x0005e20000000800 */
[----:B------:R-:W-:Y:S01]  /*46a0*/  ISETP.LE.U32.AND P1, PT, R197, UR17, PT ;  /* 0x00000011c5007c0c */ /* 0x000fe2000bf23070 */
[----:B------:R-:W-:Y:S01]  /*46b0*/  @!P4 FADD.FTZ R185, -R185, -RZ ;  /* 0x800000ffb9b9c221 */ /* 0x000fe20000010100 */
[----:B------:R-:W-:Y:S01]  /*46c0*/  LOP3.LUT R198, R176, 0xffff, RZ, 0xc0, !PT ;  /* 0x0000ffffb0c67812 */ /* 0x000fe200078ec0ff */
[----:B------:R-:W-:Y:S01]  /*46d0*/  @!P6 FADD.FTZ R184, -R184, -RZ ;  /* 0x800000ffb8b8e221 */ /* 0x000fe20000010100 */
[--C-:B------:R-:W-:Y:S01]  /*46e0*/  SHF.R.U32.HI R197, RZ, 0x10, R195.reuse ;  /* 0x00000010ffc57819 */ /* 0x100fe200000116c3 */
[----:B------:R-:W-:Y:S01]  /*46f0*/  FFMA.FTZ R176, R13, UR16, -R194 ;  /* 0x000000100db07c23 */ /* 0x000fe200080108c2 */
[----:B------:R-:W-:Y:S01]  /*4700*/  SHF.R.U32.HI R193, RZ, 0x10, R106 ;  /* 0x00000010ffc17819 */ /* 0x000fe2000001166a */
[----:B------:R-:W-:Y:S01]  /*4710*/  @!P5 FADD.FTZ R188, -R188, -RZ ;  /* 0x800000ffbcbcd221 */ /* 0x000fe20000010100 */
[----:B------:R-:W-:Y:S01]  /*4720*/  LOP3.LUT R197, R197, 0xff, RZ, 0xc0, !PT ;  /* 0x000000ffc5c57812 */ /* 0x000fe200078ec0ff */
[----:B------:R-:W-:Y:S01]  /*4730*/  MUFU.EX2 R190, R176 ;  /* 0x000000b000be7308 */ /* 0x000fe20000000800 */
[----:B------:R-:W-:Y:S01]  /*4740*/  SHF.R.U32.HI R198, RZ, 0x8, R198 ;  /* 0x00000008ffc67819 */ /* 0x000fe200000116c6 */
[----:B-1----:R-:W-:Y:S01]  /*4750*/  @!P2 FADD.FTZ R189, -R189, -RZ ;  /* 0x800000ffbdbda221 */ /* 0x002fe20000010100 */
[----:B------:R-:W-:Y:S01]  /*4760*/  LOP3.LUT R243, R193, 0xff, RZ, 0xc0, !PT ;  /* 0x000000ffc1f37812 */ /* 0x000fe200078ec0ff */
[--C-:B------:R-:W-:Y:S01]  /*4770*/  FFMA.FTZ R193, R16, UR16, -R194.reuse ;  /* 0x0000001010c17c23 */ /* 0x100fe200080108c2 */
[----:B------:R-:W-:Y:S01]  /*4780*/  LOP3.LUT R198, R198, 0xffff, RZ, 0xc0, !PT ;  /* 0x0000ffffc6c67812 */ /* 0x000fe200078ec0ff */
[----:B------:R-:W-:Y:S01]  /*4790*/  FFMA.FTZ R194, R17, UR16, -R194 ;  /* 0x0000001011c27c23 */ /* 0x000fe200080108c2 */
[----:B------:R-:W-:Y:S02]  /*47a0*/  ISETP.LE.U32.AND P5, PT, R197, UR17, PT ;  /* 0x00000011c5007c0c */ /* 0x000fe4000bfa3070 */
[----:B------:R-:W-:Y:S01]  /*47b0*/  F2FP.RELU.F16.F32.PACK_AB R197, R182, R181 ;  /* 0x000000b5b6c5723e */ /* 0x000fe200000008ff */
[----:B------:R-:W1:Y:S01]  /*47c0*/  MUFU.EX2 R193, R193 ;  /* 0x000000c100c17308 */ /* 0x000e620000000800 */
[----:B------:R-:W-:Y:S02]  /*47d0*/  F2FP.RELU.F16.F32.PACK_AB R252, R184, R183 ;  /* 0x000000b7b8fc723e */ /* 0x000fe400000008ff */
[----:B------:R-:W-:Y:S01]  /*47e0*/  ISETP.LE.U32.AND P6, PT, R243, UR17, PT ;  /* 0x00000011f3007c0c */ /* 0x000fe2000bfc3070 */
[----:B------:R-:W-:Y:S01]  /*47f0*/  STS [R227+0x12000], R197 ;  /* 0x012000c5e3007388 */ /* 0x000fe20000000800 */
[----:B------:R-:W-:Y:S02]  /*4800*/  ISETP.LE.U32.AND P2, PT, R198, UR17, PT ;  /* 0x00000011c6007c0c */ /* 0x000fe4000bf43070 */
[----:B------:R-:W-:Y:S01]  /*4810*/  F2FP.RELU.F16.F32.PACK_AB R198, R186, R185 ;  /* 0x000000b9bac6723e */ /* 0x000fe200000008ff */
[----:B------:R-:W-:Y:S01]  /*4820*/  STS [R227+0x12400], R252 ;  /* 0x012400fce3007388 */ /* 0x000fe20000000800 */
[----:B------:R-:W-:Y:S01]  /*4830*/  SHF.R.U32.HI R213, RZ, 0x18, R195 ;  /* 0x00000018ffd57819 */ /* 0x000fe200000116c3 */
[----:B------:R-:W3:Y:S01]  /*4840*/  MUFU.EX2 R194, R194 ;  /* 0x000000c200c27308 */ /* 0x000ee20000000800 */
[----:B--2---:R-:W-:Y:S01]  /*4850*/  LOP3.LUT R199, R195, 0xffff, RZ, 0xc0, !PT ;  /* 0x0000ffffc3c77812 */ /* 0x004fe200078ec0ff */
[----:B------:R2:W-:Y:S01]  /*4860*/  STS [R231+0x12000], R198 ;  /* 0x012000c6e7007388 */ /* 0x0005e20000000800 */
[----:B------:R-:W-:Y:S01]  /*4870*/  ISETP.LE.U32.AND P4, PT, R213, UR17, PT ;  /* 0x00000011d5007c0c */ /* 0x000fe2000bf83070 */
[--C-:B------:R-:W-:Y:S01]  /*4880*/  FFMA.FTZ R213, R18, UR16, -R196.reuse ;  /* 0x0000001012d57c23 */ /* 0x100fe200080108c4 */
[----:B------:R-:W-:Y:S01]  /*4890*/  SHF.R.U32.HI R199, RZ, 0x8, R199 ;  /* 0x00000008ffc77819 */ /* 0x000fe200000116c7 */
[----:B------:R-:W-:Y:S01]  /*48a0*/  FFMA.FTZ R196, R19, UR16, -R196 ;  /* 0x0000001013c47c23 */ /* 0x000fe200080108c4 */
[----:B------:R-:W-:Y:S03]  /*48b0*/  @!P6 FADD.FTZ R187, -R187, -RZ ;  /* 0x800000ffbbbbe221 */ /* 0x000fe60000010100 */
[----:B------:R4:W4:Y:S01]  /*48c0*/  MUFU.EX2 R195, R213 ;  /* 0x000000d500c37308 */ /* 0x0009220000000800 */
[----:B------:R-:W-:Y:S01]  /*48d0*/  LOP3.LUT R199, R199, 0xffff, RZ, 0xc0, !PT ;  /* 0x0000ffffc7c77812 */ /* 0x000fe200078ec0ff */
[----:B------:R-:W-:Y:S01]  /*48e0*/  @!P5 FADD.FTZ R191, -R191, -RZ ;  /* 0x800000ffbfbfd221 */ /* 0x000fe20000010100 */
[----:B-1----:R-:W-:Y:S01]  /*48f0*/  @!P3 FADD.FTZ R193, -R193, -RZ ;  /* 0x800000ffc1c1b221 */ /* 0x002fe20000010100 */
[----:B------:R-:W-:Y:S02]  /*4900*/  FSETP.GE.FTZ.AND P3, PT, R183, RZ, PT ;  /* 0x000000ffb700720b */ /* 0x000fe40003f76000 */
[----:B------:R-:W-:Y:S04]  /*4910*/  ISETP.LE.U32.AND P6, PT, R199, UR17, PT ;  /* 0x00000011c7007c0c */ /* 0x000fe8000bfc3070 */
[----:B------:R-:W1:Y:S01]  /*4920*/  MUFU.EX2 R196, R196 ;  /* 0x000000c400c47308 */ /* 0x000e620000000800 */
[----:B------:R-:W-:Y:S01]  /*4930*/  @!P4 FADD.FTZ R192, -R192, -RZ ;  /* 0x800000ffc0c0c221 */ /* 0x000fe20000010100 */
[----:B---3--:R-:W-:Y:S01]  /*4940*/  @!P2 FADD.FTZ R194, -R194, -RZ ;  /* 0x800000ffc2c2a221 */ /* 0x008fe20000010100 */
[----:B------:R-:W-:Y:S04]  /*4950*/  FSETP.GE.FTZ.AND P2, PT, R181, RZ, PT ;  /* 0x000000ffb500720b */ /* 0x000fe80003f56000 */
[----:B------:R-:W-:Y:S02]  /*4960*/  F2FP.RELU.F16.F32.PACK_AB R199, R194, R193 ;  /* 0x000000c1c2c7723e */ /* 0x000fe400000008ff */
[----:B----4-:R-:W-:Y:S01]  /*4970*/  F2FP.RELU.F16.F32.PACK_AB R213, R188, R187 ;  /* 0x000000bbbcd5723e */ /* 0x010fe200000008ff */
[----:B------:R-:W-:Y:S01]  /*4980*/  @!P1 FADD.FTZ R195, -R195, -RZ ;  /* 0x800000ffc3c39221 */ /* 0x000fe20000010100 */
[----:B------:R-:W-:Y:S01]  /*4990*/  @!P6 FADD.FTZ R190, -R190, -RZ ;  /* 0x800000ffbebee221 */ /* 0x000fe20000010100 */
[----:B--2---:R-:W-:Y:S02]  /*49a0*/  F2FP.RELU.F16.F32.PACK_AB R198, R192, R191 ;  /* 0x000000bfc0c6723e */ /* 0x004fe400000008ff */
[----:B------:R-:W-:Y:S01]  /*49b0*/  STS [R231+0x12400], R213 ;  /* 0x012400d5e7007388 */ /* 0x000fe20000000800 */
[----:B------:R-:W-:Y:S01]  /*49c0*/  FSETP.GE.FTZ.AND P1, PT, R182, RZ, PT ;  /* 0x000000ffb600720b */ /* 0x000fe20003f36000 */
[----:B-1----:R-:W-:Y:S01]  /*49d0*/  @!P0 FADD.FTZ R196, -R196, -RZ ;  /* 0x800000ffc4c48221 */ /* 0x002fe20000010100 */
[----:B------:R-:W-:Y:S01]  /*49e0*/  F2FP.RELU.F16.F32.PACK_AB R252, R190, R189 ;  /* 0x000000bdbefc723e */ /* 0x000fe200000008ff */
[----:B------:R-:W-:Y:S01]  /*49f0*/  STS [R229+0x12400], R198 ;  /* 0x012400c6e5007388 */ /* 0x000fe20000000800 */
[----:B------:R-:W-:Y:S02]  /*4a00*/  FSETP.GE.FTZ.AND P0, PT, R185, RZ, PT ;  /* 0x000000ffb900720b */ /* 0x000fe40003f16000 */
[----:B------:R-:W-:Y:S01]  /*4a10*/  F2FP.RELU.F16.F32.PACK_AB R197, R196, R195 ;  /* 0x000000c3c4c5723e */ /* 0x000fe200000008ff */
[----:B------:R-:W-:Y:S04]  /*4a20*/  STS [R229+0x12000], R252 ;  /* 0x012000fce5007388 */ /* 0x000fe80000000800 */
[----:B------:R-:W-:Y:S04]  /*4a30*/  STS [R236+0x12000], R199 ;  /* 0x012000c7ec007388 */ /* 0x000fe80000000800 */
        /* <DEDUP_REMOVED lines=42> */
[C---:B------:R-:W-:Y:S04]  /*4ce0*/  FADD.FTZ R199, -R180.reuse, R5 ;  /* 0x00000005b4c77221 */ /* 0x040fe80000010100 */
[-C--:B------:R-:W-:Y:S01]  /*4cf0*/  FSEL R198, R197, R180.reuse, P2 ;  /* 0x000000b4c5c67208 */ /* 0x080fe20001000000 */
[C---:B------:R-:W-:Y:S01]  /*4d00*/  FADD.FTZ R213, -R180.reuse, R8 ;  /* 0x00000008b4d57221 */ /* 0x040fe20000010100 */
[----:B------:R-:W-:Y:S02]  /*4d10*/  FSEL R199, R199, R180, P1 ;  /* 0x000000b4c7c77208 */ /* 0x000fe40000800000 */
[----:B------:R-:W-:Y:S01]  /*4d20*/  FSETP.GE.FTZ.AND P2, PT, R189, RZ, PT ;  /* 0x000000ffbd00720b */ /* 0x000fe20003f56000 */
[----:B------:R-:W-:Y:S01]  /*4d30*/  FMUL.FTZ R198, R181, R198 ;  /* 0x000000c6b5c67220 */ /* 0x000fe20000410000 */
[----:B------:R-:W-:Y:S01]  /*4d40*/  FSEL R252, R213, R180, P0 ;  /* 0x000000b4d5fc7208 */ /* 0x000fe20000000000 */
[----:B------:R-:W-:Y:S01]  /*4d50*/  FADD.FTZ R181, -R180, R9 ;  /* 0x00000009b4b57221 */ /* 0x000fe20000010100 */
[----:B------:R-:W-:Y:S01]  /*4d60*/  FSETP.GE.FTZ.AND P0, PT, R186, RZ, PT ;  /* 0x000000ffba00720b */ /* 0x000fe20003f16000 */
[----:B------:R-:W-:Y:S01]  /*4d70*/  FADD.FTZ R197, -R180, R13 ;  /* 0x0000000db4c57221 */ /* 0x000fe20000010100 */
[----:B------:R-:W-:Y:S01]  /*4d80*/  FSETP.GE.FTZ.AND P1, PT, R190, RZ, PT ;  /* 0x000000ffbe00720b */ /* 0x000fe20003f36000 */
[----:B------:R-:W-:Y:S01]  /*4d90*/  FMUL.FTZ R252, R185, R252 ;  /* 0x000000fcb9fc7220 */ /* 0x000fe20000410000 */
[-C--:B------:R-:W-:Y:S01]  /*4da0*/  FSEL R181, R181, R180.reuse, P0 ;  /* 0x000000b4b5b57208 */ /* 0x080fe20000000000 */
[----:B------:R-:W-:Y:S01]  /*4db0*/  FADD.FTZ R185, -R180, R12 ;  /* 0x0000000cb4b97221 */ /* 0x000fe20000010100 */
[----:B------:R-:W-:Y:S01]  /*4dc0*/  FSETP.GE.FTZ.AND P0, PT, R194, RZ, PT ;  /* 0x000000ffc200720b */ /* 0x000fe20003f16000 */
[----:B------:R-:W-:Y:S01]  /*4dd0*/  FMUL.FTZ R199, R182, R199 ;  /* 0x000000c7b6c77220 */ /* 0x000fe20000410000 */
[-C--:B------:R-:W-:Y:S01]  /*4de0*/  FSEL R197, R197, R180.reuse, P1 ;  /* 0x000000b4c5c57208 */ /* 0x080fe20000800000 */
[----:B------:R-:W-:Y:S01]  /*4df0*/  FMUL.FTZ R181, R186, R181 ;  /* 0x000000b5bab57220 */ /* 0x000fe20000410000 */
[----:B------:R-:W-:Y:S01]  /*4e00*/  FSEL R182, R185, R180, P2 ;  /* 0x000000b4b9b67208 */ /* 0x000fe20001000000 */
[----:B------:R-:W-:Y:S01]  /*4e10*/  FADD.FTZ R185, -R180, R16 ;  /* 0x00000010b4b97221 */ /* 0x000fe20000010100 */
[----:B------:R-:W-:Y:S01]  /*4e20*/  FSETP.GE.FTZ.AND P1, PT, R193, RZ, PT ;  /* 0x000000ffc100720b */ /* 0x000fe20003f36000 */
[----:B------:R-:W-:Y:S01]  /*4e30*/  FMUL.FTZ R197, R190, R197 ;  /* 0x000000c5bec57220 */ /* 0x000fe20000410000 */
[----:B------:R-:W-:Y:S01]  /*4e40*/  F2FP.F16.F32.PACK_AB R252, R181, R252 ;  /* 0x000000fcb5fc723e */ /* 0x000fe200000000ff */
[----:B------:R-:W-:Y:S01]  /*4e50*/  FMUL.FTZ R182, R189, R182 ;  /* 0x000000b6bdb67220 */ /* 0x000fe20000410000 */
[----:B------:R-:W-:Y:S01]  /*4e60*/  FSEL R186, R185, R180, P1 ;  /* 0x000000b4b9ba7208 */ /* 0x000fe20000800000 */
[----:B------:R-:W-:Y:S01]  /*4e70*/  FADD.FTZ R190, -R179, R7 ;  /* 0x00000007b3be7221 */ /* 0x000fe20000010100 */
[----:B------:R-:W-:Y:S01]  /*4e80*/  F2FP.F16.F32.PACK_AB R198, R199, R198 ;  /* 0x000000c6c7c6723e */ /* 0x000fe200000000ff */
[----:B------:R-:W-:Y:S01]  /*4e90*/  @P0 FADD.FTZ R180, -R180, R17 ;  /* 0x00000011b4b40221 */ /* 0x000fe20000010100 */
[----:B------:R-:W-:Y:S01]  /*4ea0*/  PLOP3.LUT P0, PT, PT, PT, UP2, 0x80, 0x0 ;  /* 0x000000000000781c */ /* 0x000fe20003f0f028 */
[----:B------:R-:W-:Y:S01]  /*4eb0*/  FMUL.FTZ R186, R193, R186 ;  /* 0x000000bac1ba7220 */ /* 0x000fe20000410000 */
[----:B------:R-:W-:Y:S01]  /*4ec0*/  FSETP.GE.FTZ.AND P2, PT, R184, RZ, PT ;  /* 0x000000ffb800720b */ /* 0x000fe20003f56000 */
[----:B------:R-:W-:Y:S01]  /*4ed0*/  FMUL.FTZ R181, R194, R180 ;  /* 0x000000b4c2b57220 */ /* 0x000fe20000410000 */
[----:B------:R-:W-:Y:S01]  /*4ee0*/  F2FP.F16.F32.PACK_AB R182, R197, R182 ;  /* 0x000000b6c5b6723e */ /* 0x000fe200000000ff */
[----:B------:R-:W-:Y:S08]  /*4ef0*/  FADD.FTZ R180, -R179, R6 ;  /* 0x00000006b3b47221 */ /* 0x000ff00000010100 */
[----:B------:R-:W-:Y:S05]  /*4f00*/  @!P0 BRA `(.L_x_474) ;  /* 0x0000000000548947 */ /* 0x000fea0003800000 */
        /* <DEDUP_REMOVED lines=21> */
.L_x_474:
[----:B------:R-:W-:Y:S01]  /*5060*/  FADD.FTZ R10, -R179, R10 ;  /* 0x0000000ab30a7221 */ /* 0x000fe20000010100 */
[----:B------:R-:W-:Y:S01]  /*5070*/  FSETP.GE.FTZ.AND P1, PT, R187, RZ, PT ;  /* 0x000000ffbb00720b */ /* 0x000fe20003f36000 */
[C---:B------:R-:W-:Y:S01]  /*5080*/  FADD.FTZ R4, -R179.reuse, R11 ;  /* 0x0000000bb3047221 */ /* 0x040fe20000010100 */
[-C--:B------:R-:W-:Y:S01]  /*5090*/  FSEL R5, R190, R179.reuse, P2 ;  /* 0x000000b3be057208 */ /* 0x080fe20001000000 */
[C---:B------:R-:W-:Y:S01]  /*50a0*/  FADD.FTZ R6, -R179.reuse, R15 ;  /* 0x0000000fb3067221 */ /* 0x040fe20000010100 */
[-C--:B------:R-:W-:Y:S01]  /*50b0*/  FSEL R10, R10, R179.reuse, P1 ;  /* 0x000000b30a0a7208 */ /* 0x080fe20000800000 */
[C---:B------:R-:W-:Y:S01]  /*50c0*/  FADD.FTZ R14, -R179.reuse, R14 ;  /* 0x0000000eb30e7221 */ /* 0x040fe20000010100 */
        /* <DEDUP_REMOVED lines=12> */
[-C--:B------:R-:W-:Y:S01]  /*5190*/  FSEL R9, R6, R179.reuse, P3 ;  /* 0x000000b306097208 */ /* 0x080fe20001800000 */
[----:B------:R-:W-:Y:S01]  /*51a0*/  ULDC UR11, c[0x0][0x2dc] ;  /* 0x0000b700000b7ab9 */ /* 0x000fe20000000800 */
        /* <DEDUP_REMOVED lines=23> */
[----:B------:R-:W2:Y:S04]  /*5320*/  LDSM.16.MT88.4 R8, [R213+0x8000] ;  /* 0x00800000d508783b */ /* 0x000ea80000004200 */
[----:B-1----:R-:W1:Y:S04]  /*5330*/  LDSM.16.MT88.4 R12, [R0+0x12000] ;  /* 0x01200000000c783b */ /* 0x002e680000004200 */
[----:B------:R-:W3:Y:S04]  /*5340*/  LDSM.16.MT88.4 R16, [R213+0xa000] ;  /* 0x00a00000d510783b */ /* 0x000ee80000004200 */
[----:B------:R-:W-:Y:S04]  /*5350*/  LDSM.16.MT88.4 R52, [R210+0x12800] ;  /* 0x01280000d234783b */ /* 0x000fe80000004200 */
[----:B------:R-:W4:Y:S04]  /*5360*/  LDSM.16.MT88.4 R56, [R213+0x8800] ;  /* 0x00880000d538783b */ /* 0x000f280000004200 */
[----:B------:R-:W5:Y:S04]  /*5370*/  LDSM.16.MT88.4 R60, [R0+0x12800] ;  /* 0x01280000003c783b */ /* 0x000f680000004200 */
[----:B------:R-:W5:Y:S01]  /*5380*/  LDSM.16.MT88.4 R64, [R213+0xa800] ;  /* 0x00a80000d540783b */ /* 0x000f620000004200 */
[-C--:B--2---:R-:W-:Y:S06]  /*5390*/  HMMA.16816.F32 R20, R4, R8.reuse, R20 ;  /* 0x000000080414723c */ /* 0x084fec0000001814 */
[C---:B-1----:R-:W-:Y:S06]  /*53a0*/  HMMA.16816.F32 R24, R12.reuse, R8, R24 ;  /* 0x000000080c18723c */ /* 0x042fec0000001818 */
        /* <DEDUP_REMOVED lines=61> */
.L_x_475:
[----:B------:R-:W-:Y:S01]  /*5780*/  LDSM.16.M88.4 R64, [R209] ;  /* 0x00000000d140783b */ /* 0x000fe20000000200 */
[----:B------:R-:W-:Y:S02]  /*5790*/  @UP2 UIADD3 UR15, UP0, UR8, -0x100, URZ ;  /* 0xffffff00080f2890 */ /* 0x000fe4000ff1e03f */
[----:B------:R-:W-:Y:S01]  /*57a0*/  UISETP.GT.AND UP1, UPT, UR5, UR27, UPT ;  /* 0x0000001b0500728c */ /* 0x000fe2000bf24270 */
[----:B------:R-:W2:Y:S01]  /*57b0*/  LDSM.16.MT88.4 R16, [R213+0xc000] ;  /* 0x00c00000d510783b */ /* 0x000ea20000004200 */
[----:B------:R-:W-:Y:S03]  /*57c0*/  @UP2 UIADD3.X UR11, UR9, -0x1, URZ, UP0, !UPT ;  /* 0xffffffff090b2890 */ /* 0x000fe600087fe43f */
[----:B------:R-:W1:Y:S01]  /*57d0*/  LDSM.16.M88.4 R60, [R209+0x1000] ;  /* 0x00100000d13c783b */ /* 0x000e620000000200 */
[----:B------:R-:W-:Y:S03]  /*57e0*/  @UP2 UMOV UR8, UR15 ;  /* 0x0000000f00082c82 */ /* 0x000fe60008000000 */
[----:B------:R-:W3:Y:S01]  /*57f0*/  LDSM.16.MT88.4 R100, [R213+0xe000] ;  /* 0x00e00000d564783b */ /* 0x000ee20000004200 */
[----:B------:R-:W-:Y:S01]  /*5800*/  @UP2 UMOV UR9, UR11 ;  /* 0x0000000b00092c82 */ /* 0x000fe20008000000 */
[----:B------:R-:W-:Y:S02]  /*5810*/  ULOP3.LUT UR11, UR5, 0x1, URZ, 0xc0, !UPT ;  /* 0x00000001050b7892 */ /* 0x000fe4000f8ec03f */
[----:B------:R-:W-:Y:S01]  /*5820*/  LDSM.16.M88.4 R104, [R204] ;  /* 0x00000000cc68783b */ /* 0x000fe20000000200 */
[----:B------:R-:W-:Y:S02]  /*5830*/  UIADD3 UR5, UR5, -0x1, URZ ;  /* 0xffffffff05057890 */ /* 0x000fe4000fffe03f */
[----:B------:R-:W-:Y:S01]  /*5840*/  UISETP.NE.U32.AND UP0, UPT, UR11, 0x1, UPT ;  /* 0x000000010b00788c */ /* 0x000fe2000bf05070 */
        /* <DEDUP_REMOVED lines=24> */
[----:B------:R-:W3:Y:S04]  /*59d0*/  LDSM.16.M88.4 R176, [R203+0x1000] ;  /* 0x00100000cbb0783b */ /* 0x000ee80000000200 */
[----:B------:R-:W-:Y:S01]  /*59e0*/  @P0 IMAD.WIDE R180, R219, R232, UR8 ;  /* 0x00000008dbb40e25 */ /* 0x000fe2000f8e02e8 */
[----:B------:R-:W-:Y:S01]  /*59f0*/  HMMA.16816.F32 R64, R104, R182, R64 ;  /* 0x000000b66840723c */ /* 0x000fe20000001840 */
[----:B------:R-:W4:Y:S04]  /*5a00*/  LDSM.16.MT88.4 R104, [R213+0xf800] ;  /* 0x00f80000d568783b */ /* 0x000f280000004200 */
[----:B------:R1:W5:Y:S01]  /*5a10*/  @P0 LDG.E R238, desc[UR6][R180.64] ;  /* 0x00000006b4ee0981 */ /* 0x000362000c1e1900 */
[-C--:B------:R-:W-:Y:S03]  /*5a20*/  HMMA.16816.F32 R4, R184, R188.reuse, R4 ;  /* 0x000000bcb804723c */ /* 0x080fe60000001804 */
[----:B------:R2:W5:Y:S03]  /*5a30*/  @P0 LDG.E R239, desc[UR6][R180.64+0x20] ;  /* 0x00002006b4ef0981 */ /* 0x000566000c1e1900 */
[C---:B------:R-:W-:Y:S06]  /*5a40*/  HMMA.16816.F32 R8, R192.reuse, R188, R8 ;  /* 0x000000bcc008723c */ /* 0x040fec0000001808 */
[-C--:B------:R-:W-:Y:S06]  /*5a50*/  HMMA.16816.F32 R12, R192, R190.reuse, R12 ;  /* 0x000000bec00c723c */ /* 0x080fec000000180c */
[C---:B------:R-:W-:Y:S06]  /*5a60*/  HMMA.16816.F32 R16, R184.reuse, R190, R16 ;  /* 0x000000beb810723c */ /* 0x040fec0000001810 */
[-C--:B-1----:R-:W-:Y:S06]  /*5a70*/  HMMA.16816.F32 R52, R184, R100.reuse, R52 ;  /* 0x00000064b834723c */ /* 0x082fec0000001834 */
[C---:B------:R-:W-:Y:S06]  /*5a80*/  HMMA.16816.F32 R56, R192.reuse, R100, R56 ;  /* 0x00000064c038723c */ /* 0x040fec0000001838 */
[-C--:B------:R-:W-:Y:S01]  /*5a90*/  HMMA.16816.F32 R60, R192, R102.reuse, R60 ;  /* 0x00000066c03c723c */ /* 0x080fe2000000183c */
[----:B------:R-:W-:Y:S05]  /*5aa0*/  IMAD.U32 R101, RZ, RZ, UR14 ;  /* 0x0000000eff657e24 */ /* 0x000fea000f8e00ff */
[----:B------:R-:W-:Y:S06]  /*5ab0*/  HMMA.16816.F32 R64, R184, R102, R64 ;  /* 0x00000066b840723c */ /* 0x000fec0000001840 */
[-C--:B--2---:R-:W-:Y:S05]  /*5ac0*/  HMMA.16816.F32 R4, R108, R196.reuse, R4 ;  /* 0x000000c46c04723c */ /* 0x084fea0000001804 */
[-C--:B------:R-:W-:Y:S01]  /*5ad0*/  LEA R102, P1, R101, R244.reuse, 0x2 ;  /* 0x000000f465667211 */ /* 0x080fe200078210ff */
[C---:B---3--:R-:W-:Y:S01]  /*5ae0*/  HMMA.16816.F32 R8, R176.reuse, R196, R8 ;  /* 0x000000c4b008723c */ /* 0x048fe20000001808 */
[----:B------:R-:W-:Y:S05]  /*5af0*/  IMAD.U32 R101, RZ, RZ, UR40 ;  /* 0x00000028ff657e24 */ /* 0x000fea000f8e00ff */
[-C--:B------:R-:W-:Y:S06]  /*5b00*/  HMMA.16816.F32 R12, R176, R198.reuse, R12 ;  /* 0x000000c6b00c723c */ /* 0x080fec000000180c */
[C---:B------:R-:W-:Y:S05]  /*5b10*/  HMMA.16816.F32 R16, R108.reuse, R198, R16 ;  /* 0x000000c66c10723c */ /* 0x040fea0000001810 */
[----:B------:R-:W-:Y:S01]  /*5b20*/  REDG.E.ADD.F32.FTZ.RN.STRONG.GPU desc[UR6][R244.64], R4 ;  /* 0x00000004f40079a6 */ /* 0x000fe2000c10f386 */
[-C--:B----4-:R-:W-:Y:S06]  /*5b30*/  HMMA.16816.F32 R52, R108, R104.reuse, R52 ;  /* 0x000000686c34723c */ /* 0x090fec0000001834 */
[C---:B------:R-:W-:Y:S06]  /*5b40*/  HMMA.16816.F32 R56, R176.reuse, R104, R56 ;  /* 0x00000068b038723c */ /* 0x040fec0000001838 */
[-C--:B------:R-:W-:Y:S01]  /*5b50*/  HMMA.16816.F32 R60, R176, R106.reuse, R60 ;  /* 0x0000006ab03c723c */ /* 0x080fe2000000183c */
[----:B------:R-:W-:Y:S05]  /*5b60*/  IMAD.U32 R105, RZ, RZ, UR14 ;  /* 0x0000000eff697e24 */ /* 0x000fea000f8e00ff */
[----:B------:R-:W-:Y:S01]  /*5b70*/  HMMA.16816.F32 R64, R108, R106, R64 ;  /* 0x0000006a6c40723c */ /* 0x000fe20000001840 */
[----:B------:R-:W-:Y:S04]  /*5b80*/  IMAD.U32 R177, RZ, RZ, UR18 ;  /* 0x00000012ffb17e24 */ /* 0x000fe8000f8e00ff */
[-C--:B------:R-:W-:Y:S01]  /*5b90*/  LEA.HI.X.SX32 R103, R105, R245.reuse, 0x2, P1 ;  /* 0x000000f569677211 */ /* 0x080fe200008f16ff */
[----:B------:R-:W-:Y:S02]  /*5ba0*/  IMAD.U32 R105, RZ, RZ, UR18 ;  /* 0x00000012ff697e24 */ /* 0x000fe4000f8e00ff */
[----:B------:R-:W-:Y:S02]  /*5bb0*/  IMAD.U32 R107, RZ, RZ, UR41 ;  /* 0x00000029ff6b7e24 */ /* 0x000fe4000f8e00ff */
[----:B------:R1:W-:Y:S01]  /*5bc0*/  REDG.E.ADD.F32.FTZ.RN.STRONG.GPU desc[UR6][R102.64], R5 ;  /* 0x00000005660079a6 */ /* 0x0003e2000c10f386 */
[-C--:B------:R-:W-:Y:S01]  /*5bd0*/  LEA R106, P0, R105, R244.reuse, 0x2 ;  /* 0x000000f4696a7211 */ /* 0x080fe200078010ff */
[----:B------:R-:W-:Y:S01]  /*5be0*/  IMAD.U32 R111, RZ, RZ, UR42 ;  /* 0x0000002aff6f7e24 */ /* 0x000fe2000f8e00ff */
[-C--:B------:R-:W-:Y:S01]  /*5bf0*/  LEA R104, P1, R107, R244.reuse, 0x2 ;  /* 0x000000f46b687211 */ /* 0x080fe200078210ff */
[----:B------:R-:W-:Y:S01]  /*5c00*/  IMAD.U32 R109, RZ, RZ, UR42 ;  /* 0x0000002aff6d7e24 */ /* 0x000fe2000f8e00ff */
        /* <DEDUP_REMOVED lines=8> */
[-C--:B------:R-:W-:Y:S01]  /*5c90*/  LEA.HI.X.SX32 R105, R105, R245.reuse, 0x2, P1 ;  /* 0x000000f569697211 */ /* 0x080fe200008f16ff */
[----:B------:R-:W-:Y:S02]  /*5ca0*/  IMAD.U32 R179, RZ, RZ, UR38 ;  /* 0x00000026ffb37e24 */ /* 0x000fe4000f8e00ff */
[----:B------:R3:W-:Y:S04]  /*5cb0*/  REDG.E.ADD.F32.FTZ.RN.STRONG.GPU desc[UR6][R100.64], R7 ;  /* 0x00000007640079a6 */ /* 0x0007e8000c10f386 */
[----:B------:R4:W-:Y:S01]  /*5cc0*/  REDG.E.ADD.F32.FTZ.RN.STRONG.GPU desc[UR6][R104.64], R8 ;  /* 0x00000008680079a6 */ /* 0x0009e2000c10f386 */
[----:B-1----:R-:W-:Y:S05]  /*5cd0*/  IMAD.U32 R5, RZ, RZ, UR40 ;  /* 0x00000028ff057e24 */ /* 0x002fea000f8e00ff */
[-C--:B------:R-:W-:Y:S01]  /*5ce0*/  LEA.HI.X.SX32 R109, R5, R245.reuse, 0x2, P0 ;  /* 0x000000f5056d7211 */ /* 0x080fe200000f16ff */
[----:B------:R-:W-:Y:S01]  /*5cf0*/  IMAD.U32 R5, RZ, RZ, UR39 ;  /* 0x00000027ff057e24 */ /* 0x000fe2000f8e00ff */
[-C--:B--2---:R-:W-:Y:S03]  /*5d00*/  LEA R106, P0, R111, R244.reuse, 0x2 ;  /* 0x000000f46f6a7211 */ /* 0x084fe600078010ff */
[----:B------:R1:W-:Y:S01]  /*5d10*/  REDG.E.ADD.F32.FTZ.RN.STRONG.GPU desc[UR6][R108.64], R9 ;  /* 0x000000096c0079a6 */ /* 0x0003e2000c10f386 */
[-C--:B------:R-:W-:Y:S01]  /*5d20*/  LEA R110, P1, R5, R244.reuse, 0x2 ;  /* 0x000000f4056e7211 */ /* 0x080fe200078210ff */
[----:B------:R-:W-:Y:S01]  /*5d30*/  IMAD.U32 R5, RZ, RZ, UR26 ;  /* 0x0000001aff057e24 */ /* 0x000fe2000f8e00ff */
[-C--:B------:R-:W-:Y:S02]  /*5d40*/  LEA.HI.X.SX32 R107, R179, R245.reuse, 0x2, P0 ;  /* 0x000000f5b36b7211 */ /* 0x080fe400000f16ff */
[-C--:B------:R-:W-:Y:S01]  /*5d50*/  LEA.HI.X.SX32 R111, R177, R245.reuse, 0x2, P1 ;  /* 0x000000f5b16f7211 */ /* 0x080fe200008f16ff */
[----:B---3--:R-:W-:Y:S01]  /*5d60*/  IMAD.U32 R7, RZ, RZ, UR25 ;  /* 0x00000019ff077e24 */ /* 0x008fe2000f8e00ff */
[-C--:B------:R-:W-:Y:S01]  /*5d70*/  LEA R6, P1, R5, R244.reuse, 0x2 ;  /* 0x000000f405067211 */ /* 0x080fe200078210ff */
[----:B------:R-:W-:Y:S02]  /*5d80*/  IMAD.U32 R101, RZ, RZ, UR26 ;  /* 0x0000001aff657e24 */ /* 0x000fe4000f8e00ff */
[----:B------:R-:W-:Y:S01]  /*5d90*/  REDG.E.ADD.F32.FTZ.RN.STRONG.GPU desc[UR6][R110.64], R10 ;  /* 0x0000000a6e0079a6 */ /* 0x000fe2000c10f386 */
[-C--:B------:R-:W-:Y:S01]  /*5da0*/  LEA R176, P0, R7, R244.reuse, 0x2 ;  /* 0x000000f407b07211 */ /* 0x080fe200078010ff */
[----:B------:R-:W-:Y:S01]  /*5db0*/  IMAD.U32 R5, RZ, RZ, UR25 ;  /* 0x00000019ff057e24 */ /* 0x000fe2000f8e00ff */
[-C--:B------:R-:W-:Y:S01]  /*5dc0*/  LEA.HI.X.SX32 R7, R101, R245.reuse, 0x2, P1 ;  /* 0x000000f565077211 */ /* 0x080fe200008f16ff */
[----:B------:R2:W-:Y:S01]  /*5dd0*/  REDG.E.ADD.F32.FTZ.RN.STRONG.GPU desc[UR6][R106.64], R11 ;  /* 0x0000000b6a0079a6 */ /* 0x0005e2000c10f386 */
[----:B------:R-:W-:Y:S02]  /*5de0*/  IMAD.U32 R101, RZ, RZ, UR22 ;  /* 0x00000016ff657e24 */ /* 0x000fe4000f8e00ff */
[-C--:B------:R-:W-:Y:S01]  /*5df0*/  LEA.HI.X.SX32 R177, R5, R245.reuse, 0x2, P0 ;  /* 0x000000f505b17211 */ /* 0x080fe200000f16ff */
[----:B------:R-:W-:Y:S01]  /*5e00*/  REDG.E.ADD.F32.FTZ.RN.STRONG.GPU desc[UR6][R244.64+0x80], R16 ;  /* 0x00008010f40079a6 */ /* 0x000fe2000c10f386 */
[----:B----4-:R-:W-:Y:S01]  /*5e10*/  IMAD.U32 R105, RZ, RZ, UR23 ;  /* 0x00000017ff697e24 */ /* 0x010fe2000f8e00ff */
[-C--:B------:R-:W-:Y:S01]  /*5e20*/  LEA R8, P1, R101, R244.reuse, 0x2 ;  /* 0x000000f465087211 */ /* 0x080fe200078210ff */
[----:B------:R-:W-:Y:S01]  /*5e30*/  IMAD.U32 R5, RZ, RZ, UR36 ;  /* 0x00000024ff057e24 */ /* 0x000fe2000f8e00ff */
[----:B------:R3:W-:Y:S02]  /*5e40*/  REDG.E.ADD.F32.FTZ.RN.STRONG.GPU desc[UR6][R102.64+0x80], R17 ;  /* 0x00008011660079a6 */ /* 0x0007e4000c10f386 */
[-C--:B------:R-:W-:Y:S01]  /*5e50*/  LEA R4, P2, R105, R244.reuse, 0x2 ;  /* 0x000000f469047211 */ /* 0x080fe200078410ff */
[----:B------:R-:W-:Y:S01]  /*5e60*/  IMAD.U32 R105, RZ, RZ, UR34 ;  /* 0x00000022ff697e24 */ /* 0x000fe2000f8e00ff */
[----:B------:R4:W-:Y:S01]  /*5e70*/  REDG.E.ADD.F32.FTZ.RN.STRONG.GPU desc[UR6][R6.64], R18 ;  /* 0x00000012060079a6 */ /* 0x0009e2000c10f386 */
[----:B-1----:R-:W-:Y:S02]  /*5e80*/  IMAD.U32 R9, RZ, RZ, UR24 ;  /* 0x00000018ff097e24 */ /* 0x002fe4000f8e00ff */
[----:B------:R-:W-:Y:S01]  /*5e90*/  IMAD.U32 R109, RZ, RZ, UR24 ;  /* 0x00000018ff6d7e24 */ /* 0x000fe2000f8e00ff */
[----:B------:R1:W-:Y:S02]  /*5ea0*/  REDG.E.ADD.F32.FTZ.RN.STRONG.GPU desc[UR6][R176.64], R19 ;  /* 0x00000013b00079a6 */ /* 0x0003e4000c10f386 */
[-C--:B------:R-:W-:Y:S01]  /*5eb0*/  LEA R100, P0, R9, R244.reuse, 0x2 ;  /* 0x000000f409647211 */ /* 0x080fe200078010ff */
[----:B------:R-:W-:Y:S03]  /*5ec0*/  IMAD.U32 R9, RZ, RZ, UR22 ;  /* 0x00000016ff097e24 */ /* 0x000fe6000f8e00ff */
[-C--:B------:R-:W-:Y:S02]  /*5ed0*/  LEA.HI.X.SX32 R101, R109, R245.reuse, 0x2, P0 ;  /* 0x000000f56d657211 */ /* 0x080fe400000f16ff */
[-C--:B------:R-:W-:Y:S01]  /*5ee0*/  LEA.HI.X.SX32 R9, R9, R245.reuse, 0x2, P1 ;  /* 0x000000f509097211 */ /* 0x080fe200008f16ff */
[----:B--2---:R-:W-:Y:S01]  /*5ef0*/  IMAD.U32 R11, RZ, RZ, UR23 ;  /* 0x00000017ff0b7e24 */ /* 0x004fe2000f8e00ff */
[-C--:B------:R-:W-:Y:S01]  /*5f00*/  LEA R106, P0, R5, R244.reuse, 0x2 ;  /* 0x000000f4056a7211 */ /* 0x080fe200078010ff */
[----:B------:R2:W-:Y:S03]  /*5f10*/  REDG.E.ADD.F32.FTZ.RN.STRONG.GPU desc[UR6][R100.64], R12 ;  /* 0x0000000c640079a6 */ /* 0x0005e6000c10f386 */
[-C--:B------:R-:W-:Y:S01]  /*5f20*/  LEA.HI.X.SX32 R5, R11, R245.reuse, 0x2, P2 ;  /* 0x000000f50b057211 */ /* 0x080fe200010f16ff */
[----:B------:R-:W-:Y:S02]  /*5f30*/  IMAD.U32 R11, RZ, RZ, UR21 ;  /* 0x00000015ff0b7e24 */ /* 0x000fe4000f8e00ff */
[----:B---3--:R-:W-:Y:S02]  /*5f40*/  IMAD.U32 R17, RZ, RZ, UR33 ;  /* 0x00000021ff117e24 */ /* 0x008fe4000f8e00ff */
[----:B------:R3:W-:Y:S01]  /*5f50*/  REDG.E.ADD.F32.FTZ.RN.STRONG.GPU desc[UR6][R4.64], R13 ;  /* 0x0000000d040079a6 */ /* 0x0007e2000c10f386 */
[----:B----4-:R-:W-:Y:S03]  /*5f60*/  IMAD.U32 R7, RZ, RZ, UR36 ;  /* 0x00000024ff077e24 */ /* 0x010fe6000f8e00ff */
[----:B------:R4:W-:Y:S01]  /*5f70*/  REDG.E.ADD.F32.FTZ.RN.STRONG.GPU desc[UR6][R8.64], R14 ;  /* 0x0000000e080079a6 */ /* 0x0009e2000c10f386 */
[----:B-1----:R-:W-:Y:S01]  /*5f80*/  IMAD.U32 R19, RZ, RZ, UR33 ;  /* 0x00000021ff137e24 */ /* 0x002fe2000f8e00ff */
[-C--:B------:R-:W-:Y:S02]  /*5f90*/  LEA.HI.X.SX32 R107, R7, R245.reuse, 0x2, P0 ;  /* 0x000000f5076b7211 */ /* 0x080fe400000f16ff */
[----:B------:R-:W-:Y:S02]  /*5fa0*/  MOV R7, UR34 ;  /* 0x0000002200077c02 */ /* 0x000fe40008000f00 */
[-C--:B------:R-:W-:Y:S01]  /*5fb0*/  LEA R16, P1, R19, R244.reuse, 0x2 ;  /* 0x000000f413107211 */ /* 0x080fe200078210ff */
[----:B------:R1:W-:Y:S01]  /*5fc0*/  REDG.E.ADD.F32.FTZ.RN.STRONG.GPU desc[UR6][R106.64], R15 ;  /* 0x0000000f6a0079a6 */ /* 0x0003e2000c10f386 */
[-C--:B------:R-:W-:Y:S01]  /*5fd0*/  LEA R18, P2, R7, R244.reuse, 0x2 ;  /* 0x000000f407127211 */ /* 0x080fe200078410ff */
[----:B------:R-:W-:Y:S01]  /*5fe0*/  IMAD.U32 R7, RZ, RZ, UR21 ;  /* 0x00000015ff077e24 */ /* 0x000fe2000f8e00ff */
[-C--:B------:R-:W-:Y:S01]  /*5ff0*/  LEA.HI.X.SX32 R17, R17, R245.reuse, 0x2, P1 ;  /* 0x000000f511117211 */ /* 0x080fe200008f16ff */
[----:B------:R-:W-:Y:S01]  /*6000*/  REDG.E.ADD.F32.FTZ.RN.STRONG.GPU desc[UR6][R244.64+0x100], R52 ;  /* 0x00010034f40079a6 */ /* 0x000fe2000c10f386 */
[-C--:B------:R-:W-:Y:S02]  /*6010*/  LEA.HI.X.SX32 R19, R105, R245.reuse, 0x2, P2 ;  /* 0x000000f569137211 */ /* 0x080fe400010f16ff */
[-C--:B--2---:R-:W-:Y:S01]  /*6020*/  LEA R100, P0, R11, R244.reuse, 0x2 ;  /* 0x000000f40b647211 */ /* 0x084fe200078010ff */
[----:B------:R2:W-:Y:S01]  /*6030*/  REDG.E.ADD.F32.FTZ.RN.STRONG.GPU desc[UR6][R102.64+0x100], R53 ;  /* 0x00010035660079a6 */ /* 0x0005e2000c10f386 */
[----:B------:R-:W-:Y:S02]  /*6040*/  IMAD.U32 R11, RZ, RZ, UR19 ;  /* 0x00000013ff0b7e24 */ /* 0x000fe4000f8e00ff */
[-C--:B------:R-:W-:Y:S01]  /*6050*/  LEA.HI.X.SX32 R101, R7, R245.reuse, 0x2, P0 ;  /* 0x000000f507657211 */ /* 0x080fe200000f16ff */
[----:B------:R2:W-:Y:S01]  /*6060*/  REDG.E.ADD.F32.FTZ.RN.STRONG.GPU desc[UR6][R18.64], R54 ;  /* 0x00000036120079a6 */ /* 0x0005e2000c10f386 */
[----:B------:R-:W-:Y:S02]  /*6070*/  IMAD.U32 R7, RZ, RZ, UR20 ;  /* 0x00000014ff077e24 */ /* 0x000fe4000f8e00ff */
[----:B---3--:R-:W-:Y:S01]  /*6080*/  IMAD.U32 R13, RZ, RZ, UR19 ;  /* 0x00000013ff0d7e24 */ /* 0x008fe2000f8e00ff */
[----:B------:R3:W-:Y:S01]  /*6090*/  REDG.E.ADD.F32.FTZ.RN.STRONG.GPU desc[UR6][R16.64], R55 ;  /* 0x00000037100079a6 */ /* 0x0007e2000c10f386 */
[----:B------:R-:W-:Y:S01]  /*60a0*/  IMAD.U32 R5, RZ, RZ, UR32 ;  /* 0x00000020ff057e24 */ /* 0x000fe2000f8e00ff */
[-C--:B------:R-:W-:Y:S01]  /*60b0*/  LEA R12, P2, R7, R244.reuse, 0x2 ;  /* 0x000000f4070c7211 */ /* 0x080fe200078410ff */
[----:B----4-:R-:W-:Y:S01]  /*60c0*/  IMAD.U32 R9, RZ, RZ, UR35 ;  /* 0x00000023ff097e24 */ /* 0x010fe2000f8e00ff */
[-C--:B------:R-:W-:Y:S01]  /*60d0*/  LEA R10, P1, R13, R244.reuse, 0x2 ;  /* 0x000000f40d0a7211 */ /* 0x080fe200078210ff */
[----:B------:R4:W-:Y:S01]  /*60e0*/  REDG.E.ADD.F32.FTZ.RN.STRONG.GPU desc[UR6][R100.64], R56 ;  /* 0x00000038640079a6 */ /* 0x0009e2000c10f386 */
[----:B------:R-:W-:Y:S02]  /*60f0*/  IMAD.U32 R7, RZ, RZ, UR35 ;  /* 0x00000023ff077e24 */ /* 0x000fe4000f8e00ff */
[-C--:B------:R-:W-:Y:S02]  /*6100*/  LEA.HI.X.SX32 R11, R11, R245.reuse, 0x2, P1 ;  /* 0x000000f50b0b7211 */ /* 0x080fe400008f16ff */
[-C--:B------:R-:W-:Y:S01]  /*6110*/  LEA R4, P0, R9, R244.reuse, 0x2 ;  /* 0x000000f409047211 */ /* 0x080fe200078010ff */
[----:B-1----:R-:W-:Y:S02]  /*6120*/  IMAD.U32 R15, RZ, RZ, UR20 ;  /* 0x00000014ff0f7e24 */ /* 0x002fe4000f8e00ff */
[----:B------:R-:W-:Y:S03]  /*6130*/  IMAD.U32 R9, RZ, RZ, UR32 ;  /* 0x00000020ff097e24 */ /* 0x000fe6000f8e00ff */
[-C--:B------:R-:W-:Y:S01]  /*6140*/  LEA.HI.X.SX32 R13, R15, R245.reuse, 0x2, P2 ;  /* 0x000000f50f0d7211 */ /* 0x080fe200010f16ff */
[----:B------:R-:W-:Y:S02]  /*6150*/  IMAD.U32 R15, RZ, RZ, UR29 ;  /* 0x0000001dff0f7e24 */ /* 0x000fe4000f8e00ff */
[----:B--2---:R-:W-:Y:S02]  /*6160*/  IMAD.U32 R53, RZ, RZ, UR31 ;  /* 0x0000001fff357e24 */ /* 0x004fe4000f8e00ff */
[----:B------:R1:W-:Y:S01]  /*6170*/  REDG.E.ADD.F32.FTZ.RN.STRONG.GPU desc[UR6][R12.64], R57 ;  /* 0x000000390c0079a6 */ /* 0x0003e2000c10f386 */
[-C--:B------:R-:W-:Y:S01]  /*6180*/  LEA R104, P2, R15, R244.reuse, 0x2 ;  /* 0x000000f40f687211 */ /* 0x080fe200078410ff */
[----:B------:R-:W-:Y:S01]  /*6190*/  IMAD.U32 R19, RZ, RZ, UR30 ;  /* 0x0000001eff137e24 */ /* 0x000fe2000f8e00ff */
[-C--:B------:R-:W-:Y:S01]  /*61a0*/  LEA R54, P1, R5, R244.reuse, 0x2 ;  /* 0x000000f405367211 */ /* 0x080fe200078210ff */
[----:B------:R2:W-:Y:S01]  /*61b0*/  REDG.E.ADD.F32.FTZ.RN.STRONG.GPU desc[UR6][R10.64], R58 ;  /* 0x0000003a0a0079a6 */ /* 0x0005e2000c10f386 */
[-C--:B------:R-:W-:Y:S01]  /*61c0*/  LEA.HI.X.SX32 R5, R7, R245.reuse, 0x2, P0 ;  /* 0x000000f507057211 */ /* 0x080fe200000f16ff */
[----:B---3--:R-:W-:Y:S01]  /*61d0*/  IMAD.U32 R17, RZ, RZ, UR30 ;  /* 0x0000001eff117e24 */ /* 0x008fe2000f8e00ff */
[-C--:B------:R-:W-:Y:S01]  /*61e0*/  LEA.HI.X.SX32 R55, R9, R245.reuse, 0x2, P1 ;  /* 0x000000f509377211 */ /* 0x080fe200008f16ff */
[----:B------:R-:W-:Y:S01]  /*61f0*/  IMAD.U32 R7, RZ, RZ, UR37 ;  /* 0x00000025ff077e24 */ /* 0x000fe2000f8e00ff */
[----:B------:R-:W-:Y:S01]  /*6200*/  MOV R9, UR31 ;  /* 0x0000001f00097c02 */ /* 0x000fe20008000f00 */
[----:B------:R3:W-:Y:S01]  /*6210*/  REDG.E.ADD.F32.FTZ.RN.STRONG.GPU desc[UR6][R4.64], R59 ;  /* 0x0000003b040079a6 */ /* 0x0007e2000c10f386 */
[-C--:B----4-:R-:W-:Y:S02]  /*6220*/  LEA R100, P3, R19, R244.reuse, 0x2 ;  /* 0x000000f413647211 */ /* 0x090fe400078610ff */
[-C--:B------:R-:W-:Y:S01]  /*6230*/  LEA R18, P0, R9, R244.reuse, 0x2 ;  /* 0x000000f409127211 */ /* 0x080fe200078010ff */
[----:B------:R-:W-:Y:S01]  /*6240*/  REDG.E.ADD.F32.FTZ.RN.STRONG.GPU desc[UR6][R244.64+0x180], R64 ;  /* 0x00018040f40079a6 */ /* 0x000fe2000c10f386 */
[-C--:B------:R-:W-:Y:S01]  /*6250*/  LEA.HI.X.SX32 R101, R17, R245.reuse, 0x2, P3 ;  /* 0x000000f511657211 */ /* 0x080fe200018f16ff */
[----:B------:R-:W-:Y:S01]  /*6260*/  IMAD.U32 R9, RZ, RZ, UR28 ;  /* 0x0000001cff097e24 */ /* 0x000fe2000f8e00ff */
[-C--:B------:R-:W-:Y:S01]  /*6270*/  LEA.HI.X.SX32 R19, R53, R245.reuse, 0x2, P0 ;  /* 0x000000f535137211 */ /* 0x080fe200000f16ff */
[----:B------:R-:W-:Y:S01]  /*6280*/  REDG.E.ADD.F32.FTZ.RN.STRONG.GPU desc[UR6][R102.64+0x180], R65 ;  /* 0x00018041660079a6 */ /* 0x000fe2000c10f386 */
[-C--:B------:R-:W-:Y:S03]  /*6290*/  LEA R108, P0, R7, R244.reuse, 0x2 ;  /* 0x000000f4076c7211 */ /* 0x080fe600078010ff */
[----:B------:R-:W-:Y:S04]  /*62a0*/  REDG.E.ADD.F32.FTZ.RN.STRONG.GPU desc[UR6][R54.64], R66 ;  /* 0x00000042360079a6 */ /* 0x000fe8000c10f386 */
[----:B------:R-:W-:Y:S01]  /*62b0*/  REDG.E.ADD.F32.FTZ.RN.STRONG.GPU desc[UR6][R18.64], R67 ;  /* 0x00000043120079a6 */ /* 0x000fe2000c10f386 */
[----:B-1----:R-:W-:Y:S03]  /*62c0*/  IMAD.U32 R13, RZ, RZ, UR28 ;  /* 0x0000001cff0d7e24 */ /* 0x002fe6000f8e00ff */
[----:B------:R-:W-:Y:S01]  /*62d0*/  REDG.E.ADD.F32.FTZ.RN.STRONG.GPU desc[UR6][R100.64], R60 ;  /* 0x0000003c640079a6 */ /* 0x000fe2000c10f386 */
[----:B--2---:R-:W-:Y:S01]  /*62e0*/  IMAD.U32 R11, RZ, RZ, UR29 ;  /* 0x0000001dff0b7e24 */ /* 0x004fe2000f8e00ff */
[----:B------:R-:W-:Y:S02]  /*62f0*/  LEA R106, P1, R13, R244, 0x2 ;  /* 0x000000f40d6a7211 */ /* 0x000fe400078210ff */
[----:B------:R-:W-:Y:S02]  /*6300*/  LDSM.16.MT88.4 R12, [R0+0x10000] ;  /* 0x01000000000c783b */ /* 0x000fe40000004200 */
[-C--:B------:R-:W-:Y:S01]  /*6310*/  LEA.HI.X.SX32 R105, R11, R245.reuse, 0x2, P2 ;  /* 0x000000f50b697211 */ /* 0x080fe200010f16ff */
[----:B---3--:R-:W-:Y:S01]  /*6320*/  IMAD.U32 R5, RZ, RZ, UR37 ;  /* 0x00000025ff057e24 */ /* 0x008fe2000f8e00ff */
[-C--:B------:R-:W-:Y:S01]  /*6330*/  LEA.HI.X.SX32 R107, R9, R245.reuse, 0x2, P1 ;  /* 0x000000f5096b7211 */ /* 0x080fe200008f16ff */
[----:B------:R-:W-:Y:S01]  /*6340*/  LDSM.16.MT88.4 R16, [R207+0x2000] ;  /* 0x00200000cf10783b */ /* 0x000fe20000004200 */
[----:B------:R-:W-:Y:S01]  /*6350*/  PLOP3.LUT P1, PT, PT, PT, UP0, 0x80, 0x0 ;  /* 0x000000000000781c */ /* 0x000fe20003f2f008 */
[----:B------:R-:W-:Y:S01]  /*6360*/  @UP2 UIADD3 UR13, UP0, UR13, -0x100, URZ ;  /* 0xffffff000d0d2890 */ /* 0x000fe2000ff1e03f */
[----:B------:R-:W-:Y:S01]  /*6370*/  LEA.HI.X.SX32 R109, R5, R245, 0x2, P0 ;  /* 0x000000f5056d7211 */ /* 0x000fe200000f16ff */
[----:B------:R-:W-:Y:S01]  /*6380*/  REDG.E.ADD.F32.FTZ.RN.STRONG.GPU desc[UR6][R104.64], R61 ;  /* 0x0000003d680079a6 */ /* 0x000fe2000c10f386 */
[----:B------:R-:W-:Y:S01]  /*6390*/  PLOP3.LUT P0, PT, PT, PT, UP1, 0x80, 0x0 ;  /* 0x000000000000781c */ /* 0x000fe20003f0f018 */
[----:B------:R-:W-:Y:S02]  /*63a0*/  @UP2 UIADD3.X UR12, UR12, -0x1, URZ, UP0, !UPT ;  /* 0xffffffff0c0c2890 */ /* 0x000fe400087fe43f */
[----:B------:R-:W-:Y:S04]  /*63b0*/  REDG.E.ADD.F32.FTZ.RN.STRONG.GPU desc[UR6][R106.64], R62 ;  /* 0x0000003e6a0079a6 */ /* 0x000fe8000c10f386 */
[----:B------:R-:W-:Y:S04]  /*63c0*/  REDG.E.ADD.F32.FTZ.RN.STRONG.GPU desc[UR6][R108.64], R63 ;  /* 0x0000003f6c0079a6 */ /* 0x000fe8000c10f386 */
[----:B------:R-:W-:Y:S04]  /*63d0*/  LDSM.16.MT88.4 R4, [R210+0x10000] ;  /* 0x01000000d204783b */ /* 0x000fe80000004200 */
[----:B------:R-:W1:Y:S04]  /*63e0*/  LDSM.16.MT88.4 R8, [R207] ;  /* 0x00000000cf08783b */ /* 0x000e680000004200 */
[----:B------:R-:W-:Y:S04]  /*63f0*/  LDSM.16.MT88.4 R52, [R210+0x10800] ;  /* 0x01080000d234783b */ /* 0x000fe80000004200 */
[----:B------:R-:W2:Y:S04]  /*6400*/  LDSM.16.MT88.4 R56, [R207+0x800] ;  /* 0x00080000cf38783b */ /* 0x000ea80000004200 */
[----:B------:R-:W3:Y:S04]  /*6410*/  LDSM.16.MT88.4 R64, [R0+0x10800] ;  /* 0x010800000040783b */ /* 0x000ee80000004200 */
[----:B------:R-:W4:Y:S04]  /*6420*/  LDSM.16.MT88.4 R100, [R207+0x2800] ;  /* 0x00280000cf64783b */ /* 0x000f280000004200 */
[----:B------:R-:W-:Y:S01]  /*6430*/  LDSM.16.MT88.4 R60, [R0+0x11800] ;  /* 0x01180000003c783b */ /* 0x000fe20000004200 */
        /* <DEDUP_REMOVED lines=22> */
[----:B------:R-:W2:Y:S05]  /*65a0*/  LDSM.16.MT88.4 R52, [R210+0x11800] ;  /* 0x01180000d234783b */ /* 0x000eaa0000004200 */
[-C--:B-1----:R-:W-:Y:S06]  /*65b0*/  HMMA.16816.F32 R68, R4, R8.reuse, R68 ;  /* 0x000000080444723c */ /* 0x082fec0000001844 */
        /* <DEDUP_REMOVED lines=8> */
[C---:B------:R-:W-:Y:S01]  /*6640*/  VIADD R4, R207.reuse, 0xffffc000 ;  /* 0xffffc000cf047836 */ /* 0x040fe20000000000 */
[C---:B------:R-:W-:Y:S05]  /*6650*/  HMMA.16816.F32 R72, R60.reuse, R56, R72 ;  /* 0x000000383c48723c */ /* 0x040fea0000001848 */
        /* <DEDUP_REMOVED lines=12> */
[----:B------:R-:W-:-:S05]  /*6720*/  R2UR UR9, R242 ;  /* 0x00000000f20972ca */ /* 0x000fca00000e0000 */
[----:B------:R-:W-:Y:S01]  /*6730*/  ULDC UR5, c[0x0][0x390] ;  /* 0x0000e40000057ab9 */ /* 0x000fe20000000800 */
[----:B------:R-:W-:Y:S01]  /*6740*/  ULDC UR8, c[0x0][0x38c] ;  /* 0x0000e30000087ab9 */ /* 0x000fe20000000800 */
        /* <DEDUP_REMOVED lines=57> */
[----:B------:R-:W-:Y:S01]  /*6ae0*/  FMUL.FTZ R28, R28, UR8 ;  /* 0x000000081c1c7c20 */ /* 0x000fe20008410000 */
[----:B------:R-:W-:Y:S01]  /*6af0*/  FMUL.FTZ R29, R29, UR8 ;  /* 0x000000081d1d7c20 */ /* 0x000fe20008410000 */
[----:B------:R1:W-:Y:S01]  /*6b00*/  STS [R228+0x400], R71 ;  /* 0x00040047e4007388 */ /* 0x0003e20000000800 */
        /* <DEDUP_REMOVED lines=11> */
[----:B------:R1:W-:Y:S01]  /*6bc0*/  STS [R228+0x1000], R73 ;  /* 0x00100049e4007388 */ /* 0x0003e20000000800 */
        /* <DEDUP_REMOVED lines=17> */
[----:B------:R-:W-:Y:S01]  /*6ce0*/  UISETP.NE.AND UP0, UPT, UR9, -0x1, UPT ;  /* 0xffffffff0900788c */ /* 0x000fe2000bf05270 */
[----:B------:R-:W-:Y:S01]  /*6cf0*/  F2FP.F16.F32.PACK_AB R25, R25, R24 ;  /* 0x000000181919723e */ /* 0x000fe200000000ff */
[----:B------:R1:W-:Y:S01]  /*6d00*/  STS [R228+0x2400], R87 ;  /* 0x00240057e4007388 */ /* 0x0003e20000000800 */
[----:B------:R-:W-:Y:S01]  /*6d10*/  F2FP.F16.F32.PACK_AB R27, R27, R26 ;  /* 0x0000001a1b1b723e */ /* 0x000fe200000000ff */
[----:B------:R-:W-:Y:S01]  /*6d20*/  FMUL.FTZ R44, R44, UR8 ;  /* 0x000000082c2c7c20 */ /* 0x000fe20008410000 */
[----:B------:R-:W-:Y:S01]  /*6d30*/  F2FP.F16.F32.PACK_AB R29, R29, R28 ;  /* 0x0000001c1d1d723e */ /* 0x000fe200000000ff */
[----:B------:R1:W-:Y:S01]  /*6d40*/  STS [R230+0x2000], R97 ;  /* 0x00200061e6007388 */ /* 0x0003e20000000800 */
[----:B------:R-:W-:Y:S01]  /*6d50*/  F2FP.F16.F32.PACK_AB R31, R31, R30 ;  /* 0x0000001e1f1f723e */ /* 0x000fe200000000ff */
[----:B------:R-:W-:Y:S01]  /*6d60*/  FMUL.FTZ R45, R45, UR8 ;  /* 0x000000082d2d7c20 */ /* 0x000fe20008410000 */
[----:B------:R-:W-:Y:S01]  /*6d70*/  F2FP.F16.F32.PACK_AB R37, R37, R36 ;  /* 0x000000242525723e */ /* 0x000fe200000000ff */
[----:B------:R1:W-:Y:S01]  /*6d80*/  STS [R230+0x2400], R99 ;  /* 0x00240063e6007388 */ /* 0x0003e20000000800 */
[----:B------:R-:W-:Y:S01]  /*6d90*/  F2FP.F16.F32.PACK_AB R39, R39, R38 ;  /* 0x000000262727723e */ /* 0x000fe200000000ff */
[----:B------:R-:W-:Y:S01]  /*6da0*/  @UP0 UIADD3 UR5, UR61, UR9, URZ ;  /* 0x000000093d050290 */ /* 0x000fe2000fffe03f */
[----:B------:R-:W-:Y:S01]  /*6db0*/  F2FP.F16.F32.PACK_AB R49, R49, R48 ;  /* 0x000000303131723e */ /* 0x000fe200000000ff */
[----:B------:R1:W-:Y:S01]  /*6dc0*/  STS [R228+0x3000], R89 ;  /* 0x00300059e4007388 */ /* 0x0003e20000000800 */
[----:B------:R-:W-:Y:S01]  /*6dd0*/  F2FP.F16.F32.PACK_AB R51, R51, R50 ;  /* 0x000000323333723e */ /* 0x000fe200000000ff */
[----:B------:R-:W-:Y:S01]  /*6de0*/  @UP0 ULDC.64 UR14, c[0x0][0x450] ;  /* 0x00011400000e0ab9 */ /* 0x000fe20000000a00 */
[----:B------:R-:W-:Y:S01]  /*6df0*/  F2FP.F16.F32.PACK_AB R41, R41, R40 ;  /* 0x000000282929723e */ /* 0x000fe200000000ff */
[----:B------:R1:W-:Y:S01]  /*6e00*/  STS [R228+0x3400], R91 ;  /* 0x0034005be4007388 */ /* 0x0003e20000000800 */
[----:B------:R-:W-:Y:S01]  /*6e10*/  F2FP.F16.F32.PACK_AB R43, R43, R42 ;  /* 0x0000002a2b2b723e */ /* 0x000fe200000000ff */
[----:B------:R-:W-:Y:S01]  /*6e20*/  @UP0 UIMAD.WIDE.U32 UR12, UR5, UR14, URZ ;  /* 0x0000000e050c02a5 */ /* 0x000fe2000f8e003f */
[----:B------:R-:W-:Y:S01]  /*6e30*/  PLOP3.LUT P0, PT, PT, PT, UP0, 0x80, 0x0 ;  /* 0x000000000000781c */ /* 0x000fe20003f0f008 */
[----:B------:R1:W-:Y:S01]  /*6e40*/  STS [R230+0x3000], R93 ;  /* 0x0030005de6007388 */ /* 0x0003e20000000800 */
[----:B------:R-:W-:Y:S01]  /*6e50*/  @UP0 UIMAD UR5, UR5, UR15, URZ ;  /* 0x0000000f050502a4 */ /* 0x000fe2000f8e023f */
[----:B------:R-:W-:Y:S01]  /*6e60*/  FMUL.FTZ R46, R46, UR8 ;  /* 0x000000082e2e7c20 */ /* 0x000fe20008410000 */
[----:B------:R-:W-:Y:S01]  /*6e70*/  FMUL.FTZ R47, R47, UR8 ;  /* 0x000000082f2f7c20 */ /* 0x000fe20008410000 */
[----:B------:R1:W-:Y:S01]  /*6e80*/  STS [R230+0x3400], R95 ;  /* 0x0034005fe6007388 */ /* 0x0003e20000000800 */
[----:B------:R-:W-:Y:S01]  /*6e90*/  @UP0 UIADD3 UR19, UR13, UR5, URZ ;  /* 0x000000050d130290 */ /* 0x000fe2000fffe03f */
[----:B------:R-:W-:-:S02]  /*6ea0*/  @UP0 UMOV UR18, UR12 ;  /* 0x0000000c00120c82 */ /* 0x000fc40008000000 */
        /* <DEDUP_REMOVED lines=15> */
[----:B------:R-:W2:Y:S01]  /*6fa0*/  S2UR UR11, SR_CTAID.Y ;  /* 0x00000000000b79c3 */ /* 0x000ea20000002600 */
[----:B------:R-:W-:Y:S01]  /*6fb0*/  USHF.R.S32.HI UR5, URZ, 0x1f, UR61 ;  /* 0x0000001f3f057899 */ /* 0x000fe2000801143d */
[----:B------:R-:W-:Y:S01]  /*6fc0*/  ULDC.64 UR14, c[0x0][0x450] ;  /* 0x00011400000e7ab9 */ /* 0x000fe20000000a00 */
[----:B------:R-:W-:Y:S02]  /*6fd0*/  ULDC.64 UR12, c[0x0][0x438] ;  /* 0x00010e00000c7ab9 */ /* 0x000fe40000000a00 */
[----:B------:R-:W-:Y:S02]  /*6fe0*/  UIMAD UR5, UR5, UR14, URZ ;  /* 0x0000000e050572a4 */ /* 0x000fe4000f8e023f */
[----:B------:R-:W-:Y:S02]  /*6ff0*/  UIMAD.WIDE.U32 UR8, UR61, UR14, URZ ;  /* 0x0000000e3d0872a5 */ /* 0x000fe4000f8e003f */
[----:B------:R-:W-:-:S04]  /*7000*/  UIMAD UR5, UR61, UR15, UR5 ;  /* 0x0000000f3d0572a4 */ /* 0x000fc8000f8e0205 */
[----:B------:R-:W-:Y:S02]  /*7010*/  UIADD3 UR9, UR9, UR5, URZ ;  /* 0x0000000509097290 */ /* 0x000fe4000fffe03f */
[----:B--2---:R-:W-:Y:S01]  /*7020*/  USHF.R.S32.HI UR16, URZ, 0x1f, UR11 ;  /* 0x0000001f3f107899 */ /* 0x004fe2000801140b */
[----:B------:R-:W2:Y:S03]  /*7030*/  S2UR UR11, SR_CTAID.Y ;  /* 0x00000000000b79c3 */ /* 0x000ea60000002600 */
[----:B------:R-:W-:Y:S02]  /*7040*/  UIMAD UR5, UR16, UR12, URZ ;  /* 0x0000000c100572a4 */ /* 0x000fe4000f8e023f */
[----:B--2---:R-:W-:Y:S02]  /*7050*/  UIMAD.WIDE.U32 UR8, UR11, UR12, UR8 ;  /* 0x0000000c0b0872a5 */ /* 0x004fe4000f8e0008 */
[----:B------:R-:W-:-:S04]  /*7060*/  UIMAD UR5, UR11, UR13, UR5 ;  /* 0x0000000d0b0572a4 */ /* 0x000fc8000f8e0205 */
[----:B------:R-:W-:Y:S01]  /*7070*/  UIADD3 UR19, UR9, UR5, URZ ;  /* 0x0000000509137290 */ /* 0x000fe2000fffe03f */
[----:B------:R-:W-:-:S11]  /*7080*/  UMOV UR18, UR8 ;  /* 0x0000000800127c82 */ /* 0x000fd60008000000 */
.L_x_477:
[----:B------:R-:W-:Y:S01]  /*7090*/  R2UR UR5, R242 ;  /* 0x00000000f20572ca */ /* 0x000fe200000e0000 */
[----:B------:R-:W-:Y:S01]  /*70a0*/  @UP0 ULDC.64 UR8, c[0x0][0x458] ;  /* 0x0001160000080ab9 */ /* 0x000fe20000000a00 */
[----:B------:R-:W-:Y:S02]  /*70b0*/  F2FP.F16.F32.PACK_AB R45, R45, R44 ;  /* 0x0000002c2d2d723e */ /* 0x000fe400000000ff */
[----:B------:R-:W-:-:S09]  /*70c0*/  F2FP.F16.F32.PACK_AB R47, R47, R46 ;  /* 0x0000002e2f2f723e */ /* 0x000fd200000000ff */
[----:B------:R-:W-:-:S04]  /*70d0*/  @UP0 UIADD3 UR5, UR61, UR5, URZ ;  /* 0x000000053d050290 */ /* 0x000fc8000fffe03f */
[----:B------:R-:W-:Y:S02]  /*70e0*/  @UP0 UIMAD.WIDE.U32 UR12, UR5, UR8, URZ ;  /* 0x00000008050c02a5 */ /* 0x000fe4000f8e003f */
[----:B------:R-:W-:-:S04]  /*70f0*/  @UP0 UIMAD UR5, UR5, UR9, URZ ;  /* 0x00000009050502a4 */ /* 0x000fc8000f8e023f */
[----:B------:R-:W-:Y:S01]  /*7100*/  @UP0 UIADD3 UR13, UR13, UR5, URZ ;  /* 0x000000050d0d0290 */ /* 0x000fe2000fffe03f */
[----:B------:R-:W-:Y:S11]  /*7110*/  @P0 BRA `(.L_x_478) ;  /* 0x0000000000380947 */ /* 0x000ff60003800000 */
        /* <DEDUP_REMOVED lines=10> */
[----:B------:R-:W-:-:S04]  /*71c0*/  UIMAD UR5, UR20, UR16, URZ ;  /* 0x00000010140572a4 */ /* 0x000fc8000f8e023f */
[----:B--2---:R-:W-:Y:S02]  /*71d0*/  UIMAD UR5, UR11, UR17, UR5 ;  /* 0x000000110b0572a4 */ /* 0x004fe4000f8e0205 */
[----:B------:R-:W-:-:S04]  /*71e0*/  UIMAD.WIDE.U32 UR12, UR11, UR16, UR12 ;  /* 0x000000100b0c72a5 */ /* 0x000fc8000f8e000c */
[----:B------:R-:W-:-:S12]  /*71f0*/  UIADD3 UR13, UR13, UR5, URZ ;  /* 0x000000050d0d7290 */ /* 0x000fd8000fffe03f */
.L_x_478:
[----:B------:R-:W-:Y:S01]  /*7200*/  R2UR UR16, R241 ;  /* 0x00000000f11072ca */ /* 0x000fe200000e0000 */
[----:B------:R-:W-:Y:S01]  /*7210*/  IMAD.U32 R5, RZ, RZ, UR14 ;  /* 0x0000000eff057e24 */ /* 0x000fe2000f8e00ff */
[--C-:B-1----:R-:W-:Y:S01]  /*7220*/  SHF.R.S32.HI R33, RZ, 0x1f, R220.reuse ;  /* 0x0000001fff217819 */ /* 0x102fe200000114dc */
[----:B------:R-:W-:Y:S01]  /*7230*/  IMAD.MOV.U32 R32, RZ, RZ, R220 ;  /* 0x000000ffff207224 */ /* 0x000fe200078e00dc */
[----:B------:R1:W-:Y:S01]  /*7240*/  STS [R230+0x7000], R45 ;  /* 0x0070002de6007388 */ /* 0x0003e20000000800 */
[----:B------:R-:W-:Y:S01]  /*7250*/  UIMAD UR10, UR60, -0x40, UR10 ;  /* 0xffffffc03c0a78a4 */ /* 0x000fe2000f8e020a */
[----:B------:R-:W-:Y:S01]  /*7260*/  IADD3 R4, R217, 0x20, RZ ;  /* 0x00000020d9047810 */ /* 0x000fe20007ffe0ff */
[----:B------:R-:W-:Y:S01]  /*7270*/  BSSY B0, `(.L_x_479) ;  /* 0x0000028000007945 */ /* 0x000fe20003800000 */
[----:B------:R1:W-:Y:S01]  /*7280*/  STS [R230+0x7400], R47 ;  /* 0x0074002fe6007388 */ /* 0x0003e20000000800 */
[----:B------:R-:W-:Y:S01]  /*7290*/  SHF.R.S32.HI R28, RZ, 0x1f, R217 ;  /* 0x0000001fff1c7819 */ /* 0x000fe200000114d9 */
[----:B------:R-:W-:Y:S03]  /*72a0*/  BAR.SYNC.DEFER_BLOCKING 0x0 ;  /* 0x0000000000007b1d */ /* 0x000fe60000010000 */
[----:B------:R-:W-:Y:S01]  /*72b0*/  USHF.R.S32.HI UR5, URZ, 0x1f, UR16 ;  /* 0x0000001f3f057899 */ /* 0x000fe20008011410 */
[----:B------:R-:W-:Y:S01]  /*72c0*/  IMAD.WIDE.U32 R6, R5, UR16, R32 ;  /* 0x0000001005067c25 */ /* 0x000fe2000f8e0020 */
[----:B------:R-:W-:-:S02]  /*72d0*/  ISETP.GE.AND P2, PT, R217, UR10, PT ;  /* 0x0000000ad9007c0c */ /* 0x000fc4000bf46270 */
[----:B------:R-:W-:Y:S01]  /*72e0*/  UIMAD UR11, UR5, UR14, URZ ;  /* 0x0000000e050b72a4 */ /* 0x000fe2000f8e023f */
[----:B------:R-:W-:Y:S02]  /*72f0*/  ISETP.GE.AND P1, PT, R4, UR10, PT ;  /* 0x0000000a04007c0c */ /* 0x000fe4000bf26270 */
[----:B------:R-:W-:Y:S01]  /*7300*/  IADD3 R6, P0, R6, UR18, RZ ;  /* 0x0000001206067c10 */ /* 0x000fe2000ff1e0ff */
[----:B------:R-:W-:Y:S01]  /*7310*/  UIMAD UR11, UR16, UR15, UR11 ;  /* 0x0000000f100b72a4 */ /* 0x000fe2000f8e020b */
[----:B------:R-:W2:Y:S05]  /*7320*/  S2UR UR16, SR_CTAID.Z ;  /* 0x00000000001079c3 */ /* 0x000eaa0000002700 */
[----:B------:R-:W-:-:S05]  /*7330*/  IMAD.U32 R5, RZ, RZ, UR11 ;  /* 0x0000000bff057e24 */ /* 0x000fca000f8e00ff */
[----:B------:R-:W-:Y:S01]  /*7340*/  IADD3.X R7, R7, UR19, R5, P0, !PT ;  /* 0x0000001307077c10 */ /* 0x000fe200087fe405 */
[----:B------:R1:W3:Y:S04]  /*7350*/  LDS.128 R24, [R226+0xd000] ;  /* 0x00d00000e2187984 */ /* 0x0002e80000000c00 */
[----:B------:R1:W4:Y:S04]  /*7360*/  LDS.128 R20, [R226+0xf000] ;  /* 0x00f00000e2147984 */ /* 0x0003280000000c00 */
[----:B------:R1:W1:Y:S01]  /*7370*/  LDS.128 R16, [R226+0x11000] ;  /* 0x01100000e2107984 */ /* 0x0002620000000c00 */
[----:B--2---:R-:W-:-:S03]  /*7380*/  USHF.R.S32.HI UR20, URZ, 0x1f, UR16 ;  /* 0x0000001f3f147899 */ /* 0x004fc60008011410 */
[----:B------:R2:W1:Y:S01]  /*7390*/  LDS.128 R12, [R226+0x13000] ;  /* 0x01300000e20c7984 */ /* 0x0004620000000c00 */
[----:B------:R-:W-:Y:S02]  /*73a0*/  ULDC.64 UR16, c[0x0][0x468] ;  /* 0x00011a0000107ab9 */ /* 0x000fe40000000a00 */
[----:B------:R-:W-:Y:S01]  /*73b0*/  UIMAD UR11, UR20, UR16, URZ ;  /* 0x00000010140b72a4 */ /* 0x000fe2000f8e023f */
[----:B------:R-:W-:-:S04]  /*73c0*/  IMAD.U32 R34, RZ, RZ, UR16 ;  /* 0x00000010ff227e24 */ /* 0x000fc8000f8e00ff */
[----:B------:R-:W2:Y:S02]  /*73d0*/  S2UR UR20, SR_CTAID.Z ;  /* 0x00000000001479c3 */ /* 0x000ea40000002700 */
[----:B--2---:R-:W-:Y:S01]  /*73e0*/  UIMAD UR17, UR20, UR17, UR11 ;  /* 0x00000011141172a4 */ /* 0x004fe2000f8e020b */
[----:B------:R-:W-:-:S05]  /*73f0*/  IMAD.WIDE.U32 R34, R34, UR20, R6 ;  /* 0x0000001422227c25 */ /* 0x000fca000f8e0006 */
[----:B------:R-:W-:Y:S01]  /*7400*/  IADD3 R31, R35, UR17, RZ ;  /* 0x00000011231f7c10 */ /* 0x000fe2000fffe0ff */
[----:B---34-:R-:W-:Y:S06]  /*7410*/  @P2 BRA `(.L_x_480) ;  /* 0x0000000000342947 */ /* 0x018fec0003800000 */
[----:B------:R-:W2:Y:S01]  /*7420*/  LDS.128 R4, [R226+0xc000] ;  /* 0x00c00000e2047984 */ /* 0x000ea20000000c00 */
[----:B------:R-:W-:Y:S01]  /*7430*/  MOV R36, R34 ;  /* 0x0000002200247202 */ /* 0x000fe20000000f00 */
[----:B------:R-:W-:Y:S01]  /*7440*/  IMAD R30, R28, UR14, RZ ;  /* 0x0000000e1c1e7c24 */ /* 0x000fe2000f8e02ff */
[----:B------:R-:W-:Y:S01]  /*7450*/  MOV R37, R31 ;  /* 0x0000001f00257202 */ /* 0x000fe20000000f00 */
[----:B------:R-:W3:Y:S01]  /*7460*/  LDS.128 R8, [R226+0xe000] ;  /* 0x00e00000e2087984 */ /* 0x000ee20000000c00 */
[----:B------:R-:W-:Y:S01]  /*7470*/  ULDC.64 UR16, c[0x0][0x3f0] ;  /* 0x0000fc0000107ab9 */ /* 0x000fe20000000a00 */
[C---:B------:R-:W-:Y:S02]  /*7480*/  IMAD R29, R217.reuse, UR15, R30 ;  /* 0x0000000fd91d7c24 */ /* 0x040fe4000f8e021e */
[----:B------:R-:W-:-:S05]  /*7490*/  IMAD.WIDE.U32 R36, R217, UR14, R36 ;  /* 0x0000000ed9247c25 */ /* 0x000fca000f8e0024 */
[----:B------:R-:W-:Y:S02]  /*74a0*/  IADD3 R29, R29, R37, RZ ;  /* 0x000000251d1d7210 */ /* 0x000fe40007ffe0ff */
[----:B------:R-:W-:-:S04]  /*74b0*/  LEA R38, P0, R36, UR16, 0x1 ;  /* 0x0000001024267c11 */ /* 0x000fc8000f8008ff */
[----:B------:R-:W-:-:S05]  /*74c0*/  LEA.HI.X R39, R36, UR17, R29, 0x1, P0 ;  /* 0x0000001124277c11 */ /* 0x000fca00080f0c1d */
[----:B--2---:R2:W-:Y:S04]  /*74d0*/  STG.E.128 desc[UR6][R38.64], R4 ;  /* 0x0000000426007986 */ /* 0x0045e8000c101d06 */
[----:B---3--:R2:W-:Y:S02]  /*74e0*/  STG.E.128 desc[UR6][R38.64+0x80], R8 ;  /* 0x0000800826007986 */ /* 0x0085e4000c101d06 */
.L_x_480:
[----:B------:R-:W-:Y:S05]  /*74f0*/  BSYNC B0 ;  /* 0x0000000000007941 */ /* 0x000fea0003800000 */
.L_x_479:
[----:B------:R-:W-:Y:S04]  /*7500*/  BSSY B0, `(.L_x_481) ;  /* 0x000000e000007945 */ /* 0x000fe80003800000 */
[----:B------:R-:W-:Y:S05]  /*7510*/  @P1 BRA `(.L_x_482) ;  /* 0x0000000000301947 */ /* 0x000fea0003800000 */
[----:B--2---:R-:W-:Y:S01]  /*7520*/  IADD3 R5, P0, R217, 0x20, RZ ;  /* 0x00000020d9057810 */ /* 0x004fe20007f1e0ff */
[----:B------:R-:W-:Y:S01]  /*7530*/  ULDC.64 UR10, c[0x0][0x3f0] ;  /* 0x0000fc00000a7ab9 */ /* 0x000fe20000000a00 */
[----:B------:R-:W-:Y:S02]  /*7540*/  MOV R30, R34 ;  /* 0x00000022001e7202 */ /* 0x000fe40000000f00 */
[----:B------:R-:W-:-:S03]  /*7550*/  IADD3.X R4, RZ, R28, RZ, P0, !PT ;  /* 0x0000001cff047210 */ /* 0x000fc600007fe4ff */
[----:B------:R-:W-:-:S04]  /*7560*/  IMAD.WIDE.U32 R6, R5, UR14, R30 ;  /* 0x0000000e05067c25 */ /* 0x000fc8000f8e001e */
[----:B------:R-:W-:Y:S01]  /*7570*/  IMAD R4, R4, UR14, RZ ;  /* 0x0000000e04047c24 */ /* 0x000fe2000f8e02ff */
[----:B------:R-:W-:-:S03]  /*7580*/  LEA R8, P0, R6, UR10, 0x1 ;  /* 0x0000000a06087c11 */ /* 0x000fc6000f8008ff */
[----:B------:R-:W-:-:S05]  /*7590*/  IMAD R4, R5, UR15, R4 ;  /* 0x0000000f05047c24 */ /* 0x000fca000f8e0204 */
[----:B------:R-:W-:-:S04]  /*75a0*/  IADD3 R4, R4, R7, RZ ;  /* 0x0000000704047210 */ /* 0x000fc80007ffe0ff */
[----:B------:R-:W-:-:S05]  /*75b0*/  LEA.HI.X R9, R6, UR11, R4, 0x1, P0 ;  /* 0x0000000b06097c11 */ /* 0x000fca00080f0c04 */
[----:B------:R3:W-:Y:S04]  /*75c0*/  STG.E.128 desc[UR6][R8.64], R24 ;  /* 0x0000001808007986 */ /* 0x0007e8000c101d06 */
[----:B------:R3:W-:Y:S02]  /*75d0*/  STG.E.128 desc[UR6][R8.64+0x80], R20 ;  /* 0x0000801408007986 */ /* 0x0007e4000c101d06 */
.L_x_482:
[----:B------:R-:W-:Y:S05]  /*75e0*/  BSYNC B0 ;  /* 0x0000000000007941 */ /* 0x000fea0003800000 */
.L_x_481:
[----:B------:R-:W4:Y:S01]  /*75f0*/  S2UR UR10, SR_CTAID.Z ;  /* 0x00000000000a79c3 */ /* 0x000f220000002700 */
[----:B------:R-:W-:Y:S01]  /*7600*/  R2UR UR11, R241 ;  /* 0x00000000f10b72ca */ /* 0x000fe200000e0000 */
[----:B--23--:R2:W3:Y:S01]  /*7610*/  LDS.128 R8, [R226+0x10000] ;  /* 0x01000000e2087984 */ /* 0x00c4e20000000c00 */
[----:B------:R-:W-:Y:S01]  /*7620*/  IMAD.U32 R21, RZ, RZ, UR8 ;  /* 0x00000008ff157e24 */ /* 0x000fe2000f8e00ff */
[----:B------:R-:W-:Y:S01]  /*7630*/  UIMAD UR5, UR5, UR8, URZ ;  /* 0x00000008050572a4 */ /* 0x000fe2000f8e023f */
[----:B------:R-:W-:Y:S01]  /*7640*/  BSSY B0, `(.L_x_483) ;  /* 0x000001b000007945 */ /* 0x000fe20003800000 */
[----:B------:R2:W1:Y:S02]  /*7650*/  LDS.128 R4, [R226+0x12000] ;  /* 0x01200000e2047984 */ /* 0x0004640000000c00 */
[----:B------:R-:W2:Y:S06]  /*7660*/  S2UR UR14, SR_CTAID.Z ;  /* 0x00000000000e79c3 */ /* 0x000eac0000002700 */
[----:B------:R-:W-:Y:S01]  /*7670*/  IMAD.WIDE.U32 R20, R21, UR11, R32 ;  /* 0x0000000b15147c25 */ /* 0x000fe2000f8e0020 */
[----:B------:R-:W-:-:S02]  /*7680*/  UIMAD UR5, UR11, UR9, UR5 ;  /* 0x000000090b0572a4 */ /* 0x000fc4000f8e0205 */
[----:B------:R-:W-:-:S04]  /*7690*/  IADD3 R22, P0, R20, UR12, RZ ;  /* 0x0000000c14167c10 */ /* 0x000fc8000ff1e0ff */
[----:B------:R-:W-:Y:S01]  /*76a0*/  IMAD.U32 R20, RZ, RZ, UR5 ;  /* 0x00000005ff147e24 */ /* 0x000fe2000f8e00ff */
[----:B----4-:R-:W-:-:S04]  /*76b0*/  USHF.R.S32.HI UR15, URZ, 0x1f, UR10 ;  /* 0x0000001f3f0f7899 */ /* 0x010fc8000801140a */
[----:B------:R-:W-:Y:S01]  /*76c0*/  IADD3.X R23, R21, UR13, R20, P0, !PT ;  /* 0x0000000d15177c10 */ /* 0x000fe200087fe414 */
[----:B------:R-:W-:Y:S02]  /*76d0*/  ULDC.64 UR10, c[0x0][0x470] ;  /* 0x00011c00000a7ab9 */ /* 0x000fe40000000a00 */
[----:B------:R-:W-:Y:S01]  /*76e0*/  UIMAD UR5, UR15, UR10, URZ ;  /* 0x0000000a0f0572a4 */ /* 0x000fe2000f8e023f */
[----:B------:R-:W-:-:S03]  /*76f0*/  MOV R20, UR10 ;  /* 0x0000000a00147c02 */ /* 0x000fc60008000f00 */
[----:B--2---:R-:W-:Y:S02]  /*7700*/  UIMAD UR11, UR14, UR11, UR5 ;  /* 0x0000000b0e0b72a4 */ /* 0x004fe4000f8e0205 */
        /* <DEDUP_REMOVED lines=12> */
[----:B---3--:R2:W-:Y:S04]  /*77d0*/  STG.E.128 desc[UR6][R26.64], R8 ;  /* 0x000000081a007986 */ /* 0x0085e8000c101d06 */
[----:B-1----:R2:W-:Y:S02]  /*77e0*/  STG.E.128 desc[UR6][R26.64+0x80], R4 ;  /* 0x000080041a007986 */ /* 0x0025e4000c101d06 */
.L_x_484:
[----:B------:R-:W-:Y:S05]  /*77f0*/  BSYNC B0 ;  /* 0x0000000000007941 */ /* 0x000fea0003800000 */
.L_x_483:
[----:B------:R-:W-:Y:S05]  /*7800*/  @P1 BRA `(.L_x_473) ;  /* 0x0000000000301947 */ /* 0x000fea0003800000 */
[----:B-12---:R-:W-:Y:S01]  /*7810*/  IADD3 R4, P0, R217, 0x20, RZ ;  /* 0x00000020d9047810 */ /* 0x006fe20007f1e0ff */
        /* <DEDUP_REMOVED lines=9> */
[----:B------:R4:W-:Y:S04]  /*78b0*/  STG.E.128 desc[UR6][R4.64], R16 ;  /* 0x0000001004007986 */ /* 0x0009e8000c101d06 */
[----:B------:R4:W-:Y:S02]  /*78c0*/  STG.E.128 desc[UR6][R4.64+0x80], R12 ;  /* 0x0000800c04007986 */ /* 0x0009e4000c101d06 */
.L_x_473:
[----:B------:R-:W-:Y:S05]  /*78d0*/  BSYNC B1 ;  /* 0x0000000000017941 */ /* 0x000fea0003800000 */
.L_x_459:
[----:B------:R-:W-:Y:S01]  /*78e0*/  R2UR UR8, R218 ;  /* 0x00000000da0872ca */ /* 0x000fe200000e0000 */
[----:B------:R-:W-:Y:S02]  /*78f0*/  ULDC UR5, c[0x0][0xc] ;  /* 0x0000030000057ab9 */ /* 0x000fe40000000800 */
[----:B------:R-:W-:-:S10]  /*7900*/  UIADD3 UR60, UR5, UR60, URZ ;  /* 0x0000003c053c7290 */ /* 0x000fd4000fffe03f */
[----:B------:R-:W-:-:S06]  /*7910*/  UISETP.GE.AND UP0, UPT, UR60, UR8, UPT ;  /* 0x000000083c00728c */ /* 0x000fcc000bf06270 */
[----:B------:R-:W-:-:S13]  /*7920*/  PLOP3.LUT P0, PT, PT, PT, UP0, 0x80, 0x0 ;  /* 0x000000000000781c */ /* 0x000fda0003f0f008 */
[----:B------:R-:W-:Y:S05]  /*7930*/  @P0 BRA `(.L_x_485) ;  /* 0x0000000000040947 */ /* 0x000fea0003800000 */
[----:B------:R-:W-:Y:S05]  /*7940*/  BRA `(.L_x_486) ;  /* 0xffffff8c00f87947 */ /* 0x000fea000383ffff */
.L_x_485:
[----:B------:R-:W-:Y:S05]  /*7950*/  EXIT ;  /* 0x000000000000794d */ /* 0x000fea0003800000 */
.L_x_487:
        /* <DEDUP_REMOVED lines=10> */
.L_x_1079:


//--------------------- .text._ZN5flash44flash_bwd_dq_dk_dv_loop_seqk_parallel_kernelI23Flash_bwd_kernel_traitsILi128ELi64ELi64ELi8ELi4ELi2ELi2ELb1ELb0EN7cutlass6half_tE19Flash_kernel_traitsILi128ELi64ELi64ELi8ES3_EELb0ELb1ELb0ELb0ELb0ELb1ELb1EEEvNS_16Flash_bwd_paramsE --------------------------
	.section	.text._ZN5flash44flash_bwd_dq_dk_dv_loop_seqk_parallel_kernelI23Flash_bwd_kernel_traitsILi128ELi64ELi64ELi8ELi4ELi2ELi2ELb1ELb0EN7cutlass6half_tE19Flash_kernel_traitsILi128ELi64ELi64ELi8ES3_EELb0ELb1ELb0ELb0ELb0ELb1ELb1EEEvNS_16Flash_bwd_paramsE,"ax",@progbits
	.align	128
        .global         _ZN5flash44flash_bwd_dq_dk_dv_loop_seqk_parallel_kernelI23Flash_bwd_kernel_traitsILi128ELi64ELi64ELi8ELi4ELi2ELi2ELb1ELb0EN7cutlass6half_tE19Flash_kernel_traitsILi128ELi64ELi64ELi8ES3_EELb0ELb1ELb0ELb0ELb0ELb1ELb1EEEvNS_16Flash_bwd_paramsE
        .type           _ZN5flash44flash_bwd_dq_dk_dv_loop_seqk_parallel_kernelI23Flash_bwd_kernel_traitsILi128ELi64ELi64ELi8ELi4ELi2ELi2ELb1ELb0EN7cutlass6half_tE19Flash_kernel_traitsILi128ELi64ELi64ELi8ES3_EELb0ELb1ELb0ELb0ELb0ELb1ELb1EEEvNS_16Flash_bwd_paramsE,@function
        .size           _ZN5flash44flash_bwd_dq_dk_dv_loop_seqk_parallel_kernelI23Flash_bwd_kernel_traitsILi128ELi64ELi64ELi8ELi4ELi2ELi2ELb1ELb0EN7cutlass6half_tE19Flash_kernel_traitsILi128ELi64ELi64ELi8ES3_EELb0ELb1ELb0ELb0ELb0ELb1ELb1EEEvNS_16Flash_bwd_paramsE,(.L_x_1080 - _ZN5flash44flash_bwd_dq_dk_dv_loop_seqk_parallel_kernelI23Flash_bwd_kernel_traitsILi128ELi64ELi64ELi8ELi4ELi2ELi2ELb1ELb0EN7cutlass6half_tE19Flash_kernel_traitsILi128ELi64ELi64ELi8ES3_EELb0ELb1ELb0ELb0ELb0ELb1ELb1EEEvNS_16Flash_bwd_paramsE)
        .other          _ZN5flash44flash_bwd_dq_dk_dv_loop_seqk_parallel_kernelI23Flash_bwd_kernel_traitsILi128ELi64ELi64ELi8ELi4ELi2ELi2ELb1ELb0EN7cutlass6half_tE19Flash_kernel_traitsILi128ELi64ELi64ELi8ES3_EELb0ELb1ELb0ELb0ELb0ELb1ELb1EEEvNS_16Flash_bwd_paramsE,@"STO_CUDA_ENTRY STV_DEFAULT"
_ZN5flash44flash_bwd_dq_dk_dv_loop_seqk_parallel_kernelI23Flash_bwd_kernel_traitsILi128ELi64ELi64ELi8ELi4ELi2ELi2ELb1ELb0EN7cutlass6half_tE19Flash_kernel_traitsILi128ELi64ELi64ELi8ES3_EELb0ELb1ELb0ELb0ELb0ELb1ELb1EEEvNS_16Flash_bwd_paramsE:
.text._ZN5flash44flash_bwd_dq_dk_dv_loop_seqk_parallel_kernelI23Flash_bwd_kernel_traitsILi128ELi64ELi64ELi8ELi4ELi2ELi2ELb1ELb0EN7cutlass6half_tE19Flash_kernel_traitsILi128ELi64ELi64ELi8ES3_EELb0ELb1ELb0ELb0ELb0ELb1ELb1EEEvNS_16Flash_bwd_paramsE:
        /* <DEDUP_REMOVED lines=85> */
[----:B------:R-:W-:Y:S01]  /*0550*/  LOP3.LUT R9, R9, 0x7ffffffc, RZ, 0xc0, !PT ;  /* 0x7ffffffc09097812 */ /* 0x000fe200078ec0ff */
[----:B------:R-:W-:Y:S01]  /*0560*/  IMAD.IADD R215, R0, 0x1, R215 ;  /* 0x0000000100d77824 */ /* 0x000fe200078e02d7 */
[----:B------:R-:W-:Y:S01]  /*0570*/  R2P PR, R7, 0x6 ;  /* 0x0000000607007804 */ /* 0x000fe20000000000 */
[----:B------:R-:W-:Y:S01]  /*0580*/  IMAD R223, R10, 0x200, R223 ;  /* 0x000002000adf7824 */ /* 0x000fe200078e02df */
[----:B------:R-:W-:Y:S01]  /*0590*/  LOP3.LUT R210, R210, 0x8, R17, 0xf8, !PT ;  /* 0x00000008d2d27812 */ /* 0x000fe200078ef811 */
[----:B------:R-:W-:Y:S01]  /*05a0*/  IMAD.SHL.U32 R0, R10, 0x8, RZ ;  /* 0x000000080a007824 */ /* 0x000fe200078e00ff */
[----:B------:R-:W-:Y:S01]  /*05b0*/  LOP3.LUT R5, R5, 0x1c0, RZ, 0xc0, !PT ;  /* 0x000001c005057812 */ /* 0x000fe200078ec0ff */
[----:B------:R-:W-:Y:S01]  /*05c0*/  IMAD.SHL.U32 R10, R7, 0x40, RZ ;  /* 0x00000040070a7824 */ /* 0x000fe200078e00ff */
[----:B------:R-:W-:Y:S01]  /*05d0*/  LOP3.LUT R210, R13, R210, R11, 0xf6, !PT ;  /* 0x000000d20dd27212 */ /* 0x000fe200078ef60b */
[----:B------:R-:W-:Y:S01]  /*05e0*/  IMAD.SHL.U32 R7, R8, 0x20, RZ ;  /* 0x0000002008077824 */ /* 0x000fe200078e00ff */
[----:B------:R-:W-:Y:S01]  /*05f0*/  LOP3.LUT R0, R0, 0x18, RZ, 0xc0, !PT ;  /* 0x0000001800007812 */ /* 0x000fe200078ec0ff */
[----:B------:R-:W-:Y:S01]  /*0600*/  IMAD.IADD R9, R6, 0x1, -R9 ;  /* 0x0000000106097824 */ /* 0x000fe200078e0a09 */
[----:B------:R-:W-:Y:S01]  /*0610*/  LOP3.LUT R8, R10, 0x1c0, RZ, 0xc0, !PT ;  /* 0x000001c00a087812 */ /* 0x000fe200078ec0ff */
[----:B------:R-:W-:Y:S01]  /*0620*/  IMAD.SHL.U32 R11, R4, 0x20, RZ ;  /* 0x00000020040b7824 */ /* 0x000fe200078e00ff */
[----:B------:R-:W-:Y:S01]  /*0630*/  LOP3.LUT R222, R7, 0x6, R222, 0xf8, !PT ;  /* 0x0000000607de7812 */ /* 0x000fe200078ef8de */
[----:B------:R-:W-:Y:S01]  /*0640*/  IMAD.SHL.U32 R9, R9, 0x2, RZ ;  /* 0x0000000209097824 */ /* 0x000fe200078e00ff */
[----:B------:R-:W-:Y:S01]  /*0650*/  LOP3.LUT R6, R8, 0x20, R7, 0xf8, !PT ;  /* 0x0000002008067812 */ /* 0x000fe200078ef807 */
[----:B------:R-:W-:Y:S01]  /*0660*/  IMAD.SHL.U32 R4, R4, 0x8, RZ ;  /* 0x0000000804047824 */ /* 0x000fe200078e00ff */
[----:B------:R-:W-:Y:S01]  /*0670*/  SHF.R.U32.HI R7, RZ, 0x3, R8 ;  /* 0x00000003ff077819 */ /* 0x000fe20000011608 */
[----:B------:R-:W-:Y:S01]  /*0680*/  IMAD R229, R216, 0x400, R9 ;  /* 0x00000400d8e57824 */ /* 0x000fe200078e0209 */
[----:B------:R-:W-:Y:S01]  /*0690*/  LOP3.LUT R214, R0, 0x20, R11, 0xf8, !PT ;  /* 0x0000002000d67812 */ /* 0x000fe200078ef80b */
[----:B------:R-:W-:Y:S01]  /*06a0*/  IMAD R9, R2, 0x400, R9 ;  /* 0x0000040002097824 */ /* 0x000fe200078e0209 */
[----:B------:R-:W-:-:S02]  /*06b0*/  LOP3.LUT R6, R6, R7, RZ, 0x3c, !PT ;  /* 0x0000000706067212 */ /* 0x000fc400078e3cff */
[----:B------:R-:W-:Y:S02]  /*06c0*/  SHF.R.U32.HI R209, RZ, 0x3, R5 ;  /* 0x00000003ffd17819 */ /* 0x000fe40000011605 */
[----:B------:R-:W-:Y:S01]  /*06d0*/  LOP3.LUT R3, R3, 0xfffffe00, RZ, 0xc0, !PT ;  /* 0xfffffe0003037812 */ /* 0x000fe200078ec0ff */
[----:B------:R-:W-:Y:S01]  /*06e0*/  IMAD.IADD R229, R229, 0x1, R6 ;  /* 0x00000001e5e57824 */ /* 0x000fe200078e0206 */
[----:B------:R-:W-:Y:S02]  /*06f0*/  LOP3.LUT R230, R7, R8, R0, 0x1e, !PT ;  /* 0x0000000807e67212 */ /* 0x000fe400078e1e00 */
[----:B------:R-:W-:Y:S01]  /*0700*/  LOP3.LUT R4, R5, 0x8, R4, 0xf8, !PT ;  /* 0x0000000805047812 */ /* 0x000fe200078ef804 */
[----:B------:R-:W-:Y:S01]  /*0710*/  IMAD R216, R216, 0x400, R3 ;  /* 0x00000400d8d87824 */ /* 0x000fe200078e0203 */
[----:B------:R-:W-:Y:S01]  /*0720*/  LOP3.LUT R214, R209, R214, R5, 0x1e, !PT ;  /* 0x000000d6d1d67212 */ /* 0x000fe200078e1e05 */
[----:B------:R-:W-:Y:S01]  /*0730*/  IMAD.MOV.U32 R5, RZ, RZ, 0x20 ;  /* 0x00000020ff057424 */ /* 0x000fe200078e00ff */
[----:B------:R-:W-:Y:S01]  /*0740*/  LOP3.LUT R209, R4, R209, RZ, 0x3c, !PT ;  /* 0x000000d104d17212 */ /* 0x000fe200078e3cff */
[----:B------:R-:W-:Y:S01]  /*0750*/  IMAD R2, R2, 0x400, R3 ;  /* 0x0000040002027824 */ /* 0x000fe200078e0203 */
[----:B------:R-:W-:Y:S01]  /*0760*/  LOP3.LUT R214, R214, R3, RZ, 0xfc, !PT ;  /* 0x00000003d6d67212 */ /* 0x000fe200078efcff */
[----:B------:R-:W-:Y:S01]  /*0770*/  IMAD.IADD R230, R9, 0x1, R230 ;  /* 0x0000000109e67824 */ /* 0x000fe200078e02e6 */
[----:B------:R-:W-:Y:S01]  /*0780*/  SEL R5, R5, 0xffffffe0, !P4 ;  /* 0xffffffe005057807 */ /* 0x000fe20006000000 */
[----:B------:R-:W-:Y:S01]  /*0790*/  IMAD.MOV.U32 R3, RZ, RZ, 0x40 ;  /* 0x00000040ff037424 */ /* 0x000fe200078e00ff */
[----:B------:R-:W-:Y:S01]  /*07a0*/  LEA R212, R215, UR5, 0x1 ;  /* 0x00000005d7d47c11 */ /* 0x000fe2000f8e08ff */
[----:B------:R-:W-:Y:S01]  /*07b0*/  IMAD.IADD R216, R216, 0x1, R209 ;  /* 0x00000001d8d87824 */ /* 0x000fe200078e02d1 */
[----:B------:R-:W-:Y:S01]  /*07c0*/  LEA R229, R229, UR4, 0x1 ;  /* 0x00000004e5e57c11 */ /* 0x000fe2000f8e08ff */
[----:B------:R-:W-:Y:S01]  /*07d0*/  IMAD.IADD R209, R209, 0x1, R2 ;  /* 0x00000001d1d17824 */ /* 0x000fe200078e0202 */
[----:B------:R-:W-:Y:S01]  /*07e0*/  SEL R3, R3, 0xffffffc0, !P3 ;  /* 0xffffffc003037807 */ /* 0x000fe20005800000 */
[----:B------:R-:W-:Y:S01]  /*07f0*/  IMAD.IADD R213, R212, 0x1, R5 ;  /* 0x00000001d4d57824 */ /* 0x000fe200078e0205 */
[----:B------:R-:W-:Y:S01]  /*0800*/  SEL R236, R236, 0x10, !P0 ;  /* 0x00000010ecec7807 */ /* 0x000fe20004000000 */
[----:B------:R-:W-:Y:S01]  /*0810*/  VIADD R231, R229, 0x20 ;  /* 0x00000020e5e77836 */ /* 0x000fe20000000000 */
[----:B------:R-:W-:Y:S01]  /*0820*/  IADD3 R0, R5, -0x4000, R212 ;  /* 0xffffc00005007810 */ /* 0x000fe20007ffe0d4 */
[C---:B------:R-:W-:Y:S01]  /*0830*/  @P1 VIADD R231, R229.reuse, 0xffffffe0 ;  /* 0xffffffe0e5e71836 */ /* 0x040fe20000000000 */
[----:B------:R-:W-:Y:S01]  /*0840*/  LEA R230, R230, UR6, 0x1 ;  /* 0x00000006e6e67c11 */ /* 0x000fe2000f8e08ff */
[----:B------:R-:W-:Y:S01]  /*0850*/  IMAD.IADD R233, R229, 0x1, R236 ;  /* 0x00000001e5e97824 */ /* 0x000fe200078e02ec */
[----:B------:R-:W-:Y:S01]  /*0860*/  LEA R210, R210, UR4, 0x1 ;  /* 0x00000004d2d27c11 */ /* 0x000fe2000f8e08ff */
[----:B------:R-:W-:Y:S01]  /*0870*/  IMAD.IADD R211, R3, 0x1, R0 ;  /* 0x0000000103d37824 */ /* 0x000fe200078e0200 */
[----:B------:R-:W-:Y:S01]  /*0880*/  LEA R224, R223, UR4, 0x1 ;  /* 0x00000004dfe07c11 */ /* 0x000fe2000f8e08ff */
[----:B------:R-:W-:Y:S01]  /*0890*/  VIADD R232, R230, 0x40 ;  /* 0x00000040e6e87836 */ /* 0x000fe20000000000 */
[----:B------:R-:W-:Y:S01]  /*08a0*/  LEA R209, R209, UR5, 0x1 ;  /* 0x00000005d1d17c11 */ /* 0x000fe2000f8e08ff */
[----:B------:R-:W-:Y:S01]  /*08b0*/  IMAD.IADD R212, R212, 0x1, R3 ;  /* 0x00000001d4d47824 */ /* 0x000fe200078e0203 */
[----:B------:R-:W-:Y:S01]  /*08c0*/  ULDC.64 UR6, c[0x0][0x208] ;  /* 0x0000820000067ab9 */ /* 0x000fe20000000a00 */
[----:B------:R-:W-:-:S02]  /*08d0*/  IMAD.IADD R0, R3, 0x1, R210 ;  /* 0x0000000103007824 */ /* 0x000fc400078e02d2 */
[----:B------:R-:W-:Y:S02]  /*08e0*/  @P2 VIADD R232, R230, 0xffffffc0 ;  /* 0xffffffc0e6e82836 */ /* 0x000fe40000000000 */
[----:B------:R-:W-:-:S07]  /*08f0*/  IMAD.IADD R236, R236, 0x1, R231 ;  /* 0x00000001ecec7824 */ /* 0x000fce00078e02e7 */
.L_x_516:
        /* <DEDUP_REMOVED lines=67> */
.L_x_488:
        /* <DEDUP_REMOVED lines=16> */
[----:B------:R-:W-:Y:S01]  /*0e30*/  UIMAD UR28, UR50, UR9, UR8 ;  /* 0x00000009321c72a4 */ /* 0x000fe2000f8e0208 */
[----:B------:R-:W-:Y:S02]  /*0e40*/  ULDC.64 UR38, c[0x0][0x240] ;  /* 0x0000900000267ab9 */ /* 0x000fe40000000a00 */
[----:B------:R-:W-:Y:S01]  /*0e50*/  @!UP0 ULDC.64 UR8, c[0x0][0x418] ;  /* 0x0001060000088ab9 */ /* 0x000fe20000000a00 */
[----:B------:R-:W-:Y:S01]  /*0e60*/  ULDC UR22, c[0x0][0x2dc] ;  /* 0x0000b70000167ab9 */ /* 0x000fe20000000800 */
[----:B------:R-:W-:Y:S01]  /*0e70*/  ULDC UR40, c[0x0][0x270] ;  /* 0x00009c0000287ab9 */ /* 0x000fe20000000800 */
[----:B------:R-:W-:Y:S02]  /*0e80*/  USEL UR29, UR12, URZ, UP2 ;  /* 0x0000003f0c1d7287 */ /* 0x000fe40009000000 */
[----:B------:R-:W-:Y:S02]  /*0e90*/  @!UP0 UIMAD.WIDE.U32 UR30, UR50, UR8, URZ ;  /* 0x00000008321e82a5 */ /* 0x000fe4000f8e003f */
[----:B------:R-:W-:Y:S01]  /*0ea0*/  UIMAD.WIDE.U32 UR12, UR16, UR38, URZ ;  /* 0x00000026100c72a5 */ /* 0x000fe2000f8e003f */
[----:B-1----:R-:W-:Y:S01]  /*0eb0*/  IABS R5, R2 ;  /* 0x0000000200057213 */ /* 0x002fe20000000000 */
[----:B------:R-:W-:Y:S01]  /*0ec0*/  UIMAD UR24, UR16, UR39, URZ ;  /* 0x00000027101872a4 */ /* 0x000fe2000f8e023f */
[----:B------:R-:W-:Y:S01]  /*0ed0*/  ISETP.NE.AND P3, PT, R2, RZ, PT ;  /* 0x000000ff0200720c */ /* 0x000fe20003f65270 */
[----:B------:R-:W-:Y:S01]  /*0ee0*/  USEL UR58, UR14, UR12, !UP0 ;  /* 0x0000000c0e3a7287 */ /* 0x000fe2000c000000 */
[----:B------:R-:W1:Y:S01]  /*0ef0*/  I2F.RP R6, R5 ;  /* 0x0000000500067306 */ /* 0x000e620000209400 */
[----:B------:R-:W-:-:S02]  /*0f00*/  UIADD3 UR28, UR15, UR28, URZ ;  /* 0x0000001c0f1c7290 */ /* 0x000fc4000fffe03f */
[----:B------:R-:W-:Y:S02]  /*0f10*/  @UP0 UIADD3 UR28, UR13, UR24, URZ ;  /* 0x000000180d1c0290 */ /* 0x000fe4000fffe03f */
[----:B--2---:R-:W-:Y:S01]  /*0f20*/  UIMAD.WIDE.U32 UR26, UR5, UR10, URZ ;  /* 0x0000000a051a72a5 */ /* 0x004fe2000f8e003f */
[----:B------:R-:W-:Y:S01]  /*0f30*/  ULDC.U8 UR20, c[0x0][0x3d8] ;  /* 0x0000f60000147ab9 */ /* 0x000fe20000000000 */
[----:B------:R-:W-:Y:S02]  /*0f40*/  USHF.L.U64.HI UR17, UR50, 0x7, UR61 ;  /* 0x0000000732117899 */ /* 0x000fe4000801023d */
[----:B------:R-:W-:Y:S02]  /*0f50*/  UIMAD UR37, UR5, UR11, UR27 ;  /* 0x0000000b052572a4 */ /* 0x000fe4000f8e021b */
[----:B------:R-:W-:Y:S02]  /*0f60*/  @!UP0 UIMAD UR5, UR61, UR8, URZ ;  /* 0x000000083d0582a4 */ /* 0x000fe4000f8e023f */
[----:B------:R-:W-:Y:S01]  /*0f70*/  USHF.R.S32.HI UR27, URZ, 0x1f, UR33 ;  /* 0x0000001f3f1b7899 */ /* 0x000fe20008011421 */
[----:B-1----:R-:W1:Y:S01]  /*0f80*/  MUFU.RCP R6, R6 ;  /* 0x0000000600067308 */ /* 0x002e620000001000 */
[----:B------:R-:W-:-:S02]  /*0f90*/  @!UP0 UIMAD UR32, UR50, UR9, UR5 ;  /* 0x00000009322082a4 */ /* 0x000fc4000f8e0205 */
[----:B------:R-:W-:Y:S01]  /*0fa0*/  UIADD3 UR5, UR44, 0x3f, URZ ;  /* 0x0000003f2c057890 */ /* 0x000fe2000fffe03f */
[----:B------:R-:W-:Y:S01]  /*0fb0*/  @UP0 ULDC.64 UR10, c[0x0][0x420] ;  /* 0x00010800000a0ab9 */ /* 0x000fe20000000a00 */
[----:B------:R-:W-:Y:S02]  /*0fc0*/  UIMAD.WIDE UR8, UR22, UR40, URZ ;  /* 0x00000028160872a5 */ /* 0x000fe4000f8e023f */
[----:B------:R-:W-:Y:S02]  /*0fd0*/  USHF.R.S32.HI UR18, URZ, 0x1f, UR5 ;  /* 0x0000001f3f127899 */ /* 0x000fe40008011405 */
[----:B------:R-:W-:Y:S02]  /*0fe0*/  @UP0 UIMAD.WIDE.U32 UR34, UR16, UR10, URZ ;  /* 0x0000000a102202a5 */ /* 0x000fe4000f8e003f */
[----:B------:R-:W-:Y:S02]  /*0ff0*/  ULEA.HI UR18, UR18, UR5, URZ, 0x6 ;  /* 0x0000000512127291 */ /* 0x000fe4000f8f303f */
[----:B------:R-:W-:-:S02]  /*1000*/  UIMAD UR5, UR27, UR50, URZ ;  /* 0x000000321b0572a4 */ /* 0x000fc4000f8e023f */
[----:B------:R-:W-:Y:S01]  /*1010*/  @UP0 UIMAD UR52, UR16, UR11, UR35 ;  /* 0x0000000b103402a4 */ /* 0x000fe2000f8e0223 */
[----:B-1----:R-:W-:Y:S01]  /*1020*/  VIADD R6, R6, 0xffffffe ;  /* 0x0ffffffe06067836 */ /* 0x002fe20000000000 */
[----:B------:R-:W-:Y:S02]  /*1030*/  UIMAD.WIDE.U32 UR10, UR50, UR33, URZ ;  /* 0x00000021320a72a5 */ /* 0x000fe4000f8e003f */
[----:B------:R-:W-:Y:S01]  /*1040*/  UIMAD UR5, UR61, UR33, UR5 ;  /* 0x000000213d0572a4 */ /* 0x000fe2000f8e0205 */
[----:B------:R-:W1:Y:S01]  /*1050*/  F2I.FTZ.U32.TRUNC.NTZ R7, R6 ;  /* 0x0000000600077305 */ /* 0x000e62000021f000 */
[----:B------:R-:W-:Y:S02]  /*1060*/  UIMAD.WIDE.U32 UR14, UR8, UR10, URZ ;  /* 0x0000000a080e72a5 */ /* 0x000fe4000f8e003f */
[----:B------:R-:W-:Y:S02]  /*1070*/  UIMAD UR12, UR9, UR10, URZ ;  /* 0x0000000a090c72a4 */ /* 0x000fe4000f8e023f */
[----:B------:R-:W-:-:S02]  /*1080*/  UIADD3 UR5, UR11, UR5, URZ ;  /* 0x000000050b057290 */ /* 0x000fc4000fffe03f */
[----:B------:R-:W-:Y:S02]  /*1090*/  UIMAD.WIDE.U32 UR10, UR8, UR16, URZ ;  /* 0x00000010080a72a5 */ /* 0x000fe4000f8e003f */
[----:B------:R-:W-:Y:S02]  /*10a0*/  ULOP3.LUT UR13, UR18, 0xffffffc0, URZ, 0xc0, !UPT ;  /* 0xffffffc0120d7892 */ /* 0x000fe4000f8ec03f */
[----:B------:R-:W-:Y:S02]  /*10b0*/  UISETP.NE.AND UP3, UPT, UR20, URZ, UPT ;  /* 0x0000003f1400728c */ /* 0x000fe4000bf65270 */
[----:B------:R-:W-:Y:S01]  /*10c0*/  UIMAD UR5, UR8, UR5, UR12 ;  /* 0x00000005080572a4 */ /* 0x000fe2000f8e020c */
[----:B-1----:R-:W-:Y:S01]  /*10d0*/  IMAD.MOV R4, RZ, RZ, -R7 ;  /* 0x000000ffff047224 */ /* 0x002fe200078e0a07 */
[----:B------:R-:W-:Y:S01]  /*10e0*/  USEL UR59, UR14, UR10, !UP0 ;  /* 0x0000000a0e3b7287 */ /* 0x000fe2000c000000 */
[----:B------:R-:W-:Y:S01]  /*10f0*/  IMAD.MOV.U32 R6, RZ, RZ, RZ ;  /* 0x000000ffff067224 */ /* 0x000fe200078e00ff */
[----:B------:R-:W-:Y:S01]  /*1100*/  UIADD3 UR14, UR13, -0x40, URZ ;  /* 0xffffffc00d0e7890 */ /* 0x000fe2000fffe03f */
[----:B------:R-:W-:Y:S01]  /*1110*/  IMAD R4, R4, R5, RZ ;  /* 0x0000000504047224 */ /* 0x000fe200078e02ff */
[----:B------:R-:W-:-:S02]  /*1120*/  UISETP.NE.AND UP1, UPT, UR48, -0x1, UPT ;  /* 0xffffffff3000788c */ /* 0x000fc4000bf25270 */
[----:B------:R-:W-:Y:S01]  /*1130*/  USEL UR17, UR17, URZ, UP2 ;  /* 0x0000003f11117287 */ /* 0x000fe20009000000 */
[----:B------:R-:W-:Y:S01]  /*1140*/  IMAD.HI.U32 R4, R7, R4, R6 ;  /* 0x0000000407047227 */ /* 0x000fe200078e0006 */
[----:B------:R-:W-:Y:S02]  /*1150*/  UIADD3 UR51, UR15, UR5, URZ ;  /* 0x000000050f337290 */ /* 0x000fe4000fffe03f */
[----:B------:R-:W-:Y:S02]  /*1160*/  UIADD3 UR5, UP2, UR14, UR29, URZ ;  /* 0x0000001d0e057290 */ /* 0x000fe4000ff5e03f */
[----:B------:R-:W-:Y:S01]  /*1170*/  USHF.R.S32.HI UR27, URZ, 0x1f, UR14 ;  /* 0x0000001f3f1b7899 */ /* 0x000fe2000801140e */
[----:B------:R-:W-:Y:S01]  /*1180*/  IMAD.HI.U32 R20, R4, R3, RZ ;  /* 0x0000000304147227 */ /* 0x000fe200078e00ff */
[----:B------:R-:W-:Y:S01]  /*1190*/  ULDC UR41, c[0x0][0x2c4] ;  /* 0x0000b10000297ab9 */ /* 0x000fe20000000800 */
[----:B------:R-:W-:Y:S02]  /*11a0*/  UIMAD UR12, UR9, UR16, URZ ;  /* 0x00000010090c72a4 */ /* 0x000fe4000f8e023f */
[----:B------:R-:W-:Y:S01]  /*11b0*/  IMAD.MOV R4, RZ, RZ, -R20 ;  /* 0x000000ffff047224 */ /* 0x000fe200078e0a14 */
[----:B------:R-:W-:-:S02]  /*11c0*/  @!UP0 UIADD3 UR52, UR31, UR32, URZ ;  /* 0x000000201f348290 */ /* 0x000fc4000fffe03f */
[----:B------:R-:W-:Y:S01]  /*11d0*/  UIMAD UR9, UR9, UR5, URZ ;  /* 0x00000005090972a4 */ /* 0x000fe2000f8e023f */
[C---:B------:R-:W-:Y:S01]  /*11e0*/  IMAD R4, R5.reuse, R4, R3 ;  /* 0x0000000405047224 */ /* 0x040fe200078e0203 */
[----:B------:R-:W-:Y:S01]  /*11f0*/  UIMAD.WIDE.U32 UR32, UR8, UR5, URZ ;  /* 0x00000005082072a5 */ /* 0x000fe2000f8e003f */
[----:B------:R-:W-:Y:S01]  /*1200*/  LOP3.LUT R3, R2, UR60, RZ, 0x3c, !PT ;  /* 0x0000003c02037c12 */ /* 0x000fe2000f8e3cff */
[----:B------:R-:W-:Y:S02]  /*1210*/  UIADD3.X UR10, UR27, UR17, URZ, UP2, !UPT ;  /* 0x000000111b0a7290 */ /* 0x000fe400097fe43f */
[----:B------:R-:W-:Y:S01]  /*1220*/  ISETP.GT.U32.AND P1, PT, R5, R4, PT ;  /* 0x000000040500720c */ /* 0x000fe20003f24070 */
[----:B------:R-:W-:Y:S01]  /*1230*/  @UP3 UIMAD UR5, UR50, UR41, URZ ;  /* 0x00000029320532a4 */ /* 0x000fe2000f8e023f */
[----:B------:R-:W-:Y:S01]  /*1240*/  ISETP.GE.AND P2, PT, R3, RZ, PT ;  /* 0x000000ff0300720c */ /* 0x000fe20003f46270 */
[----:B------:R-:W-:Y:S01]  /*1250*/  ULDC.U8 UR21, c[0x0][0x480] ;  /* 0x0001200000157ab9 */ /* 0x000fe20000000000 */
[----:B------:R-:W-:-:S02]  /*1260*/  @UP1 UIADD3 UR19, UR45, UR48, URZ ;  /* 0x000000302d131290 */ /* 0x000fc4000fffe03f */
[----:B------:R-:W-:Y:S02]  /*1270*/  @UP1 UIADD3 UR25, UR45, UR48, URZ ;  /* 0x000000302d191290 */ /* 0x000fe4000fffe03f */
[----:B------:R-:W-:Y:S02]  /*1280*/  UIMAD UR15, UR8, UR10, UR9 ;  /* 0x0000000a080f72a4 */ /* 0x000fe4000f8e0209 */
[----:B------:R-:W-:Y:S02]  /*1290*/  UIMAD UR53, UR60, UR22, URZ ;  /* 0x000000163c3572a4 */ /* 0x000fe4000f8e023f */
[----:B------:R-:W-:Y:S01]  /*12a0*/  UISETP.NE.AND UP4, UPT, UR21, URZ, UPT ;  /* 0x0000003f1500728c */ /* 0x000fe2000bf85270 */
[-C--:B------:R-:W-:Y:S01]  /*12b0*/  @!P1 IADD3 R4, R4, -R5.reuse, RZ ;  /* 0x8000000504049210 */ /* 0x080fe20007ffe0ff */
[----:B------:R-:W-:Y:S01]  /*12c0*/  @!P1 VIADD R20, R20, 0x1 ;  /* 0x0000000114149836 */ /* 0x000fe20000000000 */
        /* <DEDUP_REMOVED lines=12> */
[----:B------:R-:W-:Y:S01]  /*1390*/  @UP1 UIMAD UR19, UR19, UR23, URZ ;  /* 0x00000017131312a4 */ /* 0x000fe2000f8e023f */
[----:B------:R-:W-:Y:S01]  /*13a0*/  PLOP3.LUT P0, PT, PT, PT, UP3, 0x80, 0x0 ;  /* 0x000000000000781c */ /* 0x000fe20003f0f038 */
[----:B------:R-:W-:Y:S02]  /*13b0*/  @UP1 UIMAD UR9, UR25, UR21, URZ ;  /* 0x00000015190912a4 */ /* 0x000fe4000f8e023f */
[----:B------:R-:W-:Y:S01]  /*13c0*/  USEL UR56, UR26, URZ, UP4 ;  /* 0x0000003f1a387287 */ /* 0x000fe2000a000000 */
[----:B------:R-:W-:Y:S01]  /*13d0*/  @!P2 IADD3 R20, -R20, RZ, RZ ;  /* 0x000000ff1414a210 */ /* 0x000fe20007ffe1ff */
[----:B------:R-:W-:Y:S01]  /*13e0*/  @!UP3 UIMAD UR17, UR5, UR41, URZ ;  /* 0x000000290511b2a4 */ /* 0x000fe2000f8e023f */
[----:B------:R-:W-:Y:S01]  /*13f0*/  @!P3 LOP3.LUT R20, RZ, R2, RZ, 0x33, !PT ;  /* 0x00000002ff14b212 */ /* 0x000fe200078e33ff */
[----:B------:R-:W-:-:S02]  /*1400*/  USHF.R.S32.HI UR36, URZ, 0x1f, UR47 ;  /* 0x0000001f3f247899 */ /* 0x000fc4000801142f */
[----:B------:R-:W-:Y:S02]  /*1410*/  USHF.R.S32.HI UR57, URZ, 0x1f, UR53 ;  /* 0x0000001f3f397899 */ /* 0x000fe40008011435 */
[----:B------:R-:W-:Y:S02]  /*1420*/  USHF.R.S32.HI UR40, URZ, 0x6, UR18 ;  /* 0x000000063f287899 */ /* 0x000fe40008011412 */
[----:B------:R-:W-:Y:S02]  /*1430*/  @UP1 UIADD3 UR49, UR11, UR9, URZ ;  /* 0x000000090b311290 */ /* 0x000fe4000fffe03f */
[----:B------:R-:W-:Y:S02]  /*1440*/  USEL UR55, UR37, URZ, UP4 ;  /* 0x0000003f25377287 */ /* 0x000fe4000a000000 */
        /* <DEDUP_REMOVED lines=17> */
.L_x_490:
        /* <DEDUP_REMOVED lines=13> */
.L_x_491:
[----:B------:R-:W-:Y:S01]  /*1630*/  @UP0 UMOV UR9, UR34 ;  /* 0x0000002200090c82 */ /* 0x000fe20008000000 */
[----:B------:R-:W-:Y:S01]  /*1640*/  @!UP0 UMOV UR9, UR30 ;  /* 0x0000001e00098c82 */ /* 0x000fe20008000000 */
[----:B------:R-:W-:Y:S01]  /*1650*/  SHF.R.S32.HI R4, RZ, 0x1f, R20 ;  /* 0x0000001fff047819 */ /* 0x000fe20000011414 */
[----:B------:R-:W-:Y:S06]  /*1660*/  @!P0 BRA `(.L_x_492) ;  /* 0x0000000000208947 */ /* 0x000fec0003800000 */
[----:B------:R-:W-:Y:S01]  /*1670*/  ULDC UR8, c[0x0][0x2d4] ;  /* 0x0000b50000087ab9 */ /* 0x000fe20000000800 */
[----:B------:R-:W-:Y:S01]  /*1680*/  ULDC UR5, c[0x0][0x2c0] ;  /* 0x0000b00000057ab9 */ /* 0x000fe20000000800 */
[----:B------:R-:W-:-:S03]  /*1690*/  @!UP0 UIMAD UR16, UR50, UR8, URZ ;  /* 0x00000008321082a4 */ /* 0x000fc6000f8e023f */
[----:B------:R-:W-:Y:S02]  /*16a0*/  ULDC UR8, c[0x0][0x2e4] ;  /* 0x0000b90000087ab9 */ /* 0x000fe40000000800 */
[----:B------:R-:W-:Y:S02]  /*16b0*/  ULEA UR8, UR5, UR8, 0x7 ;  /* 0x0000000805087291 */ /* 0x000fe4000f8e383f */
[----:B------:R-:W-:-:S04]  /*16c0*/  ULEA UR5, UR50, UR16, 0x7 ;  /* 0x0000001032057291 */ /* 0x000fc8000f8e383f */
[----:B------:R-:W-:Y:S01]  /*16d0*/  UIMAD UR5, UR8, UR60, UR5 ;  /* 0x0000003c080572a4 */ /* 0x000fe2000f8e0205 */
[----:B------:R-:W-:Y:S11]  /*16e0*/  BRA `(.L_x_493) ;  /* 0x0000000000107947 */ /* 0x000ff60003800000 */
.L_x_492:
[----:B------:R-:W-:Y:S01]  /*16f0*/  ULDC UR5, c[0x0][0x270] ;  /* 0x00009c0000057ab9 */ /* 0x000fe20000000800 */
[----:B------:R-:W-:Y:S01]  /*1700*/  ULDC UR8, c[0x0][0x2d4] ;  /* 0x0000b50000087ab9 */ /* 0x000fe20000000800 */
[----:B------:R-:W-:-:S04]  /*1710*/  UIMAD UR5, UR50, UR5, UR60 ;  /* 0x00000005320572a4 */ /* 0x000fc8000f8e023c */
[----:B------:R-:W-:-:S12]  /*1720*/  UIMAD UR5, UR5, UR8, URZ ;  /* 0x00000008050572a4 */ /* 0x000fd8000f8e023f */
.L_x_493:
[----:B------:R-:W1:Y:S01]  /*1730*/  S2R R7, SR_TID.X ;  /* 0x0000000000077919 */ /* 0x000e620000002100 */
[----:B------:R-:W-:Y:S01]  /*1740*/  SHF.R.S32.HI R9, RZ, 0x1f, R218 ;  /* 0x0000001fff097819 */ /* 0x000fe200000114da */
[----:B------:R-:W2:Y:S01]  /*1750*/  LDC.64 R2, c[0x0][0x420] ;  /* 0x00010800ff027b82 */ /* 0x000ea20000000a00 */
[----:B------:R-:W-:Y:S01]  /*1760*/  IADD3 R6, P0, R218, UR14, RZ ;  /* 0x0000000eda067c10 */ /* 0x000fe2000ff1e0ff */
[----:B------:R-:W-:Y:S01]  /*1770*/  ULDC UR8, c[0x0][0x2dc] ;  /* 0x0000b70000087ab9 */ /* 0x000fe20000000800 */
[--C-:B------:R-:W-:Y:S01]  /*1780*/  SHF.R.S32.HI R221, RZ, 0x1f, R220.reuse ;  /* 0x0000001fffdd7819 */ /* 0x100fe200000114dc */
[----:B------:R-:W-:Y:S01]  /*1790*/  ULDC UR10, c[0x0][0x270] ;  /* 0x00009c00000a7ab9 */ /* 0x000fe20000000800 */
[----:B------:R-:W-:Y:S01]  /*17a0*/  IADD3.X R5, R9, UR27, RZ, P0, !PT ;  /* 0x0000001b09057c10 */ /* 0x000fe200087fe4ff */
[----:B------:R-:W-:Y:S01]  /*17b0*/  UIMAD UR37, UR8, UR10, URZ ;  /* 0x0000000a082572a4 */ /* 0x000fe2000f8e023f */
[----:B------:R-:W-:Y:S01]  /*17c0*/  BSSY B1, `(.L_x_489) ;  /* 0x0000596000017945 */ /* 0x000fe20003800000 */
[----:B------:R-:W-:Y:S01]  /*17d0*/  IMAD.WIDE.U32 R10, R6, UR38, R220 ;  /* 0x00000026060a7c25 */ /* 0x000fe2000f8e00dc */
[----:B------:R-:W-:Y:S01]  /*17e0*/  UIADD3 UR13, UR14, UR5, URZ ;  /* 0x000000050e0d7290 */ /* 0x000fe2000fffe03f */
[----:B------:R-:W-:-:S02]  /*17f0*/  ULDC.64 UR10, c[0x0][0x258] ;  /* 0x00009600000a7ab9 */ /* 0x000fc40000000a00 */
[----:B------:R-:W-:Y:S01]  /*1800*/  IMAD R5, R5, UR38, RZ ;  /* 0x0000002605057c24 */ /* 0x000fe2000f8e02ff */
[----:B------:R-:W-:Y:S01]  /*1810*/  IADD3 R12, P0, R10, UR58, RZ ;  /* 0x0000003a0a0c7c10 */ /* 0x000fe2000ff1e0ff */
[----:B------:R-:W-:Y:S01]  /*1820*/  UIADD3 UR5, UR14, UR17, URZ ;  /* 0x000000110e057290 */ /* 0x000fe2000fffe03f */
[----:B------:R-:W-:Y:S01]  /*1830*/  IMAD.U32 R16, RZ, RZ, UR10 ;  /* 0x0000000aff107e24 */ /* 0x000fe2000f8e00ff */
[----:B------:R-:W-:Y:S01]  /*1840*/  UIADD3 UR12, -UR42, UR44, UR47 ;  /* 0x0000002c2a0c7290 */ /* 0x000fe2000fffe12f */
[----:B------:R-:W-:Y:S01]  /*1850*/  IMAD R5, R6, UR39, R5 ;  /* 0x0000002706057c24 */ /* 0x000fe2000f8e0205 */
[----:B------:R-:W-:Y:S01]  /*1860*/  ULDC.64 UR16, c[0x0][0x2b0] ;  /* 0x0000ac0000107ab9 */ /* 0x000fe20000000a00 */
[----:B------:R-:W-:Y:S01]  /*1870*/  ULDC UR15, c[0x0][0x398] ;  /* 0x0000e600000f7ab9 */ /* 0x000fe20000000800 */
[----:B------:R-:W-:Y:S02]  /*1880*/  USHF.R.S32.HI UR18, URZ, 0x1f, UR60 ;  /* 0x0000001f3f127899 */ /* 0x000fe4000801143c */
[----:B------:R-:W-:Y:S01]  /*1890*/  IADD3.X R13, R11, UR28, R5, P0, !PT ;  /* 0x0000001c0b0d7c10 */ /* 0x000fe200087fe405 */
[----:B------:R-:W-:Y:S01]  /*18a0*/  UIMAD.WIDE UR16, UR5, 0x4, UR16 ;  /* 0x00000004051078a5 */ /* 0x000fe2000f8e0210 */
[----:B------:R-:W-:Y:S01]  /*18b0*/  IADD3 R10, P0, R220, UR9, RZ ;  /* 0x00000009dc0a7c10 */ /* 0x000fe2000ff1e0ff */
[----:B--2---:R-:W-:Y:S01]  /*18c0*/  IMAD R6, R2, UR27, RZ ;  /* 0x0000001b02067c24 */ /* 0x004fe2000f8e02ff */
[----:B------:R-:W-:Y:S01]  /*18d0*/  ULDC.64 UR8, c[0x0][0x428] ;  /* 0x00010a0000087ab9 */ /* 0x000fe20000000a00 */
[----:B------:R-:W-:Y:S01]  /*18e0*/  UIADD3 UR5, UR12, -UR15, URZ ;  /* 0x8000000f0c057290 */ /* 0x000fe2000fffe03f */
[----:B------:R-:W-:Y:S01]  /*18f0*/  IADD3.X R11, R221, UR52, RZ, P0, !PT ;  /* 0x00000034dd0b7c10 */ /* 0x000fe200087fe4ff */
[----:B------:R-:W-:Y:S01]  /*1900*/  IMAD R5, R3, UR14, R6 ;  /* 0x0000000e03057c24 */ /* 0x000fe2000f8e0206 */
[----:B-1----:R-:W-:Y:S01]  /*1910*/  SHF.R.S32.HI R6, RZ, 0x1f, R7 ;  /* 0x0000001fff067819 */ /* 0x002fe20000011407 */
[----:B------:R-:W-:Y:S01]  /*1920*/  IMAD.WIDE.U32 R16, R16, UR60, R12 ;  /* 0x0000003c10107c25 */ /* 0x000fe2000f8e000c */
[----:B------:R-:W-:-:S02]  /*1930*/  UIMAD UR12, UR18, UR10, URZ ;  /* 0x0000000a120c72a4 */ /* 0x000fc4000f8e023f */
[----:B------:R-:W-:Y:S01]  /*1940*/  UIMAD UR10, UR18, UR8, URZ ;  /* 0x00000008120a72a4 */ /* 0x000fe2000f8e023f */
[----:B------:R-:W-:Y:S01]  /*1950*/  IMAD.WIDE.U32 R10, R2, UR14, R10 ;  /* 0x0000000e020a7c25 */ /* 0x000fe2000f8e000a */
[----:B------:R-:W-:Y:S02]  /*1960*/  USHF.R.S32.HI UR18, URZ, 0x1f, UR5 ;  /* 0x0000001f3f127899 */ /* 0x000fe40008011405 */
[----:B------:R-:W-:Y:S01]  /*1970*/  USHF.L.U32 UR19, UR37, 0x6, URZ ;  /* 0x0000000625137899 */ /* 0x000fe2000800063f */
[----:B------:R-:W-:Y:S01]  /*1980*/  IMAD.IADD R13, R11, 0x1, R5 ;  /* 0x000000010b0d7824 */ /* 0x000fe200078e0205 */
[----:B------:R-:W-:Y:S01]  /*1990*/  UIMAD UR12, UR60, UR11, UR12 ;  /* 0x0000000b3c0c72a4 */ /* 0x000fe2000f8e020c */
[----:B------:R-:W-:Y:S01]  /*19a0*/  IMAD.U32 R14, RZ, RZ, UR8 ;  /* 0x00000008ff0e7e24 */ /* 0x000fe2000f8e00ff */
[----:B------:R-:W-:Y:S01]  /*19b0*/  UIMAD UR11, UR60, UR9, UR10 ;  /* 0x000000093c0b72a4 */ /* 0x000fe2000f8e020a */
[----:B------:R-:W-:Y:S01]  /*19c0*/  IMAD.MOV.U32 R12, RZ, RZ, R10 ;  /* 0x000000ffff0c7224 */ /* 0x000fe200078e000a */
[----:B------:R-:W-:Y:S01]  /*19d0*/  LEA.HI R10, R6, R7, RZ, 0x5 ;  /* 0x00000007060a7211 */ /* 0x000fe200078f28ff */
[----:B------:R-:W-:Y:S01]  /*19e0*/  ULEA.HI UR18, UR18, UR5, URZ, 0x6 ;  /* 0x0000000512127291 */ /* 0x000fe2000f8f303f */
[----:B------:R-:W-:Y:S01]  /*19f0*/  VIADD R11, R17, UR12 ;  /* 0x0000000c110b7c36 */ /* 0x000fe20008000000 */
[----:B------:R-:W-:Y:S01]  /*1a00*/  USHF.R.S32.HI UR8, URZ, 0x1f, UR19 ;  /* 0x0000001f3f087899 */ /* 0x000fe20008011413 */
[----:B------:R-:W-:Y:S01]  /*1a10*/  IMAD.WIDE.U32 R14, R14, UR60, R12 ;  /* 0x0000003c0e0e7c25 */ /* 0x000fe2000f8e000c */
[----:B------:R-:W-:Y:S01]  /*1a20*/  LOP3.LUT R12, R10, 0xffffffe0, RZ, 0xc0, !PT ;  /* 0xffffffe00a0c7812 */ /* 0x000fe200078ec0ff */
[----:B------:R-:W-:Y:S01]  /*1a30*/  UIADD3 UR10, UP2, UP0, UR32, UR19, UR53 ;  /* 0x00000013200a7290 */ /* 0x000fe2000f85e035 */
[----:B------:R-:W-:Y:S01]  /*1a40*/  SHF.R.S32.HI R8, RZ, 0x5, R10 ;  /* 0x00000005ff087819 */ /* 0x000fe2000001140a */
[----:B------:R-:W-:Y:S01]  /*1a50*/  USHF.R.S32.HI UR18, URZ, 0x6, UR18 ;  /* 0x000000063f127899 */ /* 0x000fe20008011412 */
[----:B------:R-:W-:Y:S01]  /*1a60*/  VIADD R15, R15, UR11 ;  /* 0x0000000b0f0f7c36 */ /* 0x000fe20008000000 */
[----:B------:R-:W-:Y:S01]  /*1a70*/  ULDC.64 UR24, c[0x0][0x210] ;  /* 0x0000840000187ab9 */ /* 0x000fe20000000a00 */
[----:B------:R-:W-:Y:S01]  /*1a80*/  IMAD.IADD R5, R7, 0x1, -R12 ;  /* 0x0000000107057824 */ /* 0x000fe200078e0a0c */
[----:B------:R-:W-:Y:S01]  /*1a90*/  UIADD3.X UR9, UR54, UR8, UR57, UP2, UP0 ;  /* 0x0000000836097290 */ /* 0x000fe200097e0439 */
[----:B------:R-:W-:Y:S01]  /*1aa0*/  LEA R246, P0, R16, UR24, 0x1 ;  /* 0x0000001810f67c11 */ /* 0x000fe2000f8008ff */
[----:B------:R-:W-:Y:S01]  /*1ab0*/  UIADD3 UR8, UP3, UP2, UR56, UR10, UR59 ;  /* 0x0000000a38087290 */ /* 0x000fe2000fa7e03b */
[----:B------:R-:W-:Y:S01]  /*1ac0*/  IMAD R185, R8, UR37, R5 ;  /* 0x0000002508b97c24 */ /* 0x000fe2000f8e0205 */
[----:B------:R-:W-:Y:S01]  /*1ad0*/  UISETP.LT.AND UP0, UPT, URZ, UR18, UPT ;  /* 0x000000123f00728c */ /* 0x000fe2000bf01270 */
[----:B------:R-:W-:Y:S01]  /*1ae0*/  LEA.HI.X R247, R16, UR25, R11, 0x1, P0 ;  /* 0x0000001910f77c11 */ /* 0x000fe200080f0c0b */
[----:B------:R-:W-:Y:S01]  /*1af0*/  UIADD3.X UR5, UR55, UR9, UR51, UP3, UP2 ;  /* 0x0000000937057290 */ /* 0x000fe20009fe4433 */
[-C--:B------:R-:W-:Y:S01]  /*1b00*/  IMAD R11, R9, R2.reuse, RZ ;  /* 0x00000002090b7224 */ /* 0x080fe200078e02ff */
[----:B------:R-:W-:Y:S01]  /*1b10*/  USEL UR18, URZ, UR18, !UP0 ;  /* 0x000000123f127287 */ /* 0x000fe2000c000000 */
[C---:B------:R-:W-:Y:S01]  /*1b20*/  IADD3 R12, P0, R185.reuse, UR8, RZ ;  /* 0x00000008b90c7c10 */ /* 0x040fe2000ff1e0ff */
[----:B------:R-:W-:Y:S01]  /*1b30*/  ULDC.64 UR14, c[0x0][0x400] ;  /* 0x00010000000e7ab9 */ /* 0x000fe20000000a00 */
[----:B------:R-:W-:Y:S01]  /*1b40*/  ULDC.64 UR30, c[0x0][0x478] ;  /* 0x00011e00001e7ab9 */ /* 0x000fe20000000a00 */
[----:B------:R-:W-:Y:S01]  /*1b50*/  UISETP.GT.AND UP0, UPT, UR40, UR18, UPT ;  /* 0x000000122800728c */ /* 0x000fe2000bf04270 */
[----:B------:R-:W-:Y:S01]  /*1b60*/  LEA.HI.X.SX32 R185, R185, UR5, 0x1, P0 ;  /* 0x00000005b9b97c11 */ /* 0x000fe200080f0eff */
[----:B------:R-:W-:Y:S01]  /*1b70*/  IMAD R11, R218, R3, R11 ;  /* 0x00000003da0b7224 */ /* 0x000fe200078e020b */
[----:B------:R-:W-:Y:S01]  /*1b80*/  LEA R184, P0, R12, UR14, 0x2 ;  /* 0x0000000e0cb87c11 */ /* 0x000fe2000f8010ff */
[----:B------:R-:W-:Y:S01]  /*1b90*/  IMAD.WIDE.U32 R14, R218, R2, R14 ;  /* 0x00000002da0e7225 */ /* 0x000fe200078e000e */
[----:B------:R-:W-:-:S02]  /*1ba0*/  UIMAD.WIDE UR8, UR13, 0x4, UR30 ;  /* 0x000000040d0878a5 */ /* 0x000fc4000f8e021e */
[----:B------:R-:W-:Y:S01]  /*1bb0*/  LEA.HI.X R185, R12, UR15, R185, 0x2, P0 ;  /* 0x0000000f0cb97c11 */ /* 0x000fe200080f14b9 */
[----:B------:R-:W-:Y:S01]  /*1bc0*/  ULDC.64 UR28, c[0x0][0x3e0] ;  /* 0x0000f800001c7ab9 */ /* 0x000fe20000000a00 */
[----:B------:R-:W-:Y:S01]  /*1bd0*/  PLOP3.LUT P0, PT, PT, PT, UP0, 0x80, 0x0 ;  /* 0x000000000000781c */ /* 0x000fe20003f0f008 */
[----:B------:R-:W-:Y:S01]  /*1be0*/  IMAD.IADD R11, R15, 0x1, R11 ;  /* 0x000000010f0b7824 */ /* 0x000fe200078e020b */
[C---:B------:R-:W-:Y:S01]  /*1bf0*/  LEA R244, P2, R14.reuse, UR28, 0x1 ;  /* 0x0000001c0ef47c11 */ /* 0x040fe2000f8408ff */
[----:B------:R-:W-:Y:S01]  /*1c00*/  UIADD3 UR5, UR40, -0x1, URZ ;  /* 0xffffffff28057890 */ /* 0x000fe2000fffe03f */
[----:B------:R-:W-:Y:S02]  /*1c10*/  UMOV UR11, UR16 ;  /* 0x00000010000b7c82 */ /* 0x000fe40008000000 */
[----:B------:R-:W-:Y:S01]  /*1c20*/  LEA.HI.X R245, R14, UR29, R11, 0x1, P2 ;  /* 0x0000001d0ef57c11 */ /* 0x000fe200090f0c0b */
[----:B------:R-:W-:Y:S01]  /*1c30*/  UMOV UR10, UR17 ;  /* 0x00000011000a7c82 */ /* 0x000fe20008000000 */
[----:B------:R-:W-:Y:S01]  /*1c40*/  UMOV UR13, UR8 ;  /* 0x00000008000d7c82 */ /* 0x000fe20008000000 */
[----:B------:R-:W-:-:S04]  /*1c50*/  UMOV UR12, UR9 ;  /* 0x00000009000c7c82 */ /* 0x000fc80008000000 */
        /* <DEDUP_REMOVED lines=20> */
.L_x_495:
        /* <DEDUP_REMOVED lines=19> */
.L_x_496:
        /* <DEDUP_REMOVED lines=30> */
.L_x_498:
[----:B------:R-:W-:Y:S05]  /*20b0*/  BSYNC B0 ;  /* 0x0000000000007941 */ /* 0x000fea0003800000 */
.L_x_497:
        /* <DEDUP_REMOVED lines=14> */
.L_x_500:
[----:B------:R-:W-:Y:S05]  /*21a0*/  BSYNC B0 ;  /* 0x0000000000007941 */ /* 0x000fea0003800000 */
.L_x_499:
        /* <DEDUP_REMOVED lines=26> */
.L_x_502:
[----:B------:R-:W-:Y:S05]  /*2350*/  BSYNC B0 ;  /* 0x0000000000007941 */ /* 0x000fea0003800000 */
.L_x_501:
        /* <DEDUP_REMOVED lines=15> */
.L_x_494:
[----:B------:R-:W-:Y:S01]  /*2450*/  UIMAD UR8, UR5, -0x40, UR44 ;  /* 0xffffffc0050878a4 */ /* 0x000fe2000f8e022c */
[----:B------:R-:W-:Y:S01]  /*2460*/  VIADD R11, R218, 0x20 ;  /* 0x00000020da0b7836 */ /* 0x000fe20000000000 */
[----:B------:R-:W-:Y:S01]  /*2470*/  UIMAD UR9, UR46, -0x40, UR42 ;  /* 0xffffffc02e0978a4 */ /* 0x000fe2000f8e022a */
[----:B------:R-:W-:Y:S01]  /*2480*/  IMAD.U32 R17, RZ, RZ, UR20 ;  /* 0x00000014ff117e24 */ /* 0x000fe2000f8e00ff */
[----:B------:R-:W-:Y:S01]  /*2490*/  UIMAD UR14, UR36, UR20, URZ ;  /* 0x00000014240e72a4 */ /* 0x000fe2000f8e023f */
[----:B------:R-:W-:Y:S01]  /*24a0*/  SHF.R.S32.HI R12, RZ, 0x1f, R5 ;  /* 0x0000001fff0c7819 */ /* 0x000fe20000011405 */
[----:B------:R-:W-:Y:S01]  /*24b0*/  IMAD.WIDE.U32 R14, R2, 0x40, RZ ;  /* 0x00000040020e7825 */ /* 0x000fe200078e00ff */
[C---:B------:R-:W-:Y:S01]  /*24c0*/  ISETP.GE.AND P1, PT, R11.reuse, UR8, PT ;  /* 0x000000080b007c0c */ /* 0x040fe2000bf26270 */
[----:B------:R-:W-:Y:S01]  /*24d0*/  UIMAD UR15, UR47, UR21, UR14 ;  /* 0x000000152f0f72a4 */ /* 0x000fe2000f8e020e */
[----:B------:R-:W-:Y:S01]  /*24e0*/  ISETP.GE.AND P3, PT, R11, UR9, PT ;  /* 0x000000090b007c0c */ /* 0x000fe2000bf66270 */
[----:B------:R-:W-:Y:S01]  /*24f0*/  IMAD.SHL.U32 R11, R3, 0x40, RZ ;  /* 0x00000040030b7824 */ /* 0x000fe200078e00ff */
[----:B------:R-:W-:Y:S01]  /*2500*/  SHF.R.S32.HI R3, RZ, 0x1f, R10 ;  /* 0x0000001fff037819 */ /* 0x000fe2000001140a */
[--C-:B------:R-:W-:Y:S01]  /*2510*/  IMAD.WIDE.U32 R16, R17, UR47, R220.reuse ;  /* 0x0000002f11107c25 */ /* 0x100fe2000f8e00dc */
[----:B------:R-:W-:Y:S01]  /*2520*/  UIMAD UR14, UR36, UR22, URZ ;  /* 0x00000016240e72a4 */ /* 0x000fe2000f8e023f */
[----:B------:R-:W-:Y:S01]  /*2530*/  LEA.HI R5, R12, R5, RZ, 0x2 ;  /* 0x000000050c057211 */ /* 0x000fe200078f10ff */
[----:B------:R-:W-:Y:S01]  /*2540*/  ULDC.64 UR16, c[0x0][0x268] ;  /* 0x00009a0000107ab9 */ /* 0x000fe20000000a00 */
[----:B------:R-:W-:Y:S01]  /*2550*/  IMAD.U32 R13, RZ, RZ, UR22 ;  /* 0x00000016ff0d7e24 */ /* 0x000fe2000f8e00ff */
[----:B------:R-:W-:Y:S01]  /*2560*/  LEA.HI R3, R3, R8, RZ, 0x2 ;  /* 0x0000000803037211 */ /* 0x000fe200078f10ff */
[----:B------:R-:W-:Y:S01]  /*2570*/  IMAD.U32 R2, RZ, RZ, UR15 ;  /* 0x0000000fff027e24 */ /* 0x000fe2000f8e00ff */
[----:B------:R-:W-:Y:S01]  /*2580*/  UIMAD UR14, UR47, UR23, UR14 ;  /* 0x000000172f0e72a4 */ /* 0x000fe2000f8e020e */
[----:B------:R-:W-:Y:S01]  /*2590*/  IADD3 R24, P2, R16, UR26, RZ ;  /* 0x0000001a10187c10 */ /* 0x000fe2000ff5e0ff */
[----:B------:R-:W-:Y:S01]  /*25a0*/  IMAD.WIDE.U32 R12, R13, UR47, R220 ;  /* 0x0000002f0d0c7c25 */ /* 0x000fe2000f8e00dc */
[----:B------:R-:W-:-:S02]  /*25b0*/  @!P1 IADD3 R18, P0, R244, R14, RZ ;  /* 0x0000000ef4129210 */ /* 0x000fc40007f1e0ff */
[----:B------:R-:W-:Y:S01]  /*25c0*/  LOP3.LUT R3, R3, 0xfffffffc, RZ, 0xc0, !PT ;  /* 0xfffffffc03037812 */ /* 0x000fe200078ec0ff */
[----:B------:R-:W-:Y:S01]  /*25d0*/  IMAD.MOV.U32 R240, RZ, RZ, 0x7f800000 ;  /* 0x7f800000fff07424 */ /* 0x000fe200078e00ff */
[----:B------:R-:W-:Y:S01]  /*25e0*/  IADD3.X R25, R17, UR49, R2, P2, !PT ;  /* 0x0000003111197c10 */ /* 0x000fe200097fe402 */
[----:B------:R-:W-:Y:S01]  /*25f0*/  IMAD.U32 R2, RZ, RZ, UR14 ;  /* 0x0000000eff027e24 */ /* 0x000fe2000f8e00ff */
[----:B------:R-:W-:Y:S01]  /*2600*/  ISETP.GE.AND P4, PT, R218, UR9, PT ;  /* 0x00000009da007c0c */ /* 0x000fe2000bf86270 */
[----:B------:R-:W-:Y:S01]  /*2610*/  IMAD.IADD R8, R8, 0x1, -R3 ;  /* 0x0000000108087824 */ /* 0x000fe200078e0a03 */
[----:B------:R-:W-:Y:S01]  /*2620*/  @!P1 IADD3.X R19, R245, R15, R11, P0, !PT ;  /* 0x0000000ff5139210 */ /* 0x000fe200007fe40b */
[----:B------:R-:W-:Y:S01]  /*2630*/  IMAD R11, R4, UR16, RZ ;  /* 0x00000010040b7c24 */ /* 0x000fe2000f8e02ff */
[----:B------:R-:W-:Y:S01]  /*2640*/  SHF.R.S32.HI R5, RZ, 0x2, R5 ;  /* 0x00000002ff057819 */ /* 0x000fe20000011405 */
[----:B------:R-:W-:Y:S01]  /*2650*/  IMAD.WIDE.U32 R24, R20, UR16, R24 ;  /* 0x0000001014187c25 */ /* 0x000fe2000f8e0018 */
[----:B------:R-:W-:Y:S01]  /*2660*/  IADD3 R14, P0, R12, UR41, RZ ;  /* 0x000000290c0e7c10 */ /* 0x000fe2000ff1e0ff */
[----:B------:R-:W-:Y:S01]  /*2670*/  ULDC.64 UR14, c[0x0][0x260] ;  /* 0x00009800000e7ab9 */ /* 0x000fe20000000a00 */
[----:B------:R-:W-:Y:S01]  /*2680*/  ULEA.HI UR9, UR5, UR5, URZ, 0x1 ;  /* 0x0000000505097291 */ /* 0x000fe2000f8f083f */
[----:B------:R-:W-:Y:S01]  /*2690*/  IMAD R8, R8, 0x10, R5 ;  /* 0x0000001008087824 */ /* 0x000fe200078e0205 */
[----:B------:R-:W-:Y:S01]  /*26a0*/  IADD3.X R15, R13, UR43, R2, P0, !PT ;  /* 0x0000002b0d0f7c10 */ /* 0x000fe200087fe402 */
[----:B------:R-:W-:Y:S01]  /*26b0*/  IMAD R22, R20, UR17, R11 ;  /* 0x0000001114167c24 */ /* 0x000fe2000f8e020b */
[----:B------:R-:W-:Y:S01]  /*26c0*/  @!P3 IADD3 R11, P0, R218, 0x20, RZ ;  /* 0x00000020da0bb810 */ /* 0x000fe20007f1e0ff */
[----:B------:R-:W-:Y:S01]  /*26d0*/  VIADD R10, R8, 0x8 ;  /* 0x00000008080a7836 */ /* 0x000fe20000000000 */
[----:B------:R-:W-:Y:S01]  /*26e0*/  ULOP3.LUT UR9, UR9, 0xfffffffe, URZ, 0xc0, !UPT ;  /* 0xfffffffe09097892 */ /* 0x000fe2000f8ec03f */
[----:B------:R-:W-:Y:S01]  /*26f0*/  IMAD R3, R4, UR14, RZ ;  /* 0x0000000e04037c24 */ /* 0x000fe2000f8e02ff */
[----:B------:R-:W-:Y:S01]  /*2700*/  USHF.L.U32 UR16, UR39, 0x6, URZ ;  /* 0x0000000627107899 */ /* 0x000fe2000800063f */
[----:B------:R-:W-:Y:S01]  /*2710*/  IMAD.IADD R23, R25, 0x1, R22 ;  /* 0x0000000119177824 */ /* 0x000fe200078e0216 */
[----:B------:R-:W1:Y:S01]  /*2720*/  @!P4 LDC.64 R4, c[0x0][0x220] ;  /* 0x00008800ff04cb82 */ /* 0x000e620000000a00 */
[----:B------:R-:W-:Y:S01]  /*2730*/  @!P3 IMAD.X R16, RZ, RZ, R9, P0 ;  /* 0x000000ffff10b224 */ /* 0x000fe200000e0609 */
[----:B------:R-:W-:Y:S01]  /*2740*/  ISETP.GE.AND P6, PT, R10, UR8, PT ;  /* 0x000000080a007c0c */ /* 0x000fe2000bfc6270 */
[----:B------:R-:W-:Y:S01]  /*2750*/  @!P4 IMAD R13, R9, UR20, RZ ;  /* 0x00000014090dcc24 */ /* 0x000fe2000f8e02ff */
[----:B------:R-:W-:Y:S01]  /*2760*/  @!P3 IADD3 R10, P0, R218, 0x20, RZ ;  /* 0x00000020da0ab810 */ /* 0x000fe20007f1e0ff */
[----:B------:R-:W-:Y:S01]  /*2770*/  @!P3 IMAD.MOV.U32 R25, RZ, RZ, R23 ;  /* 0x000000ffff19b224 */ /* 0x000fe200078e0017 */
[----:B------:R-:W-:Y:S01]  /*2780*/  UIADD3 UR9, UR5, -UR9, URZ ;  /* 0x8000000905097290 */ /* 0x000fe2000fffe03f */
[----:B------:R-:W-:-:S02]  /*2790*/  @!P3 IMAD R16, R16, UR20, RZ ;  /* 0x000000141010bc24 */ /* 0x000fc4000f8e02ff */
[C---:B------:R-:W-:Y:S01]  /*27a0*/  IMAD R12, R20.reuse, UR15, R3 ;  /* 0x0000000f140c7c24 */ /* 0x040fe2000f8e0203 */
[----:B------:R-:W-:Y:S01]  /*27b0*/  UISETP.NE.AND UP0, UPT, UR9, 0x1, UPT ;  /* 0x000000010900788c */ /* 0x000fe2000bf05270 */
[----:B------:R-:W2:Y:S01]  /*27c0*/  @!P3 LDC.64 R2, c[0x0][0x220] ;  /* 0x00008800ff02bb82 */ /* 0x000ea20000000a00 */
[----:B------:R-:W-:Y:S01]  /*27d0*/  IMAD.WIDE.U32 R20, R20, UR14, R14 ;  /* 0x0000000e14147c25 */ /* 0x000fe2000f8e000e */
[----:B------:R-:W-:-:S03]  /*27e0*/  UIMAD.WIDE.U32 UR14, UR38, 0x40, URZ ;  /* 0x00000040260e78a5 */ /* 0x000fc6000f8e003f */
[----:B------:R-:W-:Y:S02]  /*27f0*/  @!P4 IMAD.MOV.U32 R22, RZ, RZ, R24 ;  /* 0x000000ffff16c224 */ /* 0x000fe400078e0018 */
[----:B------:R-:W-:Y:S02]  /*2800*/  @!P4 IMAD R14, R218, UR21, R13 ;  /* 0x00000015da0ecc24 */ /* 0x000fe4000f8e020d */
[C---:B------:R-:W-:Y:S02]  /*2810*/  @!P3 IMAD R13, R11.reuse, UR21, R16 ;  /* 0x000000150b0dbc24 */ /* 0x040fe4000f8e0210 */
[----:B------:R-:W-:-:S04]  /*2820*/  @!P3 IMAD.WIDE.U32 R24, R11, UR20, R24 ;  /* 0x000000140b18bc25 */ /* 0x000fc8000f8e0018 */
[----:B------:R-:W-:Y:S01]  /*2830*/  @!P3 IMAD.X R11, RZ, RZ, R9, P0 ;  /* 0x000000ffff0bb224 */ /* 0x000fe200000e0609 */
[----:B------:R-:W-:Y:S01]  /*2840*/  PLOP3.LUT P0, PT, PT, PT, UP4, 0x80, 0x0 ;  /* 0x000000000000781c */ /* 0x000fe20003f0f048 */
[----:B------:R-:W-:-:S04]  /*2850*/  @!P4 IMAD.WIDE.U32 R22, R218, UR20, R22 ;  /* 0x00000014da16cc25 */ /* 0x000fc8000f8e0016 */
[----:B------:R-:W-:Y:S01]  /*2860*/  @!P4 IMAD.IADD R14, R23, 0x1, R14 ;  /* 0x00000001170ec824 */ /* 0x000fe200078e020e */
[C---:B-1----:R-:W-:Y:S01]  /*2870*/  @!P4 LEA R16, P2, R22.reuse, R4, 0x1 ;  /* 0x000000041610c211 */ /* 0x042fe200078408ff */
[----:B------:R-:W-:Y:S02]  /*2880*/  @!P3 IMAD.IADD R13, R25, 0x1, R13 ;  /* 0x00000001190db824 */ /* 0x000fe400078e020d */
[----:B------:R-:W-:Y:S01]  /*2890*/  IMAD.IADD R21, R21, 0x1, R12 ;  /* 0x0000000115157824 */ /* 0x000fe200078e020c */
[----:B------:R-:W-:Y:S01]  /*28a0*/  @!P4 LEA.HI.X R17, R22, R5, R14, 0x1, P2 ;  /* 0x000000051611c211 */ /* 0x000fe200010f0c0e */
[----:B------:R-:W-:Y:S01]  /*28b0*/  @!P4 IMAD R9, R9, UR22, RZ ;  /* 0x000000160909cc24 */ /* 0x000fe2000f8e02ff */
[C---:B--2---:R-:W-:Y:S01]  /*28c0*/  @!P3 LEA R14, P2, R24.reuse, R2, 0x1 ;  /* 0x00000002180eb211 */ /* 0x044fe200078408ff */
[----:B------:R-:W-:Y:S01]  /*28d0*/  @P0 BAR.SYNC.DEFER_BLOCKING 0x0 ;  /* 0x0000000000000b1d */ /* 0x000fe20000010000 */
[----:B------:R-:W-:Y:S01]  /*28e0*/  VIADD R2, R223, 0x2000 ;  /* 0x00002000df027836 */ /* 0x000fe20000000000 */
[----:B------:R-:W-:Y:S01]  /*28f0*/  PLOP3.LUT P0, PT, PT, PT, UP0, 0x80, 0x0 ;  /* 0x000000000000781c */ /* 0x000fe20003f0f008 */
[----:B------:R-:W-:Y:S01]  /*2900*/  @!P3 IMAD.MOV.U32 R26, RZ, RZ, R20 ;  /* 0x000000ffff1ab224 */ /* 0x000fe200078e0014 */
[----:B------:R-:W-:Y:S01]  /*2910*/  @!P3 LEA.HI.X R15, R24, R3, R13, 0x1, P2 ;  /* 0x00000003180fb211 */ /* 0x000fe200010f0c0d */
[----:B------:R-:W-:Y:S01]  /*2920*/  IMAD.U32 R3, RZ, RZ, UR16 ;  /* 0x00000010ff037e24 */ /* 0x000fe2000f8e00ff */
[----:B------:R-:W-:-:S02]  /*2930*/  SEL R2, R2, R223, !P0 ;  /* 0x000000df02027207 */ /* 0x000fc40004000000 */
[----:B------:R-:W1:Y:S01]  /*2940*/  @!P4 LDC.64 R4, c[0x0][0x218] ;  /* 0x00008600ff04cb82 */ /* 0x000e620000000a00 */
        /* <DEDUP_REMOVED lines=8> */
[----:B------:R-:W2:Y:S03]  /*29d0*/  @!P3 LDC.64 R2, c[0x0][0x218] ;  /* 0x00008600ff02bb82 */ /* 0x000ea60000000a00 */
[----:B------:R-:W-:-:S02]  /*29e0*/  IMAD.SHL.U32 R239, R8, 0x4, RZ ;  /* 0x0000000408ef7824 */ /* 0x000fc400078e00ff */
[----:B------:R-:W-:Y:S01]  /*29f0*/  IMAD.MOV.U32 R241, RZ, RZ, 0x7f800000 ;  /* 0x7f800000fff17424 */ /* 0x000fe200078e00ff */
[----:B------:R-:W-:Y:S01]  /*2a00*/  @P4 STS.128 [R224+0x10000], RZ ;  /* 0x010000ffe0004388 */ /* 0x000fe20000000c00 */
[----:B------:R-:W-:-:S03]  /*2a10*/  @!P3 IMAD R11, R10, UR23, R11 ;  /* 0x000000170a0bbc24 */ /* 0x000fc6000f8e020b */
[----:B------:R-:W-:Y:S01]  /*2a20*/  @P4 STS.128 [R224+0x12000], RZ ;  /* 0x012000ffe0004388 */ /* 0x000fe20000000c00 */
[----:B------:R-:W-:Y:S01]  /*2a30*/  @!P3 IMAD.WIDE.U32 R26, R10, UR22, R26 ;  /* 0x000000160a1abc25 */ /* 0x000fe2000f8e001a */
[----:B------:R-:W-:Y:S01]  /*2a40*/  USHF.L.U32 UR17, UR37, 0x4, URZ ;  /* 0x0000000425117899 */ /* 0x000fe2000800063f */
[C---:B-1----:R-:W-:Y:S01]  /*2a50*/  @!P4 LEA R4, P5, R20.reuse, R4, 0x1 ;  /* 0x000000041404c211 */ /* 0x042fe200078a08ff */
[----:B------:R-:W-:Y:S01]  /*2a60*/  @!PT LDS RZ, [RZ] ;  /* 0x00000000fffff984 */ /* 0x000fe20000000800 */
[----:B------:R-:W-:Y:S01]  /*2a70*/  @!PT LDS RZ, [RZ] ;  /* 0x00000000fffff984 */ /* 0x000fe20000000800 */
[----:B------:R-:W-:Y:S01]  /*2a80*/  @!PT LDS RZ, [RZ] ;  /* 0x00000000fffff984 */ /* 0x000fe20000000800 */
[----:B------:R-:W-:Y:S01]  /*2a90*/  @!P4 LDGSTS.E.BYPASS.LTC128B.128 [R224+0x10000], desc[UR6][R16.64] ;  /* 0x1000000010e0cfae */ /* 0x000fe2000b901d46 */
[----:B------:R-:W-:Y:S01]  /*2aa0*/  @!P4 IMAD.IADD R10, R21, 0x1, R9 ;  /* 0x00000001150ac824 */ /* 0x000fe200078e0209 */
[----:B------:R-:W-:Y:S01]  /*2ab0*/  SHF.R.S32.HI R9, RZ, 0x1f, R8 ;  /* 0x0000001fff097819 */ /* 0x000fe20000011408 */
[----:B------:R-:W-:Y:S01]  /*2ac0*/  @!P3 IMAD.IADD R11, R27, 0x1, R11 ;  /* 0x000000011b0bb824 */ /* 0x000fe200078e020b */
[----:B------:R-:W-:Y:S01]  /*2ad0*/  @!P4 LDGSTS.E.BYPASS.LTC128B.128 [R224+0x12000], desc[UR6][R16.64+0x80] ;  /* 0x1200008010e0cfae */ /* 0x000fe2000b901d46 */
[----:B------:R-:W-:Y:S01]  /*2ae0*/  USHF.L.U32 UR14, UR37, 0x3, URZ ;  /* 0x00000003250e7899 */ /* 0x000fe2000800063f */
[----:B------:R-:W-:Y:S01]  /*2af0*/  @!P4 LEA.HI.X R5, R20, R5, R10, 0x1, P5 ;  /* 0x000000051405c211 */ /* 0x000fe200028f0c0a */
[----:B------:R-:W-:Y:S01]  /*2b00*/  IMAD.MOV.U32 R206, RZ, RZ, 0x20 ;  /* 0x00000020ffce7424 */ /* 0x000fe200078e00ff */
[----:B------:R-:W-:Y:S01]  /*2b10*/  @P3 STS.128 [R224+0x11000], RZ ;  /* 0x011000ffe0003388 */ /* 0x000fe20000000c00 */
[----:B------:R-:W-:Y:S01]  /*2b20*/  SHF.L.U64.HI R238, R8, 0x2, R9 ;  /* 0x0000000208ee7819 */ /* 0x000fe20000010209 */
[----:B------:R-:W-:-:S02]  /*2b30*/  IMAD.MOV.U32 R205, RZ, RZ, 0x40 ;  /* 0x00000040ffcd7424 */ /* 0x000fc400078e00ff */
[----:B------:R-:W-:Y:S01]  /*2b40*/  VIADD R207, R214, 0x2000 ;  /* 0x00002000d6cf7836 */ /* 0x000fe20000000000 */
[----:B------:R-:W-:Y:S01]  /*2b50*/  @P3 STS.128 [R224+0x13000], RZ ;  /* 0x013000ffe0003388 */ /* 0x000fe20000000c00 */
[----:B------:R-:W-:Y:S02]  /*2b60*/  IMAD.U32 R235, RZ, RZ, UR44 ;  /* 0x0000002cffeb7e24 */ /* 0x000fe4000f8e00ff */
[----:B------:R-:W-:Y:S01]  /*2b70*/  IMAD R237, RZ, RZ, -UR19 ;  /* 0x80000013ffed7e24 */ /* 0x000fe2000f8e02ff */
        /* <DEDUP_REMOVED lines=11> */
[----:B------:R-:W0:Y:S01]  /*2c30*/  LDGDEPBAR ;  /* 0x00000000000079af */ /* 0x000e220000000000 */
[----:B------:R-:W-:Y:S02]  /*2c40*/  CS2R R88, SRZ ;  /* 0x0000000000587805 */ /* 0x000fe4000001ff00 */
[----:B------:R-:W-:Y:S02]  /*2c50*/  CS2R R86, SRZ ;  /* 0x0000000000567805 */ /* 0x000fe4000001ff00 */
[----:B------:R-:W-:Y:S01]  /*2c60*/  CS2R R84, SRZ ;  /* 0x0000000000547805 */ /* 0x000fe2000001ff00 */
[----:B------:R-:W-:Y:S01]  /*2c70*/  @P2 STS.128 [R224+0x8000], RZ ;  /* 0x008000ffe0002388 */ /* 0x000fe20000000c00 */
[----:B------:R-:W-:-:S02]  /*2c80*/  CS2R R78, SRZ ;  /* 0x00000000004e7805 */ /* 0x000fc4000001ff00 */
[----:B------:R-:W-:Y:S02]  /*2c90*/  CS2R R76, SRZ ;  /* 0x00000000004c7805 */ /* 0x000fe4000001ff00 */
[----:B------:R-:W-:Y:S01]  /*2ca0*/  CS2R R82, SRZ ;  /* 0x0000000000527805 */ /* 0x000fe2000001ff00 */
[----:B------:R-:W-:Y:S01]  /*2cb0*/  @P2 STS.128 [R224+0xa000], RZ ;  /* 0x00a000ffe0002388 */ /* 0x000fe20000000c00 */
[----:B------:R-:W-:Y:S02]  /*2cc0*/  CS2R R80, SRZ ;  /* 0x0000000000507805 */ /* 0x000fe4000001ff00 */
[----:B------:R-:W-:Y:S02]  /*2cd0*/  CS2R R74, SRZ ;  /* 0x00000000004a7805 */ /* 0x000fe4000001ff00 */
[----:B------:R-:W-:Y:S01]  /*2ce0*/  CS2R R72, SRZ ;  /* 0x0000000000487805 */ /* 0x000fe2000001ff00 */
[----:B------:R-:W-:Y:S01]  /*2cf0*/  @!PT LDS RZ, [RZ] ;  /* 0x00000000fffff984 */ /* 0x000fe20000000800 */
[----:B------:R-:W-:Y:S01]  /*2d00*/  @!PT LDS RZ, [RZ] ;  /* 0x00000000fffff984 */ /* 0x000fe20000000800 */
[----:B------:R-:W-:Y:S01]  /*2d10*/  @!PT LDS RZ, [RZ] ;  /* 0x00000000fffff984 */ /* 0x000fe20000000800 */
[----:B------:R-:W-:Y:S01]  /*2d20*/  @!P2 LDGSTS.E.BYPASS.LTC128B.128 [R224+0x8000], desc[UR6][R244.64] ;  /* 0x08000000f4e0afae */ /* 0x000fe2000b901d46 */
[----:B------:R-:W-:-:S02]  /*2d30*/  CS2R R70, SRZ ;  /* 0x0000000000467805 */ /* 0x000fc4000001ff00 */
[----:B------:R-:W-:Y:S02]  /*2d40*/  CS2R R68, SRZ ;  /* 0x0000000000447805 */ /* 0x000fe4000001ff00 */
[----:B------:R-:W-:Y:S01]  /*2d50*/  CS2R R46, SRZ ;  /* 0x00000000002e7805 */ /* 0x000fe2000001ff00 */
[----:B------:R-:W-:Y:S01]  /*2d60*/  @!P2 LDGSTS.E.BYPASS.LTC128B.128 [R224+0xa000], desc[UR6][R244.64+0x80] ;  /* 0x0a000080f4e0afae */ /* 0x000fe2000b901d46 */
        /* <DEDUP_REMOVED lines=19> */
[----:B------:R-:W-:Y:S01]  /*2ea0*/  CS2R R22, SRZ ;  /* 0x0000000000167805 */ /* 0x000fe2000001ff00 */
[----:B------:R-:W-:Y:S02]  /*2eb0*/  UIMAD UR41, UR37, 0x18, URZ ;  /* 0x00000018252978a4 */ /* 0x000fe4000f8e023f */
[----:B------:R-:W-:Y:S01]  /*2ec0*/  @P2 STS [R242], RZ ;  /* 0x000000fff2002388 */ /* 0x000fe20000000800 */
[----:B------:R-:W-:Y:S02]  /*2ed0*/  USHF.L.U32 UR40, UR37, 0x5, URZ ;  /* 0x0000000525287899 */ /* 0x000fe4000800063f */
[----:B------:R-:W-:Y:S01]  /*2ee0*/  UIMAD UR39, UR37, 0x28, URZ ;  /* 0x00000028252778a4 */ /* 0x000fe2000f8e023f */
[----:B------:R-:W-:Y:S01]  /*2ef0*/  @P2 STS [R242+0x4], RZ ;  /* 0x000004fff2002388 */ /* 0x000fe20000000800 */
[----:B------:R-:W-:-:S02]  /*2f00*/  UIMAD UR38, UR37, 0x30, URZ ;  /* 0x00000030252678a4 */ /* 0x000fc4000f8e023f */
[----:B------:R-:W-:Y:S01]  /*2f10*/  UIADD3 UR43, UR47, 0x40, URZ ;  /* 0x000000402f2b7890 */ /* 0x000fe2000fffe03f */
[----:B------:R-:W-:Y:S01]  /*2f20*/  @P2 STS [R242+0x8], RZ ;  /* 0x000008fff2002388 */ /* 0x000fe20000000800 */
[----:B------:R-:W-:-:S03]  /*2f30*/  ULDC UR15, c[0x0][0x2ec] ;  /* 0x0000bb00000f7ab9 */ /* 0x000fc60000000800 */
        /* <DEDUP_REMOVED lines=18> */
[----:B------:R-:W-:Y:S01]  /*3060*/  @P1 STS [R242+0x300c], RZ ;  /* 0x00300cfff2001388 */ /* 0x000fe20000000800 */
[----:B------:R-:W-:-:S02]  /*3070*/  UIADD3 UR33, UR17, 0x40, URZ ;  /* 0x0000004011217890 */ /* 0x000fc4000fffe03f */
[----:B------:R-:W-:Y:S01]  /*3080*/  UIADD3 UR28, UR17, 0x60, URZ ;  /* 0x00000060111c7890 */ /* 0x000fe2000fffe03f */
[----:B------:R-:W-:Y:S01]  /*3090*/  @!PT LDS RZ, [RZ] ;  /* 0x00000000fffff984 */ /* 0x000fe20000000800 */
[----:B------:R-:W-:Y:S01]  /*30a0*/  @!PT LDS RZ, [RZ] ;  /* 0x00000000fffff984 */ /* 0x000fe20000000800 */
[----:B------:R-:W-:Y:S01]  /*30b0*/  @!PT LDS RZ, [RZ] ;  /* 0x00000000fffff984 */ /* 0x000fe20000000800 */
[----:B------:R-:W-:Y:S01]  /*30c0*/  @!P1 LDGSTS.E.BYPASS.LTC128B.128 [R242+0x1000], desc[UR6][R12.64] ;  /* 0x010000000cf29fae */ /* 0x000fe2000b901d46 */
[----:B------:R-:W-:Y:S01]  /*30d0*/  UIADD3 UR23, UR17, 0x20, URZ ;  /* 0x0000002011177890 */ /* 0x000fe2000fffe03f */
[----:B------:R-:W-:Y:S01]  /*30e0*/  VIADD R8, R8, 0x1 ;  /* 0x0000000108087836 */ /* 0x000fe20000000000 */
[----:B------:R-:W-:Y:S01]  /*30f0*/  SEL R207, R207, R214, !P0 ;  /* 0x000000d6cfcf7207 */ /* 0x000fe20004000000 */
[----:B------:R-:W-:Y:S01]  /*3100*/  @!P1 LDGSTS.E.BYPASS.LTC128B.128 [R242+0x3000], desc[UR6][R12.64+0x80] ;  /* 0x030000800cf29fae */ /* 0x000fe2000b901d46 */
[C---:B--2---:R-:W-:Y:S01]  /*3110*/  @!P3 LEA R2, P1, R26.reuse, R2, 0x1 ;  /* 0x000000021a02b211 */ /* 0x044fe200078208ff */
[----:B------:R-:W-:Y:S02]  /*3120*/  UIADD3 UR44, UR44, 0x40, UR47 ;  /* 0x000000402c2c7890 */ /* 0x000fe4000fffe02f */
[----:B------:R-:W-:Y:S01]  /*3130*/  @P4 STS.128 [R224+0xc000], RZ ;  /* 0x00c000ffe0004388 */ /* 0x000fe20000000c00 */
[----:B------:R-:W-:-:S02]  /*3140*/  @!P3 LEA.HI.X R3, R26, R3, R11, 0x1, P1 ;  /* 0x000000031a03b211 */ /* 0x000fc400008f0c0b */
[----:B------:R-:W-:Y:S02]  /*3150*/  CS2R R20, SRZ ;  /* 0x0000000000147805 */ /* 0x000fe4000001ff00 */
[----:B------:R-:W-:Y:S01]  /*3160*/  IADD3 R10, P1, R239, UR11, RZ ;  /* 0x0000000bef0a7c10 */ /* 0x000fe2000ff3e0ff */
[----:B------:R-:W-:Y:S01]  /*3170*/  @P4 STS.128 [R224+0xe000], RZ ;  /* 0x00e000ffe0004388 */ /* 0x000fe20000000c00 */
[----:B------:R-:W-:Y:S02]  /*3180*/  UIMAD UR37, UR37, 0x38, URZ ;  /* 0x00000038252578a4 */ /* 0x000fe4000f8e023f */
[----:B------:R-:W-:Y:S01]  /*3190*/  IADD3.X R11, R238, UR10, RZ, P1, !PT ;  /* 0x0000000aee0b7c10 */ /* 0x000fe20008ffe4ff */
[----:B------:R-:W-:Y:S01]  /*31a0*/  @!PT LDS RZ, [RZ] ;  /* 0x00000000fffff984 */ /* 0x000fe20000000800 */
[----:B------:R-:W-:Y:S01]  /*31b0*/  @!PT LDS RZ, [RZ] ;  /* 0x00000000fffff984 */ /* 0x000fe20000000800 */
[----:B------:R-:W-:Y:S01]  /*31c0*/  @!PT LDS RZ, [RZ] ;  /* 0x00000000fffff984 */ /* 0x000fe20000000800 */
[----:B------:R-:W-:Y:S01]  /*31d0*/  @!P4 LDGSTS.E.BYPASS.LTC128B.128 [R224+0xc000], desc[UR6][R4.64] ;  /* 0x0c00000004e0cfae */ /* 0x000fe2000b901d46 */
[----:B------:R-:W-:-:S03]  /*31e0*/  ULDC UR8, c[0x0][0x39c] ;  /* 0x0000e70000087ab9 */ /* 0x000fc60000000800 */
        /* <DEDUP_REMOVED lines=11> */
[CC--:B-1----:R-:W-:Y:S01]  /*32a0*/  LEA.HI R4, R6.reuse, R7.reuse, RZ, 0x4 ;  /* 0x0000000706047211 */ /* 0x0c2fe200078f20ff */
[----:B------:R-:W-:Y:S01]  /*32b0*/  UIADD3 UR32, UR14, UR33, URZ ;  /* 0x000000210e207290 */ /* 0x000fe2000fffe03f */
[----:B------:R-:W-:Y:S01]  /*32c0*/  LEA.HI R6, R6, R7, RZ, 0x3 ;  /* 0x0000000706067211 */ /* 0x000fe200078f18ff */
[----:B------:R-:W-:Y:S01]  /*32d0*/  UIADD3 UR27, UR14, UR28, URZ ;  /* 0x0000001c0e1b7290 */ /* 0x000fe2000fffe03f */
[----:B------:R-:W-:Y:S01]  /*32e0*/  LOP3.LUT R4, R4, 0xfffffff0, RZ, 0xc0, !PT ;  /* 0xfffffff004047812 */ /* 0x000fe200078ec0ff */
[----:B------:R-:W-:Y:S01]  /*32f0*/  UIADD3 UR22, UR14, UR23, URZ ;  /* 0x000000170e167290 */ /* 0x000fe2000fffe03f */
[----:B------:R-:W-:Y:S01]  /*3300*/  LOP3.LUT R6, R6, 0xfffffff8, RZ, 0xc0, !PT ;  /* 0xfffffff806067812 */ /* 0x000fe200078ec0ff */
[----:B------:R-:W-:Y:S01]  /*3310*/  UIADD3 UR31, UR14, UR32, URZ ;  /* 0x000000200e1f7290 */ /* 0x000fe2000fffe03f */
[----:B------:R-:W-:Y:S01]  /*3320*/  IADD3 R235, R8, UR42, -R235 ;  /* 0x0000002a08eb7c10 */ /* 0x000fe2000fffe8eb */
        /* <DEDUP_REMOVED lines=8> */
[----:B--2---:R-:W-:Y:S01]  /*33b0*/  LEA.HI R2, R4, R5, RZ, 0x3 ;  /* 0x0000000504027211 */ /* 0x004fe200078f18ff */
[----:B------:R-:W-:Y:S01]  /*33c0*/  UIADD3 UR30, UR14, UR31, URZ ;  /* 0x0000001f0e1e7290 */ /* 0x000fe2000fffe03f */
[----:B------:R-:W-:Y:S01]  /*33d0*/  LOP3.LUT P3, RZ, R6, 0x2, RZ, 0xc0, !PT ;  /* 0x0000000206ff7812 */ /* 0x000fe2000786c0ff */
[----:B------:R-:W-:Y:S01]  /*33e0*/  UIADD3 UR25, UR14, UR26, URZ ;  /* 0x0000001a0e197290 */ /* 0x000fe2000fffe03f */
[----:B------:R-:W-:Y:S01]  /*33f0*/  LOP3.LUT R2, R2, 0xfffffff8, RZ, 0xc0, !PT ;  /* 0xfffffff802027812 */ /* 0x000fe200078ec0ff */
[----:B------:R-:W-:Y:S01]  /*3400*/  UIADD3 UR20, UR14, UR21, URZ ;  /* 0x000000150e147290 */ /* 0x000fe2000fffe03f */
[----:B------:R-:W-:Y:S01]  /*3410*/  SEL R7, R7, 0xffffffe0, !P3 ;  /* 0xffffffe007077807 */ /* 0x000fe20005800000 */
[----:B------:R-:W-:Y:S01]  /*3420*/  UIADD3 UR29, UR14, UR30, URZ ;  /* 0x0000001e0e1d7290 */ /* 0x000fe2000fffe03f */
[----:B------:R-:W-:Y:S01]  /*3430*/  LEA R3, R215, UR4, 0x1 ;  /* 0x00000004d7037c11 */ /* 0x000fe2000f8e08ff */
[----:B------:R-:W-:Y:S01]  /*3440*/  IMAD.IADD R2, R5, 0x1, -R2 ;  /* 0x0000000105027824 */ /* 0x000fe200078e0a02 */
[----:B------:R-:W-:Y:S01]  /*3450*/  UIADD3 UR24, UR14, UR25, URZ ;  /* 0x000000190e187290 */ /* 0x000fe2000fffe03f */
[----:B------:R-:W-:Y:S01]  /*3460*/  VIADD R5, R216, 0x2000 ;  /* 0x00002000d8057836 */ /* 0x000fe20000000000 */
[----:B------:R-:W-:Y:S01]  /*3470*/  UIADD3 UR19, UR14, UR20, URZ ;  /* 0x000000140e137290 */ /* 0x000fe2000fffe03f */
[----:B------:R-:W-:-:S02]  /*3480*/  CS2R R26, SRZ ;  /* 0x00000000001a7805 */ /* 0x000fc4000001ff00 */
[----:B------:R-:W-:Y:S01]  /*3490*/  R2P PR, R2, 0x6 ;  /* 0x0000000602007804 */ /* 0x000fe20000000000 */
[----:B------:R-:W-:Y:S01]  /*34a0*/  IMAD.IADD R2, R7, 0x1, R212 ;  /* 0x0000000107027824 */ /* 0x000fe200078e02d4 */
[----:B------:R-:W-:Y:S01]  /*34b0*/  SEL R208, R5, R216, !P0 ;  /* 0x000000d805d07207 */ /* 0x000fe20004000000 */
[----:B------:R-:W-:Y:S01]  /*34c0*/  UIADD3 UR44, UR44, -UR42, URZ ;  /* 0x8000002a2c2c7290 */ /* 0x000fe2000fffe03f */
[----:B------:R-:W-:Y:S01]  /*34d0*/  LEA R207, R207, UR4, 0x1 ;  /* 0x00000004cfcf7c11 */ /* 0x000fe2000f8e08ff */
[----:B------:R-:W-:Y:S01]  /*34e0*/  UIADD3 UR36, UR14, UR24, URZ ;  /* 0x000000180e247290 */ /* 0x000fe2000fffe03f */
[----:B------:R-:W-:Y:S01]  /*34f0*/  SEL R206, R206, 0xffffffe0, !P1 ;  /* 0xffffffe0cece7807 */ /* 0x000fe20004800000 */
[----:B------:R-:W-:Y:S01]  /*3500*/  UIADD3 UR35, UR14, UR29, URZ ;  /* 0x0000001d0e237290 */ /* 0x000fe2000fffe03f */
[----:B------:R-:W-:Y:S01]  /*3510*/  SEL R205, R205, 0xffffffc0, !P2 ;  /* 0xffffffc0cdcd7807 */ /* 0x000fe20005000000 */
[----:B------:R-:W1:Y:S01]  /*3520*/  LDSM.16.M88.4 R124, [R213] ;  /* 0x00000000d57c783b */ /* 0x000e620000000200 */
[----:B------:R-:W-:Y:S01]  /*3530*/  LEA R208, R208, UR4, 0x1 ;  /* 0x00000004d0d07c11 */ /* 0x000fe2000f8e08ff */
[----:B------:R-:W-:Y:S01]  /*3540*/  IMAD.IADD R204, R209, 0x1, R206 ;  /* 0x00000001d1cc7824 */ /* 0x000fe200078e02ce */
[----:B------:R-:W-:Y:S01]  /*3550*/  UIADD3 UR34, UR14, UR19, URZ ;  /* 0x000000130e227290 */ /* 0x000fe2000fffe03f */
[----:B------:R-:W2:Y:S04]  /*3560*/  LDSM.16.M88.4 R128, [R213+0x800] ;  /* 0x00080000d580783b */ /* 0x000ea80000000200 */
[----:B------:R-:W4:Y:S04]  /*3570*/  LDSM.16.M88.4 R132, [R212] ;  /* 0x00000000d484783b */ /* 0x000f280000000200 */
[----:B------:R-:W1:Y:S04]  /*3580*/  LDSM.16.M88.4 R136, [R212+0x800] ;  /* 0x00080000d488783b */ /* 0x000e680000000200 */
        /* <DEDUP_REMOVED lines=12> */
[----:B---3--:R-:W-:-:S02]  /*3650*/  IMAD.IADD R3, R205, 0x1, R204 ;  /* 0x00000001cd037824 */ /* 0x008fc400078e02cc */
[----:B--2-4-:R-:W-:-:S07]  /*3660*/  IMAD.IADD R2, R209, 0x1, R205 ;  /* 0x00000001d1027824 */ /* 0x014fce00078e02cd */
.L_x_506:
[----:B------:R-:W0:Y:S01]  /*3670*/  LDGDEPBAR ;  /* 0x00000000000079af */ /* 0x000e220000000000 */
[----:B------:R-:W-:Y:S01]  /*3680*/  LEA R183, R215, UR4, 0x1 ;  /* 0x00000004d7b77c11 */ /* 0x000fe2000f8e08ff */
[----:B------:R-:W-:Y:S01]  /*3690*/  USHF.L.U32 UR9, UR5, 0x6, URZ ;  /* 0x0000000605097899 */ /* 0x000fe2000800063f */
[----:B------:R-:W-:Y:S01]  /*36a0*/  IADD3 R182, R208, R206, RZ ;  /* 0x000000ced0b67210 */ /* 0x000fe20007ffe0ff */
[----:B-----5:R-:W-:Y:S01]  /*36b0*/  FMUL.FTZ R217, R240, 1.4426950216293334961 ;  /* 0x3fb8aa3bf0d97820 */ /* 0x020fe20000410000 */
[-C--:B------:R-:W-:Y:S01]  /*36c0*/  IADD3 R181, R208, R205.reuse, RZ ;  /* 0x000000cdd0b57210 */ /* 0x080fe20007ffe0ff */
[----:B------:R-:W-:Y:S01]  /*36d0*/  UISETP.GE.AND UP0, UPT, UR9, UR44, UPT ;  /* 0x0000002c0900728c */ /* 0x000fe2000bf06270 */
[----:B------:R-:W-:Y:S01]  /*36e0*/  IADD3 R180, R182, R205, RZ ;  /* 0x000000cdb6b47210 */ /* 0x000fe20007ffe0ff */
[----:B------:R-:W-:Y:S01]  /*36f0*/  UISETP.GT.AND UP3, UPT, UR5, UR18, UPT ;  /* 0x000000120500728c */ /* 0x000fe2000bf64270 */
[----:B------:R-:W-:Y:S01]  /*3700*/  MOV R243, UR46 ;  /* 0x0000002e00f37c02 */ /* 0x000fe20008000f00 */
[----:B------:R-:W-:Y:S01]  /*3710*/  UISETP.LT.AND UP0, UPT, UR43, UR42, UP0 ;  /* 0x0000002a2b00728c */ /* 0x000fe20008701270 */
[----:B------:R-:W-:Y:S04]  /*3720*/  FSETP.NEU.FTZ.AND P1, PT, R240, -INF , PT ;  /* 0xff800000f000780b */ /* 0x000fe80003f3d000 */
[----:B------:R-:W-:Y:S02]  /*3730*/  FSEL R217, R217, RZ, P1 ;  /* 0x000000ffd9d97208 */ /* 0x000fe40000800000 */
[----:B------:R-:W-:Y:S02]  /*3740*/  PLOP3.LUT P0, PT, PT, PT, UP0, 0x80, 0x0 ;  /* 0x000000000000781c */ /* 0x000fe40003f0f008 */
[----:B------:R-:W-:Y:S01]  /*3750*/  FSETP.NEU.FTZ.AND P1, PT, R241, -INF , PT ;  /* 0xff800000f100780b */ /* 0x000fe20003f3d000 */
[----:B------:R-:W-:Y:S04]  /*3760*/  DEPBAR.LE SB0, 0x0 ;  /* 0x000080000000791a */ /* 0x000fe80000000000 */
[----:B------:R-:W-:Y:S06]  /*3770*/  BAR.SYNC.DEFER_BLOCKING 0x0 ;  /* 0x0000000000007b1d */ /* 0x000fec0000010000 */
[----:B------:R-:W-:Y:S02]  /*3780*/  @!P0 IADD3 R249, R235, UR9, RZ ;  /* 0x00000009ebf98c10 */ /* 0x000fe4000fffe0ff */
[----:B------:R-:W-:Y:S02]  /*3790*/  @!P0 LEA R243, R243, R222, 0x6 ;  /* 0x000000def3f38211 */ /* 0x000fe400078e30ff */
[----:B------:R-:W-:Y:S02]  /*37a0*/  @!P0 VIADDMNMX R248, R249, R234, UR42, PT ;  /* 0x0000002af9f88e46 */ /* 0x000fe4000b8001ea */
[----:B------:R-:W-:Y:S01]  /*37b0*/  @!P0 IADD3 R203, R243, 0x1, RZ ;  /* 0x00000001f3cb8810 */ /* 0x000fe20007ffe0ff */
        /* <DEDUP_REMOVED lines=43> */
[----:B------:R4:W3:Y:S01]  /*3a70*/  LDSM.16.M88.4 R100, [R180+0x2000] ;  /* 0x00200000b464783b */ /* 0x0008e20000000200 */
[C---:B------:R-:W-:Y:S06]  /*3a80*/  HMMA.16816.F32 R8, R108.reuse, R114, R8 ;  /* 0x000000726c08723c */ /* 0x040fec0000001808 */
[C---:B-1----:R-:W-:Y:S06]  /*3a90*/  HMMA.16816.F32 R12, R108.reuse, R56, R12 ;  /* 0x000000386c0c723c */ /* 0x042fec000000180c */
[----:B------:R-:W-:Y:S06]  /*3aa0*/  HMMA.16816.F32 R16, R108, R58, R16 ;  /* 0x0000003a6c10723c */ /* 0x000fec0000001810 */
[C---:B--2---:R-:W-:Y:S05]  /*3ab0*/  HMMA.16816.F32 R4, R60.reuse, R64, R4 ;  /* 0x000000403c04723c */ /* 0x044fea0000001804 */
[----:B----4-:R-:W-:Y:S01]  /*3ac0*/  @!P0 VIMNMX R180, R249, UR42, PT ;  /* 0x0000002af9b48c48 */ /* 0x010fe2000bfe0100 */
[C---:B------:R-:W-:Y:S03]  /*3ad0*/  HMMA.16816.F32 R8, R60.reuse, R66, R8 ;  /* 0x000000423c08723c */ /* 0x040fe60000001808 */
[C---:B------:R-:W-:Y:S03]  /*3ae0*/  @!P0 ISETP.GE.AND P2, PT, R243.reuse, R180, PT ;  /* 0x000000b4f300820c */ /* 0x040fe60003f46270 */
[C---:B---3--:R-:W-:Y:S05]  /*3af0*/  HMMA.16816.F32 R12, R60.reuse, R52, R12 ;  /* 0x000000343c0c723c */ /* 0x048fea000000180c */
[----:B------:R-:W-:Y:S01]  /*3b00*/  LEA R67, R216, UR4, 0x1 ;  /* 0x00000004d8437c11 */ /* 0x000fe2000f8e08ff */
[----:B------:R-:W-:Y:S01]  /*3b10*/  HMMA.16816.F32 R16, R60, R54, R16 ;  /* 0x000000363c10723c */ /* 0x000fe20000001810 */
[----:B------:R-:W1:Y:S04]  /*3b20*/  LDSM.16.M88.4 R52, [R211+0x2800] ;  /* 0x00280000d334783b */ /* 0x000e680000000200 */
[-C--:B------:R-:W-:Y:S01]  /*3b30*/  IADD3 R66, R206, R67.reuse, RZ ;  /* 0x00000043ce427210 */ /* 0x080fe20007ffe0ff */
[C---:B------:R-:W-:Y:S05]  /*3b40*/  HMMA.16816.F32 R4, R100.reuse, R104, R4 ;  /* 0x000000686404723c */ /* 0x040fea0000001804 */
[----:B------:R-:W-:Y:S01]  /*3b50*/  @!P0 IADD3 R63, R243, 0x18, RZ ;  /* 0x00000018f33f8810 */ /* 0x000fe20007ffe0ff */
[C---:B------:R-:W-:Y:S05]  /*3b60*/  HMMA.16816.F32 R8, R100.reuse, R106, R8 ;  /* 0x0000006a6408723c */ /* 0x040fea0000001808 */
[C---:B------:R-:W-:Y:S02]  /*3b70*/  IADD3 R65, R205.reuse, R67, RZ ;  /* 0x00000043cd417210 */ /* 0x040fe40007ffe0ff */
[----:B------:R-:W-:Y:S11]  /*3b80*/  IADD3 R64, R205, R66, RZ ;  /* 0x00000042cd407210 */ /* 0x000ff60007ffe0ff */
[----:B------:R-:W-:Y:S01]  /*3b90*/  FMUL.FTZ R186, R4, UR8 ;  /* 0x0000000804ba7c20 */ /* 0x000fe20008410000 */
[----:B------:R-:W-:Y:S01]  /*3ba0*/  FMUL.FTZ R187, R5, UR8 ;  /* 0x0000000805bb7c20 */ /* 0x000fe20008410000 */
[----:B------:R-:W-:Y:S01]  /*3bb0*/  FMUL.FTZ R188, R6, UR8 ;  /* 0x0000000806bc7c20 */ /* 0x000fe20008410000 */
[----:B------:R-:W-:Y:S03]  /*3bc0*/  FMUL.FTZ R189, R7, UR8 ;  /* 0x0000000807bd7c20 */ /* 0x000fe60008410000 */
[----:B------:R-:W2:Y:S01]  /*3bd0*/  MUFU.TANH R186, R186 ;  /* 0x000000ba00ba7308 */ /* 0x000ea20000002400 */
[----:B------:R-:W-:Y:S01]  /*3be0*/  FMUL.FTZ R190, R8, UR8 ;  /* 0x0000000808be7c20 */ /* 0x000fe20008410000 */
[----:B------:R-:W-:Y:S01]  /*3bf0*/  FMUL.FTZ R191, R9, UR8 ;  /* 0x0000000809bf7c20 */ /* 0x000fe20008410000 */
[----:B------:R-:W-:Y:S01]  /*3c00*/  FMUL.FTZ R192, R10, UR8 ;  /* 0x000000080ac07c20 */ /* 0x000fe20008410000 */
[----:B------:R-:W-:Y:S01]  /*3c10*/  FMUL.FTZ R193, R11, UR8 ;  /* 0x000000080bc17c20 */ /* 0x000fe20008410000 */
[C---:B-1----:R-:W-:Y:S05]  /*3c20*/  HMMA.16816.F32 R12, R100.reuse, R52, R12 ;  /* 0x00000034640c723c */ /* 0x042fea000000180c */
[----:B------:R-:W1:Y:S01]  /*3c30*/  MUFU.TANH R187, R187 ;  /* 0x000000bb00bb7308 */ /* 0x000e620000002400 */
[----:B------:R-:W-:Y:S09]  /*3c40*/  HMMA.16816.F32 R16, R100, R54, R16 ;  /* 0x000000366410723c */ /* 0x000ff20000001810 */
[----:B------:R-:W3:Y:S02]  /*3c50*/  MUFU.TANH R188, R188 ;  /* 0x000000bc00bc7308 */ /* 0x000ee40000002400 */
[----:B--2---:R-:W-:Y:S02]  /*3c60*/  MOV R202, R186 ;  /* 0x000000ba00ca7202 */ /* 0x004fe40000000f00 */
[C---:B------:R-:W-:Y:S02]  /*3c70*/  @!P0 FSEL R202, R186.reuse, -INF , !P2 ;  /* 0xff800000baca8808 */ /* 0x040fe40005000000 */
[----:B------:R-:W-:Y:S01]  /*3c80*/  @!P0 ISETP.GE.AND P2, PT, R203, R180, PT ;  /* 0x000000b4cb00820c */ /* 0x000fe20003f46270 */
[----:B------:R-:W-:Y:S03]  /*3c90*/  FFMA.FTZ R186, -R186, R186, 1 ;  /* 0x3f800000baba7423 */ /* 0x000fe600000101ba */
[----:B------:R-:W2:Y:S01]  /*3ca0*/  MUFU.TANH R189, R189 ;  /* 0x000000bd00bd7308 */ /* 0x000ea20000002400 */
[--C-:B------:R-:W-:Y:S01]  /*3cb0*/  FFMA.FTZ R251, R202, UR15, -R217.reuse ;  /* 0x0000000fcafb7c23 */ /* 0x100fe200080108d9 */
[-C--:B-1----:R-:W-:Y:S01]  /*3cc0*/  MOV R250, R187.reuse ;  /* 0x000000bb00fa7202 */ /* 0x082fe20000000f00 */
[----:B------:R-:W-:Y:S01]  /*3cd0*/  FMUL.FTZ R202, R241, 1.4426950216293334961 ;  /* 0x3fb8aa3bf1ca7820 */ /* 0x000fe20000410000 */
[----:B------:R-:W-:Y:S01]  /*3ce0*/  @!P0 FSEL R250, R187, -INF , !P2 ;  /* 0xff800000bbfa8808 */ /* 0x000fe20005000000 */
[----:B------:R-:W-:Y:S01]  /*3cf0*/  FMUL.FTZ R194, R12, UR8 ;  /* 0x000000080cc27c20 */ /* 0x000fe20008410000 */
[-C--:B------:R-:W-:Y:S01]  /*3d00*/  @!P0 ISETP.GE.AND P2, PT, R243, R248.reuse, PT ;  /* 0x000000f8f300820c */ /* 0x080fe20003f46270 */
[----:B------:R-:W-:Y:S03]  /*3d10*/  FMUL.FTZ R196, R14, UR8 ;  /* 0x000000080ec47c20 */ /* 0x000fe60008410000 */
[----:B------:R1:W-:Y:S01]  /*3d20*/  MUFU.EX2 R106, R251 ;  /* 0x000000fb006a7308 */ /* 0x0003e20000000800 */
[----:B------:R-:W-:Y:S01]  /*3d30*/  FSEL R202, R202, RZ, P1 ;  /* 0x000000ffcaca7208 */ /* 0x000fe20000800000 */
[----:B------:R-:W-:Y:S01]  /*3d40*/  FMUL.FTZ R197, R15, UR8 ;  /* 0x000000080fc57c20 */ /* 0x000fe20008410000 */
[----:B------:R-:W-:Y:S01]  /*3d50*/  @!P0 ISETP.GE.AND P1, PT, R203, R248, PT ;  /* 0x000000f8cb00820c */ /* 0x000fe20003f26270 */
[----:B------:R-:W-:Y:S01]  /*3d60*/  FMUL.FTZ R198, R16, UR8 ;  /* 0x0000000810c67c20 */ /* 0x000fe20008410000 */
[----:B------:R-:W-:Y:S01]  /*3d70*/  FMUL.FTZ R195, R13, UR8 ;  /* 0x000000080dc37c20 */ /* 0x000fe20008410000 */
[----:B------:R-:W-:Y:S01]  /*3d80*/  FMUL.FTZ R199, R17, UR8 ;  /* 0x0000000811c77c20 */ /* 0x000fe20008410000 */
[----:B------:R-:W-:Y:S03]  /*3d90*/  FMUL.FTZ R200, R18, UR8 ;  /* 0x0000000812c87c20 */ /* 0x000fe60008410000 */
[----:B------:R-:W4:Y:S01]  /*3da0*/  MUFU.TANH R190, R190 ;  /* 0x000000be00be7308 */ /* 0x000f220000002400 */
[--C-:B------:R-:W-:Y:S01]  /*3db0*/  FFMA.FTZ R252, R250, UR15, -R217.reuse ;  /* 0x0000000ffafc7c23 */ /* 0x100fe200080108d9 */
[-C--:B---3--:R-:W-:Y:S01]  /*3dc0*/  MOV R249, R188.reuse ;  /* 0x000000bc00f97202 */ /* 0x088fe20000000f00 */
[----:B------:R-:W-:Y:S01]  /*3dd0*/  FMUL.FTZ R201, R19, UR8 ;  /* 0x0000000813c97c20 */ /* 0x000fe20008410000 */
[----:B------:R-:W-:Y:S01]  /*3de0*/  @!P0 FSEL R249, R188, -INF , !P2 ;  /* 0xff800000bcf98808 */ /* 0x000fe20005000000 */
[----:B------:R-:W-:Y:S01]  /*3df0*/  FFMA.FTZ R187, -R187, R187, 1 ;  /* 0x3f800000bbbb7423 */ /* 0x000fe200000101bb */
[-C--:B--2---:R-:W-:Y:S01]  /*3e00*/  MOV R203, R189.reuse ;  /* 0x000000bd00cb7202 */ /* 0x084fe20000000f00 */
[----:B------:R-:W-:Y:S03]  /*3e10*/  FMUL.FTZ R186, R186, UR8 ;  /* 0x00000008baba7c20 */ /* 0x000fe60008410000 */
[----:B------:R-:W2:Y:S01]  /*3e20*/  MUFU.EX2 R103, R252 ;  /* 0x000000fc00677308 */ /* 0x000ea20000000800 */
[--C-:B------:R-:W-:Y:S01]  /*3e30*/  FFMA.FTZ R114, R249, UR15, -R202.reuse ;  /* 0x0000000ff9727c23 */ /* 0x100fe200080108ca */
[----:B------:R-:W-:Y:S01]  /*3e40*/  @!P0 FSEL R203, R189, -INF , !P1 ;  /* 0xff800000bdcb8808 */ /* 0x000fe20004800000 */
[----:B------:R-:W-:Y:S01]  /*3e50*/  FMUL.FTZ R187, R187, UR8 ;  /* 0x00000008bbbb7c20 */ /* 0x000fe20008410000 */
[----:B------:R-:W-:Y:S01]  /*3e60*/  @!P0 IADD3 R249, R243, 0x8, RZ ;  /* 0x00000008f3f98810 */ /* 0x000fe20007ffe0ff */
[----:B------:R-:W-:Y:S01]  /*3e70*/  FFMA.FTZ R188, -R188, R188, 1 ;  /* 0x3f800000bcbc7423 */ /* 0x000fe200000101bc */
[----:B------:R-:W-:Y:S01]  /*3e80*/  FFMA.FTZ R189, -R189, R189, 1 ;  /* 0x3f800000bdbd7423 */ /* 0x000fe200000101bd */
[--C-:B-1----:R-:W-:Y:S03]  /*3e90*/  FFMA.FTZ R251, R203, UR15, -R202.reuse ;  /* 0x0000000fcbfb7c23 */ /* 0x102fe600080108ca */
[----:B------:R-:W1:Y:S01]  /*3ea0*/  MUFU.TANH R191, R191 ;  /* 0x000000bf00bf7308 */ /* 0x000e620000002400 */
[----:B------:R-:W-:Y:S01]  /*3eb0*/  @!P0 ISETP.GE.AND P1, PT, R249, R180, PT ;  /* 0x000000b4f900820c */ /* 0x000fe20003f26270 */
[----:B------:R-:W-:Y:S01]  /*3ec0*/  FMUL.FTZ R188, R188, UR8 ;  /* 0x00000008bcbc7c20 */ /* 0x000fe20008410000 */
[----:B------:R-:W-:Y:S01]  /*3ed0*/  @!P0 IADD3 R203, R243, 0x9, RZ ;  /* 0x00000009f3cb8810 */ /* 0x000fe20007ffe0ff */
[----:B------:R-:W-:Y:S01]  /*3ee0*/  FMUL.FTZ R189, R189, UR8 ;  /* 0x00000008bdbd7c20 */ /* 0x000fe20008410000 */
[----:B----4-:R-:W-:Y:S02]  /*3ef0*/  MOV R250, R190 ;  /* 0x000000be00fa7202 */ /* 0x010fe40000000f00 */
[C---:B------:R-:W-:Y:S03]  /*3f00*/  @!P0 FSEL R250, R190.reuse, -INF , !P1 ;  /* 0xff800000befa8808 */ /* 0x040fe60004800000 */
[----:B------:R-:W3:Y:S01]  /*3f10*/  MUFU.TANH R198, R198 ;  /* 0x000000c600c67308 */ /* 0x000ee20000002400 */
[----:B------:R-:W-:Y:S01]  /*3f20*/  @!P0 ISETP.GE.AND P1, PT, R203, R180, PT ;  /* 0x000000b4cb00820c */ /* 0x000fe20003f26270 */
[----:B------:R-:W-:Y:S01]  /*3f30*/  FFMA.FTZ R190, -R190, R190, 1 ;  /* 0x3f800000bebe7423 */ /* 0x000fe200000101be */
[----:B--2---:R-:W-:Y:S01]  /*3f40*/  F2FP.F16.F32.PACK_AB R59, R103, R106 ;  /* 0x0000006a673b723e */ /* 0x004fe200000000ff */
[--C-:B------:R-:W-:Y:S02]  /*3f50*/  FFMA.FTZ R113, R250, UR15, -R217.reuse ;  /* 0x0000000ffa717c23 */ /* 0x100fe400080108d9 */
[----:B------:R-:W-:Y:S04]  /*3f60*/  FMUL.FTZ R190, R190, UR8 ;  /* 0x00000008bebe7c20 */ /* 0x000fe80008410000 */
[----:B------:R-:W2:Y:S01]  /*3f70*/  MUFU.TANH R192, R192 ;  /* 0x000000c000c07308 */ /* 0x000ea20000002400 */
[-C--:B-1----:R-:W-:Y:S01]  /*3f80*/  MOV R252, R191.reuse ;  /* 0x000000bf00fc7202 */ /* 0x082fe20000000f00 */
[----:B------:R-:W-:Y:S01]  /*3f90*/  STS [R229+0x12000], R59 ;  /* 0x0120003be5007388 */ /* 0x000fe20000000800 */
[C---:B------:R-:W-:Y:S01]  /*3fa0*/  @!P0 FSEL R252, R191.reuse, -INF , !P1 ;  /* 0xff800000bffc8808 */ /* 0x040fe20004800000 */
[----:B------:R-:W-:Y:S01]  /*3fb0*/  FFMA.FTZ R191, -R191, R191, 1 ;  /* 0x3f800000bfbf7423 */ /* 0x000fe200000101bf */
[----:B------:R-:W-:Y:S03]  /*3fc0*/  @!P0 ISETP.GE.AND P1, PT, R249, R248, PT ;  /* 0x000000f8f900820c */ /* 0x000fe60003f26270 */
[--C-:B------:R-:W-:Y:S02]  /*3fd0*/  FFMA.FTZ R250, R252, UR15, -R217.reuse ;  /* 0x0000000ffcfa7c23 */ /* 0x100fe400080108d9 */
[----:B------:R-:W1:Y:S01]  /*3fe0*/  MUFU.TANH R193, R193 ;  /* 0x000000c100c17308 */ /* 0x000e620000002400 */
[----:B---3--:R-:W-:Y:S01]  /*3ff0*/  MOV R62, R198 ;  /* 0x000000c6003e7202 */ /* 0x008fe20000000f00 */
[----:B------:R-:W-:Y:S08]  /*4000*/  FMUL.FTZ R191, R191, UR8 ;  /* 0x00000008bfbf7c20 */ /* 0x000ff00008410000 */
[----:B------:R3:W-:Y:S01]  /*4010*/  MUFU.EX2 R101, R250 ;  /* 0x000000fa00657308 */ /* 0x0007e20000000800 */
[-C--:B--2---:R-:W-:Y:S02]  /*4020*/  MOV R249, R192.reuse ;  /* 0x000000c000f97202 */ /* 0x084fe40000000f00 */
[C---:B------:R-:W-:Y:S01]  /*4030*/  @!P0 FSEL R249, R192.reuse, -INF , !P1 ;  /* 0xff800000c0f98808 */ /* 0x040fe20004800000 */
[----:B------:R-:W-:Y:S01]  /*4040*/  FFMA.FTZ R192, -R192, R192, 1 ;  /* 0x3f800000c0c07423 */ /* 0x000fe200000101c0 */
[----:B------:R-:W-:Y:S05]  /*4050*/  @!P0 ISETP.GE.AND P1, PT, R203, R248, PT ;  /* 0x000000f8cb00820c */ /* 0x000fea0003f26270 */
[----:B------:R-:W2:Y:S01]  /*4060*/  MUFU.TANH R194, R194 ;  /* 0x000000c200c27308 */ /* 0x000ea20000002400 */
[-C--:B-1----:R-:W-:Y:S01]  /*4070*/  MOV R203, R193.reuse ;  /* 0x000000c100cb7202 */ /* 0x082fe20000000f00 */
[--C-:B------:R-:W-:Y:S01]  /*4080*/  FFMA.FTZ R252, R249, UR15, -R202.reuse ;  /* 0x0000000ff9fc7c23 */ /* 0x100fe200080108ca */
[C---:B------:R-:W-:Y:S01]  /*4090*/  @!P0 FSEL R203, R193.reuse, -INF , !P1 ;  /* 0xff800000c1cb8808 */ /* 0x040fe20004800000 */
[----:B------:R-:W-:Y:S01]  /*40a0*/  FFMA.FTZ R193, -R193, R193, 1 ;  /* 0x3f800000c1c17423 */ /* 0x000fe200000101c1 */
[----:B------:R-:W-:Y:S05]  /*40b0*/  FMUL.FTZ R192, R192, UR8 ;  /* 0x00000008c0c07c20 */ /* 0x000fea0008410000 */
[----:B------:R1:W4:Y:S01]  /*40c0*/  MUFU.EX2 R102, R113 ;  /* 0x0000007100667308 */ /* 0x0003220000000800 */
[----:B---3--:R-:W-:Y:S01]  /*40d0*/  @!P0 IADD3 R250, R243, 0x10, RZ ;  /* 0x00000010f3fa8810 */ /* 0x008fe20007ffe0ff */
[--C-:B------:R-:W-:Y:S01]  /*40e0*/  FFMA.FTZ R249, R203, UR15, -R202.reuse ;  /* 0x0000000fcbf97c23 */ /* 0x100fe200080108ca */
[----:B------:R-:W-:Y:S02]  /*40f0*/  FMUL.FTZ R193, R193, UR8 ;  /* 0x00000008c1c17c20 */ /* 0x000fe40008410000 */
[----:B------:R-:W-:Y:S05]  /*4100*/  @!P0 ISETP.GE.AND P1, PT, R250, R180, PT ;  /* 0x000000b4fa00820c */ /* 0x000fea0003f26270 */
[----:B------:R-:W3:Y:S01]  /*4110*/  MUFU.TANH R196, R196 ;  /* 0x000000c400c47308 */ /* 0x000ee20000002400 */
[-C--:B--2---:R-:W-:Y:S02]  /*4120*/  MOV R115, R194.reuse ;  /* 0x000000c200737202 */ /* 0x084fe40000000f00 */
[C---:B------:R-:W-:Y:S01]  /*4130*/  @!P0 FSEL R115, R194.reuse, -INF , !P1 ;  /* 0xff800000c2738808 */ /* 0x040fe20004800000 */
[----:B------:R-:W-:Y:S01]  /*4140*/  FFMA.FTZ R194, -R194, R194, 1 ;  /* 0x3f800000c2c27423 */ /* 0x000fe200000101c2 */
[----:B------:R-:W-:Y:S05]  /*4150*/  IADD3 R182, P1, R239, UR13, RZ ;  /* 0x0000000defb67c10 */ /* 0x000fea000ff3e0ff */
[----:B------:R-:W2:Y:S01]  /*4160*/  MUFU.TANH R197, R197 ;  /* 0x000000c500c57308 */ /* 0x000ea20000002400 */
[----:B------:R-:W-:Y:S01]  /*4170*/  IADD3.X R183, R238, UR12, RZ, P1, !PT ;  /* 0x0000000ceeb77c10 */ /* 0x000fe20008ffe4ff */
[--C-:B------:R-:W-:Y:S01]  /*4180*/  FFMA.FTZ R181, R115, UR15, -R217.reuse ;  /* 0x0000000f73b57c23 */ /* 0x100fe200080108d9 */
[----:B------:R-:W-:Y:S01]  /*4190*/  @!P0 ISETP.GE.AND P1, PT, R250, R248, PT ;  /* 0x000000f8fa00820c */ /* 0x000fe20003f26270 */
[----:B------:R-:W-:Y:S01]  /*41a0*/  FMUL.FTZ R194, R194, UR8 ;  /* 0x00000008c2c27c20 */ /* 0x000fe20008410000 */
[----:B-1----:R-:W-:Y:S02]  /*41b0*/  @!P0 IADD3 R113, R243, 0x11, RZ ;  /* 0x00000011f3718810 */ /* 0x002fe40007ffe0ff */
[----:B----4-:R-:W-:Y:S03]  /*41c0*/  F2FP.F16.F32.PACK_AB R58, R101, R102 ;  /* 0x00000066653a723e */ /* 0x010fe600000000ff */
[----:B------:R-:W1:Y:S01]  /*41d0*/  MUFU.TANH R195, R195 ;  /* 0x000000c300c37308 */ /* 0x000e620000002400 */
[-C--:B---3--:R-:W-:Y:S02]  /*41e0*/  MOV R250, R196.reuse ;  /* 0x000000c400fa7202 */ /* 0x088fe40000000f00 */
[C---:B------:R-:W-:Y:S01]  /*41f0*/  @!P0 FSEL R250, R196.reuse, -INF , !P1 ;  /* 0xff800000c4fa8808 */ /* 0x040fe20004800000 */
[----:B------:R-:W-:Y:S01]  /*4200*/  FFMA.FTZ R196, -R196, R196, 1 ;  /* 0x3f800000c4c47423 */ /* 0x000fe200000101c4 */
[C---:B------:R-:W-:Y:S02]  /*4210*/  @!P0 ISETP.GE.AND P1, PT, R113.reuse, R248, PT ;  /* 0x000000f87100820c */ /* 0x040fe40003f26270 */
[-C--:B------:R-:W-:Y:S03]  /*4220*/  @!P0 ISETP.GE.AND P2, PT, R113, R180.reuse, PT ;  /* 0x000000b47100820c */ /* 0x080fe60003f46270 */
[----:B------:R-:W3:Y:S01]  /*4230*/  MUFU.TANH R199, R199 ;  /* 0x000000c700c77308 */ /* 0x000ee20000002400 */
[-C--:B--2---:R-:W-:Y:S01]  /*4240*/  MOV R113, R197.reuse ;  /* 0x000000c500717202 */ /* 0x084fe20000000f00 */
[--C-:B------:R-:W-:Y:S01]  /*4250*/  FFMA.FTZ R250, R250, UR15, -R202.reuse ;  /* 0x0000000ffafa7c23 */ /* 0x100fe200080108ca */
[C---:B------:R-:W-:Y:S01]  /*4260*/  @!P0 FSEL R113, R197.reuse, -INF , !P1 ;  /* 0xff800000c5718808 */ /* 0x040fe20004800000 */
[----:B------:R-:W-:Y:S01]  /*4270*/  FFMA.FTZ R197, -R197, R197, 1 ;  /* 0x3f800000c5c57423 */ /* 0x000fe200000101c5 */
[----:B------:R-:W-:Y:S01]  /*4280*/  @!P0 ISETP.GE.AND P1, PT, R63, R180, PT ;  /* 0x000000b43f00820c */ /* 0x000fe20003f26270 */
[----:B------:R-:W-:Y:S02]  /*4290*/  FMUL.FTZ R196, R196, UR8 ;  /* 0x00000008c4c47c20 */ /* 0x000fe40008410000 */
[--C-:B------:R-:W-:Y:S01]  /*42a0*/  FFMA.FTZ R105, R113, UR15, -R202.reuse ;  /* 0x0000000f71697c23 */ /* 0x100fe200080108ca */
[----:B------:R-:W-:Y:S01]  /*42b0*/  @!P0 IADD3 R113, R243, 0x19, RZ ;  /* 0x00000019f3718810 */ /* 0x000fe20007ffe0ff */
[----:B------:R-:W2:Y:S01]  /*42c0*/  MUFU.TANH R200, R200 ;  /* 0x000000c800c87308 */ /* 0x000ea20000002400 */
[C---:B------:R-:W-:Y:S01]  /*42d0*/  @!P0 FSEL R62, R198.reuse, -INF , !P1 ;  /* 0xff800000c63e8808 */ /* 0x040fe20004800000 */
[----:B------:R-:W-:Y:S01]  /*42e0*/  FFMA.FTZ R198, -R198, R198, 1 ;  /* 0x3f800000c6c67423 */ /* 0x000fe200000101c6 */
[----:B------:R-:W-:Y:S01]  /*42f0*/  @!P0 ISETP.GE.AND P1, PT, R113, R180, PT ;  /* 0x000000b47100820c */ /* 0x000fe20003f26270 */
[----:B------:R-:W-:Y:S01]  /*4300*/  FMUL.FTZ R197, R197, UR8 ;  /* 0x00000008c5c57c20 */ /* 0x000fe20008410000 */
[----:B-1----:R-:W-:Y:S01]  /*4310*/  MOV R203, R195 ;  /* 0x000000c300cb7202 */ /* 0x002fe20000000f00 */
[--C-:B------:R-:W-:Y:S01]  /*4320*/  FFMA.FTZ R180, R62, UR15, -R217.reuse ;  /* 0x0000000f3eb47c23 */ /* 0x100fe200080108d9 */
[C---:B------:R-:W-:Y:S03]  /*4330*/  @!P0 FSEL R203, R195.reuse, -INF , !P2 ;  /* 0xff800000c3cb8808 */ /* 0x040fe60005000000 */
[----:B------:R-:W1:Y:S01]  /*4340*/  MUFU.TANH R201, R201 ;  /* 0x000000c900c97308 */ /* 0x000e620000002400 */
[----:B---3--:R-:W-:Y:S01]  /*4350*/  MOV R107, R199 ;  /* 0x000000c7006b7202 */ /* 0x008fe20000000f00 */
[----:B------:R-:W-:Y:S01]  /*4360*/  FFMA.FTZ R195, -R195, R195, 1 ;  /* 0x3f800000c3c37423 */ /* 0x000fe200000101c3 */
[----:B------:R-:W-:Y:S01]  /*4370*/  @!P0 FSEL R107, R199, -INF , !P1 ;  /* 0xff800000c76b8808 */ /* 0x000fe20004800000 */
[--C-:B------:R-:W-:Y:S01]  /*4380*/  FFMA.FTZ R115, R203, UR15, -R217.reuse ;  /* 0x0000000fcb737c23 */ /* 0x100fe200080108d9 */
[-C--:B------:R-:W-:Y:S01]  /*4390*/  @!P0 ISETP.GE.AND P1, PT, R113, R248.reuse, PT ;  /* 0x000000f87100820c */ /* 0x080fe20003f26270 */
[----:B------:R-:W3:Y:S01]  /*43a0*/  LDG.E R203, desc[UR6][R182.64] ;  /* 0x00000006b6cb7981 */ /* 0x000ee2000c1e1900 */
[----:B------:R-:W-:Y:S01]  /*43b0*/  @!P0 ISETP.GE.AND P2, PT, R63, R248, PT ;  /* 0x000000f83f00820c */ /* 0x000fe20003f46270 */
[----:B------:R-:W-:Y:S01]  /*43c0*/  FFMA.FTZ R217, R107, UR15, -R217 ;  /* 0x0000000f6bd97c23 */ /* 0x000fe200080108d9 */
[-C--:B--2---:R-:W-:Y:S01]  /*43d0*/  MOV R63, R200.reuse ;  /* 0x000000c8003f7202 */ /* 0x084fe20000000f00 */
[----:B------:R-:W-:Y:S01]  /*43e0*/  MUFU.EX2 R114, R114 ;  /* 0x0000007200727308 */ /* 0x000fe20000000800 */
[----:B------:R-:W-:Y:S01]  /*43f0*/  @!P0 FSEL R63, R200, -INF , !P2 ;  /* 0xff800000c83f8808 */ /* 0x000fe20005000000 */
[----:B------:R-:W-:Y:S01]  /*4400*/  FFMA.FTZ R199, -R199, R199, 1 ;  /* 0x3f800000c7c77423 */ /* 0x000fe200000101c7 */
[----:B------:R-:W-:Y:S01]  /*4410*/  FMUL.FTZ R195, R195, UR8 ;  /* 0x00000008c3c37c20 */ /* 0x000fe20008410000 */
[----:B------:R-:W-:Y:S01]  /*4420*/  FMUL.FTZ R198, R198, UR8 ;  /* 0x00000008c6c67c20 */ /* 0x000fe20008410000 */
[----:B------:R-:W-:Y:S01]  /*4430*/  FFMA.FTZ R200, -R200, R200, 1 ;  /* 0x3f800000c8c87423 */ /* 0x000fe200000101c8 */
[--C-:B------:R-:W-:Y:S01]  /*4440*/  FFMA.FTZ R248, R63, UR15, -R202.reuse ;  /* 0x0000000f3ff87c23 */ /* 0x100fe200080108ca */
[-C--:B-1----:R-:W-:Y:S03]  /*4450*/  MOV R107, R201.reuse ;  /* 0x000000c9006b7202 */ /* 0x082fe60000000f00 */
[----:B------:R1:W-:Y:S01]  /*4460*/  MUFU.EX2 R113, R217 ;  /* 0x000000d900717308 */ /* 0x0003e20000000800 */
[----:B------:R-:W-:Y:S01]  /*4470*/  @!P0 FSEL R107, R201, -INF , !P1 ;  /* 0xff800000c96b8808 */ /* 0x000fe20004800000 */
[----:B------:R-:W-:Y:S01]  /*4480*/  FMUL.FTZ R199, R199, UR8 ;  /* 0x00000008c7c77c20 */ /* 0x000fe20008410000 */
[----:B------:R-:W-:Y:S01]  /*4490*/  PLOP3.LUT P1, PT, PT, PT, UP3, 0x80, 0x0 ;  /* 0x000000000000781c */ /* 0x000fe20003f2f038 */
[----:B------:R-:W-:Y:S01]  /*44a0*/  FFMA.FTZ R201, -R201, R201, 1 ;  /* 0x3f800000c9c97423 */ /* 0x000fe200000101c9 */
[----:B------:R-:W-:Y:S05]  /*44b0*/  FMUL.FTZ R200, R200, UR8 ;  /* 0x00000008c8c87c20 */ /* 0x000fea0008410000 */
[----:B------:R-:W2:Y:S01]  /*44c0*/  MUFU.EX2 R251, R251 ;  /* 0x000000fb00fb7308 */ /* 0x000ea20000000800 */
[----:B------:R-:W-:Y:S09]  /*44d0*/  FMUL.FTZ R201, R201, UR8 ;  /* 0x00000008c9c97c20 */ /* 0x000ff20008410000 */
[----:B------:R-:W-:Y:S01]  /*44e0*/  MUFU.EX2 R252, R252 ;  /* 0x000000fc00fc7308 */ /* 0x000fe20000000800 */
[----:B-1----:R-:W-:Y:S02]  /*44f0*/  FFMA.FTZ R217, R107, UR15, -R202 ;  /* 0x0000000f6bd97c23 */ /* 0x002fe400080108ca */
[----:B------:R1:W4:Y:S07]  /*4500*/  LDG.E R202, desc[UR6][R182.64+0x20] ;  /* 0x00002006b6ca7981 */ /* 0x00032e000c1e1900 */
[----:B------:R-:W1:Y:S01]  /*4510*/  MUFU.EX2 R249, R249 ;  /* 0x000000f900f97308 */ /* 0x000e620000000800 */
[----:B--2---:R-:W-:Y:S05]  /*4520*/  F2FP.F16.F32.PACK_AB R57, R251, R114 ;  /* 0x00000072fb39723e */ /* 0x004fea00000000ff */
[----:B------:R-:W-:Y:S04]  /*4530*/  STS [R229+0x12400], R57 ;  /* 0x01240039e5007388 */ /* 0x000fe80000000800 */
[----:B------:R-:W-:Y:S01]  /*4540*/  MUFU.EX2 R181, R181 ;  /* 0x000000b500b57308 */ /* 0x000fe20000000800 */
[----:B------:R-:W-:Y:S09]  /*4550*/  STS [R233+0x12000], R58 ;  /* 0x0120003ae9007388 */ /* 0x000ff20000000800 */
[----:B------:R-:W2:Y:S01]  /*4560*/  MUFU.EX2 R115, R115 ;  /* 0x0000007300737308 */ /* 0x000ea20000000800 */
[----:B-1----:R-:W-:Y:S05]  /*4570*/  F2FP.F16.F32.PACK_AB R63, R249, R252 ;  /* 0x000000fcf93f723e */ /* 0x002fea00000000ff */
[----:B------:R-:W-:Y:S04]  /*4580*/  STS [R233+0x12400], R63 ;  /* 0x0124003fe9007388 */ /* 0x000fe80000000800 */
[----:B------:R-:W-:Y:S10]  /*4590*/  MUFU.EX2 R250, R250 ;  /* 0x000000fa00fa7308 */ /* 0x000ff40000000800 */
[----:B------:R-:W1:Y:S01]  /*45a0*/  MUFU.EX2 R243, R105 ;  /* 0x0000006900f37308 */ /* 0x000e620000000800 */
[----:B--2---:R-:W-:Y:S05]  /*45b0*/  F2FP.F16.F32.PACK_AB R62, R115, R181 ;  /* 0x000000b5733e723e */ /* 0x004fea00000000ff */
[----:B------:R-:W-:Y:S04]  /*45c0*/  STS [R231+0x12000], R62 ;  /* 0x0120003ee7007388 */ /* 0x000fe80000000800 */
[----:B------:R-:W2:Y:S10]  /*45d0*/  MUFU.EX2 R180, R180 ;  /* 0x000000b400b47308 */ /* 0x000eb40000000800 */
[----:B------:R-:W-:Y:S01]  /*45e0*/  MUFU.EX2 R248, R248 ;  /* 0x000000f800f87308 */ /* 0x000fe20000000800 */
[----:B-1----:R-:W-:Y:S05]  /*45f0*/  F2FP.F16.F32.PACK_AB R182, R243, R250 ;  /* 0x000000faf3b6723e */ /* 0x002fea00000000ff */
[----:B------:R-:W-:Y:S04]  /*4600*/  STS [R231+0x12400], R182 ;  /* 0x012400b6e7007388 */ /* 0x000fe80000000800 */
[----:B------:R-:W1:Y:S01]  /*4610*/  MUFU.EX2 R217, R217 ;  /* 0x000000d900d97308 */ /* 0x000e620000000800 */
[----:B--2---:R-:W-:Y:S05]  /*4620*/  F2FP.F16.F32.PACK_AB R107, R113, R180 ;  /* 0x000000b4716b723e */ /* 0x004fea00000000ff */
[----:B------:R-:W-:Y:S01]  /*4630*/  STS [R236+0x12000], R107 ;  /* 0x0120006bec007388 */ /* 0x000fe20000000800 */
[----:B-1----:R-:W-:Y:S05]  /*4640*/  F2FP.F16.F32.PACK_AB R105, R217, R248 ;  /* 0x000000f8d969723e */ /* 0x002fea00000000ff */
[----:B------:R-:W-:Y:S04]  /*4650*/  STS [R236+0x12400], R105 ;  /* 0x01240069ec007388 */ /* 0x000fe80000000800 */
[----:B------:R-:W1:Y:S08]  /*4660*/  LDSM.16.M88.4 R52, [R67+0x8000] ;  /* 0x008000004334783b */ /* 0x000e700000000200 */
[----:B------:R-:W2:Y:S08]  /*4670*/  LDSM.16.M88.4 R56, [R66+0x8000] ;  /* 0x008000004238783b */ /* 0x000eb00000000200 */
[----:B------:R-:W2:Y:S01]  /*4680*/  LDSM.16.M88.4 R60, [R65+0x8000] ;  /* 0x00800000413c783b */ /* 0x000ea20000000200 */
        /* <DEDUP_REMOVED lines=10> */
[C---:B------:R-:W-:Y:S06]  /*4730*/  HMMA.16816.F32 R4, R60.reuse, R132, R4 ;  /* 0x000000843c04723c */ /* 0x040fec0000001804 */
        /* <DEDUP_REMOVED lines=28> */
[----:B------:R-:W-:Y:S01]  /*4900*/  FMUL.FTZ R63, R106, R63 ;  /* 0x0000003f6a3f7220 */ /* 0x000fe20000410000 */
[----:B------:R-:W-:Y:S01]  /*4910*/  FMUL.FTZ R62, R103, R62 ;  /* 0x0000003e673e7220 */ /* 0x000fe20000410000 */
        /* <DEDUP_REMOVED lines=8> */
[----:B------:R-:W-:Y:S01]  /*49a0*/  F2FP.F16.F32.PACK_AB R186, R187, R186 ;  /* 0x000000babbba723e */ /* 0x000fe200000000ff */
        /* <DEDUP_REMOVED lines=10> */
[----:B------:R-:W-:Y:S01]  /*4a50*/  FMUL.FTZ R187, R187, R198 ;  /* 0x000000c6bbbb7220 */ /* 0x000fe20000410000 */
[----:B------:R-:W-:Y:S01]  /*4a60*/  FMUL.FTZ R198, R203, R199 ;  /* 0x000000c7cbc67220 */ /* 0x000fe20000410000 */
[----:B------:R-:W-:Y:S01]  /*4a70*/  F2FP.F16.F32.PACK_AB R190, R191, R190 ;  /* 0x000000bebfbe723e */ /* 0x000fe200000000ff */
[C---:B----4-:R-:W-:Y:S01]  /*4a80*/  FADD.FTZ R191, -R202.reuse, R6 ;  /* 0x00000006cabf7221 */ /* 0x050fe20000010100 */
[C---:B------:R-:W-:Y:S01]  /*4a90*/  FADD.FTZ R199, -R202.reuse, R7 ;  /* 0x00000007cac77221 */ /* 0x040fe20000010100 */
[----:B------:R-:W-:Y:S01]  /*4aa0*/  F2FP.F16.F32.PACK_AB R194, R195, R194 ;  /* 0x000000c2c3c2723e */ /* 0x000fe200000000ff */
[----:B------:R-:W-:Y:S01]  /*4ab0*/  FADD.FTZ R195, -R202, R10 ;  /* 0x0000000acac37221 */ /* 0x000fe20000010100 */
[----:B------:R-:W-:Y:S01]  /*4ac0*/  FMUL.FTZ R191, R114, R191 ;  /* 0x000000bf72bf7220 */ /* 0x000fe20000410000 */
[----:B------:R-:W-:Y:S01]  /*4ad0*/  FMUL.FTZ R199, R251, R199 ;  /* 0x000000c7fbc77220 */ /* 0x000fe20000410000 */
[----:B------:R-:W-:Y:S01]  /*4ae0*/  F2FP.F16.F32.PACK_AB R187, R198, R187 ;  /* 0x000000bbc6bb723e */ /* 0x000fe200000000ff */
        /* <DEDUP_REMOVED lines=42> */
.L_x_504:
[----:B------:R-:W-:Y:S01]  /*4d90*/  F2FP.F16.F32.PACK_AB R192, R193, R192 ;  /* 0x000000c0c1c0723e */ /* 0x000fe200000000ff */
[----:B------:R-:W-:Y:S01]  /*4da0*/  STS [R229+0x10000], R186 ;  /* 0x010000bae5007388 */ /* 0x000fe20000000800 */
[----:B------:R-:W-:Y:S01]  /*4db0*/  F2FP.F16.F32.PACK_AB R252, R252, R191 ;  /* 0x000000bffcfc723e */ /* 0x000fe200000000ff */
[----:B------:R-:W-:Y:S01]  /*4dc0*/  IMAD.MOV.U32 R248, RZ, RZ, R184 ;  /* 0x000000fffff87224 */ /* 0x000fe200078e00b8 */
[----:B------:R-:W-:Y:S01]  /*4dd0*/  F2FP.F16.F32.PACK_AB R199, R202, R199 ;  /* 0x000000c7cac7723e */ /* 0x000fe200000000ff */
[----:B------:R-:W-:Y:S01]  /*4de0*/  STS [R229+0x10400], R188 ;  /* 0x010400bce5007388 */ /* 0x000fe20000000800 */
[----:B------:R-:W-:Y:S01]  /*4df0*/  LEA R217, R214, UR4, 0x1 ;  /* 0x00000004d6d97c11 */ /* 0x000fe2000f8e08ff */
[----:B------:R-:W-:Y:S02]  /*4e00*/  IMAD.MOV.U32 R249, RZ, RZ, R185 ;  /* 0x000000fffff97224 */ /* 0x000fe400078e00b9 */
        /* <DEDUP_REMOVED lines=74> */
.L_x_505:
        /* <DEDUP_REMOVED lines=18> */
[----:B------:R-:W-:Y:S04]  /*53d0*/  LDSM.16.MT88.4 R196, [R217+0xd800] ;  /* 0x00d80000d9c4783b */ /* 0x000fe80000004200 */
[----:B------:R-:W-:Y:S01]  /*53e0*/  LDSM.16.M88.4 R200, [R3+0x1000] ;  /* 0x0010000003c8783b */ /* 0x000fe20000000200 */
        /* <DEDUP_REMOVED lines=27> */
[----:B------:R-:W5:Y:S02]  /*55a0*/  @P1 LDG.E R240, desc[UR6][R112.64+-0x100] ;  /* 0xffff000670f01981 */ /* 0x000f64000c1e1900 */
[-C--:B------:R-:W-:Y:S02]  /*55b0*/  HMMA.16816.F32 R12, R192, R190.reuse, R12 ;  /* 0x000000bec00c723c */ /* 0x080fe4000000180c */
[----:B------:R4:W5:Y:S04]  /*55c0*/  @P1 LDG.E R241, desc[UR6][R112.64+-0xe0] ;  /* 0xffff200670f11981 */ /* 0x000968000c1e1900 */
[C---:B------:R-:W-:Y:S06]  /*55d0*/  HMMA.16816.F32 R16, R184.reuse, R190, R16 ;  /* 0x000000beb810723c */ /* 0x040fec0000001810 */
[-C--:B-1----:R-:W-:Y:S06]  /*55e0*/  HMMA.16816.F32 R52, R184, R100.reuse, R52 ;  /* 0x00000064b834723c */ /* 0x082fec0000001834 */
[C---:B------:R-:W-:Y:S06]  /*55f0*/  HMMA.16816.F32 R56, R192.reuse, R100, R56 ;  /* 0x00000064c038723c */ /* 0x040fec0000001838 */
[-C--:B------:R-:W-:Y:S01]  /*5600*/  HMMA.16816.F32 R60, R192, R102.reuse, R60 ;  /* 0x00000066c03c723c */ /* 0x080fe2000000183c */
[----:B----4-:R-:W-:Y:S05]  /*5610*/  IMAD.U32 R113, RZ, RZ, UR40 ;  /* 0x00000028ff717e24 */ /* 0x010fea000f8e00ff */
[----:B------:R-:W-:Y:S01]  /*5620*/  HMMA.16816.F32 R64, R184, R102, R64 ;  /* 0x00000066b840723c */ /* 0x000fe20000001840 */
[----:B------:R-:W-:Y:S05]  /*5630*/  LDSM.16.MT88.4 R100, [R207+0x2800] ;  /* 0x00280000cf64783b */ /* 0x000fea0000004200 */
[-C--:B--2---:R-:W-:Y:S01]  /*5640*/  HMMA.16816.F32 R4, R108, R196.reuse, R4 ;  /* 0x000000c46c04723c */ /* 0x084fe20000001804 */
[----:B------:R-:W-:Y:S04]  /*5650*/  IMAD.U32 R187, RZ, RZ, UR14 ;  /* 0x0000000effbb7e24 */ /* 0x000fe8000f8e00ff */
[C---:B------:R-:W-:Y:S01]  /*5660*/  LEA R184, P0, R237.reuse, R248, 0x2 ;  /* 0x000000f8edb87211 */ /* 0x040fe200078010ff */
[C---:B------:R-:W-:Y:S05]  /*5670*/  HMMA.16816.F32 R8, R200.reuse, R196, R8 ;  /* 0x000000c4c808723c */ /* 0x040fea0000001808 */
[----:B------:R-:W-:Y:S01]  /*5680*/  LEA.HI.X.SX32 R185, R237, R249, 0x2, P0 ;  /* 0x000000f9edb97211 */ /* 0x000fe200000f16ff */
[-C--:B------:R-:W-:Y:S05]  /*5690*/  HMMA.16816.F32 R12, R200, R198.reuse, R12 ;  /* 0x000000c6c80c723c */ /* 0x080fea000000180c */
[-C--:B------:R-:W-:Y:S01]  /*56a0*/  LEA R114, P1, R183, R184.reuse, 0x2 ;  /* 0x000000b8b7727211 */ /* 0x080fe200078210ff */
[C---:B------:R-:W-:Y:S01]  /*56b0*/  HMMA.16816.F32 R16, R108.reuse, R198, R16 ;  /* 0x000000c66c10723c */ /* 0x040fe20000001810 */
[----:B------:R-:W-:Y:S04]  /*56c0*/  IMAD.U32 R183, RZ, RZ, UR39 ;  /* 0x00000027ffb77e24 */ /* 0x000fe8000f8e00ff */
[----:B------:R1:W-:Y:S01]  /*56d0*/  REDG.E.ADD.F32.FTZ.RN.STRONG.GPU desc[UR6][R184.64], R4 ;  /* 0x00000004b80079a6 */ /* 0x0003e2000c10f386 */
[-C--:B---3--:R-:W-:Y:S05]  /*56e0*/  HMMA.16816.F32 R52, R108, R104.reuse, R52 ;  /* 0x000000686c34723c */ /* 0x088fea0000001834 */
[-C--:B------:R-:W-:Y:S01]  /*56f0*/  LEA.HI.X.SX32 R115, R115, R185.reuse, 0x2, P1 ;  /* 0x000000b973737211 */ /* 0x080fe200008f16ff */
[C---:B------:R-:W-:Y:S06]  /*5700*/  HMMA.16816.F32 R56, R200.reuse, R104, R56 ;  /* 0x00000068c838723c */ /* 0x040fec0000001838 */
[-C--:B------:R-:W-:Y:S01]  /*5710*/  HMMA.16816.F32 R60, R200, R106.reuse, R60 ;  /* 0x0000006ac83c723c */ /* 0x080fe2000000183c */
[----:B------:R-:W-:Y:S04]  /*5720*/  IMAD.U32 R105, RZ, RZ, UR14 ;  /* 0x0000000eff697e24 */ /* 0x000fe8000f8e00ff */
[-C--:B------:R-:W-:Y:S01]  /*5730*/  LEA R104, P0, R181, R184.reuse, 0x2 ;  /* 0x000000b8b5687211 */ /* 0x080fe200078010ff */
[----:B------:R-:W-:Y:S05]  /*5740*/  HMMA.16816.F32 R64, R108, R106, R64 ;  /* 0x0000006a6c40723c */ /* 0x000fea0000001840 */
[-C--:B------:R-:W-:Y:S01]  /*5750*/  LEA R180, P2, R105, R184.reuse, 0x2 ;  /* 0x000000b869b47211 */ /* 0x080fe200078410ff */
[----:B------:R-:W-:Y:S02]  /*5760*/  IMAD.U32 R105, RZ, RZ, UR41 ;  /* 0x00000029ff697e24 */ /* 0x000fe4000f8e00ff */
[----:B------:R-:W-:Y:S03]  /*5770*/  IMAD.U32 R109, RZ, RZ, UR38 ;  /* 0x00000026ff6d7e24 */ /* 0x000fe6000f8e00ff */
[-C--:B------:R-:W-:Y:S01]  /*5780*/  LEA.HI.X.SX32 R181, R187, R185.reuse, 0x2, P2 ;  /* 0x000000b9bbb57211 */ /* 0x080fe200010f16ff */
[----:B------:R-:W-:Y:S01]  /*5790*/  IMAD.U32 R187, RZ, RZ, UR40 ;  /* 0x00000028ffbb7e24 */ /* 0x000fe2000f8e00ff */
[-C--:B------:R-:W-:Y:S01]  /*57a0*/  LEA.HI.X.SX32 R105, R105, R185.reuse, 0x2, P0 ;  /* 0x000000b969697211 */ /* 0x080fe200000f16ff */
[----:B------:R-:W-:Y:S01]  /*57b0*/  IMAD.U32 R107, RZ, RZ, UR37 ;  /* 0x00000025ff6b7e24 */ /* 0x000fe2000f8e00ff */
[-C--:B------:R-:W-:Y:S01]  /*57c0*/  LEA R108, P0, R113, R184.reuse, 0x2 ;  /* 0x000000b8716c7211 */ /* 0x080fe200078010ff */
[----:B------:R2:W-:Y:S01]  /*57d0*/  REDG.E.ADD.F32.FTZ.RN.STRONG.GPU desc[UR6][R180.64], R5 ;  /* 0x00000005b40079a6 */ /* 0x0005e2000c10f386 */
[-C--:B-1----:R-:W-:Y:S01]  /*57e0*/  LEA R4, P1, R109, R184.reuse, 0x2 ;  /* 0x000000b86d047211 */ /* 0x082fe200078210ff */
[----:B------:R-:W-:Y:S01]  /*57f0*/  IMAD.U32 R111, RZ, RZ, UR39 ;  /* 0x00000027ff6f7e24 */ /* 0x000fe2000f8e00ff */
[-C--:B------:R-:W-:Y:S01]  /*5800*/  LEA R106, P2, R183, R184.reuse, 0x2 ;  /* 0x000000b8b76a7211 */ /* 0x080fe200078410ff */
[----:B------:R1:W-:Y:S01]  /*5810*/  REDG.E.ADD.F32.FTZ.RN.STRONG.GPU desc[UR6][R114.64], R6 ;  /* 0x00000006720079a6 */ /* 0x0003e2000c10f386 */
[-C--:B------:R-:W-:Y:S01]  /*5820*/  LEA.HI.X.SX32 R109, R187, R185.reuse, 0x2, P0 ;  /* 0x000000b9bb6d7211 */ /* 0x080fe200000f16ff */
[----:B------:R-:W-:Y:S02]  /*5830*/  IMAD.U32 R183, RZ, RZ, UR23 ;  /* 0x00000017ffb77e24 */ /* 0x000fe4000f8e00ff */
[----:B------:R3:W-:Y:S01]  /*5840*/  REDG.E.ADD.F32.FTZ.RN.STRONG.GPU desc[UR6][R104.64], R7 ;  /* 0x00000007680079a6 */ /* 0x0007e2000c10f386 */
[----:B------:R-:W-:Y:S03]  /*5850*/  IMAD.U32 R113, RZ, RZ, UR22 ;  /* 0x00000016ff717e24 */ /* 0x000fe6000f8e00ff */
[----:B------:R4:W-:Y:S01]  /*5860*/  REDG.E.ADD.F32.FTZ.RN.STRONG.GPU desc[UR6][R108.64], R8 ;  /* 0x000000086c0079a6 */ /* 0x0009e2000c10f386 */
[----:B--2---:R-:W-:Y:S02]  /*5870*/  IMAD.U32 R5, RZ, RZ, UR38 ;  /* 0x00000026ff057e24 */ /* 0x004fe4000f8e00ff */
[----:B-1----:R-:W-:Y:S03]  /*5880*/  IMAD.U32 R115, RZ, RZ, UR22 ;  /* 0x00000016ff737e24 */ /* 0x002fe6000f8e00ff */
[-C--:B------:R-:W-:Y:S02]  /*5890*/  LEA.HI.X.SX32 R5, R5, R185.reuse, 0x2, P1 ;  /* 0x000000b905057211 */ /* 0x080fe400008f16ff */
[-C--:B---3--:R-:W-:Y:S01]  /*58a0*/  LEA R104, P0, R107, R184.reuse, 0x2 ;  /* 0x000000b86b687211 */ /* 0x088fe200078010ff */
[----:B------:R-:W-:Y:S01]  /*58b0*/  IMAD.U32 R7, RZ, RZ, UR37 ;  /* 0x00000025ff077e24 */ /* 0x000fe2000f8e00ff */
[-C--:B------:R-:W-:Y:S01]  /*58c0*/  LEA.HI.X.SX32 R107, R111, R185.reuse, 0x2, P2 ;  /* 0x000000b96f6b7211 */ /* 0x080fe200010f16ff */
[----:B------:R-:W-:Y:S02]  /*58d0*/  IMAD.U32 R111, RZ, RZ, UR21 ;  /* 0x00000015ff6f7e24 */ /* 0x000fe4000f8e00ff */
[----:B----4-:R-:W-:Y:S01]  /*58e0*/  IMAD.U32 R109, RZ, RZ, UR20 ;  /* 0x00000014ff6d7e24 */ /* 0x010fe2000f8e00ff */
[-C--:B------:R-:W-:Y:S01]  /*58f0*/  LEA.HI.X.SX32 R105, R7, R185.reuse, 0x2, P0 ;  /* 0x000000b907697211 */ /* 0x080fe200000f16ff */
[----:B------:R1:W-:Y:S01]  /*5900*/  REDG.E.ADD.F32.FTZ.RN.STRONG.GPU desc[UR6][R106.64], R9 ;  /* 0x000000096a0079a6 */ /* 0x0003e2000c10f386 */
[----:B------:R-:W-:Y:S03]  /*5910*/  IMAD.U32 R7, RZ, RZ, UR23 ;  /* 0x00000017ff077e24 */ /* 0x000fe6000f8e00ff */
[----:B------:R2:W-:Y:S02]  /*5920*/  REDG.E.ADD.F32.FTZ.RN.STRONG.GPU desc[UR6][R4.64], R10 ;  /* 0x0000000a040079a6 */ /* 0x0005e4000c10f386 */
[-C--:B------:R-:W-:Y:S01]  /*5930*/  LEA R8, P0, R7, R184.reuse, 0x2 ;  /* 0x000000b807087211 */ /* 0x080fe200078010ff */
[----:B------:R-:W-:Y:S01]  /*5940*/  IMAD.U32 R7, RZ, RZ, UR20 ;  /* 0x00000014ff077e24 */ /* 0x000fe2000f8e00ff */
[----:B------:R3:W-:Y:S04]  /*5950*/  REDG.E.ADD.F32.FTZ.RN.STRONG.GPU desc[UR6][R104.64], R11 ;  /* 0x0000000b680079a6 */ /* 0x0007e8000c10f386 */
[----:B------:R-:W-:Y:S04]  /*5960*/  REDG.E.ADD.F32.FTZ.RN.STRONG.GPU desc[UR6][R184.64+0x80], R16 ;  /* 0x00008010b80079a6 */ /* 0x000fe8000c10f386 */
[----:B------:R4:W-:Y:S01]  /*5970*/  REDG.E.ADD.F32.FTZ.RN.STRONG.GPU desc[UR6][R180.64+0x80], R17 ;  /* 0x00008011b40079a6 */ /* 0x0009e2000c10f386 */
[-C--:B-1----:R-:W-:Y:S02]  /*5980*/  LEA R106, P2, R115, R184.reuse, 0x2 ;  /* 0x000000b8736a7211 */ /* 0x082fe400078410ff */
[-C--:B------:R-:W-:Y:S01]  /*5990*/  LEA.HI.X.SX32 R9, R183, R185.reuse, 0x2, P0 ;  /* 0x000000b9b7097211 */ /* 0x080fe200000f16ff */
[----:B--2---:R-:W-:Y:S01]  /*59a0*/  IMAD.U32 R5, RZ, RZ, UR21 ;  /* 0x00000015ff057e24 */ /* 0x004fe2000f8e00ff */
[-C--:B------:R-:W-:Y:S02]  /*59b0*/  LEA R4, P1, R111, R184.reuse, 0x2 ;  /* 0x000000b86f047211 */ /* 0x080fe400078210ff */
[-C--:B------:R-:W-:Y:S01]  /*59c0*/  LEA.HI.X.SX32 R107, R113, R185.reuse, 0x2, P2 ;  /* 0x000000b9716b7211 */ /* 0x080fe200010f16ff */
[----:B------:R1:W-:Y:S01]  /*59d0*/  REDG.E.ADD.F32.FTZ.RN.STRONG.GPU desc[UR6][R8.64], R18 ;  /* 0x00000012080079a6 */ /* 0x0003e2000c10f386 */
[-C--:B------:R-:W-:Y:S01]  /*59e0*/  LEA.HI.X.SX32 R5, R5, R185.reuse, 0x2, P1 ;  /* 0x000000b905057211 */ /* 0x080fe200008f16ff */
[----:B---3--:R-:W-:Y:S01]  /*59f0*/  IMAD.U32 R105, RZ, RZ, UR19 ;  /* 0x00000013ff697e24 */ /* 0x008fe2000f8e00ff */
[-C--:B------:R-:W-:Y:S01]  /*5a00*/  LEA R10, P0, R109, R184.reuse, 0x2 ;  /* 0x000000b86d0a7211 */ /* 0x080fe200078010ff */
[----:B------:R2:W-:Y:S01]  /*5a10*/  REDG.E.ADD.F32.FTZ.RN.STRONG.GPU desc[UR6][R106.64], R19 ;  /* 0x000000136a0079a6 */ /* 0x0005e2000c10f386 */
[----:B------:R-:W-:Y:S02]  /*5a20*/  IMAD.U32 R109, RZ, RZ, UR34 ;  /* 0x00000022ff6d7e24 */ /* 0x000fe4000f8e00ff */
[-C--:B------:R-:W-:Y:S01]  /*5a30*/  LEA.HI.X.SX32 R11, R7, R185.reuse, 0x2, P0 ;  /* 0x000000b9070b7211 */ /* 0x080fe200000f16ff */
[----:B------:R3:W-:Y:S01]  /*5a40*/  REDG.E.ADD.F32.FTZ.RN.STRONG.GPU desc[UR6][R4.64], R12 ;  /* 0x0000000c040079a6 */ /* 0x0007e2000c10f386 */
[----:B------:R-:W-:Y:S02]  /*5a50*/  IMAD.U32 R7, RZ, RZ, UR19 ;  /* 0x00000013ff077e24 */ /* 0x000fe4000f8e00ff */
[----:B----4-:R-:W-:Y:S01]  /*5a60*/  IMAD.U32 R17, RZ, RZ, UR34 ;  /* 0x00000022ff117e24 */ /* 0x010fe2000f8e00ff */
[----:B------:R4:W-:Y:S02]  /*5a70*/  REDG.E.ADD.F32.FTZ.RN.STRONG.GPU desc[UR6][R10.64], R13 ;  /* 0x0000000d0a0079a6 */ /* 0x0009e4000c10f386 */
[-C--:B------:R-:W-:Y:S01]  /*5a80*/  LEA R110, P1, R7, R184.reuse, 0x2 ;  /* 0x000000b8076e7211 */ /* 0x080fe200078210ff */
[----:B------:R-:W-:Y:S01]  /*5a90*/  IMAD.U32 R7, RZ, RZ, UR33 ;  /* 0x00000021ff077e24 */ /* 0x000fe2000f8e00ff */
[-C--:B------:R-:W-:Y:S02]  /*5aa0*/  LEA R16, P0, R17, R184.reuse, 0x2 ;  /* 0x000000b811107211 */ /* 0x080fe400078010ff */
[-C--:B------:R-:W-:Y:S01]  /*5ab0*/  LEA.HI.X.SX32 R111, R105, R185.reuse, 0x2, P1 ;  /* 0x000000b9696f7211 */ /* 0x080fe200008f16ff */
[----:B------:R-:W-:Y:S01]  /*5ac0*/  IMAD.U32 R105, RZ, RZ, UR31 ;  /* 0x0000001fff697e24 */ /* 0x000fe2000f8e00ff */
[-C--:B------:R-:W-:Y:S03]  /*5ad0*/  LEA.HI.X.SX32 R17, R109, R185.reuse, 0x2, P0 ;  /* 0x000000b96d117211 */ /* 0x080fe600000f16ff */
[----:B------:R4:W-:Y:S04]  /*5ae0*/  REDG.E.ADD.F32.FTZ.RN.STRONG.GPU desc[UR6][R110.64], R14 ;  /* 0x0000000e6e0079a6 */ /* 0x0009e8000c10f386 */
[----:B------:R4:W-:Y:S01]  /*5af0*/  REDG.E.ADD.F32.FTZ.RN.STRONG.GPU desc[UR6][R16.64], R15 ;  /* 0x0000000f100079a6 */ /* 0x0009e2000c10f386 */
[----:B-1----:R-:W-:Y:S03]  /*5b00*/  IMAD.U32 R9, RZ, RZ, UR32 ;  /* 0x00000020ff097e24 */ /* 0x002fe6000f8e00ff */
[----:B------:R-:W-:Y:S01]  /*5b10*/  REDG.E.ADD.F32.FTZ.RN.STRONG.GPU desc[UR6][R184.64+0x100], R52 ;  /* 0x00010034b80079a6 */ /* 0x000fe2000c10f386 */
[----:B--2---:R-:W-:Y:S01]  /*5b20*/  IMAD.U32 R19, RZ, RZ, UR30 ;  /* 0x0000001eff137e24 */ /* 0x004fe2000f8e00ff */
[-C--:B------:R-:W-:Y:S01]  /*5b30*/  LEA R106, P0, R9, R184.reuse, 0x2 ;  /* 0x000000b8096a7211 */ /* 0x080fe200078010ff */
[----:B------:R-:W-:Y:S01]  /*5b40*/  IMAD.U32 R9, RZ, RZ, UR35 ;  /* 0x00000023ff097e24 */ /* 0x000fe2000f8e00ff */
[-C--:B---3--:R-:W-:Y:S01]  /*5b50*/  LEA R4, P1, R7, R184.reuse, 0x2 ;  /* 0x000000b807047211 */ /* 0x088fe200078210ff */
[----:B------:R-:W-:Y:S01]  /*5b60*/  IMAD.U32 R5, RZ, RZ, UR33 ;  /* 0x00000021ff057e24 */ /* 0x000fe2000f8e00ff */
[----:B------:R1:W-:Y:S01]  /*5b70*/  REDG.E.ADD.F32.FTZ.RN.STRONG.GPU desc[UR6][R180.64+0x100], R53 ;  /* 0x00010035b40079a6 */ /* 0x0003e2000c10f386 */
[----:B------:R-:W-:Y:S02]  /*5b80*/  IMAD.U32 R7, RZ, RZ, UR32 ;  /* 0x00000020ff077e24 */ /* 0x000fe4000f8e00ff */
[----:B----4-:R-:W-:Y:S01]  /*5b90*/  IMAD.U32 R11, RZ, RZ, UR29 ;  /* 0x0000001dff0b7e24 */ /* 0x010fe2000f8e00ff */
[-C--:B------:R-:W-:Y:S01]  /*5ba0*/  LEA.HI.X.SX32 R5, R5, R185.reuse, 0x2, P1 ;  /* 0x000000b905057211 */ /* 0x080fe200008f16ff */
[----:B------:R-:W-:Y:S01]  /*5bb0*/  IMAD.U32 R13, RZ, RZ, UR30 ;  /* 0x0000001eff0d7e24 */ /* 0x000fe2000f8e00ff */
[-C--:B------:R-:W-:Y:S01]  /*5bc0*/  LEA.HI.X.SX32 R107, R7, R185.reuse, 0x2, P0 ;  /* 0x000000b9076b7211 */ /* 0x080fe200000f16ff */
[----:B------:R-:W-:Y:S01]  /*5bd0*/  IMAD.U32 R7, RZ, RZ, UR31 ;  /* 0x0000001fff077e24 */ /* 0x000fe2000f8e00ff */
[-C--:B------:R-:W-:Y:S01]  /*5be0*/  LEA R6, P1, R11, R184.reuse, 0x2 ;  /* 0x000000b80b067211 */ /* 0x080fe200078210ff */
[----:B------:R2:W-:Y:S03]  /*5bf0*/  REDG.E.ADD.F32.FTZ.RN.STRONG.GPU desc[UR6][R4.64], R54 ;  /* 0x00000036040079a6 */ /* 0x0005e6000c10f386 */
[-C--:B------:R-:W-:Y:S01]  /*5c00*/  LEA R10, P0, R7, R184.reuse, 0x2 ;  /* 0x000000b8070a7211 */ /* 0x080fe200078010ff */
[----:B------:R3:W-:Y:S01]  /*5c10*/  REDG.E.ADD.F32.FTZ.RN.STRONG.GPU desc[UR6][R106.64], R55 ;  /* 0x000000376a0079a6 */ /* 0x0007e2000c10f386 */
[-C--:B------:R-:W-:Y:S01]  /*5c20*/  LEA R14, P2, R19, R184.reuse, 0x2 ;  /* 0x000000b8130e7211 */ /* 0x080fe200078410ff */
[----:B------:R-:W-:Y:S01]  /*5c30*/  IMAD.U32 R7, RZ, RZ, UR29 ;  /* 0x0000001dff077e24 */ /* 0x000fe2000f8e00ff */
[-C--:B------:R-:W-:Y:S01]  /*5c40*/  LEA.HI.X.SX32 R11, R105, R185.reuse, 0x2, P0 ;  /* 0x000000b9690b7211 */ /* 0x080fe200000f16ff */
[----:B------:R-:W-:Y:S01]  /*5c50*/  IMAD.U32 R105, RZ, RZ, UR27 ;  /* 0x0000001bff697e24 */ /* 0x000fe2000f8e00ff */
[-C--:B------:R-:W-:Y:S01]  /*5c60*/  LEA.HI.X.SX32 R15, R13, R185.reuse, 0x2, P2 ;  /* 0x000000b90d0f7211 */ /* 0x080fe200010f16ff */
[----:B------:R-:W-:Y:S01]  /*5c70*/  IMAD.U32 R17, RZ, RZ, UR25 ;  /* 0x00000019ff117e24 */ /* 0x000fe2000f8e00ff */
[-C--:B------:R-:W-:Y:S01]  /*5c80*/  LEA R108, P0, R9, R184.reuse, 0x2 ;  /* 0x000000b8096c7211 */ /* 0x080fe200078010ff */
[----:B------:R4:W-:Y:S01]  /*5c90*/  REDG.E.ADD.F32.FTZ.RN.STRONG.GPU desc[UR6][R10.64], R56 ;  /* 0x000000380a0079a6 */ /* 0x0009e2000c10f386 */
[-C--:B------:R-:W-:Y:S01]  /*5ca0*/  LEA.HI.X.SX32 R7, R7, R185.reuse, 0x2, P1 ;  /* 0x000000b907077211 */ /* 0x080fe200008f16ff */
[----:B------:R-:W-:Y:S01]  /*5cb0*/  IMAD.U32 R19, RZ, RZ, UR26 ;  /* 0x0000001aff137e24 */ /* 0x000fe2000f8e00ff */
[-C--:B------:R-:W-:Y:S01]  /*5cc0*/  LEA R104, P4, R105, R184.reuse, 0x2 ;  /* 0x000000b869687211 */ /* 0x080fe200078810ff */
[----:B------:R4:W-:Y:S01]  /*5cd0*/  REDG.E.ADD.F32.FTZ.RN.STRONG.GPU desc[UR6][R14.64], R57 ;  /* 0x000000390e0079a6 */ /* 0x0009e2000c10f386 */
[----:B------:R-:W-:Y:S02]  /*5ce0*/  IMAD.U32 R13, RZ, RZ, UR24 ;  /* 0x00000018ff0d7e24 */ /* 0x000fe4000f8e00ff */
[----:B-1----:R-:W-:Y:S01]  /*5cf0*/  IMAD.U32 R53, RZ, RZ, UR26 ;  /* 0x0000001aff357e24 */ /* 0x002fe2000f8e00ff */
[----:B------:R1:W-:Y:S01]  /*5d00*/  REDG.E.ADD.F32.FTZ.RN.STRONG.GPU desc[UR6][R6.64], R58 ;  /* 0x0000003a060079a6 */ /* 0x0003e2000c10f386 */
[----:B------:R-:W-:Y:S01]  /*5d10*/  IMAD.U32 R9, RZ, RZ, UR36 ;  /* 0x00000024ff097e24 */ /* 0x000fe2000f8e00ff */
[-C--:B------:R-:W-:Y:S01]  /*5d20*/  LEA R110, P1, R13, R184.reuse, 0x2 ;  /* 0x000000b80d6e7211 */ /* 0x080fe200078210ff */
[----:B--2---:R-:W-:Y:S02]  /*5d30*/  IMAD.U32 R5, RZ, RZ, UR35 ;  /* 0x00000023ff057e24 */ /* 0x004fe4000f8e00ff */
[----:B---3--:R-:W-:Y:S03]  /*5d40*/  IMAD.U32 R107, RZ, RZ, UR28 ;  /* 0x0000001cff6b7e24 */ /* 0x008fe6000f8e00ff */
[-C--:B------:R-:W-:Y:S01]  /*5d50*/  LEA.HI.X.SX32 R109, R5, R185.reuse, 0x2, P0 ;  /* 0x000000b9056d7211 */ /* 0x080fe200000f16ff */
[----:B------:R-:W-:Y:S01]  /*5d60*/  IMAD.U32 R5, RZ, RZ, UR28 ;  /* 0x0000001cff057e24 */ /* 0x000fe2000f8e00ff */
[-C--:B------:R-:W-:Y:S01]  /*5d70*/  LEA R106, P3, R53, R184.reuse, 0x2 ;  /* 0x000000b8356a7211 */ /* 0x080fe200078610ff */
[----:B------:R-:W-:Y:S01]  /*5d80*/  IMAD.U32 R55, RZ, RZ, UR27 ;  /* 0x0000001bff377e24 */ /* 0x000fe2000f8e00ff */
[-C--:B------:R-:W-:Y:S01]  /*5d90*/  LEA R112, P0, R9, R184.reuse, 0x2 ;  /* 0x000000b809707211 */ /* 0x080fe200078010ff */
[----:B------:R2:W-:Y:S01]  /*5da0*/  REDG.E.ADD.F32.FTZ.RN.STRONG.GPU desc[UR6][R108.64], R59 ;  /* 0x0000003b6c0079a6 */ /* 0x0005e2000c10f386 */
[-C--:B----4-:R-:W-:Y:S01]  /*5db0*/  LEA R56, P5, R5, R184.reuse, 0x2 ;  /* 0x000000b805387211 */ /* 0x090fe200078a10ff */
[----:B------:R-:W-:Y:S02]  /*5dc0*/  IMAD.U32 R11, RZ, RZ, UR24 ;  /* 0x00000018ff0b7e24 */ /* 0x000fe4000f8e00ff */
[----:B------:R-:W-:Y:S01]  /*5dd0*/  REDG.E.ADD.F32.FTZ.RN.STRONG.GPU desc[UR6][R184.64+0x180], R64 ;  /* 0x00018040b80079a6 */ /* 0x000fe2000c10f386 */
[-C--:B------:R-:W-:Y:S01]  /*5de0*/  LEA.HI.X.SX32 R105, R55, R185.reuse, 0x2, P4 ;  /* 0x000000b937697211 */ /* 0x080fe200020f16ff */
[----:B------:R-:W-:Y:S01]  /*5df0*/  IMAD.U32 R15, RZ, RZ, UR25 ;  /* 0x00000019ff0f7e24 */ /* 0x000fe2000f8e00ff */
[-C--:B------:R-:W-:Y:S01]  /*5e00*/  LEA.HI.X.SX32 R57, R107, R185.reuse, 0x2, P5 ;  /* 0x000000b96b397211 */ /* 0x080fe200028f16ff */
[----:B------:R-:W-:Y:S01]  /*5e10*/  REDG.E.ADD.F32.FTZ.RN.STRONG.GPU desc[UR6][R180.64+0x180], R65 ;  /* 0x00018041b40079a6 */ /* 0x000fe2000c10f386 */
[-C--:B------:R-:W-:Y:S01]  /*5e20*/  LEA.HI.X.SX32 R107, R19, R185.reuse, 0x2, P3 ;  /* 0x000000b9136b7211 */ /* 0x080fe200018f16ff */
[----:B-1----:R-:W-:Y:S01]  /*5e30*/  IMAD.U32 R7, RZ, RZ, UR36 ;  /* 0x00000024ff077e24 */ /* 0x002fe2000f8e00ff */
[-C--:B------:R-:W-:Y:S01]  /*5e40*/  LEA.HI.X.SX32 R111, R11, R185.reuse, 0x2, P1 ;  /* 0x000000b90b6f7211 */ /* 0x080fe200008f16ff */
[----:B------:R-:W-:Y:S01]  /*5e50*/  REDG.E.ADD.F32.FTZ.RN.STRONG.GPU desc[UR6][R56.64], R66 ;  /* 0x00000042380079a6 */ /* 0x000fe2000c10f386 */
[----:B------:R-:W-:Y:S01]  /*5e60*/  PLOP3.LUT P1, PT, PT, PT, UP0, 0x80, 0x0 ;  /* 0x000000000000781c */ /* 0x000fe20003f2f008 */
[----:B------:R-:W-:Y:S01]  /*5e70*/  @UP3 UIADD3 UR13, UP0, UR13, -0x100, URZ ;  /* 0xffffff000d0d3890 */ /* 0x000fe2000ff1e03f */
[-C--:B------:R-:W-:Y:S01]  /*5e80*/  LEA.HI.X.SX32 R113, R7, R185.reuse, 0x2, P0 ;  /* 0x000000b907717211 */ /* 0x080fe200000f16ff */
[----:B------:R-:W-:Y:S01]  /*5e90*/  REDG.E.ADD.F32.FTZ.RN.STRONG.GPU desc[UR6][R104.64], R67 ;  /* 0x00000043680079a6 */ /* 0x000fe2000c10f386 */
[----:B------:R-:W-:Y:S01]  /*5ea0*/  PLOP3.LUT P0, PT, PT, PT, UP2, 0x80, 0x0 ;  /* 0x000000000000781c */ /* 0x000fe20003f0f028 */
[----:B------:R-:W-:Y:S02]  /*5eb0*/  @UP3 UIADD3.X UR12, UR12, -0x1, URZ, UP0, !UPT ;  /* 0xffffffff0c0c3890 */ /* 0x000fe400087fe43f */
[----:B------:R-:W-:Y:S04]  /*5ec0*/  REDG.E.ADD.F32.FTZ.RN.STRONG.GPU desc[UR6][R106.64], R60 ;  /* 0x0000003c6a0079a6 */ /* 0x000fe8000c10f386 */
[----:B------:R-:W-:Y:S01]  /*5ed0*/  LDSM.16.MT88.4 R4, [R210+0x10000] ;  /* 0x01000000d204783b */ /* 0x000fe20000004200 */
[----:B--2---:R-:W-:Y:S03]  /*5ee0*/  LEA R108, P2, R17, R184, 0x2 ;  /* 0x000000b8116c7211 */ /* 0x004fe600078410ff */
[----:B------:R-:W1:Y:S01]  /*5ef0*/  LDSM.16.MT88.4 R8, [R207] ;  /* 0x00000000cf08783b */ /* 0x000e620000004200 */
[----:B------:R-:W-:Y:S03]  /*5f00*/  LEA.HI.X.SX32 R109, R15, R185, 0x2, P2 ;  /* 0x000000b90f6d7211 */ /* 0x000fe600010f16ff */
[----:B------:R-:W-:Y:S04]  /*5f10*/  LDSM.16.MT88.4 R16, [R207+0x2000] ;  /* 0x00200000cf10783b */ /* 0x000fe80000004200 */
[----:B------:R-:W-:Y:S04]  /*5f20*/  REDG.E.ADD.F32.FTZ.RN.STRONG.GPU desc[UR6][R108.64], R61 ;  /* 0x0000003d6c0079a6 */ /* 0x000fe8000c10f386 */
[----:B------:R-:W-:Y:S04]  /*5f30*/  REDG.E.ADD.F32.FTZ.RN.STRONG.GPU desc[UR6][R110.64], R62 ;  /* 0x0000003e6e0079a6 */ /* 0x000fe8000c10f386 */
[----:B------:R-:W-:Y:S04]  /*5f40*/  REDG.E.ADD.F32.FTZ.RN.STRONG.GPU desc[UR6][R112.64], R63 ;  /* 0x0000003f700079a6 */ /* 0x000fe8000c10f386 */
[----:B------:R-:W2:Y:S04]  /*5f50*/  LDSM.16.MT88.4 R12, [R0+0x10000] ;  /* 0x01000000000c783b */ /* 0x000ea80000004200 */
[----:B------:R-:W-:Y:S04]  /*5f60*/  LDSM.16.MT88.4 R52, [R210+0x10800] ;  /* 0x01080000d234783b */ /* 0x000fe80000004200 */
[----:B------:R-:W3:Y:S04]  /*5f70*/  LDSM.16.MT88.4 R56, [R207+0x800] ;  /* 0x00080000cf38783b */ /* 0x000ee80000004200 */
[----:B------:R-:W4:Y:S04]  /*5f80*/  LDSM.16.MT88.4 R64, [R0+0x10800] ;  /* 0x010800000040783b */ /* 0x000f280000004200 */
[----:B------:R-:W-:Y:S01]  /*5f90*/  LDSM.16.MT88.4 R60, [R207+0x1000] ;  /* 0x00100000cf3c783b */ /* 0x000fe20000004200 */
[-C--:B-1----:R-:W-:Y:S03]  /*5fa0*/  HMMA.16816.F32 R68, R4, R8.reuse, R68 ;  /* 0x000000080444723c */ /* 0x082fe60000001844 */
[----:B------:R-:W-:Y:S03]  /*5fb0*/  LDSM.16.MT88.4 R104, [R0+0x11000] ;  /* 0x011000000068783b */ /* 0x000fe60000004200 */
        /* <DEDUP_REMOVED lines=10> */
[----:B------:R-:W2:Y:S01]  /*6060*/  LDSM.16.MT88.4 R16, [R207+0x1800] ;  /* 0x00180000cf10783b */ /* 0x000ea20000004200 */
        /* <DEDUP_REMOVED lines=18> */
[-C--:B------:R-:W-:Y:S06]  /*6190*/  HMMA.16816.F32 R68, R4, R16.reuse, R68 ;  /* 0x000000100444723c */ /* 0x080fec0000001844 */
[C---:B---3--:R-:W-:Y:S06]  /*61a0*/  HMMA.16816.F32 R72, R56.reuse, R16, R72 ;  /* 0x000000103848723c */ /* 0x048fec0000001848 */
[-C--:B------:R-:W-:Y:S06]  /*61b0*/  HMMA.16816.F32 R76, R56, R18.reuse, R76 ;  /* 0x00000012384c723c */ /* 0x080fec000000184c */
[C---:B------:R-:W-:Y:S06]  /*61c0*/  HMMA.16816.F32 R80, R4.reuse, R18, R80 ;  /* 0x000000120450723c */ /* 0x040fec0000001850 */
[-C--:B----4-:R-:W-:Y:S06]  /*61d0*/  HMMA.16816.F32 R84, R4, R64.reuse, R84 ;  /* 0x000000400454723c */ /* 0x090fec0000001854 */
        /* <DEDUP_REMOVED lines=123> */
.L_x_507:
        /* <DEDUP_REMOVED lines=20> */
.L_x_508:
        /* <DEDUP_REMOVED lines=43> */
.L_x_510:
[----:B------:R-:W-:Y:S05]  /*6d80*/  BSYNC B0 ;  /* 0x0000000000007941 */ /* 0x000fea0003800000 */
.L_x_509:
        /* <DEDUP_REMOVED lines=14> */
.L_x_512:
[----:B------:R-:W-:Y:S05]  /*6e70*/  BSYNC B0 ;  /* 0x0000000000007941 */ /* 0x000fea0003800000 */
.L_x_511:
        /* <DEDUP_REMOVED lines=28> */
.L_x_514:
[----:B------:R-:W-:Y:S05]  /*7040*/  BSYNC B0 ;  /* 0x0000000000007941 */ /* 0x000fea0003800000 */
.L_x_513:
        /* <DEDUP_REMOVED lines=13> */
.L_x_503:
[----:B------:R-:W-:Y:S05]  /*7120*/  BSYNC B1 ;  /* 0x0000000000017941 */ /* 0x000fea0003800000 */
.L_x_489:
[----:B------:R-:W-:Y:S01]  /*7130*/  R2UR UR8, R219 ;  /* 0x00000000db0872ca */ /* 0x000fe200000e0000 */
[----:B------:R-:W-:Y:S02]  /*7140*/  ULDC UR5, c[0x0][0xc] ;  /* 0x0000030000057ab9 */ /* 0x000fe40000000800 */
[----:B------:R-:W-:-:S10]  /*7150*/  UIADD3 UR46, UR5, UR46, URZ ;  /* 0x0000002e052e7290 */ /* 0x000fd4000fffe03f */
[----:B------:R-:W-:-:S06]  /*7160*/  UISETP.GE.AND UP0, UPT, UR46, UR8, UPT ;  /* 0x000000082e00728c */ /* 0x000fcc000bf06270 */
[----:B------:R-:W-:-:S13]  /*7170*/  PLOP3.LUT P0, PT, PT, PT, UP0, 0x80, 0x0 ;  /* 0x000000000000781c */ /* 0x000fda0003f0f008 */
[----:B------:R-:W-:Y:S05]  /*7180*/  @P0 BRA `(.L_x_515) ;  /* 0x0000000000040947 */ /* 0x000fea0003800000 */
[----:B------:R-:W-:Y:S05]  /*7190*/  BRA `(.L_x_516) ;  /* 0xffffff9400d87947 */ /* 0x000fea000383ffff */
.L_x_515:
[----:B------:R-:W-:Y:S05]  /*71a0*/  EXIT ;  /* 0x000000000000794d */ /* 0x000fea0003800000 */
.L_x_517:
        /* <DEDUP_REMOVED lines=13> */
.L_x_1080:


//--------------------- .text._ZN5flash44flash_bwd_dq_dk_dv_loop_seqk_parallel_kernelI23Flash_bwd_kernel_traitsILi128ELi64ELi64ELi8ELi4ELi2ELi2ELb1ELb0EN7cutlass6half_tE19Flash_kernel_traitsILi128ELi64ELi64ELi8ES3_EELb1ELb1ELb0ELb1ELb0ELb0ELb0EEEvNS_16Flash_bwd_paramsE --------------------------
	.section	.text._ZN5flash44flash_bwd_dq_dk_dv_loop_seqk_parallel_kernelI23Flash_bwd_kernel_traitsILi128ELi64ELi64ELi8ELi4ELi2ELi2ELb1ELb0EN7cutlass6half_tE19Flash_kernel_traitsILi128ELi64ELi64ELi8ES3_EELb1ELb1ELb0ELb1ELb0ELb0ELb0EEEvNS_16Flash_bwd_paramsE,"ax",@progbits
	.align	128
        .global         _ZN5flash44flash_bwd_dq_dk_dv_loop_seqk_parallel_kernelI23Flash_bwd_kernel_traitsILi128ELi64ELi64ELi8ELi4ELi2ELi2ELb1ELb0EN7cutlass6half_tE19Flash_kernel_traitsILi128ELi64ELi64ELi8ES3_EELb1ELb1ELb0ELb1ELb0ELb0ELb0EEEvNS_16Flash_bwd_paramsE
        .type           _ZN5flash44flash_bwd_dq_dk_dv_loop_seqk_parallel_kernelI23Flash_bwd_kernel_traitsILi128ELi64ELi64ELi8ELi4ELi2ELi2ELb1ELb0EN7cutlass6half_tE19Flash_kernel_traitsILi128ELi64ELi64ELi8ES3_EELb1ELb1ELb0ELb1ELb0ELb0ELb0EEEvNS_16Flash_bwd_paramsE,@function
        .size           _ZN5flash44flash_bwd_dq_dk_dv_loop_seqk_parallel_kernelI23Flash_bwd_kernel_traitsILi128ELi64ELi64ELi8ELi4ELi2ELi2ELb1ELb0EN7cutlass6half_tE19Flash_kernel_traitsILi128ELi64ELi64ELi8ES3_EELb1ELb1ELb0ELb1ELb0ELb0ELb0EEEvNS_16Flash_bwd_paramsE,(.L_x_1081 - _ZN5flash44flash_bwd_dq_dk_dv_loop_seqk_parallel_kernelI23Flash_bwd_kernel_traitsILi128ELi64ELi64ELi8ELi4ELi2ELi2ELb1ELb0EN7cutlass6half_tE19Flash_kernel_traitsILi128ELi64ELi64ELi8ES3_EELb1ELb1ELb0ELb1ELb0ELb0ELb0EEEvNS_16Flash_bwd_paramsE)
        .other          _ZN5flash44flash_bwd_dq_dk_dv_loop_seqk_parallel_kernelI23Flash_bwd_kernel_traitsILi128ELi64ELi64ELi8ELi4ELi2ELi2ELb1ELb0EN7cutlass6half_tE19Flash_kernel_traitsILi128ELi64ELi64ELi8ES3_EELb1ELb1ELb0ELb1ELb0ELb0ELb0EEEvNS_16Flash_bwd_paramsE,@"STO_CUDA_ENTRY STV_DEFAULT"
_ZN5flash44flash_bwd_dq_dk_dv_loop_seqk_parallel_kernelI23Flash_bwd_kernel_traitsILi128ELi64ELi64ELi8ELi4ELi2ELi2ELb1ELb0EN7cutlass6half_tE19Flash_kernel_traitsILi128ELi64ELi64ELi8ES3_EELb1ELb1ELb0ELb1ELb0ELb0ELb0EEEvNS_16Flash_bwd_paramsE:
.text._ZN5flash44flash_bwd_dq_dk_dv_loop_seqk_parallel_kernelI23Flash_bwd_kernel_traitsILi128ELi64ELi64ELi8ELi4ELi2ELi2ELb1ELb0EN7cutlass6half_tE19Flash_kernel_traitsILi128ELi64ELi64ELi8ES3_EELb1ELb1ELb0ELb1ELb0ELb0ELb0EEEvNS_16Flash_bwd_paramsE:
        /* <DEDUP_REMOVED lines=14> */
[----:B------:R-:W-:Y:S02]  /*00e0*/  IMAD.U32 R243, RZ, RZ, UR6 ;  /* 0x00000006fff37e24 */ /* 0x000fe4000f8e00ff */
[----:B------:R-:W-:Y:S02]  /*00f0*/  IMAD.MOV.U32 R204, RZ, RZ, 0x20 ;  /* 0x00000020ffcc7424 */ /* 0x000fe400078e00ff */
[----:B------:R-:W-:Y:S02]  /*0100*/  IMAD.MOV.U32 R198, RZ, RZ, 0x40 ;  /* 0x00000040ffc67424 */ /* 0x000fe400078e00ff */
[----:B------:R-:W3:Y:S01]  /*0110*/  S2UR UR7, SR_CTAID.Z ;  /* 0x00000000000779c3 */ /* 0x000ee20000002700 */
[----:B------:R-:W-:-:S07]  /*0120*/  IMAD.MOV.U32 R227, RZ, RZ, -0x10 ;  /* 0xfffffff0ffe37424 */ /* 0x000fce00078e00ff */
[----:B------:R-:W4:Y:S01]  /*0130*/  S2UR UR8, SR_CTAID.Y ;  /* 0x00000000000879c3 */ /* 0x000f220000002600 */
[----:B--2---:R-:W-:Y:S01]  /*0140*/  ULEA UR4, UR4, UR5, 0x18 ;  /* 0x0000000504047291 */ /* 0x004fe2000f8ec03f */
[----:B-1----:R-:W-:Y:S01]  /*0150*/  SHF.R.S32.HI R2, RZ, 0x1f, R8 ;  /* 0x0000001fff027819 */ /* 0x002fe20000011408 */
[----:B---3--:R-:W-:-:S03]  /*0160*/  USHF.R.S32.HI UR5, URZ, 0x1f, UR7 ;  /* 0x0000001f3f057899 */ /* 0x008fc60008011407 */
[CC--:B------:R-:W-:Y:S02]  /*0170*/  LEA.HI R0, R2.reuse, R8.reuse, RZ, 0x5 ;  /* 0x0000000802007211 */ /* 0x0c0fe400078f28ff */
[CC--:B------:R-:W-:Y:S02]  /*0180*/  LEA.HI R3, R2.reuse, R8.reuse, RZ, 0x4 ;  /* 0x0000000802037211 */ /* 0x0c0fe400078f20ff */
[CC--:B------:R-:W-:Y:S01]  /*0190*/  LEA.HI R13, R2.reuse, R8.reuse, RZ, 0x3 ;  /* 0x00000008020d7211 */ /* 0x0c0fe200078f18ff */
[----:B----4-:R-:W-:Y:S01]  /*01a0*/  USHF.L.U32 UR6, UR8, 0x7, URZ ;  /* 0x0000000708067899 */ /* 0x010fe2000800063f */
[CC--:B------:R-:W-:Y:S02]  /*01b0*/  LEA.HI R245, R2.reuse, R8.reuse, RZ, 0x7 ;  /* 0x0000000802f57211 */ /* 0x0c0fe400078f38ff */
[CC--:B------:R-:W-:Y:S02]  /*01c0*/  LEA.HI R16, R2.reuse, R8.reuse, RZ, 0x6 ;  /* 0x0000000802107211 */ /* 0x0c0fe400078f30ff */
[----:B------:R-:W-:-:S02]  /*01d0*/  LEA.HI R2, R2, R8, RZ, 0x2 ;  /* 0x0000000802027211 */ /* 0x000fc400078f10ff */
[----:B------:R-:W-:Y:S02]  /*01e0*/  LOP3.LUT R4, R0, 0xffffffe0, RZ, 0xc0, !PT ;  /* 0xffffffe000047812 */ /* 0x000fe400078ec0ff */
[----:B------:R-:W-:Y:S02]  /*01f0*/  LOP3.LUT R6, R3, 0xfffffff0, RZ, 0xc0, !PT ;  /* 0xfffffff003067812 */ /* 0x000fe400078ec0ff */
[----:B------:R-:W-:Y:S01]  /*0200*/  LOP3.LUT R7, R2, 0x7ffffffc, RZ, 0xc0, !PT ;  /* 0x7ffffffc02077812 */ /* 0x000fe200078ec0ff */
[C---:B------:R-:W-:Y:S01]  /*0210*/  IMAD.IADD R11, R8.reuse, 0x1, -R4 ;  /* 0x00000001080b7824 */ /* 0x040fe200078e0a04 */
[----:B------:R-:W-:Y:S01]  /*0220*/  SHF.R.S32.HI R4, RZ, 0x5, R0 ;  /* 0x00000005ff047819 */ /* 0x000fe20000011400 */
[C---:B------:R-:W-:Y:S01]  /*0230*/  IMAD.IADD R12, R8.reuse, 0x1, -R6 ;  /* 0x00000001080c7824 */ /* 0x040fe200078e0a06 */
[----:B------:R-:W-:Y:S01]  /*0240*/  SHF.R.S32.HI R6, RZ, 0x1f, R0 ;  /* 0x0000001fff067819 */ /* 0x000fe20000011400 */
[----:B------:R-:W-:Y:S01]  /*0250*/  IMAD.IADD R15, R8, 0x1, -R7 ;  /* 0x00000001080f7824 */ /* 0x000fe200078e0a07 */
[----:B------:R-:W-:-:S02]  /*0260*/  SHF.R.S32.HI R7, RZ, 0x4, R3 ;  /* 0x00000004ff077819 */ /* 0x000fc40000011403 */
[----:B------:R-:W-:Y:S02]  /*0270*/  LOP3.LUT R5, R13, 0xfffffff8, RZ, 0xc0, !PT ;  /* 0xfffffff80d057812 */ /* 0x000fe400078ec0ff */
[-C--:B------:R-:W-:Y:S02]  /*0280*/  LEA.HI R6, R6, R4.reuse, RZ, 0x2 ;  /* 0x0000000406067211 */ /* 0x080fe400078f10ff */
[--C-:B------:R-:W-:Y:S01]  /*0290*/  SHF.R.S32.HI R10, RZ, 0x2, R2.reuse ;  /* 0x00000002ff0a7819 */ /* 0x100fe20000011402 */
[----:B------:R-:W-:Y:S01]  /*02a0*/  IMAD.IADD R5, R8, 0x1, -R5 ;  /* 0x0000000108057824 */ /* 0x000fe200078e0a05 */
[----:B------:R-:W-:Y:S02]  /*02b0*/  SHF.R.S32.HI R2, RZ, 0x1f, R2 ;  /* 0x0000001fff027819 */ /* 0x000fe40000011402 */
[----:B------:R-:W-:Y:S01]  /*02c0*/  SHF.R.S32.HI R242, RZ, 0x3, R13 ;  /* 0x00000003fff27819 */ /* 0x000fe2000001140d */
[----:B------:R-:W-:Y:S01]  /*02d0*/  IMAD.SHL.U32 R230, R5, 0x8, RZ ;  /* 0x0000000805e67824 */ /* 0x000fe200078e00ff */
[----:B------:R-:W-:-:S02]  /*02e0*/  LEA.HI R0, R0, R4, RZ, 0x1 ;  /* 0x0000000400007211 */ /* 0x000fc400078f08ff */
[----:B------:R-:W-:Y:S01]  /*02f0*/  LEA.HI R9, R3, R7, RZ, 0x1 ;  /* 0x0000000703097211 */ /* 0x000fe200078f08ff */
[----:B------:R-:W-:Y:S01]  /*0300*/  VIADD R229, R230, 0x40 ;  /* 0x00000040e6e57836 */ /* 0x000fe20000000000 */
[----:B------:R-:W-:Y:S01]  /*0310*/  LOP3.LUT R3, R6, 0xfffffffc, RZ, 0xc0, !PT ;  /* 0xfffffffc06037812 */ /* 0x000fe200078ec0ff */
[----:B------:R-:W-:Y:S01]  /*0320*/  IMAD.SHL.U32 R6, R242, 0x40, RZ ;  /* 0x00000040f2067824 */ /* 0x000fe200078e00ff */
[----:B------:R-:W-:Y:S02]  /*0330*/  LEA.HI R8, R2, R10, RZ, 0x3 ;  /* 0x0000000a02087211 */ /* 0x000fe400078f18ff */
[----:B------:R-:W-:Y:S01]  /*0340*/  LOP3.LUT R0, R0, 0xfffffffe, RZ, 0xc0, !PT ;  /* 0xfffffffe00007812 */ /* 0x000fe200078ec0ff */
[----:B------:R-:W-:Y:S01]  /*0350*/  IMAD.IADD R248, R4, 0x1, -R3 ;  /* 0x0000000104f87824 */ /* 0x000fe200078e0a03 */
[----:B------:R-:W-:Y:S02]  /*0360*/  LOP3.LUT R2, R9, 0xfffffffe, RZ, 0xc0, !PT ;  /* 0xfffffffe09027812 */ /* 0x000fe400078ec0ff */
[----:B------:R-:W-:Y:S01]  /*0370*/  LOP3.LUT R3, R8, 0xfffffff8, RZ, 0xc0, !PT ;  /* 0xfffffff808037812 */ /* 0x000fe200078ec0ff */
[----:B------:R-:W-:Y:S01]  /*0380*/  IMAD.IADD R206, R4, 0x1, -R0 ;  /* 0x0000000104ce7824 */ /* 0x000fe200078e0a00 */
[----:B------:R-:W-:Y:S01]  /*0390*/  LOP3.LUT R0, R6, 0x1c0, RZ, 0xc0, !PT ;  /* 0x000001c006007812 */ /* 0x000fe200078ec0ff */
[----:B------:R-:W-:Y:S01]  /*03a0*/  IMAD.IADD R14, R7, 0x1, -R2 ;  /* 0x00000001070e7824 */ /* 0x000fe200078e0a02 */
[----:B------:R-:W-:Y:S01]  /*03b0*/  SHF.R.S32.HI R245, RZ, 0x7, R245 ;  /* 0x00000007fff57819 */ /* 0x000fe200000114f5 */
[----:B------:R-:W-:Y:S01]  /*03c0*/  IMAD.IADD R4, R10, 0x1, -R3 ;  /* 0x000000010a047824 */ /* 0x000fe200078e0a03 */
[----:B------:R-:W-:Y:S01]  /*03d0*/  LOP3.LUT R3, R0, 0x38, R230, 0xf8, !PT ;  /* 0x0000003800037812 */ /* 0x000fe200078ef8e6 */
[----:B------:R-:W-:Y:S01]  /*03e0*/  IMAD.SHL.U32 R197, R14, 0x200, RZ ;  /* 0x000002000ec57824 */ /* 0x000fe200078e00ff */
[----:B------:R-:W-:Y:S01]  /*03f0*/  SHF.R.U32.HI R2, RZ, 0x3, R0 ;  /* 0x00000003ff027819 */ /* 0x000fe20000011600 */
[----:B------:R-:W-:Y:S01]  /*0400*/  IMAD.SHL.U32 R0, R5, 0x40, RZ ;  /* 0x0000004005007824 */ /* 0x000fe200078e00ff */
[----:B------:R-:W-:-:S02]  /*0410*/  SHF.R.S32.HI R6, RZ, 0x1f, R11 ;  /* 0x0000001fff067819 */ /* 0x000fc4000001140b */
[----:B------:R-:W-:Y:S01]  /*0420*/  LOP3.LUT R8, R3, R2, RZ, 0x3c, !PT ;  /* 0x0000000203087212 */ /* 0x000fe200078e3cff */
[----:B------:R-:W-:Y:S01]  /*0430*/  IMAD.SHL.U32 R2, R206, 0x10, RZ ;  /* 0x00000010ce027824 */ /* 0x000fe200078e00ff */
[----:B------:R-:W-:Y:S02]  /*0440*/  SHF.R.S32.HI R3, RZ, 0x1f, R12 ;  /* 0x0000001fff037819 */ /* 0x000fe4000001140c */
[----:B------:R-:W-:Y:S02]  /*0450*/  LOP3.LUT R0, R0, 0x1c0, RZ, 0xc0, !PT ;  /* 0x000001c000007812 */ /* 0x000fe400078ec0ff */
[----:B------:R-:W-:Y:S02]  /*0460*/  LEA.HI R10, R3, R12, RZ, 0x3 ;  /* 0x0000000c030a7211 */ /* 0x000fe400078f18ff */
[C---:B------:R-:W-:Y:S02]  /*0470*/  LOP3.LUT R202, R0.reuse, 0x8, R13, 0xf8, !PT ;  /* 0x0000000800ca7812 */ /* 0x040fe400078ef80d */
[----:B------:R-:W-:Y:S01]  /*0480*/  LOP3.LUT R3, R0, 0x10, R2, 0xf8, !PT ;  /* 0x0000001000037812 */ /* 0x000fe200078ef802 */
[----:B------:R-:W-:Y:S01]  /*0490*/  IMAD R2, R245, 0x800, R197 ;  /* 0x00000800f5027824 */ /* 0x000fe200078e02c5 */
[----:B------:R-:W-:-:S02]  /*04a0*/  SHF.R.U32.HI R0, RZ, 0x3, R0 ;  /* 0x00000003ff007819 */ /* 0x000fc40000011600 */
[----:B------:R-:W-:Y:S02]  /*04b0*/  LOP3.LUT R3, R3, 0x8, R13, 0xf8, !PT ;  /* 0x0000000803037812 */ /* 0x000fe400078ef80d */
[----:B------:R-:W-:Y:S02]  /*04c0*/  LOP3.LUT R202, R202, R0, RZ, 0x3c, !PT ;  /* 0x00000000caca7212 */ /* 0x000fe400078e3cff */
[----:B------:R-:W-:Y:S02]  /*04d0*/  LOP3.LUT R197, R197, R3, R0, 0xf6, !PT ;  /* 0x00000003c5c57212 */ /* 0x000fe400078ef600 */
[----:B------:R-:W-:Y:S01]  /*04e0*/  SHF.R.S32.HI R0, RZ, 0x6, R16 ;  /* 0x00000006ff007819 */ /* 0x000fe20000011410 */
[----:B------:R-:W-:Y:S01]  /*04f0*/  IMAD.IADD R202, R2, 0x1, R202 ;  /* 0x0000000102ca7824 */ /* 0x000fe200078e02ca */
[C---:B------:R-:W-:Y:S01]  /*0500*/  LOP3.LUT P4, RZ, R5.reuse, 0x2, RZ, 0xc0, !PT ;  /* 0x0000000205ff7812 */ /* 0x040fe2000788c0ff */
[----:B------:R-:W-:Y:S01]  /*0510*/  IMAD.SHL.U32 R2, R4, 0x40, RZ ;  /* 0x0000004004027824 */ /* 0x000fe200078e00ff */
[----:B------:R-:W-:Y:S01]  /*0520*/  LOP3.LUT P3, RZ, R5, 0x4, RZ, 0xc0, !PT ;  /* 0x0000000405ff7812 */ /* 0x000fe2000786c0ff */
[----:B------:R-:W-:Y:S01]  /*0530*/  IMAD.SHL.U32 R3, R0, 0x8, RZ ;  /* 0x0000000800037824 */ /* 0x000fe200078e00ff */
[----:B------:R-:W-:Y:S01]  /*0540*/  LEA.HI R222, R6, R11, RZ, 0x2 ;  /* 0x0000000b06de7211 */ /* 0x000fe200078f10ff */
[----:B------:R-:W-:Y:S01]  /*0550*/  IMAD R250, R0, 0x200, R8 ;  /* 0x0000020000fa7824 */ /* 0x000fe200078e0208 */
[----:B------:R-:W-:-:S02]  /*0560*/  LOP3.LUT R5, R4, 0x1, RZ, 0xc0, !PT ;  /* 0x0000000104057812 */ /* 0x000fc400078ec0ff */
[----:B------:R-:W-:Y:S02]  /*0570*/  LOP3.LUT R6, R10, 0xfffffff8, RZ, 0xc0, !PT ;  /* 0xfffffff80a067812 */ /* 0x000fe400078ec0ff */
[----:B------:R-:W-:Y:S01]  /*0580*/  ISETP.NE.U32.AND P0, PT, R5, 0x1, PT ;  /* 0x000000010500780c */ /* 0x000fe20003f05070 */
[----:B------:R-:W-:Y:S01]  /*0590*/  IMAD.SHL.U32 R5, R14, 0x20, RZ ;  /* 0x000000200e057824 */ /* 0x000fe200078e00ff */
[----:B------:R-:W-:Y:S01]  /*05a0*/  LOP3.LUT R0, R2, 0x1c0, RZ, 0xc0, !PT ;  /* 0x000001c002007812 */ /* 0x000fe200078ec0ff */
[----:B------:R-:W-:Y:S01]  /*05b0*/  IMAD.IADD R7, R12, 0x1, -R6 ;  /* 0x000000010c077824 */ /* 0x000fe200078e0a06 */
[----:B------:R-:W-:Y:S01]  /*05c0*/  R2P PR, R4, 0x6 ;  /* 0x0000000604007804 */ /* 0x000fe20000000000 */
[----:B------:R-:W-:Y:S01]  /*05d0*/  IMAD.SHL.U32 R6, R245, 0x20, RZ ;  /* 0x00000020f5067824 */ /* 0x000fe200078e00ff */
[----:B------:R-:W-:Y:S01]  /*05e0*/  LOP3.LUT R2, R3, 0x18, RZ, 0xc0, !PT ;  /* 0x0000001803027812 */ /* 0x000fe200078ec0ff */
[----:B------:R-:W-:Y:S01]  /*05f0*/  IMAD.SHL.U32 R4, R15, 0x2, RZ ;  /* 0x000000020f047824 */ /* 0x000fe200078e00ff */
[----:B------:R-:W-:Y:S01]  /*0600*/  SHF.R.U32.HI R3, RZ, 0x3, R0 ;  /* 0x00000003ff037819 */ /* 0x000fe20000011600 */
[----:B------:R-:W-:Y:S01]  /*0610*/  IMAD.SHL.U32 R7, R7, 0x40, RZ ;  /* 0x0000004007077824 */ /* 0x000fe200078e00ff */
[----:B------:R-:W-:Y:S01]  /*0620*/  LOP3.LUT R6, R0, 0x20, R6, 0xf8, !PT ;  /* 0x0000002000067812 */ /* 0x000fe200078ef806 */
[----:B------:R-:W-:Y:S01]  /*0630*/  IMAD R8, R248, 0x400, R4 ;  /* 0x00000400f8087824 */ /* 0x000fe200078e0204 */
[----:B------:R-:W-:Y:S01]  /*0640*/  LOP3.LUT R0, R3, R0, R2, 0x1e, !PT ;  /* 0x0000000003007212 */ /* 0x000fe200078e1e02 */
[----:B------:R-:W-:Y:S01]  /*0650*/  IMAD R4, R206, 0x400, R4 ;  /* 0x00000400ce047824 */ /* 0x000fe200078e0204 */
[----:B------:R-:W-:Y:S01]  /*0660*/  LOP3.LUT R9, R2, 0x20, R5, 0xf8, !PT ;  /* 0x0000002002097812 */ /* 0x000fe200078ef805 */
[----:B------:R-:W-:Y:S01]  /*0670*/  IMAD.SHL.U32 R5, R14, 0x8, RZ ;  /* 0x000000080e057824 */ /* 0x000fe200078e00ff */
[----:B------:R-:W-:Y:S01]  /*0680*/  LOP3.LUT R6, R6, R3, RZ, 0x3c, !PT ;  /* 0x0000000306067212 */ /* 0x000fe200078e3cff */
[----:B------:R-:W-:Y:S01]  /*0690*/  IMAD.IADD R246, R4, 0x1, R0 ;  /* 0x0000000104f67824 */ /* 0x000fe200078e0200 */
[----:B------:R-:W-:Y:S01]  /*06a0*/  LOP3.LUT R3, R7, 0x1c0, RZ, 0xc0, !PT ;  /* 0x000001c007037812 */ /* 0x000fe200078ec0ff */
[----:B------:R-:W-:Y:S01]  /*06b0*/  IMAD.SHL.U32 R0, R10, 0x40, RZ ;  /* 0x000000400a007824 */ /* 0x000fe200078e00ff */
[----:B------:R-:W-:Y:S01]  /*06c0*/  SEL R204, R204, 0xffffffe0, !P4 ;  /* 0xffffffe0cccc7807 */ /* 0x000fe20006000000 */
[----:B------:R-:W-:Y:S01]  /*06d0*/  IMAD.IADD R6, R8, 0x1, R6 ;  /* 0x0000000108067824 */ /* 0x000fe200078e0206 */
[----:B------:R-:W-:-:S02]  /*06e0*/  SHF.R.U32.HI R2, RZ, 0x3, R3 ;  /* 0x00000003ff027819 */ /* 0x000fc40000011603 */
[----:B------:R-:W-:Y:S02]  /*06f0*/  LOP3.LUT R5, R3, 0x8, R5, 0xf8, !PT ;  /* 0x0000000803057812 */ /* 0x000fe400078ef805 */
[----:B------:R-:W-:Y:S02]  /*0700*/  LOP3.LUT R0, R0, 0xfffffe00, RZ, 0xc0, !PT ;  /* 0xfffffe0000007812 */ /* 0x000fe400078ec0ff */
[----:B------:R-:W-:Y:S02]  /*0710*/  LOP3.LUT R3, R2, R9, R3, 0x1e, !PT ;  /* 0x0000000902037212 */ /* 0x000fe400078e1e03 */
[----:B------:R-:W-:Y:S01]  /*0720*/  LOP3.LUT R2, R5, R2, RZ, 0x3c, !PT ;  /* 0x0000000205027212 */ /* 0x000fe200078e3cff */
[--C-:B------:R-:W-:Y:S01]  /*0730*/  IMAD R4, R248, 0x400, R0.reuse ;  /* 0x00000400f8047824 */ /* 0x100fe200078e0200 */
[----:B------:R-:W-:Y:S01]  /*0740*/  LOP3.LUT R211, R3, R0, RZ, 0xfc, !PT ;  /* 0x0000000003d37212 */ /* 0x000fe200078efcff */
[----:B------:R-:W-:Y:S01]  /*0750*/  IMAD R206, R206, 0x400, R0 ;  /* 0x00000400cece7824 */ /* 0x000fe200078e0200 */
[----:B------:R-:W-:Y:S01]  /*0760*/  LEA R225, R6, UR4, 0x1 ;  /* 0x0000000406e17c11 */ /* 0x000fe2000f8e08ff */
[----:B------:R-:W-:Y:S01]  /*0770*/  IMAD.IADD R210, R4, 0x1, R2 ;  /* 0x0000000104d27824 */ /* 0x000fe200078e0202 */
[----:B------:R-:W-:Y:S01]  /*0780*/  LEA R202, R202, UR4, 0x1 ;  /* 0x00000004caca7c11 */ /* 0x000fe2000f8e08ff */
[----:B------:R-:W-:Y:S01]  /*0790*/  IMAD.IADD R206, R2, 0x1, R206 ;  /* 0x0000000102ce7824 */ /* 0x000fe200078e02ce */
[----:B------:R-:W-:Y:S01]  /*07a0*/  SEL R198, R198, 0xffffffc0, !P3 ;  /* 0xffffffc0c6c67807 */ /* 0x000fe20005800000 */
[----:B------:R-:W-:Y:S01]  /*07b0*/  IMAD.U32 R0, RZ, RZ, UR5 ;  /* 0x00000005ff007e24 */ /* 0x000fe2000f8e00ff */
[----:B------:R-:W-:Y:S01]  /*07c0*/  USHF.R.S32.HI UR5, URZ, 0x1f, UR8 ;  /* 0x0000001f3f057899 */ /* 0x000fe20008011408 */
[----:B------:R-:W-:Y:S01]  /*07d0*/  IMAD.U32 R2, RZ, RZ, UR6 ;  /* 0x00000006ff027e24 */ /* 0x000fe2000f8e00ff */
[----:B------:R-:W-:Y:S01]  /*07e0*/  USHF.R.S32.HI UR6, URZ, 0x1f, UR7 ;  /* 0x0000001f3f067899 */ /* 0x000fe20008011407 */
[----:B------:R-:W-:Y:S01]  /*07f0*/  SEL R227, R227, 0x10, !P0 ;  /* 0x00000010e3e37807 */ /* 0x000fe20004000000 */
[----:B------:R-:W-:Y:S01]  /*0800*/  VIADD R226, R225, 0x20 ;  /* 0x00000020e1e27836 */ /* 0x000fe20000000000 */
[----:B------:R-:W-:Y:S01]  /*0810*/  SHF.R.S32.HI R222, RZ, 0x2, R222 ;  /* 0x00000002ffde7819 */ /* 0x000fe200000114de */
[----:B------:R-:W-:Y:S01]  /*0820*/  IMAD.U32 R0, RZ, RZ, UR5 ;  /* 0x00000005ff007e24 */ /* 0x000fe2000f8e00ff */
[----:B------:R-:W-:Y:S01]  /*0830*/  UIADD3 UR5, UR4, 0x10000, URZ ;  /* 0x0001000004057890 */ /* 0x000fe2000fffe03f */
[----:B------:R-:W-:Y:S01]  /*0840*/  IMAD.U32 R0, RZ, RZ, UR6 ;  /* 0x00000006ff007e24 */ /* 0x000fe2000f8e00ff */
[----:B------:R-:W-:Y:S01]  /*0850*/  UIADD3 UR6, UR4, 0xc000, URZ ;  /* 0x0000c00004067890 */ /* 0x000fe2000fffe03f */
[----:B------:R-:W-:Y:S01]  /*0860*/  LEA R197, R197, UR4, 0x1 ;  /* 0x00000004c5c57c11 */ /* 0x000fe2000f8e08ff */
[----:B------:R-:W-:-:S02]  /*0870*/  @P1 VIADD R226, R225, 0xffffffe0 ;  /* 0xffffffe0e1e21836 */ /* 0x000fc40000000000 */
[----:B------:R-:W-:Y:S01]  /*0880*/  IMAD.IADD R203, R204, 0x1, R202 ;  /* 0x00000001cccb7824 */ /* 0x000fe200078e02ca */
[C---:B------:R-:W-:Y:S01]  /*0890*/  IADD3 R204, R198.reuse, R202, R204 ;  /* 0x000000cac6cc7210 */ /* 0x040fe20007ffe0cc */
[----:B------:R-:W-:Y:S01]  /*08a0*/  IMAD.IADD R200, R198, 0x1, R202 ;  /* 0x00000001c6c87824 */ /* 0x000fe200078e02ca */
[----:B------:R-:W-:Y:S01]  /*08b0*/  LEA R246, R246, UR6, 0x1 ;  /* 0x00000006f6f67c11 */ /* 0x000fe2000f8e08ff */
[----:B------:R-:W-:Y:S01]  /*08c0*/  IMAD.IADD R228, R225, 0x1, R227 ;  /* 0x00000001e1e47824 */ /* 0x000fe200078e02e3 */
[----:B------:R-:W-:Y:S01]  /*08d0*/  LEA R206, R206, UR5, 0x1 ;  /* 0x00000005cece7c11 */ /* 0x000fe2000f8e08ff */
[----:B------:R-:W-:Y:S01]  /*08e0*/  IMAD R222, R248, 0x10, R222 ;  /* 0x00000010f8de7824 */ /* 0x000fe200078e02de */
[----:B------:R-:W-:Y:S01]  /*08f0*/  ULDC.64 UR6, c[0x0][0x208] ;  /* 0x0000820000067ab9 */ /* 0x000fe20000000a00 */
[----:B------:R-:W-:Y:S02]  /*0900*/  VIADD R247, R246, 0x40 ;  /* 0x00000040f6f77836 */ /* 0x000fe40000000000 */
[----:B------:R-:W-:-:S02]  /*0910*/  IMAD.IADD R198, R198, 0x1, R197 ;  /* 0x00000001c6c67824 */ /* 0x000fc400078e02c5 */
[----:B------:R-:W-:Y:S02]  /*0920*/  @P2 VIADD R247, R246, 0xffffffc0 ;  /* 0xffffffc0f6f72836 */ /* 0x000fe40000000000 */
[----:B------:R-:W-:-:S07]  /*0930*/  IMAD.IADD R227, R227, 0x1, R226 ;  /* 0x00000001e3e37824 */ /* 0x000fce00078e02e2 */
.L_x_564:
[----:B-1----:R-:W1:Y:S01]  /*0940*/  S2UR UR5, SR_CTAID.Y ;  /* 0x00000000000579c3 */ /* 0x002e620000002600 */
[----:B------:R-:W-:Y:S01]  /*0950*/  ULDC.64 UR8, c[0x0][0x308] ;  /* 0x0000c20000087ab9 */ /* 0x000fe20000000a00 */
[----:B------:R-:W-:Y:S01]  /*0960*/  ULDC.64 UR10, c[0x0][0x300] ;  /* 0x0000c000000a7ab9 */ /* 0x000fe20000000a00 */
[----:B------:R-:W-:Y:S01]  /*0970*/  UISETP.NE.U32.AND UP3, UPT, UR8, URZ, UPT ;  /* 0x0000003f0800728c */ /* 0x000fe2000bf65070 */
[----:B------:R-:W-:Y:S01]  /*0980*/  R2UR UR18, R243 ;  /* 0x00000000f31272ca */ /* 0x000fe200000e0000 */
        /* <DEDUP_REMOVED lines=23> */
[----:B------:R-:W-:Y:S01]  /*0b00*/  PLOP3.LUT P3, PT, PT, PT, UP2, 0x80, 0x0 ;  /* 0x000000000000781c */ /* 0x000fe20003f6f028 */
[----:B------:R-:W-:Y:S01]  /*0b10*/  UISETP.EQ.U32.AND UP4, UPT, UR12, URZ, UPT ;  /* 0x0000003f0c00728c */ /* 0x000fe2000bf82070 */
[----:B------:R-:W-:-:S03]  /*0b20*/  IMAD.U32 R5, RZ, RZ, UR11 ;  /* 0x0000000bff057e24 */ /* 0x000fc6000f8e00ff */
[----:B------:R-:W-:Y:S02]  /*0b30*/  UISETP.EQ.OR.EX UP4, UPT, UR13, URZ, !UP1, UP4 ;  /* 0x0000003f0d00728c */ /* 0x000fe4000cf82740 */
[----:B------:R-:W-:Y:S01]  /*0b40*/  UIADD3 UR8, UP0, UR16, UR12, URZ ;  /* 0x0000000c10087290 */ /* 0x000fe2000ff1e03f */
[----:B------:R-:W2:Y:S03]  /*0b50*/  @P1 LDG.E R7, desc[UR6][R4.64] ;  /* 0x0000000604071981 */ /* 0x000ea6000c1e1900 */
[----:B------:R-:W-:Y:S01]  /*0b60*/  PLOP3.LUT P2, PT, PT, PT, UP4, 0x80, 0x0 ;  /* 0x000000000000781c */ /* 0x000fe20003f4f048 */
[----:B------:R-:W-:Y:S01]  /*0b70*/  UIADD3.X UR5, UR5, UR13, URZ, UP0, !UPT ;  /* 0x0000000d05057290 */ /* 0x000fe200087fe43f */
[----:B------:R1:W3:Y:S02]  /*0b80*/  @P0 LDG.E R5, desc[UR6][R2.64] ;  /* 0x0000000602050981 */ /* 0x0002e4000c1e1900 */
[----:B-1----:R-:W-:-:S02]  /*0b90*/  IMAD.U32 R2, RZ, RZ, UR15 ;  /* 0x0000000fff027e24 */ /* 0x002fc4000f8e00ff */
        /* <DEDUP_REMOVED lines=11> */
[----:B------:R-:W-:Y:S02]  /*0c50*/  @!UP3 UISETP.NE.AND.EX UP0, UPT, UR9, URZ, UPT, UP0 ;  /* 0x0000003f0900b28c */ /* 0x000fe4000bf05300 */
[----:B------:R-:W-:Y:S02]  /*0c60*/  USHF.L.U32 UR47, UR18, 0x6, URZ ;  /* 0x00000006122f7899 */ /* 0x000fe4000800063f */
[----:B------:R-:W-:-:S03]  /*0c70*/  @!UP3 USEL UR10, UR8, URZ, UP0 ;  /* 0x0000003f080ab287 */ /* 0x000fc60008000000 */
[----:B------:R-:W-:Y:S01]  /*0c80*/  ULDC UR8, c[0x0][0x2c8] ;  /* 0x0000b20000087ab9 */ /* 0x000fe20000000800 */
[----:B--2---:R-:W-:Y:S02]  /*0c90*/  @P1 R2UR UR61, R7 ;  /* 0x00000000073d12ca */ /* 0x004fe400000e0000 */
[----:B---3--:R-:W-:Y:S02]  /*0ca0*/  @P0 R2UR UR11, R5 ;  /* 0x00000000050b02ca */ /* 0x008fe400000e0000 */
[----:B------:R-:W-:Y:S01]  /*0cb0*/  ISETP.NE.U32.AND P0, PT, RZ, UR12, PT ;  /* 0x0000000cff007c0c */ /* 0x000fe2000bf05070 */
[----:B------:R-:W-:-:S03]  /*0cc0*/  UMOV UR12, 0xffffffff ;  /* 0xffffffff000c7882 */ /* 0x000fc60000000000 */
[----:B------:R-:W-:-:S07]  /*0cd0*/  ISETP.NE.AND.EX P0, PT, RZ, UR13, PT, P0 ;  /* 0x0000000dff007c0c */ /* 0x000fce000bf05300 */
[----:B------:R-:W-:Y:S01]  /*0ce0*/  @UP3 UIADD3 UR9, UR11, -UR61, URZ ;  /* 0x8000003d0b093290 */ /* 0x000fe2000fffe03f */
[----:B----4-:R-:W-:Y:S02]  /*0cf0*/  @P3 R2UR UR5, R6 ;  /* 0x00000000060532ca */ /* 0x010fe400000e0000 */
[----:B-----5:R-:W-:Y:S02]  /*0d00*/  @P3 R2UR UR17, R0 ;  /* 0x00000000001132ca */ /* 0x020fe400000e0000 */
[----:B------:R-:W-:-:S13]  /*0d10*/  @!P2 R2UR UR12, R4 ;  /* 0x00000000040ca2ca */ /* 0x000fda00000e0000 */
[----:B------:R-:W-:Y:S01]  /*0d20*/  IMAD.U32 R249, RZ, RZ, UR12 ;  /* 0x0000000cfff97e24 */ /* 0x000fe2000f8e00ff */
[----:B------:R-:W-:Y:S06]  /*0d30*/  @!P0 BRA `(.L_x_518) ;  /* 0x00000000001c8947 */ /* 0x000fec0003800000 */
[----:B------:R-:W-:Y:S02]  /*0d40*/  PLOP3.LUT P0, PT, PT, PT, UP1, 0x80, 0x0 ;  /* 0x000000000000781c */ /* 0x000fe40003f0f018 */
[----:B------:R-:W-:-:S11]  /*0d50*/  R2UR UR11, R249 ;  /* 0x00000000f90b72ca */ /* 0x000fd600000e0000 */
[----:B------:R-:W2:Y:S04]  /*0d60*/  @P0 LDG.E R0, desc[UR6][R2.64+0x4] ;  /* 0x0000040602000981 */ /* 0x000ea8000c1e1900 */
[----:B------:R-:W3:Y:S01]  /*0d70*/  @!P0 LDG.E R2, desc[UR6][R2.64] ;  /* 0x0000000602028981 */ /* 0x000ee2000c1e1900 */
[----:B--2---:R-:W-:-:S13]  /*0d80*/  @P0 R2UR UR8, R0 ;  /* 0x00000000000802ca */ /* 0x004fda00000e0000 */
[----:B------:R-:W-:-:S07]  /*0d90*/  @UP1 UIADD3 UR8, UR8, -UR11, URZ ;  /* 0x8000000b08081290 */ /* 0x000fce000fffe03f */
[----:B---3--:R-:W-:-:S15]  /*0da0*/  @!P0 R2UR UR8, R2 ;  /* 0x00000000020882ca */ /* 0x008fde00000e0000 */
.L_x_518:
        /* <DEDUP_REMOVED lines=8> */
[----:B------:R-:W-:Y:S01]  /*0e30*/  R2UR UR14, R249 ;  /* 0x00000000f90e72ca */ /* 0x000fe200000e0000 */
[----:B------:R-:W-:Y:S01]  /*0e40*/  ULDC.64 UR10, c[0x0][0x228] ;  /* 0x00008a00000a7ab9 */ /* 0x000fe20000000a00 */
[----:B------:R-:W-:Y:S01]  /*0e50*/  ULDC.64 UR12, c[0x0][0x488] ;  /* 0x00012200000c7ab9 */ /* 0x000fe20000000a00 */
[----:B------:R-:W-:Y:S01]  /*0e60*/  ULDC UR54, c[0x0][0x2d4] ;  /* 0x0000b50000367ab9 */ /* 0x000fe20000000800 */
[----:B------:R-:W-:Y:S01]  /*0e70*/  ULDC.64 UR20, c[0x0][0x240] ;  /* 0x0000900000147ab9 */ /* 0x000fe20000000a00 */
[----:B------:R-:W-:Y:S01]  /*0e80*/  USHF.R.S32.HI UR33, URZ, 0x1f, UR54 ;  /* 0x0000001f3f217899 */ /* 0x000fe20008011436 */
[----:B------:R-:W2:Y:S01]  /*0e90*/  S2UR UR41, SR_CTAID.Y ;  /* 0x00000000002979c3 */ /* 0x000ea20000002600 */
[----:B------:R-:W-:Y:S01]  /*0ea0*/  ULDC UR56, c[0x0][0x2dc] ;  /* 0x0000b70000387ab9 */ /* 0x000fe20000000800 */
[----:B------:R-:W-:Y:S01]  /*0eb0*/  ULDC UR55, c[0x0][0x270] ;  /* 0x00009c0000377ab9 */ /* 0x000fe20000000800 */
[----:B------:R-:W-:-:S02]  /*0ec0*/  UIMAD.WIDE.U32 UR22, UR5, UR20, URZ ;  /* 0x00000014051672a5 */ /* 0x000fc4000f8e003f */
[----:B------:R-:W-:Y:S02]  /*0ed0*/  UIMAD UR16, UR5, UR21, URZ ;  /* 0x00000015051072a4 */ /* 0x000fe4000f8e023f */
[----:B------:R-:W-:Y:S01]  /*0ee0*/  UISETP.NE.AND UP0, UPT, UR14, -0x1, UPT ;  /* 0xffffffff0e00788c */ /* 0x000fe2000bf05270 */
[----:B------:R-:W3:Y:S01]  /*0ef0*/  S2UR UR42, SR_CTAID.Z ;  /* 0x00000000002a79c3 */ /* 0x000ee20000002700 */
[----:B------:R-:W-:Y:S01]  /*0f00*/  ULDC.U8 UR18, c[0x0][0x3d8] ;  /* 0x0000f60000127ab9 */ /* 0x000fe20000000000 */
[----:B------:R-:W-:Y:S01]  /*0f10*/  ULDC UR46, c[0x0][0x2c4] ;  /* 0x0000b100002e7ab9 */ /* 0x000fe20000000800 */
[----:B------:R-:W-:Y:S01]  /*0f20*/  UISETP.NE.AND UP3, UPT, UR18, URZ, UPT ;  /* 0x0000003f1200728c */ /* 0x000fe2000bf65270 */
[----:B------:R-:W-:Y:S01]  /*0f30*/  ULDC.U8 UR19, c[0x0][0x480] ;  /* 0x0001200000137ab9 */ /* 0x000fe20000000000 */
[----:B------:R-:W-:Y:S01]  /*0f40*/  USHF.R.S32.HI UR32, URZ, 0x1f, UR47 ;  /* 0x0000001f3f207899 */ /* 0x000fe2000801142f */
[----:B-1----:R-:W-:Y:S02]  /*0f50*/  IABS R5, R6 ;  /* 0x0000000600057213 */ /* 0x002fe40000000000 */
[----:B------:R-:W1:Y:S02]  /*0f60*/  S2UR UR8, SR_CTAID.X ;  /* 0x00000000000879c3 */ /* 0x000e640000002500 */
[----:B------:R-:W-:Y:S01]  /*0f70*/  @UP0 UIADD3 UR26, UR61, UR14, URZ ;  /* 0x0000000e3d1a0290 */ /* 0x000fe2000fffe03f */
[----:B------:R-:W-:Y:S01]  /*0f80*/  ISETP.NE.AND P3, PT, R6, RZ, PT ;  /* 0x000000ff0600720c */ /* 0x000fe20003f65270 */
[----:B------:R-:W4:Y:S01]  /*0f90*/  I2F.RP R2, R5 ;  /* 0x0000000500027306 */ /* 0x000f220000209400 */
[----:B------:R-:W-:-:S02]  /*0fa0*/  @UP0 UIADD3 UR27, UR61, UR14, URZ ;  /* 0x0000000e3d1b0290 */ /* 0x000fc4000fffe03f */
[----:B------:R-:W-:Y:S01]  /*0fb0*/  UISETP.NE.AND UP4, UPT, UR19, URZ, UPT ;  /* 0x0000003f1300728c */ /* 0x000fe2000bf85270 */
[----:B------:R-:W5:Y:S01]  /*0fc0*/  S2UR UR15, SR_CTAID.Y ;  /* 0x00000000000f79c3 */ /* 0x000f620000002600 */
[----:B--2---:R-:W-:Y:S02]  /*0fd0*/  UIMAD.WIDE.U32 UR24, UR41, UR10, URZ ;  /* 0x0000000a291872a5 */ /* 0x004fe4000f8e003f */
[----:B------:R-:W-:Y:S02]  /*0fe0*/  UIMAD UR10, UR53, UR10, URZ ;  /* 0x0000000a350a72a4 */ /* 0x000fe4000f8e023f */
[----:B------:R-:W-:Y:S01]  /*0ff0*/  USEL UR51, UR24, UR22, !UP1 ;  /* 0x0000001618337287 */ /* 0x000fe2000c800000 */
[----:B---3--:R-:W-:Y:S01]  /*1000*/  IABS R4, UR42 ;  /* 0x0000002a00047c13 */ /* 0x008fe20008000000 */
[----:B------:R-:W-:Y:S01]  /*1010*/  UIMAD UR30, UR41, UR11, UR10 ;  /* 0x0000000b291e72a4 */ /* 0x000fe2000f8e020a */
[----:B----4-:R-:W2:Y:S02]  /*1020*/  MUFU.RCP R2, R2 ;  /* 0x0000000200027308 */ /* 0x010ea40000001000 */
[----:B------:R-:W-:Y:S01]  /*1030*/  @!UP1 ULDC.64 UR10, c[0x0][0x418] ;  /* 0x00010600000a9ab9 */ /* 0x000fe20000000a00 */
[----:B------:R-:W-:-:S02]  /*1040*/  UIADD3 UR30, UR25, UR30, URZ ;  /* 0x0000001e191e7290 */ /* 0x000fc4000fffe03f */
[----:B------:R-:W-:Y:S02]  /*1050*/  @!UP1 UIMAD.WIDE.U32 UR36, UR41, UR10, URZ ;  /* 0x0000000a292492a5 */ /* 0x000fe4000f8e003f */
[----:B-1----:R-:W-:Y:S02]  /*1060*/  UIMAD.WIDE.U32 UR28, UR8, UR12, URZ ;  /* 0x0000000c081c72a5 */ /* 0x002fe4000f8e003f */
[----:B------:R-:W-:Y:S02]  /*1070*/  @UP1 UIADD3 UR30, UR23, UR16, URZ ;  /* 0x00000010171e1290 */ /* 0x000fe4000fffe03f */
[----:B------:R-:W-:Y:S02]  /*1080*/  UIMAD UR40, UR8, UR13, UR29 ;  /* 0x0000000d082872a4 */ /* 0x000fe4000f8e021d */
[----:B------:R-:W-:Y:S01]  /*1090*/  @!UP1 UIMAD UR8, UR53, UR10, URZ ;  /* 0x0000000a350892a4 */ /* 0x000fe2000f8e023f */
[----:B------:R-:W-:Y:S01]  /*10a0*/  @UP1 ULDC.64 UR12, c[0x0][0x420] ;  /* 0x00010800000c1ab9 */ /* 0x000fe20000000a00 */
[----:B-----5:R-:W-:Y:S01]  /*10b0*/  USHF.L.U32 UR15, UR15, 0x7, URZ ;  /* 0x000000070f0f7899 */ /* 0x020fe2000800063f */
[----:B--2---:R-:W-:Y:S01]  /*10c0*/  VIADD R2, R2, 0xffffffe ;  /* 0x0ffffffe02027836 */ /* 0x004fe20000000000 */
[----:B------:R-:W-:-:S02]  /*10d0*/  @UP1 UIMAD.WIDE.U32 UR38, UR5, UR12, URZ ;  /* 0x0000000c052612a5 */ /* 0x000fc4000f8e003f */
[----:B------:R-:W-:Y:S01]  /*10e0*/  @!UP1 UIMAD UR35, UR41, UR11, UR8 ;  /* 0x0000000b292392a4 */ /* 0x000fe2000f8e0208 */
[----:B------:R-:W1:Y:S01]  /*10f0*/  F2I.FTZ.U32.TRUNC.NTZ R3, R2 ;  /* 0x0000000200037305 */ /* 0x000e62000021f000 */
[----:B------:R-:W-:Y:S02]  /*1100*/  UIADD3 UR8, UR17, 0x3f, URZ ;  /* 0x0000003f11087890 */ /* 0x000fe4000fffe03f */
[----:B------:R-:W-:Y:S02]  /*1110*/  @UP1 UIMAD UR45, UR5, UR13, UR39 ;  /* 0x0000000d052d12a4 */ /* 0x000fe4000f8e0227 */
[----:B------:R-:W-:Y:S02]  /*1120*/  USHF.R.S32.HI UR13, URZ, 0x1f, UR8 ;  /* 0x0000001f3f0d7899 */ /* 0x000fe40008011408 */
[----:B------:R-:W-:Y:S02]  /*1130*/  USEL UR31, UR15, URZ, UP2 ;  /* 0x0000003f0f1f7287 */ /* 0x000fe40009000000 */
[----:B------:R-:W-:-:S02]  /*1140*/  ULEA.HI UR29, UR13, UR8, URZ, 0x6 ;  /* 0x000000080d1d7291 */ /* 0x000fc4000f8f303f */
[----:B------:R-:W-:Y:S02]  /*1150*/  UIMAD UR8, UR33, UR41, URZ ;  /* 0x00000029210872a4 */ /* 0x000fe4000f8e023f */
[----:B------:R-:W-:Y:S01]  /*1160*/  UIMAD.WIDE UR10, UR56, UR55, URZ ;  /* 0x00000037380a72a5 */ /* 0x000fe2000f8e023f */
[--C-:B-1----:R-:W-:Y:S01]  /*1170*/  IMAD.MOV R0, RZ, RZ, -R3.reuse ;  /* 0x000000ffff007224 */ /* 0x102fe200078e0a03 */
[----:B------:R-:W-:Y:S01]  /*1180*/  UIMAD.WIDE.U32 UR14, UR41, UR54, URZ ;  /* 0x00000036290e72a5 */ /* 0x000fe2000f8e003f */
[----:B------:R-:W-:Y:S01]  /*1190*/  IMAD.MOV.U32 R2, RZ, RZ, RZ ;  /* 0x000000ffff027224 */ /* 0x000fe200078e00ff */
[----:B------:R-:W-:Y:S01]  /*11a0*/  UIMAD UR8, UR53, UR54, UR8 ;  /* 0x00000036350872a4 */ /* 0x000fe2000f8e0208 */
[----:B------:R-:W-:Y:S01]  /*11b0*/  IMAD R0, R0, R5, RZ ;  /* 0x0000000500007224 */ /* 0x000fe200078e02ff */
[----:B------:R-:W-:Y:S02]  /*11c0*/  UIMAD.WIDE.U32 UR24, UR10, UR14, URZ ;  /* 0x0000000e0a1872a5 */ /* 0x000fe4000f8e003f */
[----:B------:R-:W-:Y:S01]  /*11d0*/  UIMAD UR22, UR11, UR14, URZ ;  /* 0x0000000e0b1672a4 */ /* 0x000fe2000f8e023f */
[----:B------:R-:W-:Y:S01]  /*11e0*/  IMAD.HI.U32 R0, R3, R0, R2 ;  /* 0x0000000003007227 */ /* 0x000fe200078e0002 */
[----:B------:R-:W-:Y:S01]  /*11f0*/  MOV R2, R4 ;  /* 0x0000000400027202 */ /* 0x000fe20000000f00 */
[----:B------:R-:W-:-:S02]  /*1200*/  UIADD3 UR8, UR15, UR8, URZ ;  /* 0x000000080f087290 */ /* 0x000fc4000fffe03f */
[----:B------:R-:W-:Y:S02]  /*1210*/  UIMAD.WIDE.U32 UR14, UR10, UR5, URZ ;  /* 0x000000050a0e72a5 */ /* 0x000fe4000f8e003f */
[----:B------:R-:W-:Y:S01]  /*1220*/  IMAD.HI.U32 R0, R0, R2, RZ ;  /* 0x0000000200007227 */ /* 0x000fe200078e00ff */
[----:B------:R-:W-:Y:S02]  /*1230*/  ULOP3.LUT UR16, UR29, 0xffffffc0, URZ, 0xc0, !UPT ;  /* 0xffffffc01d107892 */ /* 0x000fe4000f8ec03f */
[----:B------:R-:W-:Y:S01]  /*1240*/  USHF.L.U64.HI UR12, UR41, 0x7, UR53 ;  /* 0x00000007290c7899 */ /* 0x000fe20008010235 */
[----:B------:R-:W-:Y:S01]  /*1250*/  IMAD.MOV R3, RZ, RZ, -R0 ;  /* 0x000000ffff037224 */ /* 0x000fe200078e0a00 */
[----:B------:R-:W-:Y:S02]  /*1260*/  UIMAD UR8, UR10, UR8, UR22 ;  /* 0x000000080a0872a4 */ /* 0x000fe4000f8e0216 */
[----:B------:R-:W-:Y:S01]  /*1270*/  USEL UR52, UR24, UR14, !UP1 ;  /* 0x0000000e18347287 */ /* 0x000fe2000c800000 */
[----:B------:R-:W-:Y:S01]  /*1280*/  IMAD R2, R5, R3, R2 ;  /* 0x0000000305027224 */ /* 0x000fe200078e0202 */
[----:B------:R-:W-:-:S02]  /*1290*/  UIADD3 UR14, UR16, -0x40, URZ ;  /* 0xffffffc0100e7890 */ /* 0x000fc4000fffe03f */
[----:B------:R-:W-:Y:S02]  /*12a0*/  USEL UR34, UR12, URZ, UP2 ;  /* 0x0000003f0c227287 */ /* 0x000fe40009000000 */
[----:B------:R-:W-:Y:S01]  /*12b0*/  ISETP.GT.U32.AND P1, PT, R5, R2, PT ;  /* 0x000000020500720c */ /* 0x000fe20003f24070 */
[----:B------:R-:W-:Y:S02]  /*12c0*/  UIMAD UR22, UR11, UR5, URZ ;  /* 0x000000050b1672a4 */ /* 0x000fe4000f8e023f */
[----:B------:R-:W-:Y:S02]  /*12d0*/  UIADD3 UR43, UR25, UR8, URZ ;  /* 0x00000008192b7290 */ /* 0x000fe4000fffe03f */
[----:B------:R-:W-:Y:S02]  /*12e0*/  USHF.R.S32.HI UR33, URZ, 0x1f, UR14 ;  /* 0x0000001f3f217899 */ /* 0x000fe4000801140e */
[----:B------:R-:W-:Y:S02]  /*12f0*/  UIADD3 UR8, UP2, UR14, UR31, URZ ;  /* 0x0000001f0e087290 */ /* 0x000fe4000ff5e03f */
[----:B------:R-:W-:-:S02]  /*1300*/  @UP1 UIADD3 UR43, UR15, UR22, URZ ;  /* 0x000000160f2b1290 */ /* 0x000fc4000fffe03f */
[----:B------:R-:W-:Y:S02]  /*1310*/  UIADD3.X UR15, UR33, UR34, URZ, UP2, !UPT ;  /* 0x00000022210f7290 */ /* 0x000fe400097fe43f */
[----:B------:R-:W-:Y:S01]  /*1320*/  @!P1 IMAD.IADD R2, R2, 0x1, -R5 ;  /* 0x0000000102029824 */ /* 0x000fe200078e0a05 */
[----:B------:R-:W-:Y:S01]  /*1330*/  @!UP1 UIADD3 UR45, UR37, UR35, URZ ;  /* 0x00000023252d9290 */ /* 0x000fe2000fffe03f */
[----:B------:R-:W-:Y:S01]  /*1340*/  @!P1 IADD3 R0, R0, 0x1, RZ ;  /* 0x0000000100009810 */ /* 0x000fe20007ffe0ff */
[----:B------:R-:W-:Y:S01]  /*1350*/  UIMAD UR11, UR11, UR8, URZ ;  /* 0x000000080b0b72a4 */ /* 0x000fe2000f8e023f */
[----:B------:R-:W-:Y:S01]  /*1360*/  PLOP3.LUT P1, PT, PT, PT, UP0, 0x80, 0x0 ;  /* 0x000000000000781c */ /* 0x000fe20003f2f008 */
[----:B------:R-:W-:Y:S01]  /*1370*/  UIMAD.WIDE.U32 UR34, UR10, UR8, URZ ;  /* 0x000000080a2272a5 */ /* 0x000fe2000f8e003f */
[----:B------:R-:W-:Y:S01]  /*1380*/  ISETP.GE.U32.AND P0, PT, R2, R5, PT ;  /* 0x000000050200720c */ /* 0x000fe20003f06070 */
[----:B------:R-:W-:Y:S01]  /*1390*/  @UP3 UIMAD UR8, UR41, UR46, URZ ;  /* 0x0000002e290832a4 */ /* 0x000fe2000f8e023f */
[----:B------:R-:W-:Y:S01]  /*13a0*/  LOP3.LUT R2, R6, UR42, RZ, 0x3c, !PT ;  /* 0x0000002a06027c12 */ /* 0x000fe2000f8e3cff */
[----:B------:R-:W-:Y:S01]  /*13b0*/  UIMAD UR15, UR10, UR15, UR11 ;  /* 0x0000000f0a0f72a4 */ /* 0x000fe2000f8e020b */
[----:B------:R-:W-:-:S02]  /*13c0*/  @UP0 ULDC.64 UR18, c[0x0][0x248] ;  /* 0x0000920000120ab9 */ /* 0x000fc40000000a00 */
[----:B------:R-:W-:Y:S01]  /*13d0*/  ISETP.GE.AND P2, PT, R2, RZ, PT ;  /* 0x000000ff0200720c */ /* 0x000fe20003f46270 */
[----:B------:R-:W-:Y:S01]  /*13e0*/  @UP3 USEL UR10, UR8, UR5, !UP1 ;  /* 0x00000005080a3287 */ /* 0x000fe2000c800000 */
[----:B------:R-:W-:Y:S01]  /*13f0*/  @UP0 ULDC.64 UR12, c[0x0][0x250] ;  /* 0x00009400000c0ab9 */ /* 0x000fe20000000a00 */
[----:B------:R-:W-:Y:S01]  /*1400*/  @UP0 UIMAD.WIDE.U32 UR24, UR26, UR18, URZ ;  /* 0x000000121a1802a5 */ /* 0x000fe2000f8e003f */
[----:B------:R-:W-:Y:S01]  /*1410*/  @UP3 ULDC UR8, c[0x0][0x2e4] ;  /* 0x0000b90000083ab9 */ /* 0x000fe20000000800 */
[----:B------:R-:W-:Y:S02]  /*1420*/  @UP0 UIMAD UR26, UR26, UR19, URZ ;  /* 0x000000131a1a02a4 */ /* 0x000fe4000f8e023f */
[----:B------:R-:W-:Y:S01]  /*1430*/  @P0 VIADD R0, R0, 0x1 ;  /* 0x0000000100000836 */ /* 0x000fe20000000000 */
[----:B------:R-:W-:Y:S01]  /*1440*/  @UP0 UIMAD.WIDE.U32 UR22, UR27, UR12, URZ ;  /* 0x0000000c1b1602a5 */ /* 0x000fe2000f8e003f */
[----:B------:R-:W-:Y:S01]  /*1450*/  PLOP3.LUT P0, PT, PT, PT, UP3, 0x80, 0x0 ;  /* 0x000000000000781c */ /* 0x000fe20003f0f038 */
[----:B------:R-:W-:Y:S01]  /*1460*/  @UP3 UIMAD UR16, UR42, UR8, UR10 ;  /* 0x000000082a1032a4 */ /* 0x000fe2000f8e020a */
[----:B------:R-:W-:Y:S01]  /*1470*/  IMAD.MOV.U32 R13, RZ, RZ, R0 ;  /* 0x000000ffff0d7224 */ /* 0x000fe200078e0000 */
[----:B------:R-:W-:-:S02]  /*1480*/  @!UP3 UIMAD UR8, UR41, UR55, UR42 ;  /* 0x000000372908b2a4 */ /* 0x000fc4000f8e022a */
[----:B------:R-:W-:Y:S02]  /*1490*/  UIMAD UR44, UR42, UR56, URZ ;  /* 0x000000382a2c72a4 */ /* 0x000fe4000f8e023f */
[----:B------:R-:W-:Y:S01]  /*14a0*/  @UP0 UIMAD UR11, UR27, UR13, URZ ;  /* 0x0000000d1b0b02a4 */ /* 0x000fe2000f8e023f */
[----:B------:R-:W-:Y:S01]  /*14b0*/  @!P2 IADD3 R13, -R13, RZ, RZ ;  /* 0x000000ff0d0da210 */ /* 0x000fe20007ffe1ff */
[----:B------:R-:W-:Y:S01]  /*14c0*/  USEL UR48, UR40, URZ, UP4 ;  /* 0x0000003f28307287 */ /* 0x000fe2000a000000 */
[----:B------:R-:W-:Y:S01]  /*14d0*/  @!P3 LOP3.LUT R13, RZ, R6, RZ, 0x33, !PT ;  /* 0x00000006ff0db212 */ /* 0x000fe200078e33ff */
[----:B------:R-:W-:Y:S02]  /*14e0*/  @!UP3 UIMAD UR16, UR8, UR46, URZ ;  /* 0x0000002e0810b2a4 */ /* 0x000fe4000f8e023f */
[----:B------:R-:W-:Y:S02]  /*14f0*/  @UP0 UIADD3 UR27, UR25, UR26, URZ ;  /* 0x0000001a191b0290 */ /* 0x000fe4000fffe03f */
[----:B------:R-:W-:-:S02]  /*1500*/  USHF.R.S32.HI UR50, URZ, 0x1f, UR44 ;  /* 0x0000001f3f327899 */ /* 0x000fc4000801142c */
[----:B------:R-:W-:Y:S02]  /*1510*/  USEL UR49, UR28, URZ, UP4 ;  /* 0x0000003f1c317287 */ /* 0x000fe4000a000000 */
[----:B------:R-:W-:Y:S02]  /*1520*/  USHF.R.S32.HI UR41, URZ, 0x6, UR29 ;  /* 0x000000063f297899 */ /* 0x000fe4000801141d */
[----:B------:R-:W-:Y:S02]  /*1530*/  @UP0 UIADD3 UR42, UR23, UR11, URZ ;  /* 0x0000000b172a0290 */ /* 0x000fe4000fffe03f */
[----:B------:R-:W-:Y:S01]  /*1540*/  UIADD3 UR46, UR35, UR15, URZ ;  /* 0x0000000f232e7290 */ /* 0x000fe2000fffe03f */
        /* <DEDUP_REMOVED lines=16> */
.L_x_520:
        /* <DEDUP_REMOVED lines=14> */
.L_x_521:
        /* <DEDUP_REMOVED lines=13> */
.L_x_522:
[----:B------:R-:W-:Y:S08]  /*1800*/  S2UR UR8, SR_CTAID.Z ;  /* 0x00000000000879c3 */ /* 0x000ff00000002700 */
[----:B------:R-:W1:Y:S02]  /*1810*/  S2UR UR5, SR_CTAID.Y ;  /* 0x00000000000579c3 */ /* 0x000e640000002600 */
[----:B-1----:R-:W-:-:S04]  /*1820*/  UIMAD UR5, UR5, UR55, UR8 ;  /* 0x00000037050572a4 */ /* 0x002fc8000f8e0208 */
[----:B------:R-:W-:-:S12]  /*1830*/  UIMAD UR5, UR5, UR54, URZ ;  /* 0x00000036050572a4 */ /* 0x000fd8000f8e023f */
.L_x_523:
[----:B------:R-:W1:Y:S01]  /*1840*/  S2R R21, SR_TID.X ;  /* 0x0000000000157919 */ /* 0x000e620000002100 */
[----:B------:R-:W-:Y:S01]  /*1850*/  SHF.R.S32.HI R20, RZ, 0x1f, R242 ;  /* 0x0000001fff147819 */ /* 0x000fe200000114f2 */
[----:B------:R-:W2:Y:S01]  /*1860*/  S2UR UR15, SR_CTAID.Z ;  /* 0x00000000000f79c3 */ /* 0x000ea20000002700 */
[----:B------:R-:W-:Y:S01]  /*1870*/  IADD3 R0, P0, R242, UR14, RZ ;  /* 0x0000000ef2007c10 */ /* 0x000fe2000ff1e0ff */
[----:B------:R-:W-:Y:S01]  /*1880*/  UIADD3 UR35, UR14, UR5, URZ ;  /* 0x000000050e237290 */ /* 0x000fe2000fffe03f */
[--C-:B------:R-:W-:Y:S01]  /*1890*/  SHF.R.S32.HI R231, RZ, 0x1f, R230.reuse ;  /* 0x0000001fffe77819 */ /* 0x100fe200000114e6 */
[----:B------:R-:W-:Y:S01]  /*18a0*/  UIADD3 UR5, -UR9, UR17, UR47 ;  /* 0x0000001109057290 */ /* 0x000fe2000fffe12f */
[----:B------:R-:W-:Y:S01]  /*18b0*/  IADD3.X R2, R20, UR33, RZ, P0, !PT ;  /* 0x0000002114027c10 */ /* 0x000fe200087fe4ff */
[----:B------:R-:W-:Y:S01]  /*18c0*/  UIMAD UR39, UR56, UR55, URZ ;  /* 0x00000037382772a4 */ /* 0x000fe2000f8e023f */
[----:B------:R-:W-:Y:S01]  /*18d0*/  BSSY B1, `(.L_x_519) ;  /* 0x0000718000017945 */ /* 0x000fe20003800000 */
[----:B------:R-:W3:Y:S01]  /*18e0*/  LDC.64 R14, c[0x0][0x420] ;  /* 0x00010800ff0e7b82 */ /* 0x000ee20000000a00 */
[----:B------:R-:W-:Y:S01]  /*18f0*/  ULDC UR11, c[0x0][0x398] ;  /* 0x0000e600000b7ab9 */ /* 0x000fe20000000800 */
[----:B------:R-:W-:Y:S01]  /*1900*/  IMAD R4, R2, UR20, RZ ;  /* 0x0000001402047c24 */ /* 0x000fe2000f8e02ff */
[----:B------:R-:W-:Y:S01]  /*1910*/  UIADD3 UR5, UR5, -UR11, URZ ;  /* 0x8000000b05057290 */ /* 0x000fe2000fffe03f */
[C---:B------:R-:W-:Y:S01]  /*1920*/  IMAD.WIDE.U32 R2, R0.reuse, UR20, R230 ;  /* 0x0000001400027c25 */ /* 0x040fe2000f8e00e6 */
[----:B------:R-:W-:Y:S01]  /*1930*/  ULDC.64 UR28, c[0x0][0x428] ;  /* 0x00010a00001c7ab9 */ /* 0x000fe20000000a00 */
[----:B------:R-:W-:Y:S01]  /*1940*/  ULDC.64 UR36, c[0x0][0x478] ;  /* 0x00011e0000247ab9 */ /* 0x000fe20000000a00 */
[----:B------:R-:W-:Y:S01]  /*1950*/  UIADD3 UR16, UR14, UR16, URZ ;  /* 0x000000100e107290 */ /* 0x000fe2000fffe03f */
[----:B------:R-:W4:Y:S01]  /*1960*/  S2UR UR38, SR_CTAID.Z ;  /* 0x00000000002679c3 */ /* 0x000f220000002700 */
[----:B------:R-:W-:Y:S01]  /*1970*/  IMAD R0, R0, UR21, R4 ;  /* 0x0000001500007c24 */ /* 0x000fe2000f8e0204 */
[----:B------:R-:W-:Y:S01]  /*1980*/  IADD3 R6, P0, R2, UR51, RZ ;  /* 0x0000003302067c10 */ /* 0x000fe2000ff1e0ff */
[----:B------:R-:W-:Y:S01]  /*1990*/  ULDC.64 UR58, c[0x0][0x2b0] ;  /* 0x0000ac00003a7ab9 */ /* 0x000fe20000000a00 */
[----:B------:R-:W-:Y:S01]  /*19a0*/  ULDC.64 UR22, c[0x0][0x210] ;  /* 0x0000840000167ab9 */ /* 0x000fe20000000a00 */
[----:B------:R-:W-:Y:S01]  /*19b0*/  ULDC.64 UR24, c[0x0][0x3e0] ;  /* 0x0000f80000187ab9 */ /* 0x000fe20000000a00 */
[----:B------:R-:W-:Y:S01]  /*19c0*/  IADD3.X R7, R3, UR30, R0, P0, !PT ;  /* 0x0000001e03077c10 */ /* 0x000fe200087fe400 */
[----:B------:R-:W-:Y:S01]  /*19d0*/  ULDC.64 UR30, c[0x0][0x258] ;  /* 0x00009600001e7ab9 */ /* 0x000fe20000000a00 */
[----:B------:R-:W-:Y:S01]  /*19e0*/  IADD3 R2, P0, R230, UR10, RZ ;  /* 0x0000000ae6027c10 */ /* 0x000fe2000ff1e0ff */
[----:B--2---:R-:W-:Y:S01]  /*19f0*/  USHF.R.S32.HI UR54, URZ, 0x1f, UR15 ;  /* 0x0000001f3f367899 */ /* 0x004fe2000801140f */
[----:B------:R-:W-:Y:S01]  /*1a00*/  IMAD.U32 R10, RZ, RZ, UR30 ;  /* 0x0000001eff0a7e24 */ /* 0x000fe2000f8e00ff */
[----:B------:R-:W-:Y:S01]  /*1a10*/  USHF.L.U32 UR10, UR39, 0x6, URZ ;  /* 0x00000006270a7899 */ /* 0x000fe2000800063f */
[----:B------:R-:W-:Y:S01]  /*1a20*/  IADD3.X R3, R231, UR45, RZ, P0, !PT ;  /* 0x0000002de7037c10 */ /* 0x000fe200087fe4ff */
[----:B------:R-:W-:Y:S01]  /*1a30*/  UIMAD UR11, UR54, UR30, URZ ;  /* 0x0000001e360b72a4 */ /* 0x000fe2000f8e023f */
[----:B-1----:R-:W-:Y:S01]  /*1a40*/  SHF.R.S32.HI R22, RZ, 0x1f, R21 ;  /* 0x0000001fff167819 */ /* 0x002fe20000011415 */
[----:B------:R-:W-:Y:S01]  /*1a50*/  UIADD3 UR15, UP2, UP1, UR34, UR10, UR44 ;  /* 0x0000000a220f7290 */ /* 0x000fe2000f95e02c */
[C---:B---3--:R-:W-:Y:S01]  /*1a60*/  IMAD R0, R14.reuse, UR33, RZ ;  /* 0x000000210e007c24 */ /* 0x048fe2000f8e02ff */
[----:B------:R-:W-:Y:S01]  /*1a70*/  USHF.R.S32.HI UR44, URZ, 0x1f, UR5 ;  /* 0x0000001f3f2c7899 */ /* 0x000fe20008011405 */
[----:B------:R-:W-:Y:S01]  /*1a80*/  IMAD.WIDE.U32 R2, R14, UR14, R2 ;  /* 0x0000000e0e027c25 */ /* 0x000fe2000f8e0002 */
[----:B------:R-:W-:Y:S01]  /*1a90*/  LEA.HI R5, R22, R21, RZ, 0x5 ;  /* 0x0000001516057211 */ /* 0x000fe200078f28ff */
[----:B------:R-:W-:-:S02]  /*1aa0*/  USHF.R.S32.HI UR10, URZ, 0x1f, UR10 ;  /* 0x0000001f3f0a7899 */ /* 0x000fc4000801140a */
[----:B------:R-:W-:Y:S01]  /*1ab0*/  IMAD R0, R15, UR14, R0 ;  /* 0x0000000e0f007c24 */ /* 0x000fe2000f8e0200 */
[----:B------:R-:W-:Y:S01]  /*1ac0*/  LOP3.LUT R4, R5, 0xffffffe0, RZ, 0xc0, !PT ;  /* 0xffffffe005047812 */ /* 0x000fe200078ec0ff */
[----:B----4-:R-:W-:Y:S01]  /*1ad0*/  UIMAD UR31, UR38, UR31, UR11 ;  /* 0x0000001f261f72a4 */ /* 0x010fe2000f8e020b */
[----:B------:R-:W-:Y:S01]  /*1ae0*/  IMAD.WIDE.U32 R10, R10, UR38, R6 ;  /* 0x000000260a0a7c25 */ /* 0x000fe2000f8e0006 */
[----:B------:R-:W-:Y:S02]  /*1af0*/  UIMAD UR11, UR54, UR28, URZ ;  /* 0x0000001c360b72a4 */ /* 0x000fe4000f8e023f */
[----:B------:R-:W-:Y:S01]  /*1b00*/  ULEA.HI UR44, UR44, UR5, URZ, 0x6 ;  /* 0x000000052c2c7291 */ /* 0x000fe2000f8f303f */
[----:B------:R-:W-:Y:S01]  /*1b10*/  IMAD.IADD R3, R3, 0x1, R0 ;  /* 0x0000000103037824 */ /* 0x000fe200078e0200 */
[----:B------:R-:W-:Y:S01]  /*1b20*/  UIMAD UR29, UR38, UR29, UR11 ;  /* 0x0000001d261d72a4 */ /* 0x000fe2000f8e020b */
[----:B------:R-:W-:Y:S01]  /*1b30*/  IMAD.U32 R0, RZ, RZ, UR28 ;  /* 0x0000001cff007e24 */ /* 0x000fe2000f8e00ff */
[----:B------:R-:W-:Y:S01]  /*1b40*/  UIADD3.X UR10, UR46, UR10, UR50, UP2, UP1 ;  /* 0x0000000a2e0a7290 */ /* 0x000fe200097e2432 */
[----:B------:R-:W-:Y:S01]  /*1b50*/  IMAD.IADD R18, R21, 0x1, -R4 ;  /* 0x0000000115127824 */ /* 0x000fe200078e0a04 */
[----:B------:R-:W-:Y:S01]  /*1b60*/  UIADD3 UR11, UP2, UP1, UR49, UR15, UR52 ;  /* 0x0000000f310b7290 */ /* 0x000fe2000f95e034 */
[----:B------:R-:W-:Y:S01]  /*1b70*/  IMAD.WIDE.U32 R2, R0, UR38, R2 ;  /* 0x0000002600027c25 */ /* 0x000fe2000f8e0002 */
[----:B------:R-:W-:Y:S01]  /*1b80*/  SHF.R.S32.HI R0, RZ, 0x5, R5 ;  /* 0x00000005ff007819 */ /* 0x000fe20000011405 */
[----:B------:R-:W-:Y:S01]  /*1b90*/  USHF.R.S32.HI UR44, URZ, 0x6, UR44 ;  /* 0x000000063f2c7899 */ /* 0x000fe2000801142c */
[----:B------:R-:W-:Y:S01]  /*1ba0*/  LEA R220, P3, R10, UR22, 0x1 ;  /* 0x000000160adc7c11 */ /* 0x000fe2000f8608ff */
[----:B------:R-:W-:Y:S01]  /*1bb0*/  VIADD R5, R3, UR29 ;  /* 0x0000001d03057c36 */ /* 0x000fe20008000000 */
[----:B------:R-:W-:Y:S01]  /*1bc0*/  UIADD3.X UR5, UR48, UR10, UR43, UP2, UP1 ;  /* 0x0000000a30057290 */ /* 0x000fe200097e242b */
[----:B------:R-:W-:Y:S01]  /*1bd0*/  IMAD R3, R0, UR39, R18 ;  /* 0x0000002700037c24 */ /* 0x000fe2000f8e0212 */
[----:B------:R-:W-:Y:S01]  /*1be0*/  UISETP.LT.AND UP1, UPT, URZ, UR44, UPT ;  /* 0x0000002c3f00728c */ /* 0x000fe2000bf21270 */
[----:B------:R-:W-:Y:S01]  /*1bf0*/  IMAD.MOV.U32 R4, RZ, RZ, R2 ;  /* 0x000000ffff047224 */ /* 0x000fe200078e0002 */
[----:B------:R-:W-:Y:S01]  /*1c00*/  UIMAD.WIDE UR14, UR35, 0x4, UR36 ;  /* 0x00000004230e78a5 */ /* 0x000fe2000f8e0224 */
[-C--:B------:R-:W-:Y:S01]  /*1c10*/  IMAD R2, R20, R14.reuse, RZ ;  /* 0x0000000e14027224 */ /* 0x080fe200078e02ff */
[C---:B------:R-:W-:Y:S01]  /*1c20*/  IADD3 R0, P0, R3.reuse, UR11, RZ ;  /* 0x0000000b03007c10 */ /* 0x040fe2000ff1e0ff */
[----:B------:R-:W-:Y:S01]  /*1c30*/  USEL UR44, URZ, UR44, !UP1 ;  /* 0x0000002c3f2c7287 */ /* 0x000fe2000c800000 */
[----:B------:R-:W-:Y:S01]  /*1c40*/  IMAD.WIDE.U32 R4, R242, R14, R4 ;  /* 0x0000000ef2047225 */ /* 0x000fe200078e0004 */
[----:B------:R-:W-:Y:S01]  /*1c50*/  ULDC.64 UR10, c[0x0][0x400] ;  /* 0x00010000000a7ab9 */ /* 0x000fe20000000a00 */
[----:B------:R-:W-:Y:S01]  /*1c60*/  LEA.HI.X.SX32 R3, R3, UR5, 0x1, P0 ;  /* 0x0000000503037c11 */ /* 0x000fe200080f0eff */
[----:B------:R-:W-:Y:S01]  /*1c70*/  UISETP.GT.AND UP1, UPT, UR41, UR44, UPT ;  /* 0x0000002c2900728c */ /* 0x000fe2000bf24270 */
[----:B------:R-:W-:Y:S01]  /*1c80*/  LEA R212, P0, R0, UR10, 0x2 ;  /* 0x0000000a00d47c11 */ /* 0x000fe2000f8010ff */
[----:B------:R-:W-:Y:S01]  /*1c90*/  IMAD R2, R242, R15, R2 ;  /* 0x0000000ff2027224 */ /* 0x000fe200078e0202 */
[----:B------:R-:W-:Y:S01]  /*1ca0*/  LEA R218, P2, R4, UR24, 0x1 ;  /* 0x0000001804da7c11 */ /* 0x000fe2000f8408ff */
[----:B------:R-:W-:Y:S01]  /*1cb0*/  VIADD R17, R11, UR31 ;  /* 0x0000001f0b117c36 */ /* 0x000fe20008000000 */
[----:B------:R-:W-:Y:S01]  /*1cc0*/  LEA.HI.X R213, R0, UR11, R3, 0x2, P0 ;  /* 0x0000000b00d57c11 */ /* 0x000fe200080f1403 */
[----:B------:R-:W-:Y:S01]  /*1cd0*/  IMAD.IADD R16, R5, 0x1, R2 ;  /* 0x0000000105107824 */ /* 0x000fe200078e0202 */
[----:B------:R-:W-:Y:S01]  /*1ce0*/  PLOP3.LUT P0, PT, PT, PT, UP1, 0x80, 0x0 ;  /* 0x000000000000781c */ /* 0x000fe20003f0f018 */
[----:B------:R-:W-:Y:S01]  /*1cf0*/  UIMAD.WIDE UR10, UR16, 0x4, UR58 ;  /* 0x00000004100a78a5 */ /* 0x000fe2000f8e023a */
[----:B------:R-:W-:Y:S01]  /*1d00*/  LEA.HI.X R221, R10, UR23, R17, 0x1, P3 ;  /* 0x000000170add7c11 */ /* 0x000fe200098f0c11 */
[----:B------:R-:W-:Y:S01]  /*1d10*/  UIADD3 UR8, UR41, -0x1, URZ ;  /* 0xffffffff29087890 */ /* 0x000fe2000fffe03f */
[----:B------:R-:W-:Y:S01]  /*1d20*/  LEA.HI.X R219, R4, UR25, R16, 0x1, P2 ;  /* 0x0000001904db7c11 */ /* 0x000fe200090f0c10 */
[----:B------:R-:W-:-:S08]  /*1d30*/  UMOV UR16, UR14 ;  /* 0x0000000e00107c82 */ /* 0x000fd00008000000 */
        /* <DEDUP_REMOVED lines=22> */
.L_x_525:
        /* <DEDUP_REMOVED lines=21> */
.L_x_526:
[----:B------:R-:W1:Y:S01]  /*1ff0*/  S2UR UR14, SR_CTAID.Z ;  /* 0x00000000000e79c3 */ /* 0x000e620000002700 */
[----:B------:R-:W-:Y:S01]  /*2000*/  R2UR UR15, R243 ;  /* 0x00000000f30f72ca */ /* 0x000fe200000e0000 */
[----:B------:R-:W-:Y:S01]  /*2010*/  UIMAD UR5, UR32, UR12, URZ ;  /* 0x0000000c200572a4 */ /* 0x000fe2000f8e023f */
[----:B------:R-:W-:Y:S01]  /*2020*/  IMAD.U32 R2, RZ, RZ, UR12 ;  /* 0x0000000cff027e24 */ /* 0x000fe2000f8e00ff */
[----:B------:R-:W-:Y:S01]  /*2030*/  IADD3 R4, R242, 0x20, RZ ;  /* 0x00000020f2047810 */ /* 0x000fe20007ffe0ff */
[----:B------:R-:W-:Y:S01]  /*2040*/  BSSY B0, `(.L_x_527) ;  /* 0x0000020000007945 */ /* 0x000fe20003800000 */
[----:B------:R-:W-:Y:S01]  /*2050*/  UIMAD UR5, UR47, UR13, UR5 ;  /* 0x0000000d2f0572a4 */ /* 0x000fe2000f8e0205 */
[----:B------:R-:W-:-:S05]  /*2060*/  IMAD.WIDE.U32 R2, R2, UR47, R230 ;  /* 0x0000002f02027c25 */ /* 0x000fca000f8e00e6 */
[----:B------:R-:W-:Y:S01]  /*2070*/  IMAD.U32 R0, RZ, RZ, UR5 ;  /* 0x00000005ff007e24 */ /* 0x000fe2000f8e00ff */
[----:B------:R-:W-:Y:S01]  /*2080*/  IADD3 R2, P0, R2, UR8, RZ ;  /* 0x0000000802027c10 */ /* 0x000fe2000ff1e0ff */
[----:B------:R-:W-:-:S03]  /*2090*/  UIMAD UR9, UR15, -0x40, UR9 ;  /* 0xffffffc00f0978a4 */ /* 0x000fc6000f8e0209 */
[----:B------:R-:W-:-:S03]  /*20a0*/  IADD3.X R3, R3, UR18, R0, P0, !PT ;  /* 0x0000001203037c10 */ /* 0x000fc600087fe400 */
[----:B------:R-:W-:Y:S02]  /*20b0*/  ISETP.GE.AND P3, PT, R242, UR9, PT ;  /* 0x00000009f2007c0c */ /* 0x000fe4000bf66270 */
        /* <DEDUP_REMOVED lines=24> */
.L_x_528:
[----:B------:R-:W-:Y:S05]  /*2240*/  BSYNC B0 ;  /* 0x0000000000007941 */ /* 0x000fea0003800000 */
.L_x_527:
        /* <DEDUP_REMOVED lines=18> */
.L_x_530:
[----:B------:R-:W-:Y:S05]  /*2370*/  BSYNC B0 ;  /* 0x0000000000007941 */ /* 0x000fea0003800000 */
.L_x_529:
[----:B------:R-:W3:Y:S01]  /*2380*/  S2UR UR8, SR_CTAID.Z ;  /* 0x00000000000879c3 */ /* 0x000ee20000002700 */
[----:B--2---:R-:W-:Y:S01]  /*2390*/  IMAD.U32 R2, RZ, RZ, UR10 ;  /* 0x0000000aff027e24 */ /* 0x004fe2000f8e00ff */
[----:B------:R-:W-:Y:S01]  /*23a0*/  UIMAD UR5, UR32, UR10, URZ ;  /* 0x0000000a200572a4 */ /* 0x000fe2000f8e023f */
[----:B------:R-:W-:Y:S02]  /*23b0*/  BSSY B0, `(.L_x_531) ;  /* 0x000001d000007945 */ /* 0x000fe40003800000 */
[----:B------:R-:W-:Y:S01]  /*23c0*/  IMAD.WIDE.U32 R2, R2, UR47, R230 ;  /* 0x0000002f02027c25 */ /* 0x000fe2000f8e00e6 */
[----:B------:R-:W-:Y:S02]  /*23d0*/  UIMAD UR47, UR47, UR11, UR5 ;  /* 0x0000000b2f2f72a4 */ /* 0x000fe4000f8e0205 */
[----:B------:R-:W2:Y:S01]  /*23e0*/  S2UR UR12, SR_CTAID.Z ;  /* 0x00000000000c79c3 */ /* 0x000ea20000002700 */
[----:B------:R-:W-:-:S03]  /*23f0*/  IADD3 R2, P0, R2, UR16, RZ ;  /* 0x0000001002027c10 */ /* 0x000fc6000ff1e0ff */
[----:B------:R-:W-:-:S05]  /*2400*/  IMAD.U32 R0, RZ, RZ, UR47 ;  /* 0x0000002fff007e24 */ /* 0x000fca000f8e00ff */
[----:B------:R-:W-:Y:S01]  /*2410*/  IADD3.X R3, R3, UR17, R0, P0, !PT ;  /* 0x0000001103037c10 */ /* 0x000fe200087fe400 */
[----:B---3--:R-:W-:-:S03]  /*2420*/  USHF.R.S32.HI UR13, URZ, 0x1f, UR8 ;  /* 0x0000001f3f0d7899 */ /* 0x008fc60008011408 */
[----:B------:R-:W-:Y:S02]  /*2430*/  ULDC.64 UR8, c[0x0][0x470] ;  /* 0x00011c0000087ab9 */ /* 0x000fe40000000a00 */
[----:B------:R-:W-:Y:S01]  /*2440*/  UIMAD UR5, UR13, UR8, URZ ;  /* 0x000000080d0572a4 */ /* 0x000fe2000f8e023f */
[----:B------:R-:W-:-:S03]  /*2450*/  MOV R0, UR8 ;  /* 0x0000000800007c02 */ /* 0x000fc60008000f00 */
[----:B--2---:R-:W-:Y:S02]  /*2460*/  UIMAD UR9, UR12, UR9, UR5 ;  /* 0x000000090c0972a4 */ /* 0x004fe4000f8e0205 */
        /* <DEDUP_REMOVED lines=17> */
.L_x_532:
[----:B------:R-:W-:Y:S05]  /*2580*/  BSYNC B0 ;  /* 0x0000000000007941 */ /* 0x000fea0003800000 */
.L_x_531:
        /* <DEDUP_REMOVED lines=19> */
.L_x_524:
[----:B------:R-:W-:Y:S01]  /*26c0*/  PLOP3.LUT P3, PT, PT, PT, UP4, 0x80, 0x0 ;  /* 0x000000000000781c */ /* 0x000fe20003f6f048 */
[----:B------:R-:W-:Y:S01]  /*26d0*/  UIMAD UR28, UR32, UR12, URZ ;  /* 0x0000000c201c72a4 */ /* 0x000fe2000f8e023f */
[----:B------:R-:W-:Y:S01]  /*26e0*/  R2UR UR5, R243 ;  /* 0x00000000f30572ca */ /* 0x000fe200000e0000 */
[----:B------:R-:W-:Y:S01]  /*26f0*/  IMAD.U32 R2, RZ, RZ, UR12 ;  /* 0x0000000cff027e24 */ /* 0x000fe2000f8e00ff */
[----:B------:R-:W-:Y:S01]  /*2700*/  LEA R216, R250, UR4, 0x1 ;  /* 0x00000004fad87c11 */ /* 0x000fe2000f8e08ff */
[----:B------:R-:W-:Y:S01]  /*2710*/  VIADD R0, R242, 0x20 ;  /* 0x00000020f2007836 */ /* 0x000fe20000000000 */
[----:B------:R-:W-:Y:S01]  /*2720*/  UIMAD UR28, UR47, UR13, UR28 ;  /* 0x0000000d2f1c72a4 */ /* 0x000fe2000f8e021c */
[----:B------:R-:W-:Y:S01]  /*2730*/  IMAD.WIDE.U32 R2, R2, UR47, R230 ;  /* 0x0000002f02027c25 */ /* 0x000fe2000f8e00e6 */
[----:B------:R-:W-:Y:S01]  /*2740*/  ULEA.HI UR30, UR8, UR8, URZ, 0x1 ;  /* 0x00000008081e7291 */ /* 0x000fe2000f8f083f */
[----:B------:R-:W-:Y:S04]  /*2750*/  BSSY B0, `(.L_x_534) ;  /* 0x0000030000007945 */ /* 0x000fe80003800000 */
[----:B------:R-:W-:Y:S01]  /*2760*/  @P3 BAR.SYNC.DEFER_BLOCKING 0x0 ;  /* 0x0000000000003b1d */ /* 0x000fe20000010000 */
[----:B------:R-:W-:Y:S01]  /*2770*/  IADD3 R6, P2, R2, UR40, RZ ;  /* 0x0000002802067c10 */ /* 0x000fe2000ff5e0ff */
[----:B------:R-:W-:-:S02]  /*2780*/  UIMAD UR14, UR5, -0x40, UR9 ;  /* 0xffffffc0050e78a4 */ /* 0x000fc4000f8e0209 */
[----:B------:R-:W-:Y:S02]  /*2790*/  UIMAD UR5, UR8, -0x40, UR17 ;  /* 0xffffffc0080578a4 */ /* 0x000fe4000f8e0211 */
[----:B------:R-:W-:Y:S02]  /*27a0*/  ULOP3.LUT UR30, UR30, 0xfffffffe, URZ, 0xc0, !UPT ;  /* 0xfffffffe1e1e7892 */ /* 0x000fe4000f8ec03f */
[----:B------:R-:W-:Y:S02]  /*27b0*/  ISETP.GE.AND P0, PT, R242, UR14, PT ;  /* 0x0000000ef2007c0c */ /* 0x000fe4000bf06270 */
[C---:B------:R-:W-:Y:S02]  /*27c0*/  ISETP.GE.AND P5, PT, R0.reuse, UR14, PT ;  /* 0x0000000e00007c0c */ /* 0x040fe4000bfa6270 */
[----:B------:R-:W-:Y:S01]  /*27d0*/  ISETP.GE.AND P1, PT, R0, UR5, PT ;  /* 0x0000000500007c0c */ /* 0x000fe2000bf26270 */
[----:B------:R-:W-:Y:S01]  /*27e0*/  IMAD.U32 R0, RZ, RZ, UR28 ;  /* 0x0000001cff007e24 */ /* 0x000fe2000f8e00ff */
[----:B------:R-:W-:-:S04]  /*27f0*/  ULDC.64 UR28, c[0x0][0x268] ;  /* 0x00009a00001c7ab9 */ /* 0x000fc80000000a00 */
[----:B------:R-:W-:Y:S01]  /*2800*/  IADD3.X R7, R3, UR42, R0, P2, !PT ;  /* 0x0000002a03077c10 */ /* 0x000fe200097fe400 */
[----:B------:R-:W-:Y:S01]  /*2810*/  IMAD R0, R19, UR28, RZ ;  /* 0x0000001c13007c24 */ /* 0x000fe2000f8e02ff */
[----:B------:R-:W-:Y:S01]  /*2820*/  ISETP.GE.AND P2, PT, R242, UR5, PT ;  /* 0x00000005f2007c0c */ /* 0x000fe2000bf46270 */
[C---:B------:R-:W-:Y:S01]  /*2830*/  IMAD.WIDE.U32 R6, R13.reuse, UR28, R6 ;  /* 0x0000001c0d067c25 */ /* 0x040fe2000f8e0006 */
[----:B------:R1:W-:Y:S01]  /*2840*/  @P0 STS.128 [R216+0x10000], RZ ;  /* 0x010000ffd8000388 */ /* 0x0003e20000000c00 */
[----:B------:R-:W-:Y:S02]  /*2850*/  UIADD3 UR28, UR8, -UR30, URZ ;  /* 0x8000001e081c7290 */ /* 0x000fe4000fffe03f */
[----:B------:R-:W-:Y:S01]  /*2860*/  IMAD R0, R13, UR29, R0 ;  /* 0x0000001d0d007c24 */ /* 0x000fe2000f8e0200 */
[----:B------:R1:W-:Y:S01]  /*2870*/  @P0 STS.128 [R216+0x12000], RZ ;  /* 0x012000ffd8000388 */ /* 0x0003e20000000c00 */
[----:B------:R-:W-:Y:S02]  /*2880*/  UISETP.NE.AND UP0, UPT, UR28, 0x1, UPT ;  /* 0x000000011c00788c */ /* 0x000fe4000bf05270 */
[----:B------:R-:W-:Y:S01]  /*2890*/  IMAD.IADD R12, R7, 0x1, R0 ;  /* 0x00000001070c7824 */ /* 0x000fe200078e0200 */
[----:B------:R-:W-:Y:S08]  /*28a0*/  @P0 BRA `(.L_x_535) ;  /* 0x0000000000680947 */ /* 0x000ff00003800000 */
        /* <DEDUP_REMOVED lines=26> */
.L_x_535:
[----:B------:R-:W-:Y:S05]  /*2a50*/  BSYNC B0 ;  /* 0x0000000000007941 */ /* 0x000fea0003800000 */
.L_x_534:
        /* <DEDUP_REMOVED lines=31> */
.L_x_537:
[----:B------:R-:W-:Y:S05]  /*2c50*/  BSYNC B0 ;  /* 0x0000000000007941 */ /* 0x000fea0003800000 */
.L_x_536:
        /* <DEDUP_REMOVED lines=19> */
.L_x_539:
[----:B------:R-:W-:Y:S05]  /*2d90*/  BSYNC B0 ;  /* 0x0000000000007941 */ /* 0x000fea0003800000 */
.L_x_538:
        /* <DEDUP_REMOVED lines=25> */
.L_x_541:
[----:B------:R-:W-:Y:S05]  /*2f30*/  BSYNC B0 ;  /* 0x0000000000007941 */ /* 0x000fea0003800000 */
.L_x_540:
        /* <DEDUP_REMOVED lines=14> */
.L_x_543:
        /* <DEDUP_REMOVED lines=20> */
.L_x_544:
[----:B------:R-:W-:Y:S05]  /*3160*/  BSYNC B0 ;  /* 0x0000000000007941 */ /* 0x000fea0003800000 */
.L_x_542:
        /* <DEDUP_REMOVED lines=13> */
.L_x_546:
        /* <DEDUP_REMOVED lines=29> */
.L_x_547:
[----:B------:R-:W-:Y:S05]  /*3410*/  BSYNC B0 ;  /* 0x0000000000007941 */ /* 0x000fea0003800000 */
.L_x_545:
[----:B------:R-:W-:Y:S01]  /*3420*/  UIMAD UR12, UR32, UR18, URZ ;  /* 0x00000012200c72a4 */ /* 0x000fe2000f8e023f */
[----:B--23--:R-:W-:Y:S01]  /*3430*/  IMAD.U32 R2, RZ, RZ, UR18 ;  /* 0x00000012ff027e24 */ /* 0x00cfe2000f8e00ff */
[----:B------:R2:W-:Y:S01]  /*3440*/  @P0 STS.128 [R216+0xc000], RZ ;  /* 0x00c000ffd8000388 */ /* 0x0005e20000000c00 */
[----:B------:R-:W-:Y:S01]  /*3450*/  BSSY B0, `(.L_x_548) ;  /* 0x000002a000007945 */ /* 0x000fe20003800000 */
[----:B------:R-:W-:Y:S01]  /*3460*/  UIMAD UR12, UR47, UR19, UR12 ;  /* 0x000000132f0c72a4 */ /* 0x000fe2000f8e020c */
[----:B------:R-:W-:Y:S01]  /*3470*/  IMAD.WIDE.U32 R2, R2, UR47, R230 ;  /* 0x0000002f02027c25 */ /* 0x000fe2000f8e00e6 */
[----:B------:R2:W-:Y:S01]  /*3480*/  @P0 STS.128 [R216+0xe000], RZ ;  /* 0x00e000ffd8000388 */ /* 0x0005e20000000c00 */
[----:B------:R-:W-:-:S03]  /*3490*/  ISETP.GE.AND P2, PT, R222, UR5, PT ;  /* 0x00000005de007c0c */ /* 0x000fc6000bf46270 */
[----:B------:R-:W-:Y:S01]  /*34a0*/  IMAD.U32 R0, RZ, RZ, UR12 ;  /* 0x0000000cff007e24 */ /* 0x000fe2000f8e00ff */
[----:B------:R-:W-:Y:S01]  /*34b0*/  IADD3 R4, P1, R2, UR26, RZ ;  /* 0x0000001a02047c10 */ /* 0x000fe2000ff3e0ff */
[----:B------:R-:W-:Y:S02]  /*34c0*/  ULDC.64 UR12, c[0x0][0x260] ;  /* 0x00009800000c7ab9 */ /* 0x000fe40000000a00 */
[----:B------:R-:W-:Y:S01]  /*34d0*/  IMAD R8, R19, UR12, RZ ;  /* 0x0000000c13087c24 */ /* 0x000fe2000f8e02ff */
[----:B------:R-:W-:Y:S02]  /*34e0*/  IADD3.X R5, R3, UR27, R0, P1, !PT ;  /* 0x0000001b03057c10 */ /* 0x000fe40008ffe400 */
[----:B------:R-:W-:Y:S01]  /*34f0*/  IADD3 R0, R222, 0x8, RZ ;  /* 0x00000008de007810 */ /* 0x000fe20007ffe0ff */
[C---:B------:R-:W-:Y:S02]  /*3500*/  IMAD R8, R13.reuse, UR13, R8 ;  /* 0x0000000d0d087c24 */ /* 0x040fe4000f8e0208 */
[----:B------:R-:W-:Y:S01]  /*3510*/  IMAD.WIDE.U32 R4, R13, UR12, R4 ;  /* 0x0000000c0d047c25 */ /* 0x000fe2000f8e0004 */
[----:B------:R-:W-:-:S04]  /*3520*/  ISETP.GE.AND P1, PT, R0, UR5, PT ;  /* 0x0000000500007c0c */ /* 0x000fc8000bf26270 */
[----:B------:R-:W-:Y:S01]  /*3530*/  IADD3 R8, R5, R8, RZ ;  /* 0x0000000805087210 */ /* 0x000fe20007ffe0ff */
        /* <DEDUP_REMOVED lines=27> */
.L_x_549:
[----:B------:R-:W-:Y:S05]  /*36f0*/  BSYNC B0 ;  /* 0x0000000000007941 */ /* 0x000fea0003800000 */
.L_x_548:
        /* <DEDUP_REMOVED lines=31> */
.L_x_551:
[----:B------:R-:W-:Y:S05]  /*38f0*/  BSYNC B0 ;  /* 0x0000000000007941 */ /* 0x000fea0003800000 */
.L_x_550:
[----:B------:R-:W2:Y:S01]  /*3900*/  S2UR UR5, SR_CTAID.Z ;  /* 0x00000000000579c3 */ /* 0x000ea20000002700 */
[----:B------:R-:W0:Y:S01]  /*3910*/  LDGDEPBAR ;  /* 0x00000000000079af */ /* 0x000e220000000000 */
[----:B------:R-:W-:Y:S01]  /*3920*/  ULDC.64 UR18, c[0x0][0x3c8] ;  /* 0x0000f20000127ab9 */ /* 0x000fe20000000a00 */
[----:B-1-3--:R-:W-:Y:S01]  /*3930*/  IMAD.MOV.U32 R2, RZ, RZ, 0x4 ;  /* 0x00000004ff027424 */ /* 0x00afe200078e00ff */
[----:B------:R-:W-:Y:S01]  /*3940*/  UISETP.NE.U32.AND UP1, UPT, UR18, URZ, UPT ;  /* 0x0000003f1200728c */ /* 0x000fe2000bf25070 */
[----:B------:R-:W-:Y:S01]  /*3950*/  IMAD.MOV.U32 R223, RZ, RZ, 0x7f800000 ;  /* 0x7f800000ffdf7424 */ /* 0x000fe200078e00ff */
[----:B------:R-:W-:Y:S01]  /*3960*/  R2UR UR14, R243 ;  /* 0x00000000f30e72ca */ /* 0x000fe200000e0000 */
[----:B------:R-:W-:Y:S01]  /*3970*/  IMAD.MOV.U32 R224, RZ, RZ, 0x7f800000 ;  /* 0x7f800000ffe07424 */ /* 0x000fe200078e00ff */
[----:B------:R-:W1:Y:S01]  /*3980*/  S2UR UR23, SR_CTAID.Z ;  /* 0x00000000001779c3 */ /* 0x000e620000002700 */
[----:B------:R-:W-:Y:S01]  /*3990*/  UISETP.NE.AND.EX UP1, UPT, UR19, URZ, UPT, UP1 ;  /* 0x0000003f1300728c */ /* 0x000fe2000bf25310 */
[----:B------:R-:W-:-:S05]  /*39a0*/  IMAD.WIDE R2, R222, R2, UR10 ;  /* 0x0000000ade027e25 */ /* 0x000fca000f8e0202 */
[----:B------:R-:W5:Y:S01]  /*39b0*/  @!P2 LDG.E R223, desc[UR6][R2.64] ;  /* 0x0000000602dfa981 */ /* 0x000f62000c1e1900 */
[----:B------:R-:W3:Y:S01]  /*39c0*/  S2UR UR22, SR_CTAID.Y ;  /* 0x00000000001679c3 */ /* 0x000ee20000002600 */
[----:B------:R-:W-:Y:S02]  /*39d0*/  PLOP3.LUT P0, PT, PT, PT, UP1, 0x80, 0x0 ;  /* 0x000000000000781c */ /* 0x000fe40003f0f018 */
[----:B------:R4:W5:Y:S01]  /*39e0*/  @!P1 LDG.E R224, desc[UR6][R2.64+0x20] ;  /* 0x0000200602e09981 */ /* 0x000962000c1e1900 */
[----:B------:R-:W-:Y:S01]  /*39f0*/  @UP1 ULDC.64 UR20, c[0x0][0x3d0] ;  /* 0x0000f40000141ab9 */ /* 0x000fe20000000a00 */
[----:B--2---:R-:W-:Y:S01]  /*3a00*/  USHF.R.S32.HI UR12, URZ, 0x1f, UR5 ;  /* 0x0000001f3f0c7899 */ /* 0x004fe20008011405 */
[----:B------:R-:W-:-:S04]  /*3a10*/  DEPBAR.LE SB0, 0x1 ;  /* 0x000080400000791a */ /* 0x000fc80000000000 */
[----:B------:R-:W-:Y:S01]  /*3a20*/  BAR.SYNC.DEFER_BLOCKING 0x0 ;  /* 0x0000000000007b1d */ /* 0x000fe20000010000 */
[----:B------:R-:W-:-:S07]  /*3a30*/  @UP1 UIMAD UR5, UR53, UR20, URZ ;  /* 0x00000014350512a4 */ /* 0x000fce000f8e023f */
[----:B------:R-:W2:Y:S01]  /*3a40*/  LDC.64 R10, c[0x0][0x3b8] ;  /* 0x0000ee00ff0a7b82 */ /* 0x000ea20000000a00 */
[----:B------:R-:W-:Y:S01]  /*3a50*/  @UP1 UMOV UR13, UR12 ;  /* 0x0000000c000d1c82 */ /* 0x000fe20008000000 */
[----:B-1----:R-:W-:Y:S02]  /*3a60*/  @UP1 UMOV UR12, UR23 ;  /* 0x00000017000c1c82 */ /* 0x002fe40008000000 */
[----:B---3--:R-:W-:Y:S02]  /*3a70*/  @UP1 UIMAD.WIDE.U32 UR12, UR22, UR20, UR12 ;  /* 0x00000014160c12a5 */ /* 0x008fe4000f8e000c */
[----:B------:R-:W-:Y:S02]  /*3a80*/  @UP1 UIMAD UR5, UR22, UR21, UR5 ;  /* 0x00000015160512a4 */ /* 0x000fe4000f8e0205 */
[----:B------:R-:W-:Y:S02]  /*3a90*/  @UP1 ULEA UR18, UP0, UR12, UR18, 0x2 ;  /* 0x000000120c121291 */ /* 0x000fe4000f80103f */
[----:B------:R-:W-:-:S04]  /*3aa0*/  @UP1 UIADD3 UR5, UR13, UR5, URZ ;  /* 0x000000050d051290 */ /* 0x000fc8000fffe03f */
[----:B------:R-:W-:Y:S01]  /*3ab0*/  @UP1 ULEA.HI.X UR19, UR12, UR19, UR5, 0x2, UP0 ;  /* 0x000000130c131291 */ /* 0x000fe200080f1405 */
[----:B----4-:R-:W-:Y:S01]  /*3ac0*/  IMAD.U32 R2, RZ, RZ, UR18 ;  /* 0x00000012ff027e24 */ /* 0x010fe2000f8e00ff */
[----:B------:R-:W1:Y:S01]  /*3ad0*/  S2R R9, SR_TID.X ;  /* 0x0000000000097919 */ /* 0x000e620000002100 */
[CC--:B------:R-:W-:Y:S02]  /*3ae0*/  LEA.HI R4, R22.reuse, R21.reuse, RZ, 0x3 ;  /* 0x0000001516047211 */ /* 0x0c0fe400078f18ff */
[----:B------:R-:W-:Y:S01]  /*3af0*/  LEA.HI R0, R22, R21, RZ, 0x4 ;  /* 0x0000001516007211 */ /* 0x000fe200078f20ff */
[----:B------:R-:W-:Y:S01]  /*3b00*/  IMAD.U32 R3, RZ, RZ, UR19 ;  /* 0x00000013ff037e24 */ /* 0x000fe2000f8e00ff */
[----:B------:R-:W-:Y:S01]  /*3b10*/  LOP3.LUT R4, R4, 0xfffffff8, RZ, 0xc0, !PT ;  /* 0xfffffff804047812 */ /* 0x000fe200078ec0ff */
[----:B------:R-:W-:Y:S01]  /*3b20*/  IMAD.MOV.U32 R172, RZ, RZ, 0x20 ;  /* 0x00000020ffac7424 */ /* 0x000fe200078e00ff */
[----:B------:R-:W-:Y:S01]  /*3b30*/  LOP3.LUT R0, R0, 0xfffffff0, RZ, 0xc0, !PT ;  /* 0xfffffff000007812 */ /* 0x000fe200078ec0ff */
[----:B------:R3:W4:Y:S01]  /*3b40*/  LDSM.16.M88.4 R112, [R202+0x10000] ;  /* 0x01000000ca70783b */ /* 0x0007220000000200 */
[----:B------:R-:W-:-:S03]  /*3b50*/  @UP1 ULDC UR5, c[0x0][0x2e8] ;  /* 0x0000ba0000051ab9 */ /* 0x000fc60000000800 */
[----:B------:R3:W2:Y:S01]  /*3b60*/  LDSM.16.M88.4 R116, [R202+0x10800] ;  /* 0x01080000ca74783b */ /* 0x0006a20000000200 */
[----:B------:R-:W-:-:S03]  /*3b70*/  IMAD.SHL.U32 R215, R245, 0x20, RZ ;  /* 0x00000020f5d77824 */ /* 0x000fc600078e00ff */
[----:B------:R3:W2:Y:S04]  /*3b80*/  LDSM.16.M88.4 R120, [R203+0x10000] ;  /* 0x01000000cb78783b */ /* 0x0006a80000000200 */
[----:B------:R3:W2:Y:S04]  /*3b90*/  LDSM.16.M88.4 R124, [R203+0x10800] ;  /* 0x01080000cb7c783b */ /* 0x0006a80000000200 */
[----:B------:R3:W2:Y:S04]  /*3ba0*/  LDSM.16.M88.4 R128, [R200+0x10000] ;  /* 0x01000000c880783b */ /* 0x0006a80000000200 */
[----:B------:R3:W2:Y:S04]  /*3bb0*/  LDSM.16.M88.4 R132, [R200+0x10800] ;  /* 0x01080000c884783b */ /* 0x0006a80000000200 */
[----:B------:R3:W2:Y:S01]  /*3bc0*/  LDSM.16.M88.4 R144, [R202+0x12000] ;  /* 0x01200000ca90783b */ /* 0x0006a20000000200 */
[----:B-1----:R-:W-:-:S03]  /*3bd0*/  IMAD.SHL.U32 R9, R9, 0x2, RZ ;  /* 0x0000000209097824 */ /* 0x002fc600078e00ff */
[----:B------:R3:W1:Y:S04]  /*3be0*/  LDSM.16.M88.4 R148, [R202+0x12800] ;  /* 0x01280000ca94783b */ /* 0x0006680000000200 */
[----:B------:R3:W1:Y:S04]  /*3bf0*/  LDSM.16.M88.4 R152, [R203+0x12000] ;  /* 0x01200000cb98783b */ /* 0x0006680000000200 */
[----:B------:R3:W1:Y:S04]  /*3c00*/  LDSM.16.M88.4 R156, [R203+0x12800] ;  /* 0x01280000cb9c783b */ /* 0x0006680000000200 */
[----:B------:R3:W1:Y:S04]  /*3c10*/  LDSM.16.M88.4 R160, [R200+0x12000] ;  /* 0x01200000c8a0783b */ /* 0x0006680000000200 */
[----:B------:R3:W1:Y:S01]  /*3c20*/  LDSM.16.M88.4 R164, [R200+0x12800] ;  /* 0x01280000c8a4783b */ /* 0x0006620000000200 */
[----:B------:R-:W-:Y:S01]  /*3c30*/  USHF.L.U32 UR20, UR39, 0x4, URZ ;  /* 0x0000000427147899 */ /* 0x000fe2000800063f */
[----:B------:R-:W-:-:S02]  /*3c40*/  IMAD.MOV.U32 R205, RZ, RZ, 0x20 ;  /* 0x00000020ffcd7424 */ /* 0x000fc400078e00ff */
[----:B------:R-:W-:Y:S01]  /*3c50*/  IMAD.MOV.U32 R201, RZ, RZ, 0x40 ;  /* 0x00000040ffc97424 */ /* 0x000fe200078e00ff */
[----:B------:R-:W4:Y:S01]  /*3c60*/  @P0 LDG.E R8, desc[UR6][R2.64] ;  /* 0x0000000602080981 */ /* 0x000f22000c1e1900 */
[----:B------:R-:W-:Y:S01]  /*3c70*/  IMAD.MOV.U32 R217, RZ, RZ, R214 ;  /* 0x000000ffffd97224 */ /* 0x000fe200078e00d6 */
[----:B------:R-:W-:Y:S01]  /*3c80*/  CS2R R94, SRZ ;  /* 0x00000000005e7805 */ /* 0x000fe2000001ff00 */
[----:B------:R-:W-:Y:S01]  /*3c90*/  IMAD.MOV.U32 R252, RZ, RZ, 0x4 ;  /* 0x00000004fffc7424 */ /* 0x000fe200078e00ff */
        /* <DEDUP_REMOVED lines=20> */
[----:B------:R-:W-:Y:S01]  /*3de0*/  CS2R R40, SRZ ;  /* 0x0000000000287805 */ /* 0x000fe2000001ff00 */
[----:B--2---:R-:W2:Y:S01]  /*3df0*/  LDG.E.64 R2, desc[UR6][R10.64+0x8] ;  /* 0x000008060a027981 */ /* 0x004ea2000c1e1b00 */
        /* <DEDUP_REMOVED lines=9> */
[----:B------:R-:W-:Y:S02]  /*3e90*/  UIMAD UR43, UR39, 0x18, URZ ;  /* 0x00000018272b78a4 */ /* 0x000fe4000f8e023f */
[----:B------:R-:W-:Y:S02]  /*3ea0*/  USHF.L.U32 UR42, UR39, 0x5, URZ ;  /* 0x00000005272a7899 */ /* 0x000fe4000800063f */
[----:B------:R-:W-:Y:S02]  /*3eb0*/  UIMAD UR41, UR39, 0x28, URZ ;  /* 0x00000028272978a4 */ /* 0x000fe4000f8e023f */
[----:B------:R-:W-:Y:S02]  /*3ec0*/  UIMAD UR40, UR39, 0x30, URZ ;  /* 0x00000030272878a4 */ /* 0x000fe4000f8e023f */
[----:B------:R-:W-:Y:S01]  /*3ed0*/  UIADD3 UR48, UR47, 0x40, URZ ;  /* 0x000000402f307890 */ /* 0x000fe2000fffe03f */
[----:B------:R-:W-:Y:S01]  /*3ee0*/  ULDC.U8 UR19, c[0x0][0x388] ;  /* 0x0000e20000137ab9 */ /* 0x000fe20000000000 */
[----:B------:R-:W-:Y:S01]  /*3ef0*/  ULDC UR18, c[0x0][0x2ec] ;  /* 0x0000bb0000127ab9 */ /* 0x000fe20000000800 */
[----:B------:R-:W3:Y:S01]  /*3f00*/  LDG.E.64 R10, desc[UR6][R10.64] ;  /* 0x000000060a0a7981 */ /* 0x000ee2000c1e1b00 */
[----:B------:R-:W-:-:S05]  /*3f10*/  IMAD.IADD R6, R21, 0x1, -R4 ;  /* 0x0000000115067824 */ /* 0x000fca00078e0a04 */
[----:B------:R-:W-:Y:S01]  /*3f20*/  LOP3.LUT P4, RZ, R6, 0x2, RZ, 0xc0, !PT ;  /* 0x0000000206ff7812 */ /* 0x000fe2000788c0ff */
[----:B------:R-:W-:-:S03]  /*3f30*/  IMAD.IADD R0, R21, 0x1, -R0 ;  /* 0x0000000115007824 */ /* 0x000fc600078e0a00 */
[----:B------:R-:W-:Y:S02]  /*3f40*/  SEL R172, R172, 0xffffffe0, !P4 ;  /* 0xffffffe0acac7807 */ /* 0x000fe40006000000 */
[----:B------:R-:W-:-:S03]  /*3f50*/  SHF.R.S32.HI R5, RZ, 0x1f, R0 ;  /* 0x0000001fff057819 */ /* 0x000fc60000011400 */
[----:B------:R-:W-:Y:S01]  /*3f60*/  IMAD.IADD R172, R172, 0x1, R200 ;  /* 0x00000001acac7824 */ /* 0x000fe200078e02c8 */
[----:B------:R-:W-:-:S04]  /*3f70*/  LEA.HI R5, R5, R0, RZ, 0x3 ;  /* 0x0000000005057211 */ /* 0x000fc800078f18ff */
[----:B------:R1:W1:Y:S04]  /*3f80*/  LDSM.16.M88.4 R136, [R172+0x10000] ;  /* 0x01000000ac88783b */ /* 0x0002680000000200 */
[----:B------:R1:W1:Y:S04]  /*3f90*/  LDSM.16.M88.4 R140, [R172+0x10800] ;  /* 0x01080000ac8c783b */ /* 0x0002680000000200 */
[----:B------:R1:W1:Y:S01]  /*3fa0*/  LDSM.16.M88.4 R168, [R172+0x12000] ;  /* 0x01200000aca8783b */ /* 0x0002620000000200 */
[----:B------:R-:W4:Y:S03]  /*3fb0*/  @P0 MUFU.RCP R7, UR5 ;  /* 0x0000000500070d08 */ /* 0x000f260008001000 */
[----:B------:R-:W1:Y:S01]  /*3fc0*/  LDSM.16.M88.4 R172, [R172+0x12800] ;  /* 0x01280000acac783b */ /* 0x000e620000000200 */
[----:B------:R-:W-:Y:S01]  /*3fd0*/  LOP3.LUT R5, R5, 0xfffffff8, RZ, 0xc0, !PT ;  /* 0xfffffff805057812 */ /* 0x000fe200078ec0ff */
[----:B------:R-:W-:Y:S01]  /*3fe0*/  UIMAD UR5, UR22, UR55, UR23 ;  /* 0x00000037160572a4 */ /* 0x000fe2000f8e0217 */
[----:B------:R-:W-:Y:S01]  /*3ff0*/  LOP3.LUT R215, R215, 0x6, R9, 0xf8, !PT ;  /* 0x00000006d7d77812 */ /* 0x000fe200078ef809 */
[----:B------:R-:W-:-:S02]  /*4000*/  IMAD.U32 R4, RZ, RZ, UR14 ;  /* 0x0000000eff047e24 */ /* 0x000fc4000f8e00ff */
[----:B------:R-:W-:Y:S01]  /*4010*/  IMAD.IADD R5, R0, 0x1, -R5 ;  /* 0x0000000100057824 */ /* 0x000fe200078e0a05 */
[----:B------:R-:W-:Y:S01]  /*4020*/  USHF.L.U32 UR5, UR5, 0x5, URZ ;  /* 0x0000000505057899 */ /* 0x000fe2000800063f */
[----:B------:R-:W-:Y:S01]  /*4030*/  IMAD R215, R4, 0x40, R215 ;  /* 0x0000004004d77824 */ /* 0x000fe200078e02d7 */
[----:B------:R-:W-:Y:S02]  /*4040*/  SHF.R.S32.HI R4, RZ, 0x1f, R18 ;  /* 0x0000001fff047819 */ /* 0x000fe40000011412 */
[----:B------:R-:W-:Y:S01]  /*4050*/  USHF.R.S32.HI UR12, URZ, 0x1f, UR5 ;  /* 0x0000001f3f0c7899 */ /* 0x000fe20008011405 */
[----:B------:R-:W-:Y:S01]  /*4060*/  R2P PR, R5, 0x6 ;  /* 0x0000000605007804 */ /* 0x000fe20000000000 */
[----:B------:R-:W-:Y:S02]  /*4070*/  USHF.L.U32 UR14, UR39, 0x3, URZ ;  /* 0x00000003270e7899 */ /* 0x000fe4000800063f */
[----:B------:R-:W-:Y:S02]  /*4080*/  UIADD3 UR33, UR20, 0x20, URZ ;  /* 0x0000002014217890 */ /* 0x000fe4000fffe03f */
[----:B------:R-:W-:-:S02]  /*4090*/  UIADD3 UR25, UR20, 0x60, URZ ;  /* 0x0000006014197890 */ /* 0x000fc4000fffe03f */
[----:B------:R-:W-:Y:S02]  /*40a0*/  UIADD3 UR32, UR14, UR33, URZ ;  /* 0x000000210e207290 */ /* 0x000fe4000fffe03f */
[----:B------:R-:W-:Y:S01]  /*40b0*/  UIADD3 UR24, UR14, UR25, URZ ;  /* 0x000000190e187290 */ /* 0x000fe2000fffe03f */
[----:B------:R-:W-:Y:S01]  /*40c0*/  SEL R205, R205, 0xffffffe0, !P1 ;  /* 0xffffffe0cdcd7807 */ /* 0x000fe20004800000 */
[----:B------:R-:W-:Y:S02]  /*40d0*/  UIADD3 UR28, UR20, 0x40, URZ ;  /* 0x00000040141c7890 */ /* 0x000fe4000fffe03f */
[----:B------:R-:W-:Y:S02]  /*40e0*/  UIADD3 UR31, UR14, UR32, URZ ;  /* 0x000000200e1f7290 */ /* 0x000fe4000fffe03f */
[----:B------:R-:W-:Y:S01]  /*40f0*/  UIADD3 UR23, UR14, UR24, URZ ;  /* 0x000000180e177290 */ /* 0x000fe2000fffe03f */
[C---:B------:R-:W-:Y:S01]  /*4100*/  VIADD R241, R215.reuse, 0x19 ;  /* 0x00000019d7f17836 */ /* 0x040fe20000000000 */
[----:B------:R-:W-:Y:S01]  /*4110*/  UIADD3 UR27, UR14, UR28, URZ ;  /* 0x0000001c0e1b7290 */ /* 0x000fe2000fffe03f */
[C---:B------:R-:W-:Y:S01]  /*4120*/  VIADD R240, R215.reuse, 0x18 ;  /* 0x00000018d7f07836 */ /* 0x040fe20000000000 */
[----:B------:R-:W-:Y:S01]  /*4130*/  UIADD3 UR30, UR14, UR31, URZ ;  /* 0x0000001f0e1e7290 */ /* 0x000fe2000fffe03f */
[C---:B------:R-:W-:Y:S01]  /*4140*/  VIADD R239, R215.reuse, 0x11 ;  /* 0x00000011d7ef7836 */ /* 0x040fe20000000000 */
[----:B------:R-:W-:Y:S01]  /*4150*/  UIADD3 UR22, UR14, UR23, URZ ;  /* 0x000000170e167290 */ /* 0x000fe2000fffe03f */
[----:B------:R-:W-:Y:S01]  /*4160*/  VIADD R237, R215, 0x10 ;  /* 0x00000010d7ed7836 */ /* 0x000fe20000000000 */
[----:B------:R-:W-:Y:S01]  /*4170*/  SEL R201, R201, 0xffffffc0, !P2 ;  /* 0xffffffc0c9c97807 */ /* 0x000fe20005000000 */
[----:B------:R-:W-:-:S02]  /*4180*/  VIADD R236, R215, 0x9 ;  /* 0x00000009d7ec7836 */ /* 0x000fc40000000000 */
[C---:B------:R-:W-:Y:S02]  /*4190*/  VIADD R235, R215.reuse, 0x8 ;  /* 0x00000008d7eb7836 */ /* 0x040fe40000000000 */
[----:B------:R-:W-:Y:S02]  /*41a0*/  VIADD R234, R215, 0x1 ;  /* 0x00000001d7ea7836 */ /* 0x000fe40000000000 */
[C---:B------:R-:W-:Y:S01]  /*41b0*/  IMAD.IADD R207, R206.reuse, 0x1, R205 ;  /* 0x00000001cecf7824 */ /* 0x040fe200078e02cd */
[----:B------:R-:W-:Y:S01]  /*41c0*/  UIADD3 UR26, UR14, UR27, URZ ;  /* 0x0000001b0e1a7290 */ /* 0x000fe2000fffe03f */
[----:B------:R-:W-:Y:S01]  /*41d0*/  CS2R R20, SRZ ;  /* 0x0000000000147805 */ /* 0x000fe2000001ff00 */
[----:B------:R-:W-:Y:S01]  /*41e0*/  UIADD3 UR29, UR14, UR30, URZ ;  /* 0x0000001e0e1d7290 */ /* 0x000fe2000fffe03f */
[----:B------:R-:W-:Y:S01]  /*41f0*/  I2FP.F32.S32 R238, R215 ;  /* 0x000000d700ee7245 */ /* 0x000fe20000201400 */
[----:B------:R-:W-:Y:S01]  /*4200*/  UIADD3 UR21, UR14, UR22, URZ ;  /* 0x000000160e157290 */ /* 0x000fe2000fffe03f */
[----:B------:R-:W-:Y:S01]  /*4210*/  I2FP.F32.S32 R241, R241 ;  /* 0x000000f100f17245 */ /* 0x000fe20000201400 */
[----:B------:R-:W-:Y:S01]  /*4220*/  IMAD.IADD R208, R206, 0x1, R201 ;  /* 0x00000001ced07824 */ /* 0x000fe200078e02c9 */
[----:B------:R-:W-:Y:S01]  /*4230*/  I2FP.F32.S32 R240, R240 ;  /* 0x000000f000f07245 */ /* 0x000fe20000201400 */
[----:B------:R-:W-:Y:S01]  /*4240*/  IMAD.IADD R209, R201, 0x1, R207 ;  /* 0x00000001c9d17824 */ /* 0x000fe200078e02cf */
[----:B------:R-:W-:-:S02]  /*4250*/  I2FP.F32.S32 R239, R239 ;  /* 0x000000ef00ef7245 */ /* 0x000fc40000201400 */
[----:B------:R-:W-:Y:S02]  /*4260*/  I2FP.F32.S32 R237, R237 ;  /* 0x000000ed00ed7245 */ /* 0x000fe40000201400 */
[----:B------:R-:W-:Y:S02]  /*4270*/  I2FP.F32.S32 R236, R236 ;  /* 0x000000ec00ec7245 */ /* 0x000fe40000201400 */
[----:B------:R-:W-:Y:S02]  /*4280*/  I2FP.F32.S32 R235, R235 ;  /* 0x000000eb00eb7245 */ /* 0x000fe40000201400 */
[----:B------:R-:W-:Y:S01]  /*4290*/  I2FP.F32.S32 R234, R234 ;  /* 0x000000ea00ea7245 */ /* 0x000fe20000201400 */
[----:B------:R-:W-:Y:S02]  /*42a0*/  UIMAD UR39, UR39, 0x38, URZ ;  /* 0x00000038272778a4 */ /* 0x000fe4000f8e023f */
[----:B------:R-:W-:Y:S02]  /*42b0*/  UIADD3 UR37, UR14, UR26, URZ ;  /* 0x0000001a0e257290 */ /* 0x000fe4000fffe03f */
[----:B------:R-:W-:-:S02]  /*42c0*/  UIADD3 UR38, UR14, UR29, URZ ;  /* 0x0000001d0e267290 */ /* 0x000fc4000fffe03f */
[----:B------:R-:W-:Y:S01]  /*42d0*/  UIADD3 UR35, UR14, UR21, URZ ;  /* 0x000000150e237290 */ /* 0x000fe2000fffe03f */
[----:B----4-:R-:W-:-:S05]  /*42e0*/  @P0 FMUL.FTZ R0, R8, R7 ;  /* 0x0000000708000220 */ /* 0x010fca0000410000 */
[----:B------:R-:W-:Y:S01]  /*42f0*/  @P0 R2UR UR13, R0 ;  /* 0x00000000000d02ca */ /* 0x000fe200000e0000 */
[----:B------:R-:W-:Y:S01]  /*4300*/  VIADD R0, R211, 0x2000 ;  /* 0x00002000d3007836 */ /* 0x000fe20000000000 */
[----:B--2---:R-:W-:-:S04]  /*4310*/  IADD3 R232, P6, P5, R2, UR5, R18 ;  /* 0x0000000502e87c10 */ /* 0x004fc8000fdde012 */
[----:B------:R-:W-:Y:S01]  /*4320*/  IADD3.X R244, R3, UR12, R4, P6, P5 ;  /* 0x0000000c03f47c10 */ /* 0x000fe2000b7ea404 */
[----:B------:R-:W-:-:S04]  /*4330*/  UIADD3 UR12, UR20, 0x40, URZ ;  /* 0x00000040140c7890 */ /* 0x000fc8000fffe03f */
[----:B------:R-:W-:Y:S01]  /*4340*/  UIADD3 UR12, UR14, UR12, URZ ;  /* 0x0000000c0e0c7290 */ /* 0x000fe2000fffe03f */
[----:B------:R-:W-:-:S03]  /*4350*/  VIADD R2, R210, 0x2000 ;  /* 0x00002000d2027836 */ /* 0x000fc60000000000 */
[----:B------:R-:W-:Y:S01]  /*4360*/  UIADD3 UR12, UR14, UR12, URZ ;  /* 0x0000000c0e0c7290 */ /* 0x000fe2000fffe03f */
[----:B------:R-:W-:Y:S02]  /*4370*/  SEL R0, R0, R211, !P3 ;  /* 0x000000d300007207 */ /* 0x000fe40005800000 */
[----:B------:R-:W-:Y:S01]  /*4380*/  SEL R2, R2, R210, !P3 ;  /* 0x000000d202027207 */ /* 0x000fe20005800000 */
[----:B------:R-:W-:Y:S01]  /*4390*/  UIADD3 UR12, UR14, UR12, URZ ;  /* 0x0000000c0e0c7290 */ /* 0x000fe2000fffe03f */
[----:B---3--:R-:W-:Y:S02]  /*43a0*/  R2UR UR45, R11 ;  /* 0x000000000b2d72ca */ /* 0x008fe400000e0000 */
[----:B------:R-:W-:Y:S01]  /*43b0*/  R2UR UR46, R10 ;  /* 0x000000000a2e72ca */ /* 0x000fe200000e0000 */
[----:B------:R-:W-:Y:S01]  /*43c0*/  UIADD3 UR34, UR14, UR12, URZ ;  /* 0x0000000c0e227290 */ /* 0x000fe2000fffe03f */
[----:B------:R-:W-:Y:S01]  /*43d0*/  LEA R196, R0, UR4, 0x1 ;  /* 0x0000000400c47c11 */ /* 0x000fe2000f8e08ff */
[----:B------:R-:W-:Y:S01]  /*43e0*/  IMAD.WIDE.U32 R232, R232, -0x2daee0ad, RZ ;  /* 0xd2511f53e8e87825 */ /* 0x000fe200078e00ff */
[----:B------:R-:W-:Y:S01]  /*43f0*/  LEA R199, R2, UR4, 0x1 ;  /* 0x0000000402c77c11 */ /* 0x000fe2000f8e08ff */
[----:B------:R-:W-:Y:S01]  /*4400*/  UMOV UR5, URZ ;  /* 0x0000003f00057c82 */ /* 0x000fe20008000000 */
[----:B------:R-:W-:Y:S01]  /*4410*/  @UP1 UMOV UR5, UR13 ;  /* 0x0000000d00051c82 */ /* 0x000fe20008000000 */
[----:B------:R-:W-:-:S04]  /*4420*/  UIADD3 UR36, UR14, UR34, URZ ;  /* 0x000000220e247290 */ /* 0x000fc8000fffe03f */
[----:B------:R-:W-:Y:S02]  /*4430*/  UIADD3 UR60, UR45, 0x646e171e, URZ ;  /* 0x646e171e2d3c7890 */ /* 0x000fe4000fffe03f */
[----:B------:R-:W-:Y:S02]  /*4440*/  UIADD3 UR59, UR46, -0x4ab325aa, URZ ;  /* 0xb54cda562e3b7890 */ /* 0x000fe4000fffe03f */
[----:B------:R-:W-:Y:S02]  /*4450*/  UIADD3 UR58, UR45, -0x56f99767, URZ ;  /* 0xa90668992d3a7890 */ /* 0x000fe4000fffe03f */
[----:B------:R-:W-:Y:S02]  /*4460*/  UIADD3 UR57, UR46, 0x1715609d, URZ ;  /* 0x1715609d2e397890 */ /* 0x000fe4000fffe03f */
[----:B------:R-:W-:Y:S02]  /*4470*/  UIADD3 UR56, UR45, -0x126145ec, URZ ;  /* 0xed9eba142d387890 */ /* 0x000fe4000fffe03f */
[----:B------:R-:W-:-:S02]  /*4480*/  UIADD3 UR55, UR46, 0x78dde6e4, URZ ;  /* 0x78dde6e42e377890 */ /* 0x000fc4000fffe03f */
[----:B------:R-:W-:Y:S02]  /*4490*/  UIADD3 UR54, UR45, 0x32370b8f, URZ ;  /* 0x32370b8f2d367890 */ /* 0x000fe4000fffe03f */
[----:B------:R-:W-:Y:S02]  /*44a0*/  UIADD3 UR53, UR46, -0x255992d5, URZ ;  /* 0xdaa66d2b2e357890 */ /* 0x000fe4000fffe03f */
[----:B------:R-:W-:Y:S02]  /*44b0*/  UIADD3 UR52, UR45, 0x76cf5d0a, URZ ;  /* 0x76cf5d0a2d347890 */ /* 0x000fe4000fffe03f */
[----:B------:R-:W-:Y:S02]  /*44c0*/  UIADD3 UR51, UR46, 0x3c6ef372, URZ ;  /* 0x3c6ef3722e337890 */ /* 0x000fe4000fffe03f */
[----:B------:R-:W-:Y:S02]  /*44d0*/  UIADD3 UR50, UR45, -0x4498517b, URZ ;  /* 0xbb67ae852d327890 */ /* 0x000fe4000fffe03f */
[----:B-1----:R-:W-:-:S12]  /*44e0*/  UIADD3 UR49, UR46, -0x61c88647, URZ ;  /* 0x9e3779b92e317890 */ /* 0x002fd8000fffe03f */
.L_x_554:
[----:B------:R-:W0:Y:S01]  /*44f0*/  LDGDEPBAR ;  /* 0x00000000000079af */ /* 0x000e220000000000 */
[C---:B------:R-:W-:Y:S01]  /*4500*/  IMAD.IADD R0, R199.reuse, 0x1, R205 ;  /* 0x00000001c7007824 */ /* 0x040fe200078e02cd */
[----:B------:R-:W-:Y:S01]  /*4510*/  UIADD3 UR12, UR17, 0x40, UR47 ;  /* 0x00000040110c7890 */ /* 0x000fe2000fffe02f */
[--C-:B------:R-:W-:Y:S01]  /*4520*/  IMAD.IADD R2, R199, 0x1, R201.reuse ;  /* 0x00000001c7027824 */ /* 0x100fe200078e02c9 */
[----:B-----5:R-:W-:Y:S01]  /*4530*/  FSETP.NEU.FTZ.AND P1, PT, R223, -INF , PT ;  /* 0xff800000df00780b */ /* 0x020fe20003f3d000 */
[----:B------:R-:W-:Y:S01]  /*4540*/  IMAD.IADD R3, R0, 0x1, R201 ;  /* 0x0000000100037824 */ /* 0x000fe200078e02c9 */
[----:B------:R-:W-:Y:S01]  /*4550*/  UIADD3 UR13, UR12, -UR9, URZ ;  /* 0x800000090c0d7290 */ /* 0x000fe2000fffe03f */
[----:B------:R-:W-:Y:S01]  /*4560*/  IMAD.MOV.U32 R177, RZ, RZ, 0x8 ;  /* 0x00000008ffb17424 */ /* 0x000fe200078e00ff */
[----:B------:R-:W-:Y:S01]  /*4570*/  USHF.L.U32 UR12, UR8, 0x6, URZ ;  /* 0x00000006080c7899 */ /* 0x000fe2000800063f */
[----:B------:R-:W-:Y:S01]  /*4580*/  FSETP.NEU.FTZ.AND P5, PT, R224, -INF , PT ;  /* 0xff800000e000780b */ /* 0x000fe20003fbd000 */
[----:B------:R-:W-:Y:S02]  /*4590*/  UISETP.GT.AND UP2, UPT, UR8, UR44, UPT ;  /* 0x0000002c0800728c */ /* 0x000fe4000bf44270 */
[----:B------:R-:W-:Y:S01]  /*45a0*/  UISETP.GE.AND UP0, UPT, UR12, UR13, UPT ;  /* 0x0000000d0c00728c */ /* 0x000fe2000bf06270 */
[----:B------:R-:W-:Y:S01]  /*45b0*/  R2UR UR13, R243 ;  /* 0x00000000f30d72ca */ /* 0x000fe200000e0000 */
[----:B------:R-:W-:Y:S02]  /*45c0*/  IMAD.U32 R176, RZ, RZ, UR12 ;  /* 0x0000000cffb07e24 */ /* 0x000fe4000f8e00ff */
        /* <DEDUP_REMOVED lines=8> */
[----:B------:R-:W3:Y:S08]  /*4650*/  LDSM.16.M88.4 R60, [R203+0xc000] ;  /* 0x00c00000cb3c783b */ /* 0x000ef00000000200 */
[----:B------:R-:W4:Y:S01]  /*4660*/  LDSM.16.M88.4 R64, [R203+0xc800] ;  /* 0x00c80000cb40783b */ /* 0x000f220000000200 */
[C---:B-1----:R-:W-:Y:S07]  /*4670*/  HMMA.16816.F32 R4, R16.reuse, R8, RZ ;  /* 0x000000081004723c */ /* 0x042fee00000018ff */
[----:B------:R-:W-:Y:S01]  /*4680*/  LDSM.16.M88.4 R100, [R2] ;  /* 0x000000000264783b */ /* 0x000fe20000000200 */
[C---:B------:R-:W-:Y:S07]  /*4690*/  HMMA.16816.F32 R8, R16.reuse, R10, RZ ;  /* 0x0000000a1008723c */ /* 0x040fee00000018ff */
[----:B------:R-:W1:Y:S01]  /*46a0*/  LDSM.16.M88.4 R104, [R200+0xc000] ;  /* 0x00c00000c868783b */ /* 0x000e620000000200 */
[C---:B--2---:R-:W-:Y:S07]  /*46b0*/  HMMA.16816.F32 R12, R16.reuse, R52, RZ ;  /* 0x00000034100c723c */ /* 0x044fee00000018ff */
[----:B------:R-:W-:Y:S01]  /*46c0*/  LDSM.16.M88.4 R108, [R204+0xc000] ;  /* 0x00c00000cc6c783b */ /* 0x000fe20000000200 */
[----:B------:R-:W-:Y:S06]  /*46d0*/  HMMA.16816.F32 R16, R16, R54, RZ ;  /* 0x000000361010723c */ /* 0x000fec00000018ff */
[C---:B---3--:R-:W-:Y:S01]  /*46e0*/  HMMA.16816.F32 R4, R56.reuse, R60, R4 ;  /* 0x0000003c3804723c */ /* 0x048fe20000001804 */
[----:B------:R-:W2:Y:S05]  /*46f0*/  LDSM.16.M88.4 R52, [R200+0xc800] ;  /* 0x00c80000c834783b */ /* 0x000eaa0000000200 */
        /* <DEDUP_REMOVED lines=11> */
[----:B------:R-:W2:Y:S05]  /*47b0*/  LDSM.16.M88.4 R52, [R202+0xe800] ;  /* 0x00e80000ca34783b */ /* 0x000eaa0000000200 */
[C---:B---3--:R-:W-:Y:S03]  /*47c0*/  HMMA.16816.F32 R4, R60.reuse, R108, R4 ;  /* 0x0000006c3c04723c */ /* 0x048fe60000001804 */
[----:B------:R3:W-:Y:S03]  /*47d0*/  LDSM.16.M88.4 R100, [R0+0x2000] ;  /* 0x002000000064783b */ /* 0x0007e60000000200 */
[C---:B------:R-:W-:Y:S05]  /*47e0*/  HMMA.16816.F32 R8, R60.reuse, R110, R8 ;  /* 0x0000006e3c08723c */ /* 0x040fea0000001808 */
[----:B------:R-:W2:Y:S01]  /*47f0*/  LDSM.16.M88.4 R108, [R203+0xe000] ;  /* 0x00e00000cb6c783b */ /* 0x000ea20000000200 */
[C---:B----4-:R-:W-:Y:S06]  /*4800*/  HMMA.16816.F32 R12, R60.reuse, R56, R12 ;  /* 0x000000383c0c723c */ /* 0x050fec000000180c */
[----:B------:R-:W-:Y:S01]  /*4810*/  HMMA.16816.F32 R16, R60, R58, R16 ;  /* 0x0000003a3c10723c */ /* 0x000fe20000001810 */
[----:B------:R-:W4:Y:S05]  /*4820*/  LDSM.16.M88.4 R56, [R203+0xe800] ;  /* 0x00e80000cb38783b */ /* 0x000f2a0000000200 */
[C---:B-1----:R-:W-:Y:S01]  /*4830*/  HMMA.16816.F32 R4, R64.reuse, R104, R4 ;  /* 0x000000684004723c */ /* 0x042fe20000001804 */
[----:B---3--:R-:W-:Y:S02]  /*4840*/  IMAD.U32 R0, RZ, RZ, UR13 ;  /* 0x0000000dff007e24 */ /* 0x008fe4000f8e00ff */
[----:B------:R1:W-:Y:S03]  /*4850*/  LDSM.16.M88.4 R60, [R2+0x2000] ;  /* 0x00200000023c783b */ /* 0x0003e60000000200 */
[C---:B------:R-:W-:Y:S05]  /*4860*/  HMMA.16816.F32 R8, R64.reuse, R106, R8 ;  /* 0x0000006a4008723c */ /* 0x040fea0000001808 */
[----:B------:R-:W3:Y:S01]  /*4870*/  LDSM.16.M88.4 R104, [R200+0xe000] ;  /* 0x00e00000c868783b */ /* 0x000ee20000000200 */
[C---:B--2---:R-:W-:Y:S05]  /*4880*/  HMMA.16816.F32 R12, R64.reuse, R52, R12 ;  /* 0x00000034400c723c */ /* 0x044fea000000180c */
[----:B------:R-:W-:Y:S01]  /*4890*/  IMAD R0, R0, 0x2, R245 ;  /* 0x0000000200007824 */ /* 0x000fe200078e02f5 */
[----:B------:R-:W-:Y:S01]  /*48a0*/  HMMA.16816.F32 R16, R64, R54, R16 ;  /* 0x000000364010723c */ /* 0x000fe20000001810 */
[----:B------:R-:W2:Y:S04]  /*48b0*/  LDSM.16.M88.4 R52, [R200+0xe800] ;  /* 0x00e80000c834783b */ /* 0x000ea80000000200 */
[----:B------:R-:W-:Y:S01]  /*48c0*/  LOP3.LUT R0, R0, UR45, RZ, 0x3c, !PT ;  /* 0x0000002d00007c12 */ /* 0x000fe2000f8e3cff */
[----:B-1----:R-:W-:Y:S01]  /*48d0*/  IMAD.U32 R2, RZ, RZ, UR16 ;  /* 0x00000010ff027e24 */ /* 0x002fe2000f8e00ff */
[C---:B------:R-:W-:Y:S02]  /*48e0*/  HMMA.16816.F32 R4, R100.reuse, R108, R4 ;  /* 0x0000006c6404723c */ /* 0x040fe40000001804 */
[----:B------:R1:W-:Y:S03]  /*48f0*/  LDSM.16.M88.4 R64, [R3+0x2000] ;  /* 0x002000000340783b */ /* 0x0003e60000000200 */
[----:B------:R-:W-:Y:S01]  /*4900*/  LEA R2, P0, R222, R2, 0x2 ;  /* 0x00000002de027211 */ /* 0x000fe200078010ff */
[C---:B------:R-:W-:Y:S04]  /*4910*/  HMMA.16816.F32 R8, R100.reuse, R110, R8 ;  /* 0x0000006e6408723c */ /* 0x040fe80000001808 */
[----:B------:R-:W2:Y:S01]  /*4920*/  LDSM.16.M88.4 R108, [R204+0xe000] ;  /* 0x00e00000cc6c783b */ /* 0x000ea20000000200 */
[----:B------:R-:W-:Y:S01]  /*4930*/  LOP3.LUT R0, R0, R233, RZ, 0x3c, !PT ;  /* 0x000000e900007212 */ /* 0x000fe200078e3cff */
[C---:B----4-:R-:W-:Y:S06]  /*4940*/  HMMA.16816.F32 R12, R100.reuse, R56, R12 ;  /* 0x00000038640c723c */ /* 0x050fec000000180c */
[----:B------:R-:W-:Y:S01]  /*4950*/  HMMA.16816.F32 R16, R100, R58, R16 ;  /* 0x0000003a6410723c */ /* 0x000fe20000001810 */
[----:B------:R-:W-:Y:S04]  /*4960*/  IMAD.U32 R56, RZ, RZ, UR8 ;  /* 0x00000008ff387e24 */ /* 0x000fe8000f8e00ff */
[----:B------:R-:W-:Y:S01]  /*4970*/  IMAD R56, R56, 0x4, R248 ;  /* 0x0000000438387824 */ /* 0x000fe200078e02f8 */
[C---:B---3--:R-:W-:Y:S01]  /*4980*/  HMMA.16816.F32 R4, R60.reuse, R104, R4 ;  /* 0x000000683c04723c */ /* 0x048fe20000001804 */
[----:B-1----:R-:W-:Y:S04]  /*4990*/  IMAD.U32 R3, RZ, RZ, UR15 ;  /* 0x0000000fff037e24 */ /* 0x002fe8000f8e00ff */
[----:B------:R-:W-:Y:S01]  /*49a0*/  IMAD.WIDE.U32 R56, R56, -0x326172a9, RZ ;  /* 0xcd9e8d5738387825 */ /* 0x000fe200078e00ff */
[----:B------:R-:W-:Y:S01]  /*49b0*/  LEA.HI.X.SX32 R3, R222, R3, 0x2, P0 ;  /* 0x00000003de037211 */ /* 0x000fe200000f16ff */
[C---:B------:R-:W-:Y:S04]  /*49c0*/  HMMA.16816.F32 R8, R60.reuse, R106, R8 ;  /* 0x0000006a3c08723c */ /* 0x040fe80000001808 */
[----:B------:R-:W-:Y:S01]  /*49d0*/  LOP3.LUT R58, R57, UR46, R244, 0x96, !PT ;  /* 0x0000002e393a7c12 */ /* 0x000fe2000f8e96f4 */
[----:B------:R-:W3:Y:S01]  /*49e0*/  LDG.E R101, desc[UR6][R2.64] ;  /* 0x0000000602657981 */ /* 0x000ee2000c1e1900 */
[C---:B--2---:R-:W-:Y:S03]  /*49f0*/  HMMA.16816.F32 R12, R60.reuse, R52, R12 ;  /* 0x000000343c0c723c */ /* 0x044fe6000000180c */
[----:B------:R1:W2:Y:S02]  /*4a00*/  LDG.E R100, desc[UR6][R2.64+0x20] ;  /* 0x0000200602647981 */ /* 0x0002a4000c1e1900 */
[----:B------:R-:W-:Y:S01]  /*4a10*/  IMAD.WIDE.U32 R58, R58, -0x2daee0ad, RZ ;  /* 0xd2511f533a3a7825 */ /* 0x000fe200078e00ff */
[----:B------:R-:W-:Y:S01]  /*4a20*/  HMMA.16816.F32 R16, R60, R54, R16 ;  /* 0x000000363c10723c */ /* 0x000fe20000001810 */
[----:B------:R-:W4:Y:S04]  /*4a30*/  LDSM.16.M88.4 R52, [R204+0xe800] ;  /* 0x00e80000cc34783b */ /* 0x000f280000000200 */
[----:B------:R-:W-:Y:S01]  /*4a40*/  LOP3.LUT R104, R59, UR50, R232, 0x96, !PT ;  /* 0x000000323b687c12 */ /* 0x000fe2000f8e96e8 */
[C---:B------:R-:W-:Y:S05]  /*4a50*/  HMMA.16816.F32 R4, R64.reuse, R108, R4 ;  /* 0x0000006c4004723c */ /* 0x040fea0000001804 */
[----:B------:R-:W-:Y:S01]  /*4a60*/  IMAD.WIDE.U32 R60, R0, -0x326172a9, RZ ;  /* 0xcd9e8d57003c7825 */ /* 0x000fe200078e00ff */
[C---:B------:R-:W-:Y:S05]  /*4a70*/  HMMA.16816.F32 R8, R64.reuse, R110, R8 ;  /* 0x0000006e4008723c */ /* 0x040fea0000001808 */
[----:B------:R-:W-:Y:S01]  /*4a80*/  LOP3.LUT R102, R61, UR49, R56, 0x96, !PT ;  /* 0x000000313d667c12 */ /* 0x000fe2000f8e9638 */
[----:B------:R-:W-:Y:S02]  /*4a90*/  IMAD.U32 R0, RZ, RZ, UR17 ;  /* 0x00000011ff007e24 */ /* 0x000fe4000f8e00ff */
[C---:B------:R-:W-:Y:S03]  /*4aa0*/  @!P2 VIADD R57, R215.reuse, 0x9 ;  /* 0x00000009d739a836 */ /* 0x040fe60000000000 */
[----:B------:R-:W-:Y:S01]  /*4ab0*/  @!P2 IADD3 R0, -R0, 0x1, R222 ;  /* 0x000000010000a810 */ /* 0x000fe20007ffe1de */
[C---:B-1----:R-:W-:Y:S02]  /*4ac0*/  @!P2 VIADD R2, R215.reuse, 0x1 ;  /* 0x00000001d702a836 */ /* 0x042fe40000000000 */
[----:B------:R-:W-:Y:S01]  /*4ad0*/  IMAD.WIDE.U32 R102, R102, -0x2daee0ad, RZ ;  /* 0xd2511f5366667825 */ /* 0x000fe200078e00ff */
[----:B------:R-:W-:Y:S03]  /*4ae0*/  @!P2 IADD3 R3, R176, UR9, R0 ;  /* 0x00000009b003ac10 */ /* 0x000fe6000fffe000 */
[----:B------:R-:W-:Y:S01]  /*4af0*/  @!P2 VIADD R0, R215, 0x8 ;  /* 0x00000008d700a836 */ /* 0x000fe20000000000 */
[C---:B------:R-:W-:Y:S01]  /*4b00*/  @!P2 VIMNMX R56, R3.reuse, UR9, PT ;  /* 0x000000090338ac48 */ /* 0x040fe2000bfe0100 */
[----:B------:R-:W-:Y:S01]  /*4b10*/  IMAD.WIDE.U32 R104, R104, -0x326172a9, RZ ;  /* 0xcd9e8d5768687825 */ /* 0x000fe200078e00ff */
[----:B------:R-:W-:Y:S02]  /*4b20*/  @!P2 VIADDMNMX R3, R3, R177, UR9, PT ;  /* 0x000000090303ae46 */ /* 0x000fe4000b8001b1 */
[-C--:B------:R-:W-:Y:S01]  /*4b30*/  @!P2 ISETP.GE.AND P6, PT, R2, R56.reuse, PT ;  /* 0x000000380200a20c */ /* 0x080fe20003fc6270 */
[----:B------:R-:W-:Y:S01]  /*4b40*/  FFMA.FTZ R6, R238, UR5, R6 ;  /* 0x00000005ee067c23 */ /* 0x000fe20008010006 */
[-C--:B------:R-:W-:Y:S01]  /*4b50*/  @!P2 ISETP.GE.AND P4, PT, R2, R3.reuse, PT ;  /* 0x000000030200a20c */ /* 0x080fe20003f86270 */
[----:B------:R-:W-:Y:S01]  /*4b60*/  FMUL.FTZ R2, R223, 1.4426950216293334961 ;  /* 0x3fb8aa3bdf027820 */ /* 0x000fe20000410000 */
[-C--:B------:R-:W-:Y:S01]  /*4b70*/  @!P2 ISETP.GE.AND P3, PT, R0, R56.reuse, PT ;  /* 0x000000380000a20c */ /* 0x080fe20003f66270 */
[----:B------:R-:W-:Y:S01]  /*4b80*/  FFMA.FTZ R5, R234, UR5, R5 ;  /* 0x00000005ea057c23 */ /* 0x000fe20008010005 */
[-C--:B------:R-:W-:Y:S01]  /*4b90*/  @!P2 ISETP.GE.AND P0, PT, R0, R3.reuse, PT ;  /* 0x000000030000a20c */ /* 0x080fe20003f06270 */
[C---:B----4-:R-:W-:Y:S03]  /*4ba0*/  HMMA.16816.F32 R12, R64.reuse, R52, R12 ;  /* 0x00000034400c723c */ /* 0x050fe6000000180c */
[----:B------:R-:W-:Y:S01]  /*4bb0*/  FSEL R2, R2, RZ, P1 ;  /* 0x000000ff02027208 */ /* 0x000fe20000800000 */
[----:B------:R-:W-:Y:S01]  /*4bc0*/  FFMA.FTZ R4, R238, UR5, R4 ;  /* 0x00000005ee047c23 */ /* 0x000fe20008010004 */
[-C--:B------:R-:W-:Y:S01]  /*4bd0*/  @!P2 ISETP.GE.AND P1, PT, R215, R56.reuse, PT ;  /* 0x00000038d700a20c */ /* 0x080fe20003f26270 */
[----:B------:R-:W-:Y:S05]  /*4be0*/  HMMA.16816.F32 R16, R64, R54, R16 ;  /* 0x000000364010723c */ /* 0x000fea0000001810 */
[----:B------:R-:W-:Y:S01]  /*4bf0*/  @!P2 FSEL R5, R5, -INF , !P6 ;  /* 0xff8000000505a808 */ /* 0x000fe20007000000 */
[----:B------:R-:W-:Y:S01]  /*4c00*/  FMUL.FTZ R0, R224, 1.4426950216293334961 ;  /* 0x3fb8aa3be0007820 */ /* 0x000fe20000410000 */
[----:B------:R-:W-:Y:S01]  /*4c10*/  LOP3.LUT R62, R105, UR51, R60, 0x96, !PT ;  /* 0x00000033693e7c12 */ /* 0x000fe2000f8e963c */
[----:B------:R-:W-:Y:S01]  /*4c20*/  FFMA.FTZ R8, R235, UR5, R8 ;  /* 0x00000005eb087c23 */ /* 0x000fe20008010008 */
[-C--:B------:R-:W-:Y:S02]  /*4c30*/  @!P2 ISETP.GE.AND P6, PT, R215, R3.reuse, PT ;  /* 0x00000003d700a20c */ /* 0x080fe40003fc6270 */
[----:B------:R-:W-:Y:S01]  /*4c40*/  @!P2 FSEL R4, R4, -INF , !P1 ;  /* 0xff8000000404a808 */ /* 0x000fe20004800000 */
[----:B------:R-:W-:Y:S01]  /*4c50*/  IMAD.WIDE.U32 R62, R62, -0x2daee0ad, RZ ;  /* 0xd2511f533e3e7825 */ /* 0x000fe200078e00ff */
[----:B------:R-:W-:Y:S02]  /*4c60*/  FSEL R0, R0, RZ, P5 ;  /* 0x000000ff00007208 */ /* 0x000fe40002800000 */
[----:B------:R-:W-:Y:S01]  /*4c70*/  @!P2 FSEL R6, R6, -INF , !P6 ;  /* 0xff8000000606a808 */ /* 0x000fe20007000000 */
[----:B------:R-:W-:Y:S01]  /*4c80*/  FFMA.FTZ R7, R234, UR5, R7 ;  /* 0x00000005ea077c23 */ /* 0x000fe20008010007 */
[----:B------:R-:W-:Y:S01]  /*4c90*/  LOP3.LUT R60, R103, UR52, R58, 0x96, !PT ;  /* 0x00000034673c7c12 */ /* 0x000fe2000f8e963a */
[----:B------:R-:W-:Y:S01]  /*4ca0*/  FFMA.FTZ R4, R4, UR18, -R2 ;  /* 0x0000001204047c23 */ /* 0x000fe20008010802 */
[----:B------:R-:W-:Y:S01]  /*4cb0*/  LOP3.LUT R58, R63, UR54, R102, 0x96, !PT ;  /* 0x000000363f3a7c12 */ /* 0x000fe2000f8e9666 */
[----:B------:R-:W-:Y:S01]  /*4cc0*/  FFMA.FTZ R6, R6, UR18, -R0 ;  /* 0x0000001206067c23 */ /* 0x000fe20008010800 */
[----:B------:R-:W-:Y:S01]  /*4cd0*/  @!P2 FSEL R7, R7, -INF , !P4 ;  /* 0xff8000000707a808 */ /* 0x000fe20006000000 */
[----:B------:R1:W4:Y:S01]  /*4ce0*/  MUFU.EX2 R177, R4 ;  /* 0x0000000400b17308 */ /* 0x0003220000000800 */
[----:B------:R-:W-:Y:S01]  /*4cf0*/  @!P2 FSEL R8, R8, -INF , !P3 ;  /* 0xff8000000808a808 */ /* 0x000fe20005800000 */
[----:B------:R-:W-:Y:S01]  /*4d00*/  FFMA.FTZ R5, R5, UR18, -R2 ;  /* 0x0000001205057c23 */ /* 0x000fe20008010802 */
[CC--:B------:R-:W-:Y:S01]  /*4d10*/  @!P2 ISETP.GE.AND P5, PT, R57.reuse, R56.reuse, PT ;  /* 0x000000383900a20c */ /* 0x0c0fe20003fa6270 */
[----:B------:R-:W-:Y:S01]  /*4d20*/  IMAD.WIDE.U32 R60, R60, -0x326172a9, RZ ;  /* 0xcd9e8d573c3c7825 */ /* 0x000fe200078e00ff */
[-C--:B------:R-:W-:Y:S03]  /*4d30*/  @!P2 ISETP.GE.AND P1, PT, R57, R3.reuse, PT ;  /* 0x000000033900a20c */ /* 0x080fe60003f26270 */
[----:B------:R-:W-:Y:S02]  /*4d40*/  FFMA.FTZ R7, R7, UR18, -R0 ;  /* 0x0000001207077c23 */ /* 0x000fe40008010800 */
[----:B------:R4:W-:Y:S01]  /*4d50*/  MUFU.EX2 R178, R6 ;  /* 0x0000000600b27308 */ /* 0x0009e20000000800 */
[----:B------:R-:W-:Y:S01]  /*4d60*/  LOP3.LUT R104, R61, UR53, R104, 0x96, !PT ;  /* 0x000000353d687c12 */ /* 0x000fe2000f8e9668 */
[----:B------:R-:W-:Y:S04]  /*4d70*/  IMAD.WIDE.U32 R58, R58, -0x326172a9, RZ ;  /* 0xcd9e8d573a3a7825 */ /* 0x000fe800078e00ff */
[----:B------:R-:W-:Y:S01]  /*4d80*/  FFMA.FTZ R10, R235, UR5, R10 ;  /* 0x00000005eb0a7c23 */ /* 0x000fe2000801000a */
[----:B------:R-:W-:Y:S01]  /*4d90*/  FFMA.FTZ R9, R236, UR5, R9 ;  /* 0x00000005ec097c23 */ /* 0x000fe20008010009 */
[----:B------:R-:W-:Y:S01]  /*4da0*/  FFMA.FTZ R8, R8, UR18, -R2 ;  /* 0x0000001208087c23 */ /* 0x000fe20008010802 */
[----:B------:R-:W-:Y:S01]  /*4db0*/  LOP3.LUT R60, R59, UR55, R60, 0x96, !PT ;  /* 0x000000373b3c7c12 */ /* 0x000fe2000f8e963c */
[----:B------:R4:W4:Y:S01]  /*4dc0*/  MUFU.EX2 R111, R5 ;  /* 0x00000005006f7308 */ /* 0x0009220000000800 */
[----:B------:R-:W-:Y:S01]  /*4dd0*/  @!P2 FSEL R10, R10, -INF , !P0 ;  /* 0xff8000000a0aa808 */ /* 0x000fe20004000000 */
[----:B------:R-:W-:Y:S01]  /*4de0*/  IMAD.WIDE.U32 R52, R104, -0x2daee0ad, RZ ;  /* 0xd2511f5368347825 */ /* 0x000fe200078e00ff */
[----:B------:R-:W-:Y:S03]  /*4df0*/  @!P2 FSEL R9, R9, -INF , !P5 ;  /* 0xff8000000909a808 */ /* 0x000fe60006800000 */
[----:B------:R-:W-:Y:S01]  /*4e00*/  FFMA.FTZ R12, R237, UR5, R12 ;  /* 0x00000005ed0c7c23 */ /* 0x000fe2000801000c */
[----:B------:R-:W-:Y:S04]  /*4e10*/  IMAD.WIDE.U32 R60, R60, -0x2daee0ad, RZ ;  /* 0xd2511f533c3c7825 */ /* 0x000fe800078e00ff */
[----:B------:R-:W-:Y:S01]  /*4e20*/  FFMA.FTZ R10, R10, UR18, -R0 ;  /* 0x000000120a0a7c23 */ /* 0x000fe20008010800 */
[----:B------:R4:W4:Y:S01]  /*4e30*/  MUFU.EX2 R176, R7 ;  /* 0x0000000700b07308 */ /* 0x0009220000000800 */
[----:B------:R-:W-:Y:S01]  /*4e40*/  FFMA.FTZ R9, R9, UR18, -R2 ;  /* 0x0000001209097c23 */ /* 0x000fe20008010802 */
[----:B-1----:R-:W-:Y:S01]  /*4e50*/  LOP3.LUT R4, R53, UR56, R62, 0x96, !PT ;  /* 0x0000003835047c12 */ /* 0x002fe2000f8e963e */
[----:B------:R-:W-:Y:S01]  /*4e60*/  @!P2 VIADD R57, R215, 0x10 ;  /* 0x00000010d739a836 */ /* 0x000fe20000000000 */
[----:B----4-:R-:W-:Y:S01]  /*4e70*/  LOP3.LUT R6, R61, UR58, R52, 0x96, !PT ;  /* 0x0000003a3d067c12 */ /* 0x010fe2000f8e9634 */
[----:B------:R-:W-:Y:S02]  /*4e80*/  @!P2 VIADD R53, R215, 0x18 ;  /* 0x00000018d735a836 */ /* 0x000fe40000000000 */
[----:B------:R-:W-:Y:S01]  /*4e90*/  FFMA.FTZ R13, R239, UR5, R13 ;  /* 0x00000005ef0d7c23 */ /* 0x000fe2000801000d */
[----:B------:R-:W-:Y:S02]  /*4ea0*/  FFMA.FTZ R11, R236, UR5, R11 ;  /* 0x00000005ec0b7c23 */ /* 0x000fe4000801000b */
[----:B------:R1:W-:Y:S01]  /*4eb0*/  MUFU.EX2 R109, R8 ;  /* 0x00000008006d7308 */ /* 0x0003e20000000800 */
[----:B------:R-:W-:Y:S01]  /*4ec0*/  IMAD.WIDE.U32 R4, R4, -0x326172a9, RZ ;  /* 0xcd9e8d5704047825 */ /* 0x000fe200078e00ff */
[CC--:B------:R-:W-:Y:S02]  /*4ed0*/  @!P2 ISETP.GE.AND P6, PT, R57.reuse, R56.reuse, PT ;  /* 0x000000383900a20c */ /* 0x0c0fe40003fc6270 */
[-C--:B------:R-:W-:Y:S01]  /*4ee0*/  @!P2 ISETP.GE.AND P4, PT, R57, R3.reuse, PT ;  /* 0x000000033900a20c */ /* 0x080fe20003f86270 */
[----:B------:R-:W-:Y:S01]  /*4ef0*/  @!P2 VIADD R57, R215, 0x11 ;  /* 0x00000011d739a836 */ /* 0x000fe20000000000 */
[----:B------:R-:W-:Y:S01]  /*4f00*/  LOP3.LUT R5, R5, UR57, R58, 0x96, !PT ;  /* 0x0000003905057c12 */ /* 0x000fe2000f8e963a */
[----:B------:R-:W-:Y:S03]  /*4f10*/  FFMA.FTZ R16, R240, UR5, R16 ;  /* 0x00000005f0107c23 */ /* 0x000fe60008010010 */
[----:B------:R4:W4:Y:S01]  /*4f20*/  MUFU.EX2 R107, R9 ;  /* 0x00000009006b7308 */ /* 0x0009220000000800 */
[----:B------:R-:W-:Y:S01]  /*4f30*/  IMAD.WIDE.U32 R6, R6, -0x326172a9, RZ ;  /* 0xcd9e8d5706067825 */ /* 0x000fe200078e00ff */
[CC--:B------:R-:W-:Y:S02]  /*4f40*/  @!P2 ISETP.GE.AND P3, PT, R57.reuse, R56.reuse, PT ;  /* 0x000000383900a20c */ /* 0x0c0fe40003f66270 */
[-C--:B------:R-:W-:Y:S01]  /*4f50*/  @!P2 ISETP.GE.AND P5, PT, R57, R3.reuse, PT ;  /* 0x000000033900a20c */ /* 0x080fe20003fa6270 */
[----:B------:R-:W-:Y:S01]  /*4f60*/  @!P2 VIADD R57, R215, 0x19 ;  /* 0x00000019d739a836 */ /* 0x000fe20000000000 */
[----:B------:R-:W-:Y:S01]  /*4f70*/  @!P2 FSEL R12, R12, -INF , !P6 ;  /* 0xff8000000c0ca808 */ /* 0x000fe20007000000 */
[----:B------:R-:W-:Y:S03]  /*4f80*/  FFMA.FTZ R17, R241, UR5, R17 ;  /* 0x00000005f1117c23 */ /* 0x000fe60008010011 */
[----:B------:R4:W4:Y:S01]  /*4f90*/  MUFU.EX2 R110, R10 ;  /* 0x0000000a006e7308 */ /* 0x0009220000000800 */
[----:B-1----:R-:W-:Y:S01]  /*4fa0*/  LOP3.LUT R8, R7, UR59, R4, 0x96, !PT ;  /* 0x0000003b07087c12 */ /* 0x002fe2000f8e9604 */
[----:B------:R-:W-:Y:S01]  /*4fb0*/  IMAD.WIDE.U32 R4, R5, -0x2daee0ad, RZ ;  /* 0xd2511f5305047825 */ /* 0x000fe200078e00ff */
[CC--:B------:R-:W-:Y:S02]  /*4fc0*/  @!P2 ISETP.GE.AND P0, PT, R53.reuse, R56.reuse, PT ;  /* 0x000000383500a20c */ /* 0x0c0fe40003f06270 */
[-C--:B------:R-:W-:Y:S01]  /*4fd0*/  @!P2 ISETP.GE.AND P6, PT, R53, R3.reuse, PT ;  /* 0x000000033500a20c */ /* 0x080fe20003fc6270 */
[----:B------:R-:W-:Y:S01]  /*4fe0*/  FFMA.FTZ R18, R240, UR5, R18 ;  /* 0x00000005f0127c23 */ /* 0x000fe20008010012 */
[----:B------:R-:W-:Y:S01]  /*4ff0*/  LOP3.LUT R53, R6, 0xff, RZ, 0xc0, !PT ;  /* 0x000000ff06357812 */ /* 0x000fe200078ec0ff */
[----:B------:R-:W-:Y:S01]  /*5000*/  FFMA.FTZ R12, R12, UR18, -R2 ;  /* 0x000000120c0c7c23 */ /* 0x000fe20008010802 */
[----:B------:R-:W-:Y:S01]  /*5010*/  SHF.R.U32.HI R52, RZ, 0x18, R6 ;  /* 0x00000018ff347819 */ /* 0x000fe20000011606 */
[----:B------:R-:W-:Y:S01]  /*5020*/  FFMA.FTZ R19, R241, UR5, R19 ;  /* 0x00000005f1137c23 */ /* 0x000fe20008010013 */
[----:B------:R-:W-:Y:S01]  /*5030*/  LOP3.LUT R54, R6, 0xffff, RZ, 0xc0, !PT ;  /* 0x0000ffff06367812 */ /* 0x000fe200078ec0ff */
[----:B------:R-:W-:Y:S01]  /*5040*/  FFMA.FTZ R14, R237, UR5, R14 ;  /* 0x00000005ed0e7c23 */ /* 0x000fe2000801000e */
[----:B------:R-:W-:Y:S01]  /*5050*/  SHF.R.U32.HI R55, RZ, 0x10, R6 ;  /* 0x00000010ff377819 */ /* 0x000fe20000011606 */
[----:B------:R-:W-:Y:S01]  /*5060*/  FFMA.FTZ R15, R239, UR5, R15 ;  /* 0x00000005ef0f7c23 */ /* 0x000fe2000801000f */
[C---:B------:R-:W-:Y:S01]  /*5070*/  LOP3.LUT R6, R4.reuse, 0xff, RZ, 0xc0, !PT ;  /* 0x000000ff04067812 */ /* 0x040fe200078ec0ff */
[----:B------:R-:W-:Y:S01]  /*5080*/  MUFU.EX2 R104, R12 ;  /* 0x0000000c00687308 */ /* 0x000fe20000000800 */
[--C-:B------:R-:W-:Y:S02]  /*5090*/  SHF.R.U32.HI R7, RZ, 0x18, R4.reuse ;  /* 0x00000018ff077819 */ /* 0x100fe40000011604 */
[----:B----4-:R-:W-:Y:S02]  /*50a0*/  SHF.R.U32.HI R9, RZ, 0x10, R4 ;  /* 0x00000010ff097819 */ /* 0x010fe40000011604 */
[----:B------:R-:W-:Y:S02]  /*50b0*/  LOP3.LUT R10, R4, 0xffff, RZ, 0xc0, !PT ;  /* 0x0000ffff040a7812 */ /* 0x000fe400078ec0ff */
[C---:B------:R-:W-:Y:S02]  /*50c0*/  LOP3.LUT R4, R8.reuse, 0xffff, RZ, 0xc0, !PT ;  /* 0x0000ffff08047812 */ /* 0x040fe400078ec0ff */
[----:B------:R-:W-:Y:S02]  /*50d0*/  @!P2 FSEL R13, R13, -INF , !P3 ;  /* 0xff8000000d0da808 */ /* 0x000fe40005800000 */
[----:B------:R-:W-:Y:S02]  /*50e0*/  @!P2 ISETP.GE.AND P3, PT, R57, R3, PT ;  /* 0x000000033900a20c */ /* 0x000fe40003f66270 */
[----:B------:R-:W-:Y:S01]  /*50f0*/  LOP3.LUT R3, R5, UR60, R60, 0x96, !PT ;  /* 0x0000003c05037c12 */ /* 0x000fe2000f8e963c */
[----:B------:R-:W-:Y:S01]  /*5100*/  FFMA.FTZ R13, R13, UR18, -R2 ;  /* 0x000000120d0d7c23 */ /* 0x000fe20008010802 */
[----:B------:R-:W-:Y:S02]  /*5110*/  LOP3.LUT R5, R8, 0xff, RZ, 0xc0, !PT ;  /* 0x000000ff08057812 */ /* 0x000fe400078ec0ff */
[----:B------:R-:W-:Y:S01]  /*5120*/  SHF.R.U32.HI R4, RZ, 0x8, R4 ;  /* 0x00000008ff047819 */ /* 0x000fe20000011604 */
[----:B------:R-:W-:Y:S01]  /*5130*/  MUFU.EX2 R103, R13 ;  /* 0x0000000d00677308 */ /* 0x000fe20000000800 */
[----:B------:R-:W-:Y:S02]  /*5140*/  @!P2 FSEL R11, R11, -INF , !P1 ;  /* 0xff8000000b0ba808 */ /* 0x000fe40004800000 */
[----:B------:R-:W-:Y:S02]  /*5150*/  @!P2 ISETP.GE.AND P1, PT, R57, R56, PT ;  /* 0x000000383900a20c */ /* 0x000fe40003f26270 */
[----:B------:R-:W-:Y:S01]  /*5160*/  @!P2 FSEL R16, R16, -INF , !P0 ;  /* 0xff8000001010a808 */ /* 0x000fe20004000000 */
[----:B------:R-:W-:Y:S01]  /*5170*/  FFMA.FTZ R11, R11, UR18, -R0 ;  /* 0x000000120b0b7c23 */ /* 0x000fe20008010800 */
[----:B------:R-:W-:Y:S02]  /*5180*/  ISETP.LE.U32.AND P0, PT, R5, UR19, PT ;  /* 0x0000001305007c0c */ /* 0x000fe4000bf03070 */
[----:B------:R-:W-:Y:S01]  /*5190*/  LOP3.LUT R4, R4, 0xffff, RZ, 0xc0, !PT ;  /* 0x0000ffff04047812 */ /* 0x000fe200078ec0ff */
[----:B------:R-:W-:Y:S01]  /*51a0*/  FFMA.FTZ R16, R16, UR18, -R2 ;  /* 0x0000001210107c23 */ /* 0x000fe20008010802 */
[----:B------:R-:W-:Y:S01]  /*51b0*/  SHF.R.U32.HI R5, RZ, 0x10, R8 ;  /* 0x00000010ff057819 */ /* 0x000fe20000011608 */
[----:B------:R-:W1:Y:S01]  /*51c0*/  MUFU.EX2 R108, R11 ;  /* 0x0000000b006c7308 */ /* 0x000e620000000800 */
[----:B------:R-:W-:Y:S02]  /*51d0*/  @!P2 FSEL R17, R17, -INF , !P1 ;  /* 0xff8000001111a808 */ /* 0x000fe40004800000 */
[----:B------:R-:W-:Y:S02]  /*51e0*/  ISETP.LE.U32.AND P1, PT, R4, UR19, PT ;  /* 0x0000001304007c0c */ /* 0x000fe4000bf23070 */
[----:B------:R-:W-:Y:S01]  /*51f0*/  LOP3.LUT R4, R5, 0xff, RZ, 0xc0, !PT ;  /* 0x000000ff05047812 */ /* 0x000fe200078ec0ff */
[----:B------:R-:W-:Y:S01]  /*5200*/  FFMA.FTZ R2, R17, UR18, -R2 ;  /* 0x0000001211027c23 */ /* 0x000fe20008010802 */
[----:B------:R-:W-:Y:S01]  /*5210*/  @!P2 FSEL R18, R18, -INF , !P6 ;  /* 0xff8000001212a808 */ /* 0x000fe20007000000 */
[----:B------:R-:W-:Y:S01]  /*5220*/  @!P0 FADD.FTZ R177, -R177, -RZ ;  /* 0x800000ffb1b18221 */ /* 0x000fe20000010100 */
[----:B------:R-:W-:Y:S01]  /*5230*/  ISETP.LE.U32.AND P6, PT, R4, UR19, PT ;  /* 0x0000001304007c0c */ /* 0x000fe2000bfc3070 */
[----:B------:R4:W-:Y:S01]  /*5240*/  MUFU.EX2 R65, R2 ;  /* 0x0000000200417308 */ /* 0x0009e20000000800 */
[----:B------:R-:W-:Y:S01]  /*5250*/  SHF.R.U32.HI R4, RZ, 0x8, R54 ;  /* 0x00000008ff047819 */ /* 0x000fe20000011636 */
[----:B------:R-:W-:Y:S01]  /*5260*/  FFMA.FTZ R18, R18, UR18, -R0 ;  /* 0x0000001212127c23 */ /* 0x000fe20008010800 */
[----:B------:R-:W-:Y:S02]  /*5270*/  SHF.R.U32.HI R8, RZ, 0x18, R8 ;  /* 0x00000018ff087819 */ /* 0x000fe40000011608 */
[----:B------:R-:W-:Y:S01]  /*5280*/  @!P2 FSEL R19, R19, -INF , !P3 ;  /* 0xff8000001313a808 */ /* 0x000fe20005800000 */
[----:B------:R-:W-:Y:S01]  /*5290*/  @!P1 FADD.FTZ R111, -R111, -RZ ;  /* 0x800000ff6f6f9221 */ /* 0x000fe20000010100 */
[----:B------:R-:W-:Y:S03]  /*52a0*/  @!P2 FSEL R14, R14, -INF , !P4 ;  /* 0xff8000000e0ea808 */ /* 0x000fe60006000000 */
[----:B------:R-:W-:Y:S01]  /*52b0*/  MUFU.EX2 R102, R18 ;  /* 0x0000001200667308 */ /* 0x000fe20000000800 */
[----:B------:R-:W-:Y:S02]  /*52c0*/  @!P2 FSEL R15, R15, -INF , !P5 ;  /* 0xff8000000f0fa808 */ /* 0x000fe40006800000 */
[----:B------:R-:W-:Y:S01]  /*52d0*/  LOP3.LUT R4, R4, 0xffff, RZ, 0xc0, !PT ;  /* 0x0000ffff04047812 */ /* 0x000fe200078ec0ff */
[----:B------:R-:W-:Y:S01]  /*52e0*/  @!P6 FADD.FTZ R178, -R178, -RZ ;  /* 0x800000ffb2b2e221 */ /* 0x000fe20000010100 */
[----:B------:R-:W-:Y:S01]  /*52f0*/  ISETP.LE.U32.AND P2, PT, R8, UR19, PT ;  /* 0x0000001308007c0c */ /* 0x000fe2000bf43070 */
[--C-:B------:R-:W-:Y:S01]  /*5300*/  FFMA.FTZ R14, R14, UR18, -R0.reuse ;  /* 0x000000120e0e7c23 */ /* 0x100fe20008010800 */
[----:B------:R-:W-:Y:S01]  /*5310*/  ISETP.LE.U32.AND P1, PT, R4, UR19, PT ;  /* 0x0000001304007c0c */ /* 0x000fe2000bf23070 */
[--C-:B------:R-:W-:Y:S01]  /*5320*/  FFMA.FTZ R15, R15, UR18, -R0.reuse ;  /* 0x000000120f0f7c23 */ /* 0x100fe20008010800 */
[----:B------:R-:W-:Y:S01]  /*5330*/  LOP3.LUT R4, R55, 0xff, RZ, 0xc0, !PT ;  /* 0x000000ff37047812 */ /* 0x000fe200078ec0ff */
[----:B------:R-:W-:Y:S01]  /*5340*/  FFMA.FTZ R0, R19, UR18, -R0 ;  /* 0x0000001213007c23 */ /* 0x000fe20008010800 */
[C---:B------:R-:W-:Y:S01]  /*5350*/  LOP3.LUT R5, R3.reuse, 0xff, RZ, 0xc0, !PT ;  /* 0x000000ff03057812 */ /* 0x040fe200078ec0ff */
[----:B------:R-:W1:Y:S01]  /*5360*/  MUFU.EX2 R106, R14 ;  /* 0x0000000e006a7308 */ /* 0x000e620000000800 */
[----:B------:R-:W-:Y:S02]  /*5370*/  ISETP.LE.U32.AND P6, PT, R4, UR19, PT ;  /* 0x0000001304007c0c */ /* 0x000fe4000bfc3070 */
[----:B------:R-:W-:Y:S02]  /*5380*/  LOP3.LUT R4, R3, 0xffff, RZ, 0xc0, !PT ;  /* 0x0000ffff03047812 */ /* 0x000fe400078ec0ff */
[----:B------:R-:W-:Y:S01]  /*5390*/  ISETP.LE.U32.AND P5, PT, R52, UR19, PT ;  /* 0x0000001334007c0c */ /* 0x000fe2000bfa3070 */
[----:B------:R-:W-:Y:S01]  /*53a0*/  @!P2 FADD.FTZ R176, -R176, -RZ ;  /* 0x800000ffb0b0a221 */ /* 0x000fe20000010100 */
[----:B------:R-:W-:Y:S03]  /*53b0*/  ISETP.LE.U32.AND P2, PT, R5, UR19, PT ;  /* 0x0000001305007c0c */ /* 0x000fe6000bf43070 */
[----:B------:R1:W-:Y:S01]  /*53c0*/  MUFU.EX2 R67, R0 ;  /* 0x0000000000437308 */ /* 0x0003e20000000800 */
[----:B------:R-:W-:Y:S01]  /*53d0*/  ISETP.LE.U32.AND P4, PT, R53, UR19, PT ;  /* 0x0000001335007c0c */ /* 0x000fe2000bf83070 */
[----:B------:R-:W-:Y:S01]  /*53e0*/  @!P1 FADD.FTZ R107, -R107, -RZ ;  /* 0x800000ff6b6b9221 */ /* 0x000fe20000010100 */
[----:B----4-:R-:W-:Y:S02]  /*53f0*/  SHF.R.U32.HI R2, RZ, 0x8, R4 ;  /* 0x00000008ff027819 */ /* 0x010fe40000011604 */
[--C-:B------:R-:W-:Y:S01]  /*5400*/  SHF.R.U32.HI R5, RZ, 0x18, R3.reuse ;  /* 0x00000018ff057819 */ /* 0x100fe20000011603 */
[----:B------:R-:W-:Y:S01]  /*5410*/  @!P6 FADD.FTZ R110, -R110, -RZ ;  /* 0x800000ff6e6ee221 */ /* 0x000fe20000010100 */
[----:B------:R-:W-:Y:S03]  /*5420*/  LOP3.LUT R2, R2, 0xffff, RZ, 0xc0, !PT ;  /* 0x0000ffff02027812 */ /* 0x000fe600078ec0ff */
[----:B------:R-:W4:Y:S01]  /*5430*/  MUFU.EX2 R105, R15 ;  /* 0x0000000f00697308 */ /* 0x000f220000000800 */
[----:B------:R-:W-:Y:S01]  /*5440*/  SHF.R.U32.HI R4, RZ, 0x8, R10 ;  /* 0x00000008ff047819 */ /* 0x000fe2000001160a */
[----:B-1----:R-:W-:Y:S01]  /*5450*/  @!P5 FADD.FTZ R108, -R108, -RZ ;  /* 0x800000ff6c6cd221 */ /* 0x002fe20000010100 */
[----:B------:R-:W-:Y:S01]  /*5460*/  SHF.R.U32.HI R3, RZ, 0x10, R3 ;  /* 0x00000010ff037819 */ /* 0x000fe20000011603 */
[----:B------:R-:W-:Y:S01]  /*5470*/  @!P2 FADD.FTZ R104, -R104, -RZ ;  /* 0x800000ff6868a221 */ /* 0x000fe20000010100 */
[----:B------:R-:W-:Y:S01]  /*5480*/  ISETP.LE.U32.AND P6, PT, R2, UR19, PT ;  /* 0x0000001302007c0c */ /* 0x000fe2000bfc3070 */
[----:B------:R-:W-:Y:S01]  /*5490*/  @!P4 FADD.FTZ R109, -R109, -RZ ;  /* 0x800000ff6d6dc221 */ /* 0x000fe20000010100 */
[----:B------:R-:W-:Y:S03]  /*54a0*/  LOP3.LUT R3, R3, 0xff, RZ, 0xc0, !PT ;  /* 0x000000ff03037812 */ /* 0x000fe600078ec0ff */
[----:B------:R-:W1:Y:S01]  /*54b0*/  MUFU.EX2 R66, R16 ;  /* 0x0000001000427308 */ /* 0x000e620000000800 */
[----:B------:R-:W-:Y:S02]  /*54c0*/  LOP3.LUT R2, R4, 0xffff, RZ, 0xc0, !PT ;  /* 0x0000ffff04027812 */ /* 0x000fe400078ec0ff */
[----:B------:R-:W-:Y:S02]  /*54d0*/  ISETP.LE.U32.AND P5, PT, R3, UR19, PT ;  /* 0x0000001303007c0c */ /* 0x000fe4000bfa3070 */
[----:B------:R-:W-:Y:S02]  /*54e0*/  ISETP.LE.U32.AND P2, PT, R2, UR19, PT ;  /* 0x0000001302007c0c */ /* 0x000fe4000bf43070 */
[----:B------:R-:W-:Y:S02]  /*54f0*/  F2FP.RELU.F16.F32.PACK_AB R3, R111, R177 ;  /* 0x000000b16f03723e */ /* 0x000fe400000008ff */
[----:B------:R-:W-:Y:S01]  /*5500*/  F2FP.RELU.F16.F32.PACK_AB R2, R176, R178 ;  /* 0x000000b2b002723e */ /* 0x000fe200000008ff */
[----:B------:R-:W-:Y:S01]  /*5510*/  @!P6 FADD.FTZ R103, -R103, -RZ ;  /* 0x800000ff6767e221 */ /* 0x000fe20000010100 */
[----:B------:R-:W-:Y:S01]  /*5520*/  F2FP.RELU.F16.F32.PACK_AB R0, R107, R109 ;  /* 0x0000006d6b00723e */ /* 0x000fe200000008ff */
[----:B------:R1:W-:Y:S01]  /*5530*/  STS [R225+0x12000], R3 ;  /* 0x01200003e1007388 */ /* 0x0003e20000000800 */
[----:B------:R-:W-:Y:S02]  /*5540*/  ISETP.LE.U32.AND P4, PT, R5, UR19, PT ;  /* 0x0000001305007c0c */ /* 0x000fe4000bf83070 */
[----:B------:R-:W-:Y:S01]  /*5550*/  LOP3.LUT R5, R9, 0xff, RZ, 0xc0, !PT ;  /* 0x000000ff09057812 */ /* 0x000fe200078ec0ff */
[----:B------:R1:W-:Y:S01]  /*5560*/  STS [R225+0x12400], R2 ;  /* 0x01240002e1007388 */ /* 0x0003e20000000800 */
[----:B------:R-:W-:Y:S01]  /*5570*/  ISETP.LE.U32.AND P0, PT, R7, UR19, PT ;  /* 0x0000001307007c0c */ /* 0x000fe2000bf03070 */
[----:B------:R-:W-:Y:S01]  /*5580*/  @!P5 FADD.FTZ R106, -R106, -RZ ;  /* 0x800000ff6a6ad221 */ /* 0x000fe20000010100 */
[----:B------:R-:W-:Y:S01]  /*5590*/  ISETP.LE.U32.AND P1, PT, R5, UR19, PT ;  /* 0x0000001305007c0c */ /* 0x000fe2000bf23070 */
[----:B------:R3:W-:Y:S01]  /*55a0*/  STS [R228+0x12000], R0 ;  /* 0x01200000e4007388 */ /* 0x0007e20000000800 */
[----:B------:R-:W-:Y:S01]  /*55b0*/  ISETP.LE.U32.AND P3, PT, R6, UR19, PT ;  /* 0x0000001306007c0c */ /* 0x000fe2000bf63070 */
[----:B------:R-:W-:Y:S01]  /*55c0*/  @!P2 FADD.FTZ R65, -R65, -RZ ;  /* 0x800000ff4141a221 */ /* 0x000fe20000010100 */
[----:B------:R-:W-:Y:S02]  /*55d0*/  F2FP.RELU.F16.F32.PACK_AB R5, R103, R104 ;  /* 0x000000686705723e */ /* 0x000fe400000008ff */
[----:B------:R-:W-:Y:S01]  /*55e0*/  FSETP.GE.FTZ.AND P2, PT, R177, RZ, PT ;  /* 0x000000ffb100720b */ /* 0x000fe20003f56000 */
[----:B----4-:R-:W-:Y:S01]  /*55f0*/  @!P4 FADD.FTZ R105, -R105, -RZ ;  /* 0x800000ff6969c221 */ /* 0x010fe20000010100 */
[----:B------:R-:W-:Y:S02]  /*5600*/  FSETP.GE.FTZ.AND P6, PT, R178, RZ, PT ;  /* 0x000000ffb200720b */ /* 0x000fe40003fd6000 */
[----:B------:R-:W-:Y:S01]  /*5610*/  FSETP.GE.FTZ.AND P5, PT, R176, RZ, PT ;  /* 0x000000ffb000720b */ /* 0x000fe20003fb6000 */
[----:B------:R-:W-:Y:S01]  /*5620*/  @!P0 FADD.FTZ R67, -R67, -RZ ;  /* 0x800000ff43438221 */ /* 0x000fe20000010100 */
[----:B------:R-:W-:Y:S01]  /*5630*/  F2FP.RELU.F16.F32.PACK_AB R4, R105, R106 ;  /* 0x0000006a6904723e */ /* 0x000fe200000008ff */
[----:B------:R-:W-:Y:S01]  /*5640*/  @!P1 FADD.FTZ R102, -R102, -RZ ;  /* 0x800000ff66669221 */ /* 0x000fe20000010100 */
[----:B------:R-:W-:Y:S01]  /*5650*/  FSETP.GE.FTZ.AND P0, PT, R109, RZ, PT ;  /* 0x000000ff6d00720b */ /* 0x000fe20003f16000 */
[----:B-1----:R-:W-:Y:S01]  /*5660*/  @!P3 FADD.FTZ R66, -R66, -RZ ;  /* 0x800000ff4242b221 */ /* 0x002fe20000010100 */
[----:B------:R-:W-:Y:S04]  /*5670*/  FSETP.GE.FTZ.AND P1, PT, R111, RZ, PT ;  /* 0x000000ff6f00720b */ /* 0x000fe80003f36000 */
[----:B------:R-:W-:Y:S02]  /*5680*/  F2FP.RELU.F16.F32.PACK_AB R3, R65, R66 ;  /* 0x000000424103723e */ /* 0x000fe400000008ff */
[----:B------:R-:W-:Y:S02]  /*5690*/  F2FP.RELU.F16.F32.PACK_AB R2, R67, R102 ;  /* 0x000000664302723e */ /* 0x000fe400000008ff */
[----:B---3--:R-:W-:Y:S05]  /*56a0*/  F2FP.RELU.F16.F32.PACK_AB R0, R108, R110 ;  /* 0x0000006e6c00723e */ /* 0x008fea00000008ff */
[----:B------:R1:W-:Y:S04]  /*56b0*/  STS [R228+0x12400], R0 ;  /* 0x01240000e4007388 */ /* 0x0003e80000000800 */
[----:B------:R-:W-:Y:S04]  /*56c0*/  STS [R226+0x12000], R5 ;  /* 0x01200005e2007388 */ /* 0x000fe80000000800 */
[----:B------:R-:W-:Y:S04]  /*56d0*/  STS [R226+0x12400], R4 ;  /* 0x01240004e2007388 */ /* 0x000fe80000000800 */
[----:B------:R3:W-:Y:S04]  /*56e0*/  STS [R227+0x12400], R2 ;  /* 0x01240002e3007388 */ /* 0x0007e80000000800 */
[----:B------:R4:W-:Y:S01]  /*56f0*/  STS [R227+0x12000], R3 ;  /* 0x01200003e3007388 */ /* 0x0009e20000000800 */
[----:B-1----:R-:W-:Y:S05]  /*5700*/  LEA R0, R210, UR4, 0x1 ;  /* 0x00000004d2007c11 */ /* 0x002fea000f8e08ff */
[----:B------:R-:W1:Y:S01]  /*5710*/  LDSM.16.M88.4 R16, [R0+0x8000] ;  /* 0x008000000010783b */ /* 0x000e620000000200 */
[--C-:B---3--:R-:W-:Y:S02]  /*5720*/  IMAD.IADD R2, R205, 0x1, R0.reuse ;  /* 0x00000001cd027824 */ /* 0x108fe400078e0200 */
[C---:B----4-:R-:W-:Y:S05]  /*5730*/  IMAD.IADD R3, R201.reuse, 0x1, R0 ;  /* 0x00000001c9037824 */ /* 0x050fea00078e0200 */
[----:B------:R-:W3:Y:S01]  /*5740*/  LDSM.16.M88.4 R52, [R2+0x8000] ;  /* 0x008000000234783b */ /* 0x000ee20000000200 */
[----:B------:R-:W-:Y:S07]  /*5750*/  IMAD.IADD R64, R201, 0x1, R2 ;  /* 0x00000001c9407824 */ /* 0x000fee00078e0202 */
[----:B------:R-:W4:Y:S08]  /*5760*/  LDSM.16.M88.4 R56, [R3+0x8000] ;  /* 0x008000000338783b */ /* 0x000f300000000200 */
[----:B------:R-:W2:Y:S01]  /*5770*/  LDSM.16.M88.4 R60, [R64+0x8000] ;  /* 0x00800000403c783b */ /* 0x000ea20000000200 */
[C---:B-1----:R-:W-:Y:S06]  /*5780*/  HMMA.16816.F32 R4, R16.reuse, R112, RZ ;  /* 0x000000701004723c */ /* 0x042fec00000018ff */
[C---:B------:R-:W-:Y:S06]  /*5790*/  HMMA.16816.F32 R8, R16.reuse, R114, RZ ;  /* 0x000000721008723c */ /* 0x040fec00000018ff */
[C---:B------:R-:W-:Y:S06]  /*57a0*/  HMMA.16816.F32 R12, R16.reuse, R116, RZ ;  /* 0x00000074100c723c */ /* 0x040fec00000018ff */
[----:B------:R-:W-:Y:S06]  /*57b0*/  HMMA.16816.F32 R16, R16, R118, RZ ;  /* 0x000000761010723c */ /* 0x000fec00000018ff */
[C---:B---3--:R-:W-:Y:S06]  /*57c0*/  HMMA.16816.F32 R4, R52.reuse, R120, R4 ;  /* 0x000000783404723c */ /* 0x048fec0000001804 */
[C---:B------:R-:W-:Y:S06]  /*57d0*/  HMMA.16816.F32 R8, R52.reuse, R122, R8 ;  /* 0x0000007a3408723c */ /* 0x040fec0000001808 */
[C---:B------:R-:W-:Y:S06]  /*57e0*/  HMMA.16816.F32 R12, R52.reuse, R124, R12 ;  /* 0x0000007c340c723c */ /* 0x040fec000000180c */
[----:B------:R-:W-:Y:S01]  /*57f0*/  HMMA.16816.F32 R16, R52, R126, R16 ;  /* 0x0000007e3410723c */ /* 0x000fe20000001810 */
[----:B------:R-:W1:Y:S05]  /*5800*/  LDSM.16.M88.4 R52, [R0+0xa000] ;  /* 0x00a000000034783b */ /* 0x000e6a0000000200 */
[C---:B----4-:R-:W-:Y:S06]  /*5810*/  HMMA.16816.F32 R4, R56.reuse, R128, R4 ;  /* 0x000000803804723c */ /* 0x050fec0000001804 */
[C---:B------:R-:W-:Y:S06]  /*5820*/  HMMA.16816.F32 R8, R56.reuse, R130, R8 ;  /* 0x000000823808723c */ /* 0x040fec0000001808 */
[C---:B------:R-:W-:Y:S06]  /*5830*/  HMMA.16816.F32 R12, R56.reuse, R132, R12 ;  /* 0x00000084380c723c */ /* 0x040fec000000180c */
[----:B------:R-:W-:Y:S01]  /*5840*/  HMMA.16816.F32 R16, R56, R134, R16 ;  /* 0x000000863810723c */ /* 0x000fe20000001810 */
[----:B------:R-:W3:Y:S05]  /*5850*/  LDSM.16.M88.4 R56, [R2+0xa000] ;  /* 0x00a000000238783b */ /* 0x000eea0000000200 */
[C---:B--2---:R-:W-:Y:S06]  /*5860*/  HMMA.16816.F32 R4, R60.reuse, R136, R4 ;  /* 0x000000883c04723c */ /* 0x044fec0000001804 */
[C---:B------:R-:W-:Y:S06]  /*5870*/  HMMA.16816.F32 R8, R60.reuse, R138, R8 ;  /* 0x0000008a3c08723c */ /* 0x040fec0000001808 */
[C---:B------:R-:W-:Y:S06]  /*5880*/  HMMA.16816.F32 R12, R60.reuse, R140, R12 ;  /* 0x0000008c3c0c723c */ /* 0x040fec000000180c */
[----:B------:R-:W-:Y:S01]  /*5890*/  HMMA.16816.F32 R16, R60, R142, R16 ;  /* 0x0000008e3c10723c */ /* 0x000fe20000001810 */
[----:B------:R-:W2:Y:S05]  /*58a0*/  LDSM.16.M88.4 R60, [R3+0xa000] ;  /* 0x00a00000033c783b */ /* 0x000eaa0000000200 */
        /* <DEDUP_REMOVED lines=9> */
[C---:B--2---:R-:W-:Y:S06]  /*5940*/  HMMA.16816.F32 R4, R60.reuse, R160, R4 ;  /* 0x000000a03c04723c */ /* 0x044fec0000001804 */
[C---:B------:R-:W-:Y:S06]  /*5950*/  HMMA.16816.F32 R8, R60.reuse, R162, R8 ;  /* 0x000000a23c08723c */ /* 0x040fec0000001808 */
[C---:B------:R-:W-:Y:S06]  /*5960*/  HMMA.16816.F32 R12, R60.reuse, R164, R12 ;  /* 0x000000a43c0c723c */ /* 0x040fec000000180c */
[----:B------:R-:W-:Y:S06]  /*5970*/  HMMA.16816.F32 R16, R60, R166, R16 ;  /* 0x000000a63c10723c */ /* 0x000fec0000001810 */
[C---:B-1----:R-:W-:Y:S06]  /*5980*/  HMMA.16816.F32 R4, R52.reuse, R168, R4 ;  /* 0x000000a83404723c */ /* 0x042fec0000001804 */
[C---:B------:R-:W-:Y:S06]  /*5990*/  HMMA.16816.F32 R8, R52.reuse, R170, R8 ;  /* 0x000000aa3408723c */ /* 0x040fec0000001808 */
[C---:B------:R-:W-:Y:S06]  /*59a0*/  HMMA.16816.F32 R12, R52.reuse, R172, R12 ;  /* 0x000000ac340c723c */ /* 0x040fec000000180c */
[----:B------:R-:W-:Y:S06]  /*59b0*/  HMMA.16816.F32 R16, R52, R174, R16 ;  /* 0x000000ae3410723c */ /* 0x000fec0000001810 */
[C---:B------:R-:W-:Y:S01]  /*59c0*/  FADD.FTZ R0, -R101.reuse, R4 ;  /* 0x0000000465007221 */ /* 0x040fe20000010100 */
[C---:B------:R-:W-:Y:S04]  /*59d0*/  FADD.FTZ R5, -R101.reuse, R5 ;  /* 0x0000000565057221 */ /* 0x040fe80000010100 */
[-C--:B------:R-:W-:Y:S01]  /*59e0*/  FSEL R0, R0, R101.reuse, P2 ;  /* 0x0000006500007208 */ /* 0x080fe20001000000 */
[----:B------:R-:W-:Y:S01]  /*59f0*/  FADD.FTZ R8, -R101, R8 ;  /* 0x0000000865087221 */ /* 0x000fe20000010100 */
[-C--:B------:R-:W-:Y:S02]  /*5a00*/  FSEL R5, R5, R101.reuse, P1 ;  /* 0x0000006505057208 */ /* 0x080fe40000800000 */
[----:B------:R-:W-:Y:S01]  /*5a10*/  FSETP.GE.FTZ.AND P1, PT, R103, RZ, PT ;  /* 0x000000ff6700720b */ /* 0x000fe20003f36000 */
[----:B------:R-:W-:Y:S01]  /*5a20*/  FMUL.FTZ R177, R177, R0 ;  /* 0x00000000b1b17220 */ /* 0x000fe20000410000 */
[-C--:B------:R-:W-:Y:S01]  /*5a30*/  FSEL R8, R8, R101.reuse, P0 ;  /* 0x0000006508087208 */ /* 0x080fe20000000000 */
[----:B------:R-:W-:Y:S01]  /*5a40*/  FADD.FTZ R0, -R101, R9 ;  /* 0x0000000965007221 */ /* 0x000fe20000010100 */
[----:B------:R-:W-:Y:S01]  /*5a50*/  FSETP.GE.FTZ.AND P0, PT, R107, RZ, PT ;  /* 0x000000ff6b00720b */ /* 0x000fe20003f16000 */
[C---:B------:R-:W-:Y:S01]  /*5a60*/  FADD.FTZ R13, -R101.reuse, R13 ;  /* 0x0000000d650d7221 */ /* 0x040fe20000010100 */
[----:B------:R-:W-:Y:S01]  /*5a70*/  FSETP.GE.FTZ.AND P2, PT, R104, RZ, PT ;  /* 0x000000ff6800720b */ /* 0x000fe20003f56000 */
[----:B------:R-:W-:Y:S01]  /*5a80*/  FADD.FTZ R12, -R101, R12 ;  /* 0x0000000c650c7221 */ /* 0x000fe20000010100 */
[----:B------:R-:W-:Y:S01]  /*5a90*/  FSEL R0, R0, R101, P0 ;  /* 0x0000006500007208 */ /* 0x000fe20000000000 */
[----:B------:R-:W-:Y:S01]  /*5aa0*/  FMUL.FTZ R5, R111, R5 ;  /* 0x000000056f057220 */ /* 0x000fe20000410000 */
[-C--:B------:R-:W-:Y:S01]  /*5ab0*/  FSEL R9, R13, R101.reuse, P1 ;  /* 0x000000650d097208 */ /* 0x080fe20000800000 */
[----:B------:R-:W-:Y:S01]  /*5ac0*/  FMUL.FTZ R109, R109, R8 ;  /* 0x000000086d6d7220 */ /* 0x000fe20000410000 */
[----:B------:R-:W-:Y:S01]  /*5ad0*/  FSETP.GE.FTZ.AND P1, PT, R66, RZ, PT ;  /* 0x000000ff4200720b */ /* 0x000fe20003f36000 */
[----:B------:R-:W-:Y:S01]  /*5ae0*/  FMUL.FTZ R107, R107, R0 ;  /* 0x000000006b6b7220 */ /* 0x000fe20000410000 */
[----:B------:R-:W-:Y:S01]  /*5af0*/  FSETP.GE.FTZ.AND P0, PT, R65, RZ, PT ;  /* 0x000000ff4100720b */ /* 0x000fe20003f16000 */
[----:B------:R-:W-:Y:S01]  /*5b00*/  FADD.FTZ R0, -R101, R16 ;  /* 0x0000001065007221 */ /* 0x000fe20000010100 */
[----:B------:R-:W-:Y:S01]  /*5b10*/  FSEL R12, R12, R101, P2 ;  /* 0x000000650c0c7208 */ /* 0x000fe20001000000 */
[----:B------:R-:W-:Y:S01]  /*5b20*/  FMUL.FTZ R9, R103, R9 ;  /* 0x0000000967097220 */ /* 0x000fe20000410000 */
[----:B------:R-:W-:Y:S01]  /*5b30*/  F2FP.F16.F32.PACK_AB R8, R5, R177 ;  /* 0x000000b10508723e */ /* 0x000fe200000000ff */
[----:B------:R-:W-:Y:S01]  /*5b40*/  FADD.FTZ R16, -R100, R6 ;  /* 0x0000000664107221 */ /* 0x000fe20000010100 */
[----:B------:R-:W-:Y:S01]  /*5b50*/  FSEL R0, R0, R101, P1 ;  /* 0x0000006500007208 */ /* 0x000fe20000800000 */
[----:B------:R-:W-:Y:S01]  /*5b60*/  FMUL.FTZ R104, R104, R12 ;  /* 0x0000000c68687220 */ /* 0x000fe20000410000 */
[----:B------:R-:W-:Y:S01]  /*5b70*/  PLOP3.LUT P1, PT, PT, PT, UP2, 0x80, 0x0 ;  /* 0x000000000000781c */ /* 0x000fe20003f2f028 */
[----:B------:R-:W-:Y:S01]  /*5b80*/  FADD.FTZ R13, -R100, R7 ;  /* 0x00000007640d7221 */ /* 0x000fe20000010100 */
[----:B------:R-:W-:Y:S01]  /*5b90*/  F2FP.F16.F32.PACK_AB R12, R107, R109 ;  /* 0x0000006d6b0c723e */ /* 0x000fe200000000ff */
[----:B------:R-:W-:Y:S01]  /*5ba0*/  FMUL.FTZ R66, R66, R0 ;  /* 0x0000000042427220 */ /* 0x000fe20000410000 */
[----:B------:R-:W-:Y:S01]  /*5bb0*/  F2FP.F16.F32.PACK_AB R9, R9, R104 ;  /* 0x000000680909723e */ /* 0x000fe200000000ff */
[----:B------:R-:W-:Y:S04]  /*5bc0*/  @P0 FADD.FTZ R101, -R101, R17 ;  /* 0x0000001165650221 */ /* 0x000fe80000010100 */
[----:B------:R-:W-:Y:S04]  /*5bd0*/  FMUL.FTZ R65, R65, R101 ;  /* 0x0000006541417220 */ /* 0x000fe80000410000 */
[----:B------:R-:W-:Y:S05]  /*5be0*/  @!P1 BRA `(.L_x_552) ;  /* 0x0000000000e49947 */ /* 0x000fea0003800000 */
[----:B------:R-:W1:Y:S01]  /*5bf0*/  LDC R7, c[0x0][0x240] ;  /* 0x00009000ff077b82 */ /* 0x000e620000000800 */
[----:B------:R-:W-:Y:S01]  /*5c00*/  UMOV UR13, 0xffffc000 ;  /* 0xffffc000000d7882 */ /* 0x000fe20000000000 */
[----:B------:R-:W-:Y:S04]  /*5c10*/  ULOP3.LUT UR12, UR8, 0x1, URZ, 0xc0, !UPT ;  /* 0x00000001080c7892 */ /* 0x000fe8000f8ec03f */
[----:B------:R-:W-:Y:S02]  /*5c20*/  UISETP.NE.U32.AND UP0, UPT, UR12, 0x1, UPT ;  /* 0x000000010c00788c */ /* 0x000fe4000bf05070 */
[----:B------:R-:W2:Y:S02]  /*5c30*/  LDC R17, c[0x0][0x244] ;  /* 0x00009100ff117b82 */ /* 0x000ea40000000800 */
[----:B------:R-:W-:Y:S03]  /*5c40*/  USEL UR12, UR13, 0x4000, !UP0 ;  /* 0x000040000d0c7887 */ /* 0x000fe6000c000000 */
[----:B------:R-:W-:Y:S02]  /*5c50*/  ULDC UR13, c[0x0][0x2d0] ;  /* 0x0000b400000d7ab9 */ /* 0x000fe40000000800 */
[----:B------:R-:W-:Y:S01]  /*5c60*/  ISETP.GE.AND P3, PT, R230, UR13, PT ;  /* 0x0000000de6007c0c */ /* 0x000fe2000bf66270 */
[----:B------:R-:W-:Y:S01]  /*5c70*/  VIADD R214, R214, UR12 ;  /* 0x0000000cd6d67c36 */ /* 0x000fe20008000000 */
[----:B------:R-:W-:Y:S01]  /*5c80*/  ISETP.GE.AND P2, PT, R229, UR13, PT ;  /* 0x0000000de5007c0c */ /* 0x000fe2000bf46270 */
[----:B------:R-:W-:Y:S02]  /*5c90*/  VIADD R217, R217, UR12 ;  /* 0x0000000cd9d97c36 */ /* 0x000fe40008000000 */
[----:B------:R-:W-:Y:S08]  /*5ca0*/  VIADD R199, R199, UR12 ;  /* 0x0000000cc7c77c36 */ /* 0x000ff00008000000 */
[----:B------:R3:W-:Y:S04]  /*5cb0*/  @P3 STS [R214], RZ ;  /* 0x000000ffd6003388 */ /* 0x0007e80000000800 */
[----:B------:R3:W-:Y:S01]  /*5cc0*/  @P3 STS [R214+0x4], RZ ;  /* 0x000004ffd6003388 */ /* 0x0007e20000000800 */
[----:B-1----:R-:W-:Y:S03]  /*5cd0*/  IMAD.U32 R3, R7, -0x40, RZ ;  /* 0xffffffc007037824 */ /* 0x002fe600078e00ff */
[----:B------:R3:W-:Y:S02]  /*5ce0*/  @P3 STS [R214+0x8], RZ ;  /* 0x000008ffd6003388 */ /* 0x0007e40000000800 */
[-C--:B------:R-:W-:Y:S02]  /*5cf0*/  LEA R2, P0, R3, R220.reuse, 0x1 ;  /* 0x000000dc03027211 */ /* 0x080fe400078008ff */
[----:B------:R3:W-:Y:S01]  /*5d00*/  @P3 STS [R214+0xc], RZ ;  /* 0x00000cffd6003388 */ /* 0x0007e20000000800 */
[----:B------:R-:W-:Y:S02]  /*5d10*/  LEA R0, P4, R7, R3, 0x5 ;  /* 0x0000000307007211 */ /* 0x000fe400078828ff */
[----:B------:R-:W-:Y:S02]  /*5d20*/  SHF.R.S32.HI R5, RZ, 0x1f, R3 ;  /* 0x0000001fff057819 */ /* 0x000fe40000011403 */
[----:B------:R-:W-:Y:S02]  /*5d30*/  LEA.HI.X.SX32 R3, R3, R221, 0x1, P0 ;  /* 0x000000dd03037211 */ /* 0x000fe400000f0eff */
[C---:B------:R-:W-:Y:S01]  /*5d40*/  @!P2 LEA R4, P0, R0.reuse, R220, 0x1 ;  /* 0x000000dc0004a211 */ /* 0x040fe200078008ff */
[----:B------:R-:W-:Y:S01]  /*5d50*/  IMAD.MOV.U32 R220, RZ, RZ, R2 ;  /* 0x000000ffffdc7224 */ /* 0x000fe200078e0002 */
[C---:B--2---:R-:W-:Y:S01]  /*5d60*/  LEA.HI.X R5, R7.reuse, R5, R17, 0x5, P4 ;  /* 0x0000000507057211 */ /* 0x044fe200020f2c11 */
[----:B------:R-:W-:Y:S01]  /*5d70*/  @!PT LDS RZ, [RZ] ;  /* 0x00000000fffff984 */ /* 0x000fe20000000800 */
[----:B------:R-:W-:Y:S01]  /*5d80*/  @!PT LDS RZ, [RZ] ;  /* 0x00000000fffff984 */ /* 0x000fe20000000800 */
[----:B------:R-:W-:Y:S01]  /*5d90*/  @!PT LDS RZ, [RZ] ;  /* 0x00000000fffff984 */ /* 0x000fe20000000800 */
[----:B------:R3:W-:Y:S01]  /*5da0*/  @!P3 LDGSTS.E.BYPASS.LTC128B.128 [R217], desc[UR6][R2.64] ;  /* 0x0000000002d9bfae */ /* 0x0007e2000b901d46 */
[C---:B------:R-:W-:Y:S02]  /*5db0*/  @!P3 LEA R6, P4, R7.reuse, R2, 0x6 ;  /* 0x000000020706b211 */ /* 0x040fe400078830ff */
        /* <DEDUP_REMOVED lines=28> */
.L_x_552:
[-C--:B---3--:R-:W-:Y:S01]  /*5f80*/  FSEL R3, R16, R100.reuse, P6 ;  /* 0x0000006410037208 */ /* 0x088fe20003000000 */
[C---:B------:R-:W-:Y:S01]  /*5f90*/  FADD.FTZ R0, -R100.reuse, R10 ;  /* 0x0000000a64007221 */ /* 0x040fe20000010100 */
[----:B------:R-:W-:Y:S01]  /*5fa0*/  FSEL R2, R13, R100, P5 ;  /* 0x000000640d027208 */ /* 0x000fe20002800000 */
[----:B------:R-:W-:Y:S01]  /*5fb0*/  FADD.FTZ R11, -R100, R11 ;  /* 0x0000000b640b7221 */ /* 0x000fe20000010100 */
[----:B------:R-:W-:Y:S01]  /*5fc0*/  FSETP.GE.FTZ.AND P0, PT, R110, RZ, PT ;  /* 0x000000ff6e00720b */ /* 0x000fe20003f16000 */
[----:B------:R-:W-:Y:S01]  /*5fd0*/  FMUL.FTZ R178, R178, R3 ;  /* 0x00000003b2b27220 */ /* 0x000fe20000410000 */
[----:B------:R-:W-:Y:S01]  /*5fe0*/  FSETP.GE.FTZ.AND P2, PT, R108, RZ, PT ;  /* 0x000000ff6c00720b */ /* 0x000fe20003f56000 */
[----:B------:R-:W-:Y:S01]  /*5ff0*/  FMUL.FTZ R3, R176, R2 ;  /* 0x00000002b0037220 */ /* 0x000fe20000410000 */
[----:B------:R-:W-:Y:S01]  /*6000*/  FSEL R0, R0, R100, P0 ;  /* 0x0000006400007208 */ /* 0x000fe20000000000 */
[C---:B------:R-:W-:Y:S01]  /*6010*/  FADD.FTZ R4, -R100.reuse, R14 ;  /* 0x0000000e64047221 */ /* 0x040fe20000010100 */
[----:B------:R-:W-:Y:S01]  /*6020*/  FSETP.GE.FTZ.AND P0, PT, R67, RZ, PT ;  /* 0x000000ff4300720b */ /* 0x000fe20003f16000 */
[----:B------:R-:W-:Y:S01]  /*6030*/  FADD.FTZ R15, -R100, R15 ;  /* 0x0000000f640f7221 */ /* 0x000fe20000010100 */
[----:B------:R-:W-:Y:S01]  /*6040*/  F2FP.F16.F32.PACK_AB R3, R3, R178 ;  /* 0x000000b20303723e */ /* 0x000fe200000000ff */
[----:B------:R-:W-:Y:S01]  /*6050*/  FMUL.FTZ R110, R110, R0 ;  /* 0x000000006e6e7220 */ /* 0x000fe20000410000 */
[----:B------:R-:W-:Y:S01]  /*6060*/  FSEL R2, R11, R100, P2 ;  /* 0x000000640b027208 */ /* 0x000fe20001000000 */
[----:B------:R-:W-:Y:S01]  /*6070*/  FADD.FTZ R0, -R100, R18 ;  /* 0x0000001264007221 */ /* 0x000fe20000010100 */
[----:B------:R-:W-:Y:S01]  /*6080*/  FSETP.GE.FTZ.AND P3, PT, R105, RZ, PT ;  /* 0x000000ff6900720b */ /* 0x000fe20003f76000 */
[----:B------:R1:W-:Y:S01]  /*6090*/  STS [R225+0x10400], R3 ;  /* 0x01040003e1007388 */ /* 0x0003e20000000800 */
[----:B------:R-:W-:Y:S01]  /*60a0*/  FSETP.GE.FTZ.AND P4, PT, R106, RZ, PT ;  /* 0x000000ff6a00720b */ /* 0x000fe20003f96000 */
[----:B------:R-:W-:Y:S01]  /*60b0*/  FMUL.FTZ R108, R108, R2 ;  /* 0x000000026c6c7220 */ /* 0x000fe20000410000 */
[-C--:B------:R-:W-:Y:S01]  /*60c0*/  FSEL R2, R15, R100.reuse, P3 ;  /* 0x000000640f027208 */ /* 0x080fe20001800000 */
[----:B------:R-:W-:Y:S01]  /*60d0*/  STS [R225+0x10000], R8 ;  /* 0x01000008e1007388 */ /* 0x000fe20000000800 */
[----:B------:R-:W-:Y:S01]  /*60e0*/  FSEL R4, R4, R100, P4 ;  /* 0x0000006404047208 */ /* 0x000fe20002000000 */
[----:B------:R-:W2:Y:S01]  /*60f0*/  LDC R101, c[0x0][0x270] ;  /* 0x00009c00ff657b82 */ /* 0x000ea20000000800 */
[----:B------:R-:W-:Y:S01]  /*6100*/  FSETP.GE.FTZ.AND P2, PT, R102, RZ, PT ;  /* 0x000000ff6600720b */ /* 0x000fe20003f56000 */
[----:B------:R-:W-:Y:S01]  /*6110*/  FMUL.FTZ R105, R105, R2 ;  /* 0x0000000269697220 */ /* 0x000fe20000410000 */
[----:B------:R-:W-:Y:S01]  /*6120*/  F2FP.F16.F32.PACK_AB R2, R108, R110 ;  /* 0x0000006e6c02723e */ /* 0x000fe200000000ff */
[----:B------:R-:W-:Y:S01]  /*6130*/  FMUL.FTZ R106, R106, R4 ;  /* 0x000000046a6a7220 */ /* 0x000fe20000410000 */
[----:B------:R-:W-:Y:S01]  /*6140*/  FSEL R0, R0, R100, P2 ;  /* 0x0000006400007208 */ /* 0x000fe20001000000 */
[----:B------:R-:W-:Y:S01]  /*6150*/  @P0 FADD.FTZ R100, -R100, R19 ;  /* 0x0000001364640221 */ /* 0x000fe20000010100 */
[----:B------:R-:W-:Y:S01]  /*6160*/  STS [R228+0x10000], R12 ;  /* 0x0100000ce4007388 */ /* 0x000fe20000000800 */
[----:B------:R-:W-:Y:S01]  /*6170*/  F2FP.F16.F32.PACK_AB R4, R65, R66 ;  /* 0x000000424104723e */ /* 0x000fe200000000ff */
[----:B------:R-:W-:Y:S01]  /*6180*/  ULDC UR12, c[0x0][0x2dc] ;  /* 0x0000b700000c7ab9 */ /* 0x000fe20000000800 */
[----:B------:R-:W-:Y:S01]  /*6190*/  FMUL.FTZ R67, R67, R100 ;  /* 0x0000006443437220 */ /* 0x000fe20000410000 */
[----:B------:R-:W-:Y:S01]  /*61a0*/  FMUL.FTZ R102, R102, R0 ;  /* 0x0000000066667220 */ /* 0x000fe20000410000 */
[----:B------:R-:W-:Y:S01]  /*61b0*/  F2FP.F16.F32.PACK_AB R0, R105, R106 ;  /* 0x0000006a6900723e */ /* 0x000fe200000000ff */
[----:B------:R2:W-:Y:S04]  /*61c0*/  STS [R228+0x10400], R2 ;  /* 0x01040002e4007388 */ /* 0x0005e80000000800 */
[----:B------:R-:W-:Y:S01]  /*61d0*/  STS [R226+0x10000], R9 ;  /* 0x01000009e2007388 */ /* 0x000fe20000000800 */
[----:B-1----:R-:W-:Y:S03]  /*61e0*/  F2FP.F16.F32.PACK_AB R3, R67, R102 ;  /* 0x000000664303723e */ /* 0x002fe600000000ff */
[----:B------:R1:W-:Y:S04]  /*61f0*/  STS [R226+0x10400], R0 ;  /* 0x01040000e2007388 */ /* 0x0003e80000000800 */
[----:B------:R-:W-:Y:S04]  /*6200*/  STS [R227+0x10000], R4 ;  /* 0x01000004e3007388 */ /* 0x000fe80000000800 */
[----:B------:R-:W-:Y:S01]  /*6210*/  STS [R227+0x10400], R3 ;  /* 0x01040003e3007388 */ /* 0x000fe20000000800 */
[----:B------:R-:W-:Y:S01]  /*6220*/  BAR.SYNC.DEFER_BLOCKING 0x0 ;  /* 0x0000000000007b1d */ /* 0x000fe20000010000 */
[----:B--2---:R-:W-:Y:S04]  /*6230*/  IMAD R2, R101, UR12, RZ ;  /* 0x0000000c65027c24 */ /* 0x004fe8000f8e02ff */
[----:B------:R-:W-:Y:S01]  /*6240*/  IMAD.U32 R2, R2, -0x40, RZ ;  /* 0xffffffc002027824 */ /* 0x000fe200078e00ff */
[----:B-1----:R-:W-:Y:S04]  /*6250*/  LEA R0, R211, UR4, 0x1 ;  /* 0x00000004d3007c11 */ /* 0x002fe8000f8e08ff */
        /* <DEDUP_REMOVED lines=55> */
[----:B------:R-:W-:Y:S02]  /*65d0*/  ULDC UR12, c[0x0][0x2d0] ;  /* 0x0000b400000c7ab9 */ /* 0x000fe40000000800 */
        /* <DEDUP_REMOVED lines=37> */
.L_x_553:
[----:B------:R-:W-:Y:S01]  /*6830*/  LDSM.16.M88.4 R64, [R206] ;  /* 0x00000000ce40783b */ /* 0x000fe20000000200 */
[----:B------:R-:W-:Y:S01]  /*6840*/  @UP2 UIADD3 UR13, UP0, UR10, -0x100, URZ ;  /* 0xffffff000a0d2890 */ /* 0x000fe2000ff1e03f */
[----:B---3--:R-:W-:Y:S01]  /*6850*/  IMAD.U32 R2, RZ, RZ, UR14 ;  /* 0x0000000eff027e24 */ /* 0x008fe2000f8e00ff */
[----:B------:R-:W-:Y:S01]  /*6860*/  UISETP.GT.AND UP1, UPT, UR8, UR44, UPT ;  /* 0x0000002c0800728c */ /* 0x000fe2000bf24270 */
[----:B------:R-:W1:Y:S01]  /*6870*/  LDSM.16.MT88.4 R16, [R0+0xc000] ;  /* 0x00c000000010783b */ /* 0x000e620000004200 */
[----:B------:R-:W-:Y:S02]  /*6880*/  @UP2 UIADD3.X UR12, UR11, -0x1, URZ, UP0, !UPT ;  /* 0xffffffff0b0c2890 */ /* 0x000fe400087fe43f */
[----:B------:R-:W-:Y:S01]  /*6890*/  LEA R2, P0, R2, R212, 0x2 ;  /* 0x000000d402027211 */ /* 0x000fe200078010ff */
[----:B------:R-:W2:Y:S01]  /*68a0*/  LDSM.16.M88.4 R60, [R206+0x1000] ;  /* 0x00100000ce3c783b */ /* 0x000ea20000000200 */
        /* <DEDUP_REMOVED lines=12> */
[----:B------:R-:W-:Y:S01]  /*6970*/  LDSM.16.MT88.4 R192, [R0+0xf000] ;  /* 0x00f0000000c0783b */ /* 0x000fe20000004200 */
        /* <DEDUP_REMOVED lines=13> */
[----:B------:R-:W-:Y:S05]  /*6a50*/  LDSM.16.M88.4 R108, [R209] ;  /* 0x00000000d16c783b */ /* 0x000fea0000000200 */
[-C--:B------:R-:W-:Y:S06]  /*6a60*/  HMMA.16816.F32 R52, R104, R180.reuse, R52 ;  /* 0x000000b46834723c */ /* 0x080fec0000001834 */
[C---:B------:R-:W-:Y:S06]  /*6a70*/  HMMA.16816.F32 R56, R176.reuse, R180, R56 ;  /* 0x000000b4b038723c */ /* 0x040fec0000001838 */
[-C--:B------:R-:W-:Y:S01]  /*6a80*/  HMMA.16816.F32 R60, R176, R182.reuse, R60 ;  /* 0x000000b6b03c723c */ /* 0x080fe2000000183c */
[----:B------:R-:W2:Y:S05]  /*6a90*/  LDSM.16.MT88.4 R176, [R0+0xd800] ;  /* 0x00d8000000b0783b */ /* 0x000eaa0000004200 */
[----:B------:R-:W-:Y:S01]  /*6aa0*/  HMMA.16816.F32 R64, R104, R182, R64 ;  /* 0x000000b66840723c */ /* 0x000fe20000001840 */
[----:B------:R-:W3:Y:S04]  /*6ab0*/  LDSM.16.M88.4 R104, [R209+0x1000] ;  /* 0x00100000d168783b */ /* 0x000ee80000000200 */
[----:B------:R4:W3:Y:S01]  /*6ac0*/  LDSM.16.MT88.4 R180, [R0+0xf800] ;  /* 0x00f8000000b4783b */ /* 0x0008e20000004200 */
[-C--:B------:R-:W-:Y:S06]  /*6ad0*/  HMMA.16816.F32 R4, R184, R188.reuse, R4 ;  /* 0x000000bcb804723c */ /* 0x080fec0000001804 */
[C---:B-1----:R-:W-:Y:S06]  /*6ae0*/  HMMA.16816.F32 R8, R100.reuse, R188, R8 ;  /* 0x000000bc6408723c */ /* 0x042fec0000001808 */
[-C--:B------:R-:W-:Y:S06]  /*6af0*/  HMMA.16816.F32 R12, R100, R190.reuse, R12 ;  /* 0x000000be640c723c */ /* 0x080fec000000180c */
[C---:B------:R-:W-:Y:S01]  /*6b00*/  HMMA.16816.F32 R16, R184.reuse, R190, R16 ;  /* 0x000000beb810723c */ /* 0x040fe20000001810 */
[----:B----4-:R-:W-:Y:S05]  /*6b10*/  IMAD.U32 R0, RZ, RZ, UR14 ;  /* 0x0000000eff007e24 */ /* 0x010fea000f8e00ff */
[-C--:B------:R-:W-:Y:S05]  /*6b20*/  HMMA.16816.F32 R52, R184, R192.reuse, R52 ;  /* 0x000000c0b834723c */ /* 0x080fea0000001834 */
[-C--:B------:R-:W-:Y:S01]  /*6b30*/  LEA.HI.X.SX32 R3, R0, R213.reuse, 0x2, P0 ;  /* 0x000000d500037211 */ /* 0x080fe200000f16ff */
[C---:B------:R-:W-:Y:S01]  /*6b40*/  HMMA.16816.F32 R56, R100.reuse, R192, R56 ;  /* 0x000000c06438723c */ /* 0x040fe20000001838 */
[----:B------:R-:W-:Y:S05]  /*6b50*/  IMAD.U32 R0, RZ, RZ, UR20 ;  /* 0x00000014ff007e24 */ /* 0x000fea000f8e00ff */
[-C--:B------:R-:W-:Y:S06]  /*6b60*/  HMMA.16816.F32 R60, R100, R194.reuse, R60 ;  /* 0x000000c2643c723c */ /* 0x080fec000000183c */
[----:B------:R-:W-:Y:S01]  /*6b70*/  HMMA.16816.F32 R64, R184, R194, R64 ;  /* 0x000000c2b840723c */ /* 0x000fe20000001840 */
[----:B------:R-:W-:Y:S04]  /*6b80*/  IMAD.U32 R102, RZ, RZ, UR43 ;  /* 0x0000002bff667e24 */ /* 0x000fe8000f8e00ff */
[----:B------:R-:W-:Y:S01]  /*6b90*/  @P1 IMAD.WIDE R100, R222, R252, UR10 ;  /* 0x0000000ade641e25 */ /* 0x000fe2000f8e02fc */
[-C--:B--2---:R-:W-:Y:S04]  /*6ba0*/  HMMA.16816.F32 R4, R108, R176.reuse, R4 ;  /* 0x000000b06c04723c */ /* 0x084fe80000001804 */
[----:B------:R-:W5:Y:S01]  /*6bb0*/  @P1 LDG.E R223, desc[UR6][R100.64] ;  /* 0x0000000664df1981 */ /* 0x000f62000c1e1900 */
[-C--:B------:R-:W-:Y:S01]  /*6bc0*/  LEA R102, P2, R102, R212.reuse, 0x2 ;  /* 0x000000d466667211 */ /* 0x080fe200078410ff */
[C---:B---3--:R-:W-:Y:S02]  /*6bd0*/  HMMA.16816.F32 R8, R104.reuse, R176, R8 ;  /* 0x000000b06808723c */ /* 0x048fe40000001808 */
[----:B------:R1:W5:Y:S04]  /*6be0*/  @P1 LDG.E R224, desc[UR6][R100.64+0x20] ;  /* 0x0000200664e01981 */ /* 0x000368000c1e1900 */
[-C--:B------:R-:W-:Y:S06]  /*6bf0*/  HMMA.16816.F32 R12, R104, R178.reuse, R12 ;  /* 0x000000b2680c723c */ /* 0x080fec000000180c */
[C---:B------:R-:W-:Y:S05]  /*6c00*/  HMMA.16816.F32 R16, R108.reuse, R178, R16 ;  /* 0x000000b26c10723c */ /* 0x040fea0000001810 */
[----:B------:R2:W-:Y:S01]  /*6c10*/  REDG.E.ADD.F32.FTZ.RN.STRONG.GPU desc[UR6][R212.64], R4 ;  /* 0x00000004d40079a6 */ /* 0x0005e2000c10f386 */
[-C--:B------:R-:W-:Y:S03]  /*6c20*/  HMMA.16816.F32 R52, R108, R180.reuse, R52 ;  /* 0x000000b46c34723c */ /* 0x080fe60000001834 */
[----:B------:R3:W-:Y:S03]  /*6c30*/  REDG.E.ADD.F32.FTZ.RN.STRONG.GPU desc[UR6][R2.64], R5 ;  /* 0x00000005020079a6 */ /* 0x0007e6000c10f386 */
[C---:B------:R-:W-:Y:S01]  /*6c40*/  HMMA.16816.F32 R56, R104.reuse, R180, R56 ;  /* 0x000000b46838723c */ /* 0x040fe20000001838 */
[----:B-1----:R-:W-:Y:S05]  /*6c50*/  IMAD.U32 R100, RZ, RZ, UR42 ;  /* 0x0000002aff647e24 */ /* 0x002fea000f8e00ff */
[-C--:B------:R-:W-:Y:S01]  /*6c60*/  HMMA.16816.F32 R60, R104, R182.reuse, R60 ;  /* 0x000000b6683c723c */ /* 0x080fe2000000183c */
[----:B------:R-:W-:Y:S04]  /*6c70*/  IMAD.U32 R101, RZ, RZ, UR43 ;  /* 0x0000002bff657e24 */ /* 0x000fe8000f8e00ff */
[-C--:B------:R-:W-:Y:S01]  /*6c80*/  LEA R100, P1, R100, R212.reuse, 0x2 ;  /* 0x000000d464647211 */ /* 0x080fe200078210ff */
[----:B------:R-:W-:Y:S01]  /*6c90*/  HMMA.16816.F32 R64, R108, R182, R64 ;  /* 0x000000b66c40723c */ /* 0x000fe20000001840 */
[----:B------:R-:W-:Y:S04]  /*6ca0*/  IMAD.U32 R104, RZ, RZ, UR20 ;  /* 0x00000014ff687e24 */ /* 0x000fe8000f8e00ff */
[-C--:B------:R-:W-:Y:S02]  /*6cb0*/  LEA.HI.X.SX32 R103, R101, R213.reuse, 0x2, P2 ;  /* 0x000000d565677211 */ /* 0x080fe400010f16ff */
[-C--:B------:R-:W-:Y:S01]  /*6cc0*/  LEA R104, P0, R104, R212.reuse, 0x2 ;  /* 0x000000d468687211 */ /* 0x080fe200078010ff */
[----:B--2---:R-:W-:Y:S03]  /*6cd0*/  IMAD.U32 R4, RZ, RZ, UR41 ;  /* 0x00000029ff047e24 */ /* 0x004fe6000f8e00ff */
[-C--:B------:R-:W-:Y:S01]  /*6ce0*/  LEA.HI.X.SX32 R105, R0, R213.reuse, 0x2, P0 ;  /* 0x000000d500697211 */ /* 0x080fe200000f16ff */
[----:B---3--:R-:W-:Y:S01]  /*6cf0*/  IMAD.U32 R5, RZ, RZ, UR42 ;  /* 0x0000002aff057e24 */ /* 0x008fe2000f8e00ff */
[-C--:B------:R-:W-:Y:S01]  /*6d00*/  LEA R4, P0, R4, R212.reuse, 0x2 ;  /* 0x000000d404047211 */ /* 0x080fe200078010ff */
[----:B------:R-:W-:Y:S02]  /*6d10*/  IMAD.U32 R0, RZ, RZ, UR41 ;  /* 0x00000029ff007e24 */ /* 0x000fe4000f8e00ff */
[----:B------:R1:W-:Y:S01]  /*6d20*/  REDG.E.ADD.F32.FTZ.RN.STRONG.GPU desc[UR6][R104.64], R6 ;  /* 0x00000006680079a6 */ /* 0x0003e2000c10f386 */
[-C--:B------:R-:W-:Y:S02]  /*6d30*/  LEA.HI.X.SX32 R101, R5, R213.reuse, 0x2, P1 ;  /* 0x000000d505657211 */ /* 0x080fe400008f16ff */
[-C--:B------:R-:W-:Y:S01]  /*6d40*/  LEA.HI.X.SX32 R5, R0, R213.reuse, 0x2, P0 ;  /* 0x000000d500057211 */ /* 0x080fe200000f16ff */
[----:B------:R2:W-:Y:S01]  /*6d50*/  REDG.E.ADD.F32.FTZ.RN.STRONG.GPU desc[UR6][R102.64], R7 ;  /* 0x00000007660079a6 */ /* 0x0005e2000c10f386 */
[----:B------:R-:W-:Y:S03]  /*6d60*/  IMAD.U32 R0, RZ, RZ, UR40 ;  /* 0x00000028ff007e24 */ /* 0x000fe6000f8e00ff */
[----:B------:R3:W-:Y:S04]  /*6d70*/  REDG.E.ADD.F32.FTZ.RN.STRONG.GPU desc[UR6][R100.64], R8 ;  /* 0x00000008640079a6 */ /* 0x0007e8000c10f386 */
[----:B------:R4:W-:Y:S01]  /*6d80*/  REDG.E.ADD.F32.FTZ.RN.STRONG.GPU desc[UR6][R4.64], R9 ;  /* 0x00000009040079a6 */ /* 0x0009e2000c10f386 */
[----:B-1----:R-:W-:Y:S02]  /*6d90*/  IMAD.U32 R6, RZ, RZ, UR33 ;  /* 0x00000021ff067e24 */ /* 0x002fe4000f8e00ff */
[----:B--2---:R-:W-:Y:S02]  /*6da0*/  IMAD.U32 R7, RZ, RZ, UR32 ;  /* 0x00000020ff077e24 */ /* 0x004fe4000f8e00ff */
[----:B---3--:R-:W-:Y:S02]  /*6db0*/  IMAD.U32 R8, RZ, RZ, UR39 ;  /* 0x00000027ff087e24 */ /* 0x008fe4000f8e00ff */
[----:B------:R-:W-:Y:S02]  /*6dc0*/  IMAD.U32 R100, RZ, RZ, UR33 ;  /* 0x00000021ff647e24 */ /* 0x000fe4000f8e00ff */
[----:B----4-:R-:W-:Y:S01]  /*6dd0*/  IMAD.U32 R5, RZ, RZ, UR40 ;  /* 0x00000028ff057e24 */ /* 0x010fe2000f8e00ff */
[-C--:B------:R-:W-:Y:S01]  /*6de0*/  LEA R4, P1, R0, R212.reuse, 0x2 ;  /* 0x000000d400047211 */ /* 0x080fe200078210ff */
[----:B------:R-:W-:Y:S01]  /*6df0*/  IMAD.U32 R0, RZ, RZ, UR39 ;  /* 0x00000027ff007e24 */ /* 0x000fe2000f8e00ff */
[-C--:B------:R-:W-:Y:S02]  /*6e00*/  LEA R8, P0, R8, R212.reuse, 0x2 ;  /* 0x000000d408087211 */ /* 0x080fe400078010ff */
[-C--:B------:R-:W-:Y:S02]  /*6e10*/  LEA.HI.X.SX32 R5, R5, R213.reuse, 0x2, P1 ;  /* 0x000000d505057211 */ /* 0x080fe400008f16ff */
[-C--:B------:R-:W-:Y:S01]  /*6e20*/  LEA.HI.X.SX32 R9, R0, R213.reuse, 0x2, P0 ;  /* 0x000000d500097211 */ /* 0x080fe200000f16ff */
[----:B------:R-:W-:Y:S01]  /*6e30*/  IMAD.U32 R0, RZ, RZ, UR32 ;  /* 0x00000020ff007e24 */ /* 0x000fe2000f8e00ff */
        /* <DEDUP_REMOVED lines=32> */
[----:B---3--:R-:W-:Y:S02]  /*7040*/  IMAD.U32 R10, RZ, RZ, UR37 ;  /* 0x00000025ff0a7e24 */ /* 0x008fe4000f8e00ff */
[----:B------:R-:W-:Y:S01]  /*7050*/  IMAD.U32 R12, RZ, RZ, UR25 ;  /* 0x00000019ff0c7e24 */ /* 0x000fe2000f8e00ff */
[----:B------:R3:W-:Y:S04]  /*7060*/  REDG.E.ADD.F32.FTZ.RN.STRONG.GPU desc[UR6][R4.64], R15 ;  /* 0x0000000f040079a6 */ /* 0x0007e8000c10f386 */
[----:B------:R-:W-:Y:S04]  /*7070*/  REDG.E.ADD.F32.FTZ.RN.STRONG.GPU desc[UR6][R212.64+0x100], R52 ;  /* 0x00010034d40079a6 */ /* 0x000fe8000c10f386 */
[----:B------:R-:W-:Y:S01]  /*7080*/  REDG.E.ADD.F32.FTZ.RN.STRONG.GPU desc[UR6][R2.64+0x100], R53 ;  /* 0x00010035020079a6 */ /* 0x000fe2000c10f386 */
[----:B-1----:R-:W-:Y:S01]  /*7090*/  MOV R8, UR28 ;  /* 0x0000001c00087c02 */ /* 0x002fe20008000f00 */
        /* <DEDUP_REMOVED lines=13> */
[----:B------:R2:W-:Y:S04]  /*7170*/  REDG.E.ADD.F32.FTZ.RN.STRONG.GPU desc[UR6][R6.64], R55 ;  /* 0x00000037060079a6 */ /* 0x0005e8000c10f386 */
        /* <DEDUP_REMOVED lines=9> */
[-C--:B------:R-:W-:Y:S01]  /*7210*/  LEA.HI.X.SX32 R9, R0, R213.reuse, 0x2, P1 ;  /* 0x000000d500097211 */ /* 0x080fe200008f16ff */
[----:B------:R-:W-:Y:S01]  /*7220*/  IMAD.U32 R0, RZ, RZ, UR35 ;  /* 0x00000023ff007e24 */ /* 0x000fe2000f8e00ff */
[-C--:B------:R-:W-:Y:S02]  /*7230*/  LEA.HI.X.SX32 R11, R4, R213.reuse, 0x2, P2 ;  /* 0x000000d5040b7211 */ /* 0x080fe400010f16ff */
[-C--:B------:R-:W-:Y:S02]  /*7240*/  LEA R4, P1, R7, R212.reuse, 0x2 ;  /* 0x000000d407047211 */ /* 0x080fe400078210ff */
[-C--:B------:R-:W-:Y:S01]  /*7250*/  LEA.HI.X.SX32 R7, R5, R213.reuse, 0x2, P0 ;  /* 0x000000d505077211 */ /* 0x080fe200000f16ff */
[----:B------:R1:W-:Y:S01]  /*7260*/  REDG.E.ADD.F32.FTZ.RN.STRONG.GPU desc[UR6][R10.64], R57 ;  /* 0x000000390a0079a6 */ /* 0x0003e2000c10f386 */
[-C--:B------:R-:W-:Y:S03]  /*7270*/  LEA.HI.X.SX32 R5, R12, R213.reuse, 0x2, P1 ;  /* 0x000000d50c057211 */ /* 0x080fe600008f16ff */
[----:B------:R2:W-:Y:S04]  /*7280*/  REDG.E.ADD.F32.FTZ.RN.STRONG.GPU desc[UR6][R8.64], R58 ;  /* 0x0000003a080079a6 */ /* 0x0005e8000c10f386 */
[----:B------:R3:W-:Y:S04]  /*7290*/  REDG.E.ADD.F32.FTZ.RN.STRONG.GPU desc[UR6][R6.64], R59 ;  /* 0x0000003b060079a6 */ /* 0x0007e8000c10f386 */
[----:B------:R-:W-:Y:S04]  /*72a0*/  REDG.E.ADD.F32.FTZ.RN.STRONG.GPU desc[UR6][R212.64+0x180], R64 ;  /* 0x00018040d40079a6 */ /* 0x000fe8000c10f386 */
[----:B------:R4:W-:Y:S04]  /*72b0*/  REDG.E.ADD.F32.FTZ.RN.STRONG.GPU desc[UR6][R2.64+0x180], R65 ;  /* 0x00018041020079a6 */ /* 0x0009e8000c10f386 */
[----:B------:R4:W-:Y:S04]  /*72c0*/  REDG.E.ADD.F32.FTZ.RN.STRONG.GPU desc[UR6][R4.64], R66 ;  /* 0x00000042040079a6 */ /* 0x0009e8000c10f386 */
[----:B------:R-:W-:Y:S01]  /*72d0*/  LDSM.16.MT88.4 R12, [R198+0x10000] ;  /* 0x01000000c60c783b */ /* 0x000fe20000004200 */
[----:B-1----:R-:W-:Y:S03]  /*72e0*/  MOV R10, UR24 ;  /* 0x00000018000a7c02 */ /* 0x002fe60008000f00 */
[----:B------:R-:W-:Y:S01]  /*72f0*/  LDSM.16.MT88.4 R56, [R196+0x800] ;  /* 0x00080000c438783b */ /* 0x000fe20000004200 */
[----:B--2---:R-:W-:Y:S01]  /*7300*/  IMAD.U32 R8, RZ, RZ, UR23 ;  /* 0x00000017ff087e24 */ /* 0x004fe2000f8e00ff */
        /* <DEDUP_REMOVED lines=8> */
[----:B------:R-:W-:Y:S01]  /*7390*/  REDG.E.ADD.F32.FTZ.RN.STRONG.GPU desc[UR6][R10.64], R67 ;  /* 0x000000430a0079a6 */ /* 0x000fe2000c10f386 */
[----:B----4-:R-:W-:Y:S02]  /*73a0*/  IMAD.U32 R3, RZ, RZ, UR21 ;  /* 0x00000015ff037e24 */ /* 0x010fe4000f8e00ff */
[----:B------:R-:W-:Y:S01]  /*73b0*/  IMAD.U32 R2, RZ, RZ, UR35 ;  /* 0x00000023ff027e24 */ /* 0x000fe2000f8e00ff */
[----:B------:R-:W-:Y:S01]  /*73c0*/  REDG.E.ADD.F32.FTZ.RN.STRONG.GPU desc[UR6][R8.64], R60 ;  /* 0x0000003c080079a6 */ /* 0x000fe2000c10f386 */
[----:B------:R-:W-:Y:S02]  /*73d0*/  IMAD.U32 R4, RZ, RZ, UR21 ;  /* 0x00000015ff047e24 */ /* 0x000fe4000f8e00ff */
[----:B------:R-:W-:Y:S01]  /*73e0*/  IMAD.U32 R5, RZ, RZ, UR22 ;  /* 0x00000016ff057e24 */ /* 0x000fe2000f8e00ff */
[-C--:B------:R-:W-:Y:S01]  /*73f0*/  LEA R2, P0, R2, R212.reuse, 0x2 ;  /* 0x000000d402027211 */ /* 0x080fe200078010ff */
[----:B------:R-:W-:Y:S01]  /*7400*/  LDSM.16.MT88.4 R8, [R196] ;  /* 0x00000000c408783b */ /* 0x000fe20000004200 */
[----:B------:R-:W-:Y:S02]  /*7410*/  LEA R4, P1, R4, R212, 0x2 ;  /* 0x000000d404047211 */ /* 0x000fe400078210ff */
[-C--:B------:R-:W-:Y:S01]  /*7420*/  LEA.HI.X.SX32 R7, R5, R213.reuse, 0x2, P2 ;  /* 0x000000d505077211 */ /* 0x080fe200010f16ff */
[----:B------:R-:W-:Y:S01]  /*7430*/  LDSM.16.MT88.4 R64, [R198+0x10800] ;  /* 0x01080000c640783b */ /* 0x000fe20000004200 */
[-C--:B------:R-:W-:Y:S02]  /*7440*/  LEA.HI.X.SX32 R5, R3, R213.reuse, 0x2, P1 ;  /* 0x000000d503057211 */ /* 0x080fe400008f16ff */
[----:B------:R-:W-:Y:S01]  /*7450*/  LEA.HI.X.SX32 R3, R0, R213, 0x2, P0 ;  /* 0x000000d500037211 */ /* 0x000fe200000f16ff */
[----:B------:R-:W-:Y:S01]  /*7460*/  REDG.E.ADD.F32.FTZ.RN.STRONG.GPU desc[UR6][R6.64], R61 ;  /* 0x0000003d060079a6 */ /* 0x000fe2000c10f386 */
[----:B------:R-:W-:Y:S01]  /*7470*/  PLOP3.LUT P1, PT, PT, PT, UP0, 0x80, 0x0 ;  /* 0x000000000000781c */ /* 0x000fe20003f2f008 */
[C---:B------:R-:W-:Y:S01]  /*7480*/  VIADD R0, R196.reuse, 0xffffc000 ;  /* 0xffffc000c4007836 */ /* 0x040fe20000000000 */
[----:B------:R-:W-:Y:S01]  /*7490*/  PLOP3.LUT P0, PT, PT, PT, UP1, 0x80, 0x0 ;  /* 0x000000000000781c */ /* 0x000fe20003f0f018 */
[----:B------:R-:W-:Y:S01]  /*74a0*/  REDG.E.ADD.F32.FTZ.RN.STRONG.GPU desc[UR6][R4.64], R62 ;  /* 0x0000003e040079a6 */ /* 0x000fe2000c10f386 */
[----:B------:R-:W-:Y:S03]  /*74b0*/  @UP2 UIADD3 UR16, UP0, UR16, -0x100, URZ ;  /* 0xffffff0010102890 */ /* 0x000fe6000ff1e03f */
[----:B------:R-:W-:Y:S01]  /*74c0*/  REDG.E.ADD.F32.FTZ.RN.STRONG.GPU desc[UR6][R2.64], R63 ;  /* 0x0000003f020079a6 */ /* 0x000fe2000c10f386 */
[----:B------:R-:W-:Y:S03]  /*74d0*/  @UP2 UIADD3.X UR15, UR15, -0x1, URZ, UP0, !UPT ;  /* 0xffffffff0f0f2890 */ /* 0x000fe600087fe43f */
[----:B------:R-:W1:Y:S02]  /*74e0*/  LDSM.16.MT88.4 R4, [R197+0x10000] ;  /* 0x01000000c504783b */ /* 0x000e640000004200 */
[----:B------:R-:W-:Y:S02]  /*74f0*/  @P1 VIADD R0, R196, 0x4000 ;  /* 0x00004000c4001836 */ /* 0x000fe40000000000 */
        /* <DEDUP_REMOVED lines=12> */
[----:B------:R-:W2:Y:S01]  /*75c0*/  LDSM.16.MT88.4 R16, [R196+0x3000] ;  /* 0x00300000c410783b */ /* 0x000ea20000004200 */
[-C--:B------:R-:W-:Y:S06]  /*75d0*/  HMMA.16816.F32 R68, R52, R56.reuse, R68 ;  /* 0x000000383444723c */ /* 0x080fec0000001844 */
[C---:B------:R-:W-:Y:S06]  /*75e0*/  HMMA.16816.F32 R72, R64.reuse, R56, R72 ;  /* 0x000000384048723c */ /* 0x040fec0000001848 */
[-C--:B------:R-:W-:Y:S06]  /*75f0*/  HMMA.16816.F32 R76, R64, R58.reuse, R76 ;  /* 0x0000003a404c723c */ /* 0x080fec000000184c */
[C---:B------:R-:W-:Y:S01]  /*7600*/  HMMA.16816.F32 R80, R52.reuse, R58, R80 ;  /* 0x0000003a3450723c */ /* 0x040fe20000001850 */
[----:B------:R-:W-:Y:S05]  /*7610*/  LDSM.16.MT88.4 R56, [R196+0x1800] ;  /* 0x00180000c438783b */ /* 0x000fea0000004200 */
[-C--:B------:R-:W-:Y:S06]  /*7620*/  HMMA.16816.F32 R84, R52, R100.reuse, R84 ;  /* 0x000000643454723c */ /* 0x080fec0000001854 */
[C---:B------:R-:W-:Y:S06]  /*7630*/  HMMA.16816.F32 R88, R64.reuse, R100, R88 ;  /* 0x000000644058723c */ /* 0x040fec0000001858 */
[-C--:B------:R-:W-:Y:S01]  /*7640*/  HMMA.16816.F32 R92, R64, R102.reuse, R92 ;  /* 0x00000066405c723c */ /* 0x080fe2000000185c */
[----:B------:R3:W-:Y:S05]  /*7650*/  LDSM.16.MT88.4 R64, [R196+0x3800] ;  /* 0x00380000c440783b */ /* 0x0007ea0000004200 */
[----:B------:R-:W-:Y:S01]  /*7660*/  HMMA.16816.F32 R96, R52, R102, R96 ;  /* 0x000000663460723c */ /* 0x000fe20000001860 */
[----:B------:R-:W4:Y:S05]  /*7670*/  LDSM.16.MT88.4 R52, [R197+0x11800] ;  /* 0x01180000c534783b */ /* 0x000f2a0000004200 */
[-C--:B-1----:R-:W-:Y:S06]  /*7680*/  HMMA.16816.F32 R68, R4, R8.reuse, R68 ;  /* 0x000000080444723c */ /* 0x082fec0000001844 */
[C---:B------:R-:W-:Y:S06]  /*7690*/  HMMA.16816.F32 R72, R12.reuse, R8, R72 ;  /* 0x000000080c48723c */ /* 0x040fec0000001848 */
[-C--:B------:R-:W-:Y:S05]  /*76a0*/  HMMA.16816.F32 R76, R12, R10.reuse, R76 ;  /* 0x0000000a0c4c723c */ /* 0x080fea000000184c */
[----:B---3--:R-:W-:Y:S01]  /*76b0*/  IMAD.MOV.U32 R196, RZ, RZ, R0 ;  /* 0x000000ffffc47224 */ /* 0x008fe200078e0000 */
[C---:B------:R-:W-:Y:S06]  /*76c0*/  HMMA.16816.F32 R80, R4.reuse, R10, R80 ;  /* 0x0000000a0450723c */ /* 0x040fec0000001850 */
[-C--:B--2---:R-:W-:Y:S06]  /*76d0*/  HMMA.16816.F32 R84, R4, R16.reuse, R84 ;  /* 0x000000100454723c */ /* 0x084fec0000001854 */
[C---:B------:R-:W-:Y:S06]  /*76e0*/  HMMA.16816.F32 R88, R12.reuse, R16, R88 ;  /* 0x000000100c58723c */ /* 0x040fec0000001858 */
[-C--:B------:R-:W-:Y:S06]  /*76f0*/  HMMA.16816.F32 R92, R12, R18.reuse, R92 ;  /* 0x000000120c5c723c */ /* 0x080fec000000185c */
[----:B------:R-:W-:Y:S06]  /*7700*/  HMMA.16816.F32 R96, R4, R18, R96 ;  /* 0x000000120460723c */ /* 0x000fec0000001860 */
        /* <DEDUP_REMOVED lines=69> */
[----:B------:R1:W-:Y:S01]  /*7b60*/  STS [R246], R30 ;  /* 0x0000001ef6007388 */ /* 0x0003e20000000800 */
[----:B------:R-:W-:Y:S01]  /*7b70*/  F2FP.F16.F32.PACK_AB R23, R23, R78 ;  /* 0x0000004e1717723e */ /* 0x000fe200000000ff */
[----:B------:R-:W-:Y:S01]  /*7b80*/  FMUL.FTZ R9, R31, UR8 ;  /* 0x000000081f097c20 */ /* 0x000fe20008410000 */
[----:B------:R-:W-:Y:S01]  /*7b90*/  F2FP.F16.F32.PACK_AB R22, R22, R84 ;  /* 0x000000541616723e */ /* 0x000fe200000000ff */
[----:B------:R1:W-:Y:S01]  /*7ba0*/  STS [R246+0x400], R29 ;  /* 0x0004001df6007388 */ /* 0x0003e20000000800 */
        /* <DEDUP_REMOVED lines=59> */
[----:B------:R-:W-:-:S03]  /*7f60*/  @UP0 UIMAD UR5, UR5, UR11, URZ ;  /* 0x0000000b050502a4 */ /* 0x000fc6000f8e023f */
[----:B------:R1:W-:Y:S01]  /*7f70*/  STS [R246+0x4400], R15 ;  /* 0x0044000ff6007388 */ /* 0x0003e20000000800 */
[----:B------:R-:W-:Y:S01]  /*7f80*/  @UP0 UIADD3 UR19, UR13, UR5, URZ ;  /* 0x000000050d130290 */ /* 0x000fe2000fffe03f */
[----:B------:R-:W-:Y:S02]  /*7f90*/  @UP0 UMOV UR18, UR12 ;  /* 0x0000000c00120c82 */ /* 0x000fe40008000000 */
        /* <DEDUP_REMOVED lines=30> */
.L_x_555:
[----:B------:R-:W-:Y:S01]  /*8180*/  R2UR UR5, R249 ;  /* 0x00000000f90572ca */ /* 0x000fe200000e0000 */
[----:B------:R-:W-:Y:S01]  /*8190*/  @UP0 ULDC.64 UR12, c[0x0][0x458] ;  /* 0x00011600000c0ab9 */ /* 0x000fe20000000a00 */
[----:B-1----:R-:W-:-:S11]  /*81a0*/  LEA R0, R250, UR4, 0x1 ;  /* 0x00000004fa007c11 */ /* 0x002fd6000f8e08ff */
[----:B------:R-:W-:-:S04]  /*81b0*/  @UP0 UIADD3 UR5, UR61, UR5, URZ ;  /* 0x000000053d050290 */ /* 0x000fc8000fffe03f */
[----:B------:R-:W-:Y:S02]  /*81c0*/  @UP0 UIMAD.WIDE.U32 UR14, UR5, UR12, URZ ;  /* 0x0000000c050e02a5 */ /* 0x000fe4000f8e003f */
[----:B------:R-:W-:-:S04]  /*81d0*/  @UP0 UIMAD UR5, UR5, UR13, URZ ;  /* 0x0000000d050502a4 */ /* 0x000fc8000f8e023f */
[----:B------:R-:W-:Y:S01]  /*81e0*/  @UP0 UIADD3 UR15, UR15, UR5, URZ ;  /* 0x000000050f0f0290 */ /* 0x000fe2000fffe03f */
[----:B------:R-:W-:Y:S11]  /*81f0*/  @P0 BRA `(.L_x_556) ;  /* 0x0000000000380947 */ /* 0x000ff60003800000 */
        /* <DEDUP_REMOVED lines=8> */
[----:B-1----:R-:W-:Y:S01]  /*8280*/  USHF.R.S32.HI UR20, URZ, 0x1f, UR8 ;  /* 0x0000001f3f147899 */ /* 0x002fe20008011408 */
[----:B------:R-:W1:Y:S03]  /*8290*/  S2UR UR8, SR_CTAID.Y ;  /* 0x00000000000879c3 */ /* 0x000e660000002600 */
[----:B------:R-:W-:-:S04]  /*82a0*/  UIMAD UR5, UR20, UR16, URZ ;  /* 0x00000010140572a4 */ /* 0x000fc8000f8e023f */
[----:B-1----:R-:W-:Y:S02]  /*82b0*/  UIMAD UR5, UR8, UR17, UR5 ;  /* 0x00000011080572a4 */ /* 0x002fe4000f8e0205 */
[----:B------:R-:W-:-:S04]  /*82c0*/  UIMAD.WIDE.U32 UR14, UR8, UR16, UR14 ;  /* 0x00000010080e72a5 */ /* 0x000fc8000f8e000e */
[----:B------:R-:W-:-:S12]  /*82d0*/  UIADD3 UR15, UR15, UR5, URZ ;  /* 0x000000050f0f7290 */ /* 0x000fd8000fffe03f */
.L_x_556:
[----:B------:R-:W1:Y:S08]  /*82e0*/  S2UR UR16, SR_CTAID.Z ;  /* 0x00000000001079c3 */ /* 0x000e700000002700 */
[----:B------:R-:W-:Y:S01]  /*82f0*/  BAR.SYNC.DEFER_BLOCKING 0x0 ;  /* 0x0000000000007b1d */ /* 0x000fe20000010000 */
[----:B------:R-:W-:Y:S01]  /*8300*/  R2UR UR17, R243 ;  /* 0x00000000f31172ca */ /* 0x000fe200000e0000 */
[----:B------:R-:W-:Y:S01]  /*8310*/  USHF.R.S32.HI UR5, URZ, 0x1f, UR47 ;  /* 0x0000001f3f057899 */ /* 0x000fe2000801142f */
[--C-:B------:R-:W-:Y:S01]  /*8320*/  SHF.R.S32.HI R3, RZ, 0x1f, R230.reuse ;  /* 0x0000001fff037819 */ /* 0x100fe200000114e6 */
[----:B------:R-:W-:Y:S01]  /*8330*/  IMAD.U32 R4, RZ, RZ, UR10 ;  /* 0x0000000aff047e24 */ /* 0x000fe2000f8e00ff */
[----:B------:R-:W-:Y:S01]  /*8340*/  IADD3 R7, R242, 0x20, RZ ;  /* 0x00000020f2077810 */ /* 0x000fe20007ffe0ff */
[----:B------:R-:W-:Y:S01]  /*8350*/  UIMAD UR8, UR5, UR10, URZ ;  /* 0x0000000a050872a4 */ /* 0x000fe2000f8e023f */
[----:B------:R-:W-:Y:S01]  /*8360*/  IMAD.MOV.U32 R2, RZ, RZ, R230 ;  /* 0x000000ffff027224 */ /* 0x000fe200078e00e6 */
[----:B------:R-:W-:Y:S01]  /*8370*/  BSSY B0, `(.L_x_557) ;  /* 0x0000027000007945 */ /* 0x000fe20003800000 */
[----:B------:R-:W-:Y:S01]  /*8380*/  SHF.R.S32.HI R36, RZ, 0x1f, R242 ;  /* 0x0000001fff247819 */ /* 0x000fe200000114f2 */
[----:B------:R-:W-:Y:S01]  /*8390*/  UIMAD UR8, UR47, UR11, UR8 ;  /* 0x0000000b2f0872a4 */ /* 0x000fe2000f8e0208 */
[----:B------:R-:W-:-:S03]  /*83a0*/  IMAD.WIDE.U32 R4, R4, UR47, R2 ;  /* 0x0000002f04047c25 */ /* 0x000fc6000f8e0002 */
[----:B------:R-:W-:Y:S02]  /*83b0*/  UIMAD UR9, UR17, -0x40, UR9 ;  /* 0xffffffc0110978a4 */ /* 0x000fe4000f8e0209 */
[----:B------:R-:W-:Y:S01]  /*83c0*/  IMAD.U32 R6, RZ, RZ, UR8 ;  /* 0x00000008ff067e24 */ /* 0x000fe2000f8e00ff */
[----:B------:R-:W-:-:S03]  /*83d0*/  IADD3 R4, P0, R4, UR18, RZ ;  /* 0x0000001204047c10 */ /* 0x000fc6000ff1e0ff */
[----:B------:R-:W-:Y:S02]  /*83e0*/  ISETP.GE.AND P3, PT, R242, UR9, PT ;  /* 0x00000009f2007c0c */ /* 0x000fe4000bf66270 */
[----:B------:R-:W-:Y:S01]  /*83f0*/  IADD3.X R5, R5, UR19, R6, P0, !PT ;  /* 0x0000001305057c10 */ /* 0x000fe200087fe406 */
[----:B-1----:R-:W-:Y:S01]  /*8400*/  USHF.R.S32.HI UR20, URZ, 0x1f, UR16 ;  /* 0x0000001f3f147899 */ /* 0x002fe20008011410 */
[----:B------:R1:W2:Y:S01]  /*8410*/  LDS.128 R24, [R0+0xd000] ;  /* 0x00d0000000187984 */ /* 0x0002a20000000c00 */
[----:B------:R-:W-:Y:S01]  /*8420*/  ISETP.GE.AND P2, PT, R7, UR9, PT ;  /* 0x0000000907007c0c */ /* 0x000fe2000bf46270 */
[----:B------:R-:W-:Y:S02]  /*8430*/  ULDC.64 UR16, c[0x0][0x468] ;  /* 0x00011a0000107ab9 */ /* 0x000fe40000000a00 */
[----:B------:R1:W3:Y:S01]  /*8440*/  LDS.128 R20, [R0+0xf000] ;  /* 0x00f0000000147984 */ /* 0x0002e20000000c00 */
[----:B------:R-:W-:Y:S01]  /*8450*/  UIMAD UR8, UR20, UR16, URZ ;  /* 0x00000010140872a4 */ /* 0x000fe2000f8e023f */
[----:B------:R-:W-:-:S02]  /*8460*/  IMAD.U32 R6, RZ, RZ, UR16 ;  /* 0x00000010ff067e24 */ /* 0x000fc4000f8e00ff */
[----:B------:R1:W4:Y:S02]  /*8470*/  LDS.128 R32, [R0+0x11000] ;  /* 0x0110000000207984 */ /* 0x0003240000000c00 */
[----:B------:R-:W1:Y:S02]  /*8480*/  S2UR UR20, SR_CTAID.Z ;  /* 0x00000000001479c3 */ /* 0x000e640000002700 */
[----:B------:R2:W2:Y:S01]  /*8490*/  LDS.128 R28, [R0+0x13000] ;  /* 0x01300000001c7984 */ /* 0x0004a20000000c00 */
[----:B-1----:R-:W-:Y:S01]  /*84a0*/  UIMAD UR17, UR20, UR17, UR8 ;  /* 0x00000011141172a4 */ /* 0x002fe2000f8e0208 */
[----:B------:R-:W-:-:S05]  /*84b0*/  IMAD.WIDE.U32 R4, R6, UR20, R4 ;  /* 0x0000001406047c25 */ /* 0x000fca000f8e0004 */
[----:B------:R-:W-:Y:S01]  /*84c0*/  IADD3 R10, R5, UR17, RZ ;  /* 0x00000011050a7c10 */ /* 0x000fe2000fffe0ff */
[----:B------:R-:W-:Y:S06]  /*84d0*/  @P3 BRA `(.L_x_558) ;  /* 0x0000000000403947 */ /* 0x000fec0003800000 */
[----:B------:R-:W-:Y:S01]  /*84e0*/  ULDC UR8, c[0x0][0x2d0] ;  /* 0x0000b40000087ab9 */ /* 0x000fe20000000800 */
[----:B------:R-:W1:Y:S01]  /*84f0*/  LDS.128 R16, [R0+0xe000] ;  /* 0x00e0000000107984 */ /* 0x000e620000000c00 */
        /* <DEDUP_REMOVED lines=12> */
[----:B-1----:R1:W-:Y:S04]  /*85c0*/  @!P0 STG.E.128 desc[UR6][R6.64+0x80], R16 ;  /* 0x0000801006008986 */ /* 0x0023e8000c101d06 */
[----:B---3--:R1:W-:Y:S02]  /*85d0*/  @!P1 STG.E.128 desc[UR6][R6.64], R12 ;  /* 0x0000000c06009986 */ /* 0x0083e4000c101d06 */
.L_x_558:
[----:B------:R-:W-:Y:S05]  /*85e0*/  BSYNC B0 ;  /* 0x0000000000007941 */ /* 0x000fea0003800000 */
.L_x_557:
        /* <DEDUP_REMOVED lines=16> */
[----:B--2---:R1:W-:Y:S04]  /*86f0*/  @!P1 STG.E.128 desc[UR6][R4.64], R24 ;  /* 0x0000001804009986 */ /* 0x0043e8000c101d06 */
[----:B---3--:R1:W-:Y:S02]  /*8700*/  @!P0 STG.E.128 desc[UR6][R4.64+0x80], R20 ;  /* 0x0000801404008986 */ /* 0x0083e4000c101d06 */
.L_x_560:
[----:B------:R-:W-:Y:S05]  /*8710*/  BSYNC B0 ;  /* 0x0000000000007941 */ /* 0x000fea0003800000 */
.L_x_559:
[----:B------:R-:W2:Y:S01]  /*8720*/  S2UR UR8, SR_CTAID.Z ;  /* 0x00000000000879c3 */ /* 0x000ea20000002700 */
[----:B-1----:R-:W-:Y:S01]  /*8730*/  IMAD.U32 R4, RZ, RZ, UR12 ;  /* 0x0000000cff047e24 */ /* 0x002fe2000f8e00ff */
[----:B------:R-:W-:Y:S01]  /*8740*/  UIMAD UR5, UR5, UR12, URZ ;  /* 0x0000000c050572a4 */ /* 0x000fe2000f8e023f */
[----:B------:R-:W1:Y:S01]  /*8750*/  LDS.128 R16, [R0+0x10000] ;  /* 0x0100000000107984 */ /* 0x000e620000000c00 */
[----:B------:R-:W-:Y:S01]  /*8760*/  BSSY B0, `(.L_x_561) ;  /* 0x000001e000007945 */ /* 0x000fe20003800000 */
[----:B------:R-:W-:Y:S01]  /*8770*/  IMAD.WIDE.U32 R2, R4, UR47, R2 ;  /* 0x0000002f04027c25 */ /* 0x000fe2000f8e0002 */
[----:B------:R-:W-:Y:S01]  /*8780*/  UIMAD UR47, UR47, UR13, UR5 ;  /* 0x0000000d2f2f72a4 */ /* 0x000fe2000f8e0205 */
[----:B------:R3:W1:Y:S01]  /*8790*/  LDS.128 R12, [R0+0x12000] ;  /* 0x01200000000c7984 */ /* 0x0006620000000c00 */
[----:B------:R-:W4:Y:S01]  /*87a0*/  S2UR UR10, SR_CTAID.Z ;  /* 0x00000000000a79c3 */ /* 0x000f220000002700 */
[----:B------:R-:W-:Y:S01]  /*87b0*/  IADD3 R2, P0, R2, UR14, RZ ;  /* 0x0000000e02027c10 */ /* 0x000fe2000ff1e0ff */
[----:B--2---:R-:W-:-:S03]  /*87c0*/  USHF.R.S32.HI UR11, URZ, 0x1f, UR8 ;  /* 0x0000001f3f0b7899 */ /* 0x004fc60008011408 */
[----:B------:R-:W-:Y:S02]  /*87d0*/  ULDC.64 UR8, c[0x0][0x470] ;  /* 0x00011c0000087ab9 */ /* 0x000fe40000000a00 */
[----:B------:R-:W-:Y:S01]  /*87e0*/  UIMAD UR5, UR11, UR8, URZ ;  /* 0x000000080b0572a4 */ /* 0x000fe2000f8e023f */
[----:B---3--:R-:W-:-:S03]  /*87f0*/  IMAD.U32 R0, RZ, RZ, UR47 ;  /* 0x0000002fff007e24 */ /* 0x008fc6000f8e00ff */
[----:B----4-:R-:W-:Y:S02]  /*8800*/  UIMAD UR9, UR10, UR9, UR5 ;  /* 0x000000090a0972a4 */ /* 0x010fe4000f8e0205 */
[----:B------:R-:W-:Y:S02]  /*8810*/  IADD3.X R3, R3, UR15, R0, P0, !PT ;  /* 0x0000000f03037c10 */ /* 0x000fe400087fe400 */
[----:B------:R-:W-:-:S05]  /*8820*/  MOV R0, UR8 ;  /* 0x0000000800007c02 */ /* 0x000fca0008000f00 */
[----:B------:R-:W-:-:S05]  /*8830*/  IMAD.WIDE.U32 R2, R0, UR10, R2 ;  /* 0x0000000a00027c25 */ /* 0x000fca000f8e0002 */
[----:B------:R-:W-:Y:S01]  /*8840*/  IADD3 R8, R3, UR9, RZ ;  /* 0x0000000903087c10 */ /* 0x000fe2000fffe0ff */
[----:B-1----:R-:W-:Y:S06]  /*8850*/  @P3 BRA `(.L_x_562) ;  /* 0x0000000000383947 */ /* 0x002fec0003800000 */
        /* <DEDUP_REMOVED lines=14> */
.L_x_562:
[----:B------:R-:W-:Y:S05]  /*8940*/  BSYNC B0 ;  /* 0x0000000000007941 */ /* 0x000fea0003800000 */
.L_x_561:
        /* <DEDUP_REMOVED lines=14> */
[----:B------:R2:W-:Y:S04]  /*8a30*/  @!P1 STG.E.128 desc[UR6][R2.64], R32 ;  /* 0x0000002002009986 */ /* 0x0005e8000c101d06 */
[----:B------:R2:W-:Y:S02]  /*8a40*/  @!P0 STG.E.128 desc[UR6][R2.64+0x80], R28 ;  /* 0x0000801c02008986 */ /* 0x0005e4000c101d06 */
.L_x_533:
[----:B------:R-:W-:Y:S05]  /*8a50*/  BSYNC B1 ;  /* 0x0000000000017941 */ /* 0x000fea0003800000 */
.L_x_519:
[----:B------:R-:W-:Y:S01]  /*8a60*/  R2UR UR8, R243 ;  /* 0x00000000f30872ca */ /* 0x000fe200000e0000 */
[----:B------:R-:W-:Y:S01]  /*8a70*/  ULDC UR5, c[0x0][0xc] ;  /* 0x0000030000057ab9 */ /* 0x000fe20000000800 */
[----:B------:R-:W-:-:S11]  /*8a80*/  R2UR UR9, R251 ;  /* 0x00000000fb0972ca */ /* 0x000fd600000e0000 */
[----:B------:R-:W-:-:S04]  /*8a90*/  UIADD3 UR8, UR5, UR8, URZ ;  /* 0x0000000805087290 */ /* 0x000fc8000fffe03f */
[----:B------:R-:W-:Y:S02]  /*8aa0*/  UISETP.GE.AND UP0, UPT, UR8, UR9, UPT ;  /* 0x000000090800728c */ /* 0x000fe4000bf06270 */
[----:B------:R-:W-:-:S04]  /*8ab0*/  IMAD.U32 R243, RZ, RZ, UR8 ;  /* 0x00000008fff37e24 */ /* 0x000fc8000f8e00ff */
[----:B------:R-:W-:-:S13]  /*8ac0*/  PLOP3.LUT P0, PT, PT, PT, UP0, 0x80, 0x0 ;  /* 0x000000000000781c */ /* 0x000fda0003f0f008 */
[----:B------:R-:W-:Y:S05]  /*8ad0*/  @P0 BRA `(.L_x_563) ;  /* 0x0000000000040947 */ /* 0x000fea0003800000 */
[----:B------:R-:W-:Y:S05]  /*8ae0*/  BRA `(.L_x_564) ;  /* 0xffffff7c00947947 */ /* 0x000fea000383ffff */
.L_x_563:
[----:B------:R-:W-:Y:S05]  /*8af0*/  EXIT ;  /* 0x000000000000794d */ /* 0x000fea0003800000 */
.L_x_565:
        /* <DEDUP_REMOVED lines=16> */
.L_x_1081:


//--------------------- .text._ZN5flash44flash_bwd_dq_dk_dv_loop_seqk_parallel_kernelI23Flash_bwd_kernel_traitsILi128ELi64ELi64ELi8ELi4ELi2ELi2ELb1ELb0EN7cutlass6half_tE19Flash_kernel_traitsILi128ELi64ELi64ELi8ES3_EELb0ELb1ELb0ELb1ELb0ELb0ELb1EEEvNS_16Flash_bwd_paramsE --------------------------
	.section	.text._ZN5flash44flash_bwd_dq_dk_dv_loop_seqk_parallel_kernelI23Flash_bwd_kernel_traitsILi128ELi64ELi64ELi8ELi4ELi2ELi2ELb1ELb0EN7cutlass6half_tE19Flash_kernel_traitsILi128ELi64ELi64ELi8ES3_EELb0ELb1ELb0ELb1ELb0ELb0ELb1EEEvNS_16Flash_bwd_paramsE,"ax",@progbits
	.align	128
        .global         _ZN5flash44flash_bwd_dq_dk_dv_loop_seqk_parallel_kernelI23Flash_bwd_kernel_traitsILi128ELi64ELi64ELi8ELi4ELi2ELi2ELb1ELb0EN7cutlass6half_tE19Flash_kernel_traitsILi128ELi64ELi64ELi8ES3_EELb0ELb1ELb0ELb1ELb0ELb0ELb1EEEvNS_16Flash_bwd_paramsE
        .type           _ZN5flash44flash_bwd_dq_dk_dv_loop_seqk_parallel_kernelI23Flash_bwd_kernel_traitsILi128ELi64ELi64ELi8ELi4ELi2ELi2ELb1ELb0EN7cutlass6half_tE19Flash_kernel_traitsILi128ELi64ELi64ELi8ES3_EELb0ELb1ELb0ELb1ELb0ELb0ELb1EEEvNS_16Flash_bwd_paramsE,@function
        .size           _ZN5flash44flash_bwd_dq_dk_dv_loop_seqk_parallel_kernelI23Flash_bwd_kernel_traitsILi128ELi64ELi64ELi8ELi4ELi2ELi2ELb1ELb0EN7cutlass6half_tE19Flash_kernel_traitsILi128ELi64ELi64ELi8ES3_EELb0ELb1ELb0ELb1ELb0ELb0ELb1EEEvNS_16Flash_bwd_paramsE,(.L_x_1082 - _ZN5flash44flash_bwd_dq_dk_dv_loop_seqk_parallel_kernelI23Flash_bwd_kernel_traitsILi128ELi64ELi64ELi8ELi4ELi2ELi2ELb1ELb0EN7cutlass6half_tE19Flash_kernel_traitsILi128ELi64ELi64ELi8ES3_EELb0ELb1ELb0ELb1ELb0ELb0ELb1EEEvNS_16Flash_bwd_paramsE)
        .other          _ZN5flash44flash_bwd_dq_dk_dv_loop_seqk_parallel_kernelI23Flash_bwd_kernel_traitsILi128ELi64ELi64ELi8ELi4ELi2ELi2ELb1ELb0EN7cutlass6half_tE19Flash_kernel_traitsILi128ELi64ELi64ELi8ES3_EELb0ELb1ELb0ELb1ELb0ELb0ELb1EEEvNS_16Flash_bwd_paramsE,@"STO_CUDA_ENTRY STV_DEFAULT"
_ZN5flash44flash_bwd_dq_dk_dv_loop_seqk_parallel_kernelI23Flash_bwd_kernel_traitsILi128ELi64ELi64ELi8ELi4ELi2ELi2ELb1ELb0EN7cutlass6half_tE19Flash_kernel_traitsILi128ELi64ELi64ELi8ES3_EELb0ELb1ELb0ELb1ELb0ELb0ELb1EEEvNS_16Flash_bwd_paramsE:
.text._ZN5flash44flash_bwd_dq_dk_dv_loop_seqk_parallel_kernelI23Flash_bwd_kernel_traitsILi128ELi64ELi64ELi8ELi4ELi2ELi2ELb1ELb0EN7cutlass6half_tE19Flash_kernel_traitsILi128ELi64ELi64ELi8ES3_EELb0ELb1ELb0ELb1ELb0ELb0ELb1EEEvNS_16Flash_bwd_paramsE:
        /* <DEDUP_REMOVED lines=9> */
[----:B--2---:R-:W-:-:S06]  /*0090*/  UISETP.GE.AND UP0, UPT, UR47, UR6, UPT ;  /* 0x000000062f00728c */ /* 0x004fcc000bf06270 */
[----:B------:R-:W-:-:S13]  /*00a0*/  PLOP3.LUT P0, PT, PT, PT, UP0, 0x80, 0x0 ;  /* 0x000000000000781c */ /* 0x000fda0003f0f008 */
[----:B------:R-:W-:Y:S05]  /*00b0*/  @P0 EXIT ;  /* 0x000000000000094d */ /* 0x000fea0003800000 */
[----:B------:R-:W1:Y:S01]  /*00c0*/  S2R R14, SR_TID.X ;  /* 0x00000000000e7919 */ /* 0x000e620000002100 */
[----:B------:R-:W2:Y:S01]  /*00d0*/  S2UR UR4, SR_CgaCtaId ;  /* 0x00000000000479c3 */ /* 0x000ea20000008800 */
[----:B------:R-:W-:Y:S01]  /*00e0*/  UMOV UR5, 0x400 ;  /* 0x0000040000057882 */ /* 0x000fe20000000000 */
[----:B------:R-:W-:Y:S02]  /*00f0*/  IMAD.MOV.U32 R201, RZ, RZ, 0x40 ;  /* 0x00000040ffc97424 */ /* 0x000fe400078e00ff */
[----:B------:R-:W-:-:S04]  /*0100*/  IMAD.MOV.U32 R231, RZ, RZ, -0x10 ;  /* 0xfffffff0ffe77424 */ /* 0x000fc800078e00ff */
[----:B------:R-:W3:Y:S08]  /*0110*/  S2UR UR59, SR_CTAID.Z ;  /* 0x00000000003b79c3 */ /* 0x000ef00000002700 */
[----:B------:R-:W4:Y:S01]  /*0120*/  S2UR UR49, SR_CTAID.Y ;  /* 0x00000000003179c3 */ /* 0x000f220000002600 */
[----:B--2---:R-:W-:Y:S01]  /*0130*/  ULEA UR4, UR4, UR5, 0x18 ;  /* 0x0000000504047291 */ /* 0x004fe2000f8ec03f */
[----:B-1----:R-:W-:Y:S01]  /*0140*/  SHF.R.S32.HI R15, RZ, 0x1f, R14 ;  /* 0x0000001fff0f7819 */ /* 0x002fe2000001140e */
[----:B---3--:R-:W-:-:S02]  /*0150*/  USHF.R.S32.HI UR5, URZ, 0x1f, UR59 ;  /* 0x0000001f3f057899 */ /* 0x008fc4000801143b */
[----:B------:R-:W-:Y:S01]  /*0160*/  USHF.R.S32.HI UR7, URZ, 0x1f, UR59 ;  /* 0x0000001f3f077899 */ /* 0x000fe2000801143b */
[CC--:B------:R-:W-:Y:S02]  /*0170*/  LEA.HI R6, R15.reuse, R14.reuse, RZ, 0x4 ;  /* 0x0000000e0f067211 */ /* 0x0c0fe400078f20ff */
[-C--:B------:R-:W-:Y:S02]  /*0180*/  LEA.HI R13, R15, R14.reuse, RZ, 0x3 ;  /* 0x0000000e0f0d7211 */ /* 0x080fe400078f18ff */
[----:B------:R-:W-:Y:S01]  /*0190*/  SHF.R.S32.HI R5, RZ, 0x4, R6 ;  /* 0x00000004ff057819 */ /* 0x000fe20000011406 */
[----:B----4-:R-:W-:Y:S01]  /*01a0*/  USHF.R.S32.HI UR6, URZ, 0x1f, UR49 ;  /* 0x0000001f3f067899 */ /* 0x010fe20008011431 */
        /* <DEDUP_REMOVED lines=48> */
[----:B------:R-:W-:Y:S02]  /*04b0*/  LOP3.LUT R2, R17, 0x7ffffffc, RZ, 0xc0, !PT ;  /* 0x7ffffffc11027812 */ /* 0x000fe400078ec0ff */
[----:B------:R-:W-:Y:S01]  /*04c0*/  SHF.R.S32.HI R0, RZ, 0x6, R0 ;  /* 0x00000006ff007819 */ /* 0x000fe20000011400 */
[C---:B------:R-:W-:Y:S01]  /*04d0*/  IMAD.IADD R250, R14.reuse, 0x1, -R4 ;  /* 0x000000010efa7824 */ /* 0x040fe200078e0a04 */
[----:B------:R-:W-:Y:S01]  /*04e0*/  SHF.R.S32.HI R3, RZ, 0x1f, R16 ;  /* 0x0000001fff037819 */ /* 0x000fe20000011410 */
[----:B------:R-:W-:Y:S01]  /*04f0*/  IMAD.IADD R6, R14, 0x1, -R2 ;  /* 0x000000010e067824 */ /* 0x000fe200078e0a02 */
[----:B------:R-:W-:Y:S01]  /*0500*/  LOP3.LUT R7, R10, 0x1, RZ, 0xc0, !PT ;  /* 0x000000010a077812 */ /* 0x000fe200078ec0ff */
[C---:B------:R-:W-:Y:S01]  /*0510*/  IMAD R246, R0.reuse, 0x200, R246 ;  /* 0x0000020000f67824 */ /* 0x040fe200078e02f6 */
[----:B------:R-:W-:Y:S01]  /*0520*/  LEA.HI R4, R3, R251, RZ, 0x2 ;  /* 0x000000fb03047211 */ /* 0x000fe200078f10ff */
[----:B------:R-:W-:Y:S01]  /*0530*/  IMAD.SHL.U32 R2, R0, 0x8, RZ ;  /* 0x0000000800027824 */ /* 0x000fe200078e00ff */
[----:B------:R-:W-:Y:S01]  /*0540*/  ISETP.NE.U32.AND P0, PT, R7, 0x1, PT ;  /* 0x000000010700780c */ /* 0x000fe20003f05070 */
[----:B------:R-:W-:Y:S01]  /*0550*/  IMAD.SHL.U32 R0, R10, 0x40, RZ ;  /* 0x000000400a007824 */ /* 0x000fe200078e00ff */
[----:B------:R-:W-:Y:S01]  /*0560*/  LOP3.LUT R5, R4, 0xfffffffc, RZ, 0xc0, !PT ;  /* 0xfffffffc04057812 */ /* 0x000fe200078ec0ff */
[----:B------:R-:W-:Y:S01]  /*0570*/  IMAD.SHL.U32 R14, R14, 0x2, RZ ;  /* 0x000000020e0e7824 */ /* 0x000fe200078e00ff */
[----:B------:R-:W-:Y:S01]  /*0580*/  LOP3.LUT R2, R2, 0x18, RZ, 0xc0, !PT ;  /* 0x0000001802027812 */ /* 0x000fe200078ec0ff */
[----:B------:R-:W-:Y:S01]  /*0590*/  IMAD.SHL.U32 R3, R9, 0x20, RZ ;  /* 0x0000002009037824 */ /* 0x000fe200078e00ff */
[----:B------:R-:W-:Y:S01]  /*05a0*/  LOP3.LUT R0, R0, 0x1c0, RZ, 0xc0, !PT ;  /* 0x000001c000007812 */ /* 0x000fe200078ec0ff */
[----:B------:R-:W-:Y:S01]  /*05b0*/  IMAD.IADD R8, R251, 0x1, -R5 ;  /* 0x00000001fb087824 */ /* 0x000fe200078e0a05 */
[----:B------:R-:W-:Y:S01]  /*05c0*/  R2P PR, R10, 0x6 ;  /* 0x000000060a007804 */ /* 0x000fe20000000000 */
[----:B------:R-:W-:Y:S01]  /*05d0*/  IMAD.SHL.U32 R4, R6, 0x2, RZ ;  /* 0x0000000206047824 */ /* 0x000fe200078e00ff */
[----:B------:R-:W-:Y:S01]  /*05e0*/  LOP3.LUT R7, R3, 0x6, R14, 0xf8, !PT ;  /* 0x0000000603077812 */ /* 0x000fe200078ef80e */
[----:B------:R-:W-:Y:S01]  /*05f0*/  IMAD.SHL.U32 R6, R11, 0x20, RZ ;  /* 0x000000200b067824 */ /* 0x000fe200078e00ff */
[----:B------:R-:W-:Y:S01]  /*0600*/  LOP3.LUT R5, R0, 0x20, R3, 0xf8, !PT ;  /* 0x0000002000057812 */ /* 0x000fe200078ef803 */
[----:B------:R-:W-:Y:S01]  /*0610*/  IMAD R9, R8, 0x400, R4 ;  /* 0x0000040008097824 */ /* 0x000fe200078e0204 */
[----:B------:R-:W-:Y:S01]  /*0620*/  SHF.R.U32.HI R3, RZ, 0x3, R0 ;  /* 0x00000003ff037819 */ /* 0x000fe20000011600 */
[----:B------:R1:W-:Y:S01]  /*0630*/  STL [R1], R7 ;  /* 0x0000000701007387 */ /* 0x0003e20000100800 */
[----:B------:R-:W-:Y:S01]  /*0640*/  IMAD R4, R210, 0x400, R4 ;  /* 0x00000400d2047824 */ /* 0x000fe200078e0204 */
[----:B------:R-:W-:-:S02]  /*0650*/  LOP3.LUT R6, R2, 0x20, R6, 0xf8, !PT ;  /* 0x0000002002067812 */ /* 0x000fc400078ef806 */
[----:B------:R-:W-:Y:S02]  /*0660*/  LOP3.LUT R5, R5, R3, RZ, 0x3c, !PT ;  /* 0x0000000305057212 */ /* 0x000fe400078e3cff */
[----:B------:R-:W-:Y:S02]  /*0670*/  LOP3.LUT R0, R3, R0, R2, 0x1e, !PT ;  /* 0x0000000003007212 */ /* 0x000fe400078e1e02 */
[----:B------:R-:W-:Y:S01]  /*0680*/  SEL R201, R201, 0xffffffc0, !P3 ;  /* 0xffffffc0c9c97807 */ /* 0x000fe20005800000 */
[----:B------:R-:W-:Y:S01]  /*0690*/  IMAD.IADD R9, R9, 0x1, R5 ;  /* 0x0000000109097824 */ /* 0x000fe200078e0205 */
[----:B------:R-:W-:Y:S01]  /*06a0*/  SEL R231, R231, 0x10, !P0 ;  /* 0x00000010e7e77807 */ /* 0x000fe20004000000 */
[----:B------:R-:W-:Y:S01]  /*06b0*/  IMAD.IADD R248, R4, 0x1, R0 ;  /* 0x0000000104f87824 */ /* 0x000fe200078e0200 */
[----:B------:R-:W-:Y:S01]  /*06c0*/  LEA R202, R202, UR4, 0x1 ;  /* 0x00000004caca7c11 */ /* 0x000fe2000f8e08ff */
[----:B------:R-:W-:Y:S01]  /*06d0*/  IMAD.SHL.U32 R5, R11, 0x8, RZ ;  /* 0x000000080b057824 */ /* 0x000fe200078e00ff */
[----:B------:R-:W-:Y:S01]  /*06e0*/  LEA R230, R9, UR4, 0x1 ;  /* 0x0000000409e67c11 */ /* 0x000fe2000f8e08ff */
[----:B------:R-:W-:-:S04]  /*06f0*/  IMAD.SHL.U32 R0, R12, 0x40, RZ ;  /* 0x000000400c007824 */ /* 0x000fc800078e00ff */
[----:B------:R-:W-:Y:S01]  /*0700*/  VIADD R229, R230, 0x20 ;  /* 0x00000020e6e57836 */ /* 0x000fe20000000000 */
[----:B------:R-:W-:Y:S01]  /*0710*/  LOP3.LUT R0, R0, 0xfffffe00, RZ, 0xc0, !PT ;  /* 0xfffffe0000007812 */ /* 0x000fe200078ec0ff */
[C---:B------:R-:W-:Y:S02]  /*0720*/  @P1 VIADD R229, R230.reuse, 0xffffffe0 ;  /* 0xffffffe0e6e51836 */ /* 0x040fe40000000000 */
[----:B------:R-:W-:Y:S02]  /*0730*/  IMAD.IADD R232, R230, 0x1, R231 ;  /* 0x00000001e6e87824 */ /* 0x000fe400078e02e7 */
[----:B-1----:R-:W-:Y:S02]  /*0740*/  IMAD.SHL.U32 R7, R13, 0x40, RZ ;  /* 0x000000400d077824 */ /* 0x002fe400078e00ff */
[----:B------:R-:W-:Y:S02]  /*0750*/  IMAD R210, R210, 0x400, R0 ;  /* 0x00000400d2d27824 */ /* 0x000fe400078e0200 */
[----:B------:R-:W-:Y:S01]  /*0760*/  IMAD.IADD R231, R231, 0x1, R229 ;  /* 0x00000001e7e77824 */ /* 0x000fe200078e02e5 */
[----:B------:R-:W-:-:S04]  /*0770*/  LOP3.LUT R3, R7, 0x1c0, RZ, 0xc0, !PT ;  /* 0x000001c007037812 */ /* 0x000fc800078ec0ff */
[----:B------:R-:W-:Y:S02]  /*0780*/  SHF.R.U32.HI R2, RZ, 0x3, R3 ;  /* 0x00000003ff027819 */ /* 0x000fe40000011603 */
[----:B------:R-:W-:Y:S02]  /*0790*/  LOP3.LUT R4, R3, 0x8, R5, 0xf8, !PT ;  /* 0x0000000803047812 */ /* 0x000fe400078ef805 */
[----:B------:R-:W-:Y:S02]  /*07a0*/  LOP3.LUT R3, R2, R6, R3, 0x1e, !PT ;  /* 0x0000000602037212 */ /* 0x000fe400078e1e03 */
[----:B------:R-:W-:Y:S01]  /*07b0*/  LOP3.LUT R2, R4, R2, RZ, 0x3c, !PT ;  /* 0x0000000204027212 */ /* 0x000fe200078e3cff */
[----:B------:R-:W-:Y:S01]  /*07c0*/  IMAD R4, R8, 0x400, R0 ;  /* 0x0000040008047824 */ /* 0x000fe200078e0200 */
[----:B------:R-:W-:Y:S01]  /*07d0*/  LOP3.LUT R214, R3, R0, RZ, 0xfc, !PT ;  /* 0x0000000003d67212 */ /* 0x000fe200078efcff */
[----:B------:R-:W-:Y:S01]  /*07e0*/  IMAD.U32 R0, RZ, RZ, UR5 ;  /* 0x00000005ff007e24 */ /* 0x000fe2000f8e00ff */
[----:B------:R-:W-:Y:S01]  /*07f0*/  USHF.L.U32 UR5, UR49, 0x7, URZ ;  /* 0x0000000731057899 */ /* 0x000fe2000800063f */
[----:B------:R-:W-:-:S02]  /*0800*/  IMAD.IADD R213, R4, 0x1, R2 ;  /* 0x0000000104d57824 */ /* 0x000fc400078e0202 */
[----:B------:R-:W-:Y:S02]  /*0810*/  IMAD.IADD R210, R2, 0x1, R210 ;  /* 0x0000000102d27824 */ /* 0x000fe400078e02d2 */
[----:B------:R-:W-:Y:S02]  /*0820*/  IMAD.MOV.U32 R2, RZ, RZ, 0x20 ;  /* 0x00000020ff027424 */ /* 0x000fe400078e00ff */
[----:B------:R-:W-:Y:S01]  /*0830*/  IMAD.U32 R3, RZ, RZ, UR5 ;  /* 0x00000005ff037e24 */ /* 0x000fe2000f8e00ff */
[----:B------:R-:W-:Y:S01]  /*0840*/  UIADD3 UR5, UR4, 0x10000, URZ ;  /* 0x0001000004057890 */ /* 0x000fe2000fffe03f */
[----:B------:R-:W-:Y:S01]  /*0850*/  IMAD.U32 R0, RZ, RZ, UR6 ;  /* 0x00000006ff007e24 */ /* 0x000fe2000f8e00ff */
[----:B------:R-:W-:Y:S01]  /*0860*/  UIADD3 UR6, UR4, 0xc000, URZ ;  /* 0x0000c00004067890 */ /* 0x000fe2000fffe03f */
[----:B------:R-:W-:Y:S01]  /*0870*/  IMAD.U32 R0, RZ, RZ, UR7 ;  /* 0x00000007ff007e24 */ /* 0x000fe2000f8e00ff */
[----:B------:R-:W-:Y:S02]  /*0880*/  SEL R2, R2, 0xffffffe0, !P4 ;  /* 0xffffffe002027807 */ /* 0x000fe40006000000 */
[----:B------:R-:W-:-:S02]  /*0890*/  LEA R0, R215, UR5, 0x1 ;  /* 0x00000005d7007c11 */ /* 0x000fc4000f8e08ff */
[----:B------:R-:W-:Y:S01]  /*08a0*/  LEA R248, R248, UR6, 0x1 ;  /* 0x00000006f8f87c11 */ /* 0x000fe2000f8e08ff */
[----:B------:R-:W-:Y:S01]  /*08b0*/  ULDC.64 UR6, c[0x0][0x208] ;  /* 0x0000820000067ab9 */ /* 0x000fe20000000a00 */
[----:B------:R-:W-:Y:S01]  /*08c0*/  IADD3 R207, R2, -0x4000, R0 ;  /* 0xffffc00002cf7810 */ /* 0x000fe20007ffe000 */
[----:B------:R-:W-:Y:S01]  /*08d0*/  IMAD.IADD R204, R0, 0x1, R201 ;  /* 0x0000000100cc7824 */ /* 0x000fe200078e02c9 */
[----:B------:R-:W-:Y:S01]  /*08e0*/  LEA R210, R210, UR5, 0x1 ;  /* 0x00000005d2d27c11 */ /* 0x000fe2000f8e08ff */
[----:B------:R-:W-:Y:S02]  /*08f0*/  VIADD R249, R248, 0x40 ;  /* 0x00000040f8f97836 */ /* 0x000fe40000000000 */
[C---:B------:R-:W-:Y:S02]  /*0900*/  IMAD.IADD R207, R201.reuse, 0x1, R207 ;  /* 0x00000001c9cf7824 */ /* 0x040fe400078e02cf */
[----:B------:R-:W-:Y:S02]  /*0910*/  IMAD.IADD R206, R0, 0x1, R2 ;  /* 0x0000000100ce7824 */ /* 0x000fe400078e0202 */
[----:B------:R-:W-:-:S02]  /*0920*/  IMAD.IADD R201, R201, 0x1, R202 ;  /* 0x00000001c9c97824 */ /* 0x000fc400078e02ca */
[----:B------:R-:W-:-:S07]  /*0930*/  @P2 VIADD R249, R248, 0xffffffc0 ;  /* 0xffffffc0f8f92836 */ /* 0x000fce0000000000 */
.L_x_612:
        /* <DEDUP_REMOVED lines=23> */
[----:B------:R-:W-:Y:S02]  /*0ab0*/  ULDC.64 UR14, c[0x0][0x2f8] ;  /* 0x0000be00000e7ab9 */ /* 0x000fe40000000a00 */
[----:B------:R-:W-:Y:S01]  /*0ac0*/  ULDC.U8 UR13, c[0x0][0x3c2] ;  /* 0x0000f080000d7ab9 */ /* 0x000fe20000000000 */
[----:B------:R-:W-:Y:S01]  /*0ad0*/  IMAD.U32 R5, RZ, RZ, UR11 ;  /* 0x0000000bff057e24 */ /* 0x000fe2000f8e00ff */
[----:B------:R-:W-:Y:S01]  /*0ae0*/  UISETP.NE.AND UP1, UPT, UR13, URZ, UPT ;  /* 0x0000003f0d00728c */ /* 0x000fe2000bf25270 */
[----:B------:R-:W-:Y:S01]  /*0af0*/  PLOP3.LUT P3, PT, PT, PT, UP2, 0x80, 0x0 ;  /* 0x000000000000781c */ /* 0x000fe20003f6f028 */
[----:B------:R-:W-:Y:S02]  /*0b00*/  UISETP.EQ.U32.AND UP4, UPT, UR14, URZ, UPT ;  /* 0x0000003f0e00728c */ /* 0x000fe4000bf82070 */
[----:B------:R-:W2:Y:S02]  /*0b10*/  @P1 LDG.E R7, desc[UR6][R4.64] ;  /* 0x0000000604071981 */ /* 0x000ea4000c1e1900 */
[----:B------:R-:W-:-:S02]  /*0b20*/  UISETP.EQ.OR.EX UP4, UPT, UR15, URZ, !UP1, UP4 ;  /* 0x0000003f0f00728c */ /* 0x000fc4000cf82740 */
        /* <DEDUP_REMOVED lines=11> */
[----:B------:R-:W-:Y:S01]  /*0be0*/  @!UP3 ULDC.64 UR8, c[0x0][0x318] ;  /* 0x0000c6000008bab9 */ /* 0x000fe20000000a00 */
[----:B------:R-:W-:-:S03]  /*0bf0*/  @!UP3 ULDC UR5, c[0x0][0x2cc] ;  /* 0x0000b3000005bab9 */ /* 0x000fc60000000800 */
[----:B------:R-:W5:Y:S01]  /*0c00*/  @!P2 LDG.E R4, desc[UR6][R2.64] ;  /* 0x000000060204a981 */ /* 0x000f62000c1e1900 */
[----:B------:R-:W-:Y:S01]  /*0c10*/  @!UP3 UISETP.NE.U32.AND UP0, UPT, UR8, URZ, UPT ;  /* 0x0000003f0800b28c */ /* 0x000fe2000bf05070 */
[----:B------:R-:W-:Y:S01]  /*0c20*/  UMOV UR12, 0xffffffff ;  /* 0xffffffff000c7882 */ /* 0x000fe20000000000 */
[----:B------:R-:W-:Y:S02]  /*0c30*/  UMOV UR48, 0xffffffff ;  /* 0xffffffff00307882 */ /* 0x000fe40000000000 */
[----:B------:R-:W-:Y:S02]  /*0c40*/  @!UP3 UISETP.NE.AND.EX UP0, UPT, UR9, URZ, UPT, UP0 ;  /* 0x0000003f0900b28c */ /* 0x000fe4000bf05300 */
        /* <DEDUP_REMOVED lines=18> */
.L_x_566:
        /* <DEDUP_REMOVED lines=23> */
[----:B------:R-:W-:Y:S01]  /*0ee0*/  USHF.L.U64.HI UR13, UR49, 0x7, UR60 ;  /* 0x00000007310d7899 */ /* 0x000fe2000801023c */
[----:B-1----:R-:W-:Y:S01]  /*0ef0*/  IABS R5, R6 ;  /* 0x0000000600057213 */ /* 0x002fe20000000000 */
[----:B------:R-:W-:-:S02]  /*0f00*/  ULDC.U8 UR17, c[0x0][0x3d8] ;  /* 0x0000f60000117ab9 */ /* 0x000fc40000000000 */
[----:B------:R-:W-:Y:S01]  /*0f10*/  USEL UR33, UR13, URZ, UP2 ;  /* 0x0000003f0d217287 */ /* 0x000fe20009000000 */
[----:B------:R-:W-:Y:S01]  /*0f20*/  ISETP.NE.AND P3, PT, R6, RZ, PT ;  /* 0x000000ff0600720c */ /* 0x000fe20003f65270 */
[----:B------:R-:W1:Y:S01]  /*0f30*/  I2F.RP R2, R5 ;  /* 0x0000000500027306 */ /* 0x000e620000209400 */
[----:B------:R-:W-:Y:S02]  /*0f40*/  UIADD3 UR50, UR23, UR32, URZ ;  /* 0x0000002017327290 */ /* 0x000fe4000fffe03f */
[----:B------:R-:W-:Y:S02]  /*0f50*/  UISETP.NE.AND UP3, UPT, UR17, URZ, UPT ;  /* 0x0000003f1100728c */ /* 0x000fe4000bf65270 */
[----:B--2---:R-:W-:Y:S02]  /*0f60*/  UIMAD.WIDE.U32 UR28, UR5, UR10, URZ ;  /* 0x0000000a051c72a5 */ /* 0x004fe4000f8e003f */
[----:B------:R-:W-:Y:S02]  /*0f70*/  UISETP.NE.AND UP0, UPT, UR48, -0x1, UPT ;  /* 0xffffffff3000788c */ /* 0x000fe4000bf05270 */
[----:B------:R-:W-:-:S02]  /*0f80*/  UIMAD UR40, UR5, UR11, UR29 ;  /* 0x0000000b052872a4 */ /* 0x000fc4000f8e021d */
[----:B------:R-:W-:Y:S01]  /*0f90*/  @!UP1 UIMAD UR5, UR60, UR8, URZ ;  /* 0x000000083c0592a4 */ /* 0x000fe2000f8e023f */
[----:B------:R-:W-:Y:S01]  /*0fa0*/  @UP1 ULDC.64 UR10, c[0x0][0x420] ;  /* 0x00010800000a1ab9 */ /* 0x000fe20000000a00 */
[----:B------:R-:W-:Y:S01]  /*0fb0*/  USEL UR29, UR14, URZ, UP2 ;  /* 0x0000003f0e1d7287 */ /* 0x000fe20009000000 */
[----:B-1----:R-:W1:Y:S01]  /*0fc0*/  MUFU.RCP R2, R2 ;  /* 0x0000000200027308 */ /* 0x002e620000001000 */
[----:B------:R-:W-:Y:S02]  /*0fd0*/  @!UP1 UIMAD UR35, UR49, UR9, UR5 ;  /* 0x00000009312392a4 */ /* 0x000fe4000f8e0205 */
[----:B------:R-:W-:Y:S02]  /*0fe0*/  UIADD3 UR5, UR30, 0x3f, URZ ;  /* 0x0000003f1e057890 */ /* 0x000fe4000fffe03f */
[----:B------:R-:W-:Y:S02]  /*0ff0*/  @UP1 UIMAD.WIDE.U32 UR38, UR12, UR10, URZ ;  /* 0x0000000a0c2612a5 */ /* 0x000fe4000f8e003f */
[----:B------:R-:W-:-:S02]  /*1000*/  USHF.R.S32.HI UR16, URZ, 0x1f, UR5 ;  /* 0x0000001f3f107899 */ /* 0x000fc40008011405 */
[----:B------:R-:W-:Y:S02]  /*1010*/  @UP1 UIMAD UR52, UR12, UR11, UR39 ;  /* 0x0000000b0c3412a4 */ /* 0x000fe4000f8e0227 */
[----:B------:R-:W-:Y:S02]  /*1020*/  ULEA.HI UR27, UR16, UR5, URZ, 0x6 ;  /* 0x00000005101b7291 */ /* 0x000fe4000f8f303f */
[----:B------:R-:W-:Y:S02]  /*1030*/  UIMAD UR5, UR34, UR49, URZ ;  /* 0x00000031220572a4 */ /* 0x000fe4000f8e023f */
[----:B------:R-:W-:Y:S01]  /*1040*/  UIMAD.WIDE.U32 UR14, UR12, UR20, URZ ;  /* 0x000000140c0e72a5 */ /* 0x000fe2000f8e003f */
[----:B-1----:R-:W-:Y:S01]  /*1050*/  VIADD R2, R2, 0xffffffe ;  /* 0x0ffffffe02027836 */ /* 0x002fe20000000000 */
[----:B------:R-:W-:Y:S02]  /*1060*/  UIMAD.WIDE UR8, UR19, UR41, URZ ;  /* 0x00000029130872a5 */ /* 0x000fe4000f8e023f */
[----:B------:R-:W-:Y:S01]  /*1070*/  UIMAD.WIDE.U32 UR10, UR49, UR61, URZ ;  /* 0x0000003d310a72a5 */ /* 0x000fe2000f8e003f */
[----:B------:R-:W1:Y:S01]  /*1080*/  F2I.FTZ.U32.TRUNC.NTZ R3, R2 ;  /* 0x0000000200037305 */ /* 0x000e62000021f000 */
[----:B------:R-:W-:-:S02]  /*1090*/  UIMAD UR5, UR60, UR61, UR5 ;  /* 0x0000003d3c0572a4 */ /* 0x000fc4000f8e0205 */
[----:B------:R-:W-:Y:S02]  /*10a0*/  USEL UR58, UR22, UR14, !UP1 ;  /* 0x0000000e163a7287 */ /* 0x000fe4000c800000 */
[----:B------:R-:W-:Y:S02]  /*10b0*/  UIMAD UR14, UR9, UR10, URZ ;  /* 0x0000000a090e72a4 */ /* 0x000fe4000f8e023f */
[----:B------:R-:W-:Y:S02]  /*10c0*/  UIADD3 UR5, UR11, UR5, URZ ;  /* 0x000000050b057290 */ /* 0x000fe4000fffe03f */
[----:B------:R-:W-:Y:S02]  /*10d0*/  ULOP3.LUT UR13, UR27, 0xffffffc0, URZ, 0xc0, !UPT ;  /* 0xffffffc01b0d7892 */ /* 0x000fe4000f8ec03f */
[----:B------:R-:W-:Y:S02]  /*10e0*/  UIMAD.WIDE.U32 UR22, UR8, UR10, URZ ;  /* 0x0000000a081672a5 */ /* 0x000fe4000f8e003f */
[----:B------:R-:W-:Y:S01]  /*10f0*/  UIMAD UR5, UR8, UR5, UR14 ;  /* 0x00000005080572a4 */ /* 0x000fe2000f8e020e */
[----:B-1----:R-:W-:Y:S01]  /*1100*/  IMAD.MOV R0, RZ, RZ, -R3 ;  /* 0x000000ffff007224 */ /* 0x002fe200078e0a03 */
[----:B------:R-:W-:Y:S01]  /*1110*/  UIADD3 UR13, UR13, -0x40, URZ ;  /* 0xffffffc00d0d7890 */ /* 0x000fe2000fffe03f */
[----:B------:R-:W-:Y:S01]  /*1120*/  IMAD.MOV.U32 R2, RZ, RZ, RZ ;  /* 0x000000ffff027224 */ /* 0x000fe200078e00ff */
[----:B------:R-:W-:Y:S01]  /*1130*/  UIMAD.WIDE.U32 UR10, UR8, UR12, URZ ;  /* 0x0000000c080a72a5 */ /* 0x000fe2000f8e003f */
[----:B------:R-:W-:Y:S01]  /*1140*/  IMAD R0, R0, R5, RZ ;  /* 0x0000000500007224 */ /* 0x000fe200078e02ff */
[----:B------:R-:W-:-:S02]  /*1150*/  UIADD3 UR46, UR23, UR5, URZ ;  /* 0x00000005172e7290 */ /* 0x000fc4000fffe03f */
[----:B------:R-:W-:Y:S01]  /*1160*/  USHF.R.S32.HI UR34, URZ, 0x1f, UR13 ;  /* 0x0000001f3f227899 */ /* 0x000fe2000801140d */
[----:B------:R-:W-:Y:S01]  /*1170*/  IMAD.HI.U32 R0, R3, R0, R2 ;  /* 0x0000000003007227 */ /* 0x000fe200078e0002 */
[----:B------:R-:W-:Y:S01]  /*1180*/  MOV R2, R4 ;  /* 0x0000000400027202 */ /* 0x000fe20000000f00 */
[----:B------:R-:W-:Y:S02]  /*1190*/  UIADD3 UR5, UP2, UR13, UR29, URZ ;  /* 0x0000001d0d057290 */ /* 0x000fe4000ff5e03f */
[----:B------:R-:W-:Y:S02]  /*11a0*/  USEL UR57, UR22, UR10, !UP1 ;  /* 0x0000000a16397287 */ /* 0x000fe4000c800000 */
[----:B------:R-:W-:Y:S01]  /*11b0*/  IMAD.HI.U32 R0, R0, R2, RZ ;  /* 0x0000000200007227 */ /* 0x000fe200078e00ff */
[----:B------:R-:W-:Y:S01]  /*11c0*/  ULDC UR53, c[0x0][0x2c4] ;  /* 0x0000b10000357ab9 */ /* 0x000fe20000000800 */
[----:B------:R-:W-:Y:S02]  /*11d0*/  UIMAD UR14, UR9, UR12, URZ ;  /* 0x0000000c090e72a4 */ /* 0x000fe4000f8e023f */
[----:B------:R-:W-:Y:S01]  /*11e0*/  IMAD.MOV R3, RZ, RZ, -R0 ;  /* 0x000000ffff037224 */ /* 0x000fe200078e0a00 */
[----:B------:R-:W-:-:S02]  /*11f0*/  UIADD3.X UR10, UR34, UR33, URZ, UP2, !UPT ;  /* 0x00000021220a7290 */ /* 0x000fc400097fe43f */
[----:B------:R-:W-:Y:S01]  /*1200*/  UIMAD UR9, UR9, UR5, URZ ;  /* 0x00000005090972a4 */ /* 0x000fe2000f8e023f */
[C---:B------:R-:W-:Y:S01]  /*1210*/  IMAD R2, R5.reuse, R3, R2 ;  /* 0x0000000305027224 */ /* 0x040fe200078e0202 */
[----:B------:R-:W-:Y:S02]  /*1220*/  UIMAD.WIDE.U32 UR32, UR8, UR5, URZ ;  /* 0x00000005082072a5 */ /* 0x000fe4000f8e003f */
[----:B------:R-:W-:Y:S02]  /*1230*/  @UP3 UIMAD UR5, UR49, UR53, URZ ;  /* 0x00000035310532a4 */ /* 0x000fe4000f8e023f */
[----:B------:R-:W-:Y:S01]  /*1240*/  ISETP.GT.U32.AND P1, PT, R5, R2, PT ;  /* 0x000000020500720c */ /* 0x000fe20003f24070 */
[----:B------:R-:W-:Y:S01]  /*1250*/  ULDC.U8 UR18, c[0x0][0x480] ;  /* 0x0001200000127ab9 */ /* 0x000fe20000000000 */
[----:B------:R-:W-:Y:S02]  /*1260*/  UIMAD UR25, UR12, UR21, URZ ;  /* 0x000000150c1972a4 */ /* 0x000fe4000f8e023f */
[----:B------:R-:W-:-:S02]  /*1270*/  @UP0 UIADD3 UR24, UR45, UR48, URZ ;  /* 0x000000302d180290 */ /* 0x000fc4000fffe03f */
[----:B------:R-:W-:Y:S02]  /*1280*/  @UP0 UIADD3 UR26, UR45, UR48, URZ ;  /* 0x000000302d1a0290 */ /* 0x000fe4000fffe03f */
[----:B------:R-:W-:Y:S02]  /*1290*/  UIMAD UR22, UR8, UR10, UR9 ;  /* 0x0000000a081672a4 */ /* 0x000fe4000f8e0209 */
[----:B------:R-:W-:Y:S02]  /*12a0*/  UIMAD UR51, UR59, UR19, URZ ;  /* 0x000000133b3372a4 */ /* 0x000fe4000f8e023f */
[----:B------:R-:W-:Y:S01]  /*12b0*/  UISETP.NE.AND UP4, UPT, UR18, URZ, UPT ;  /* 0x0000003f1200728c */ /* 0x000fe2000bf85270 */
        /* <DEDUP_REMOVED lines=8> */
[----:B------:R-:W-:-:S02]  /*1340*/  @UP1 UIADD3 UR50, UR15, UR25, URZ ;  /* 0x000000190f321290 */ /* 0x000fc4000fffe03f */
[----:B------:R-:W-:Y:S01]  /*1350*/  @UP1 UIADD3 UR46, UR11, UR14, URZ ;  /* 0x0000000e0b2e1290 */ /* 0x000fe2000fffe03f */
[----:B------:R-:W-:Y:S01]  /*1360*/  ISETP.GE.AND P2, PT, R2, RZ, PT ;  /* 0x000000ff0200720c */ /* 0x000fe20003f46270 */
[----:B------:R-:W-:Y:S01]  /*1370*/  @UP3 ULDC UR5, c[0x0][0x2e4] ;  /* 0x0000b90000053ab9 */ /* 0x000fe20000000800 */
[----:B------:R-:W-:Y:S02]  /*1380*/  @UP0 UIMAD.WIDE.U32 UR14, UR24, UR18, URZ ;  /* 0x00000012180e02a5 */ /* 0x000fe4000f8e003f */
[----:B------:R-:W-:Y:S02]  /*1390*/  @UP0 UIMAD.WIDE.U32 UR10, UR26, UR16, URZ ;  /* 0x000000101a0a02a5 */ /* 0x000fe4000f8e003f */
[----:B------:R-:W-:Y:S01]  /*13a0*/  @UP3 UIMAD UR23, UR59, UR5, UR8 ;  /* 0x000000053b1732a4 */ /* 0x000fe2000f8e0208 */
[----:B------:R-:W-:Y:S01]  /*13b0*/  @P0 VIADD R0, R0, 0x1 ;  /* 0x0000000100000836 */ /* 0x000fe20000000000 */
[----:B------:R-:W-:Y:S01]  /*13c0*/  @!UP3 UIMAD UR5, UR49, UR41, UR59 ;  /* 0x000000293105b2a4 */ /* 0x000fe2000f8e023b */
[----:B------:R-:W-:Y:S01]  /*13d0*/  PLOP3.LUT P0, PT, PT, PT, UP3, 0x80, 0x0 ;  /* 0x000000000000781c */ /* 0x000fe20003f0f038 */
[----:B------:R-:W-:Y:S01]  /*13e0*/  @UP0 UIMAD UR24, UR24, UR19, URZ ;  /* 0x00000013181802a4 */ /* 0x000fe2000f8e023f */
[----:B------:R-:W-:Y:S01]  /*13f0*/  IMAD.MOV.U32 R16, RZ, RZ, R0 ;  /* 0x000000ffff107224 */ /* 0x000fe200078e0000 */
[----:B------:R-:W-:-:S02]  /*1400*/  @UP0 UIMAD UR9, UR26, UR17, URZ ;  /* 0x000000111a0902a4 */ /* 0x000fc4000f8e023f */
[----:B------:R-:W-:Y:S02]  /*1410*/  USEL UR56, UR28, URZ, UP4 ;  /* 0x0000003f1c387287 */ /* 0x000fe4000a000000 */
[----:B------:R-:W-:Y:S01]  /*1420*/  USHF.R.S32.HI UR41, URZ, 0x6, UR27 ;  /* 0x000000063f297899 */ /* 0x000fe2000801141b */
[----:B------:R-:W-:Y:S01]  /*1430*/  @!P2 IADD3 R16, -R16, RZ, RZ ;  /* 0x000000ff1010a210 */ /* 0x000fe20007ffe1ff */
[----:B------:R-:W-:Y:S01]  /*1440*/  USEL UR54, UR40, URZ, UP4 ;  /* 0x0000003f28367287 */ /* 0x000fe2000a000000 */
[----:B------:R-:W-:Y:S01]  /*1450*/  @!P3 LOP3.LUT R16, RZ, R6, RZ, 0x33, !PT ;  /* 0x00000006ff10b212 */ /* 0x000fe200078e33ff */
[----:B------:R-:W-:Y:S02]  /*1460*/  @!UP3 UIMAD UR23, UR5, UR53, URZ ;  /* 0x000000350517b2a4 */ /* 0x000fe4000f8e023f */
[----:B------:R-:W-:Y:S02]  /*1470*/  USHF.R.S32.HI UR31, URZ, 0x1f, UR44 ;  /* 0x0000001f3f1f7899 */ /* 0x000fe4000801142c */
[----:B------:R-:W-:-:S02]  /*1480*/  @!UP1 UIADD3 UR52, UR37, UR35, URZ ;  /* 0x0000002325349290 */ /* 0x000fc4000fffe03f */
        /* <DEDUP_REMOVED lines=19> */
.L_x_568:
        /* <DEDUP_REMOVED lines=13> */
.L_x_569:
        /* <DEDUP_REMOVED lines=11> */
.L_x_570:
[----:B------:R-:W-:Y:S02]  /*1740*/  ULDC UR5, c[0x0][0x270] ;  /* 0x00009c0000057ab9 */ /* 0x000fe40000000800 */
[----:B------:R-:W-:-:S04]  /*1750*/  UIMAD UR5, UR49, UR5, UR59 ;  /* 0x00000005310572a4 */ /* 0x000fc8000f8e023b */
[----:B------:R-:W-:-:S12]  /*1760*/  UIMAD UR5, UR5, UR61, URZ ;  /* 0x0000003d050572a4 */ /* 0x000fd8000f8e023f */
.L_x_571:
[----:B------:R-:W1:Y:S01]  /*1770*/  LDC.64 R14, c[0x0][0x420] ;  /* 0x00010800ff0e7b82 */ /* 0x000e620000000a00 */
[----:B------:R-:W-:Y:S01]  /*1780*/  SHF.R.S32.HI R20, RZ, 0x1f, R245 ;  /* 0x0000001fff147819 */ /* 0x000fe200000114f5 */
[----:B------:R-:W-:Y:S01]  /*1790*/  UIADD3 UR35, UR13, UR5, URZ ;  /* 0x000000050d237290 */ /* 0x000fe2000fffe03f */
[----:B------:R-:W-:Y:S01]  /*17a0*/  IADD3 R0, P2, R245, UR13, RZ ;  /* 0x0000000df5007c10 */ /* 0x000fe2000ff5e0ff */
[----:B------:R-:W-:Y:S01]  /*17b0*/  ULDC UR8, c[0x0][0x2dc] ;  /* 0x0000b70000087ab9 */ /* 0x000fe20000000800 */
[----:B------:R-:W-:Y:S01]  /*17c0*/  ULDC UR10, c[0x0][0x270] ;  /* 0x00009c00000a7ab9 */ /* 0x000fe20000000800 */
[----:B------:R-:W-:Y:S01]  /*17d0*/  UIADD3 UR5, -UR43, UR30, UR44 ;  /* 0x0000001e2b057290 */ /* 0x000fe2000fffe12c */
[----:B------:R-:W-:Y:S01]  /*17e0*/  IADD3.X R4, R20, UR34, RZ, P2, !PT ;  /* 0x0000002214047c10 */ /* 0x000fe200097fe4ff */
[----:B------:R-:W-:Y:S01]  /*17f0*/  UIMAD UR38, UR8, UR10, URZ ;  /* 0x0000000a082672a4 */ /* 0x000fe2000f8e023f */
[--C-:B------:R-:W-:Y:S01]  /*1800*/  SHF.R.S32.HI R227, RZ, 0x1f, R226.reuse ;  /* 0x0000001fffe37819 */ /* 0x100fe200000114e2 */
[----:B------:R-:W-:Y:S01]  /*1810*/  USHF.R.S32.HI UR12, URZ, 0x1f, UR59 ;  /* 0x0000001f3f0c7899 */ /* 0x000fe2000801143b */
[----:B------:R-:W-:Y:S01]  /*1820*/  IADD3 R2, P0, R226, UR9, RZ ;  /* 0x00000009e2027c10 */ /* 0x000fe2000ff1e0ff */
[----:B------:R-:W-:Y:S01]  /*1830*/  ULDC UR10, c[0x0][0x398] ;  /* 0x0000e600000a7ab9 */ /* 0x000fe20000000800 */
[----:B------:R-:W-:Y:S01]  /*1840*/  IMAD R6, R4, UR20, RZ ;  /* 0x0000001404067c24 */ /* 0x000fe2000f8e02ff */
[----:B------:R-:W-:Y:S01]  /*1850*/  ULDC.64 UR14, c[0x0][0x428] ;  /* 0x00010a00000e7ab9 */ /* 0x000fe20000000a00 */
[----:B------:R-:W-:Y:S01]  /*1860*/  UIADD3 UR5, UR5, -UR10, URZ ;  /* 0x8000000a05057290 */ /* 0x000fe2000fffe03f */
[C---:B------:R-:W-:Y:S01]  /*1870*/  IMAD.WIDE.U32 R4, R0.reuse, UR20, R226 ;  /* 0x0000001400047c25 */ /* 0x040fe2000f8e00e2 */
[----:B------:R-:W-:Y:S01]  /*1880*/  UIMAD UR9, UR12, UR14, URZ ;  /* 0x0000000e0c0972a4 */ /* 0x000fe2000f8e023f */
[----:B------:R-:W-:Y:S01]  /*1890*/  IADD3.X R3, R227, UR52, RZ, P0, !PT ;  /* 0x00000034e3037c10 */ /* 0x000fe200087fe4ff */
[----:B------:R-:W-:Y:S01]  /*18a0*/  USHF.L.U32 UR26, UR38, 0x6, URZ ;  /* 0x00000006261a7899 */ /* 0x000fe2000800063f */
[----:B------:R-:W-:Y:S01]  /*18b0*/  IMAD R7, R0, UR21, R6 ;  /* 0x0000001500077c24 */ /* 0x000fe2000f8e0206 */
[----:B------:R-:W-:Y:S01]  /*18c0*/  UIMAD UR15, UR59, UR15, UR9 ;  /* 0x0000000f3b0f72a4 */ /* 0x000fe2000f8e0209 */
[----:B------:R-:W-:Y:S01]  /*18d0*/  IADD3 R6, P0, R4, UR58, RZ ;  /* 0x0000003a04067c10 */ /* 0x000fe2000ff1e0ff */
[----:B------:R-:W-:Y:S01]  /*18e0*/  UIADD3 UR29, UP2, UP1, UR32, UR26, UR51 ;  /* 0x0000001a201d7290 */ /* 0x000fe2000f95e033 */
[C---:B-1----:R-:W-:Y:S01]  /*18f0*/  IMAD R0, R14.reuse, UR34, RZ ;  /* 0x000000220e007c24 */ /* 0x042fe2000f8e02ff */
[----:B------:R-:W-:Y:S01]  /*1900*/  USHF.R.S32.HI UR34, URZ, 0x1f, UR5 ;  /* 0x0000001f3f227899 */ /* 0x000fe20008011405 */
[----:B------:R-:W-:Y:S01]  /*1910*/  IMAD.WIDE.U32 R2, R14, UR13, R2 ;  /* 0x0000000d0e027c25 */ /* 0x000fe2000f8e0002 */
[----:B------:R-:W-:Y:S01]  /*1920*/  USHF.R.S32.HI UR9, URZ, 0x1f, UR26 ;  /* 0x0000001f3f097899 */ /* 0x000fe2000801141a */
[----:B------:R-:W-:Y:S01]  /*1930*/  IADD3.X R7, R5, UR50, R7, P0, !PT ;  /* 0x0000003205077c10 */ /* 0x000fe200087fe407 */
[----:B------:R-:W-:Y:S01]  /*1940*/  ULEA.HI UR34, UR34, UR5, URZ, 0x6 ;  /* 0x0000000522227291 */ /* 0x000fe2000f8f303f */
[----:B------:R-:W-:Y:S01]  /*1950*/  IMAD R0, R15, UR13, R0 ;  /* 0x0000000d0f007c24 */ /* 0x000fe2000f8e0200 */
[----:B------:R-:W-:Y:S01]  /*1960*/  UIADD3.X UR9, UR53, UR9, UR55, UP2, UP1 ;  /* 0x0000000935097290 */ /* 0x000fe200097e2437 */
[----:B------:R-:W-:Y:S01]  /*1970*/  IMAD R8, R251, UR38, R250 ;  /* 0x00000026fb087c24 */ /* 0x000fe2000f8e02fa */
[----:B------:R-:W-:Y:S01]  /*1980*/  UIADD3 UR5, UP2, UP1, UR56, UR29, UR57 ;  /* 0x0000001d38057290 */ /* 0x000fe2000f95e039 */
[----:B------:R-:W-:Y:S01]  /*1990*/  IMAD.IADD R3, R3, 0x1, R0 ;  /* 0x0000000103037824 */ /* 0x000fe200078e0200 */
[----:B------:R-:W-:Y:S01]  /*19a0*/  USHF.R.S32.HI UR34, URZ, 0x6, UR34 ;  /* 0x000000063f227899 */ /* 0x000fe20008011422 */
[----:B------:R-:W-:Y:S01]  /*19b0*/  IMAD.U32 R0, RZ, RZ, UR14 ;  /* 0x0000000eff007e24 */ /* 0x000fe2000f8e00ff */
[----:B------:R-:W-:Y:S01]  /*19c0*/  ULDC.64 UR24, c[0x0][0x258] ;  /* 0x0000960000187ab9 */ /* 0x000fe20000000a00 */
[----:B------:R-:W-:Y:S01]  /*19d0*/  UIADD3.X UR9, UR54, UR9, UR46, UP2, UP1 ;  /* 0x0000000936097290 */ /* 0x000fe200097e242e */
[----:B------:R-:W-:Y:S01]  /*19e0*/  IMAD.U32 R10, RZ, RZ, UR24 ;  /* 0x00000018ff0a7e24 */ /* 0x000fe2000f8e00ff */
[----:B------:R-:W-:Y:S01]  /*19f0*/  UIMAD UR12, UR12, UR24, URZ ;  /* 0x000000180c0c72a4 */ /* 0x000fe2000f8e023f */
[----:B------:R-:W-:Y:S01]  /*1a00*/  IMAD.WIDE.U32 R2, R0, UR59, R2 ;  /* 0x0000003b00027c25 */ /* 0x000fe2000f8e0002 */
[----:B------:R-:W-:Y:S01]  /*1a10*/  UISETP.LT.AND UP1, UPT, URZ, UR34, UPT ;  /* 0x000000223f00728c */ /* 0x000fe2000bf21270 */
[C---:B------:R-:W-:Y:S01]  /*1a20*/  IADD3 R0, P0, R8.reuse, UR5, RZ ;  /* 0x0000000508007c10 */ /* 0x040fe2000ff1e0ff */
[----:B------:R-:W-:Y:S01]  /*1a30*/  UIADD3 UR33, UR13, UR23, URZ ;  /* 0x000000170d217290 */ /* 0x000fe2000fffe03f */
[----:B------:R-:W-:Y:S01]  /*1a40*/  IMAD.MOV.U32 R4, RZ, RZ, R2 ;  /* 0x000000ffff047224 */ /* 0x000fe200078e0002 */
[----:B------:R-:W-:Y:S01]  /*1a50*/  USEL UR34, URZ, UR34, !UP1 ;  /* 0x000000223f227287 */ /* 0x000fe2000c800000 */
[----:B------:R-:W-:Y:S01]  /*1a60*/  LEA.HI.X.SX32 R8, R8, UR9, 0x1, P0 ;  /* 0x0000000908087c11 */ /* 0x000fe200080f0eff */
[----:B------:R-:W-:Y:S01]  /*1a70*/  UIMAD UR32, UR59, UR25, UR12 ;  /* 0x000000193b2072a4 */ /* 0x000fe2000f8e020c */
[----:B------:R-:W-:Y:S01]  /*1a80*/  IADD3 R5, R3, UR15, RZ ;  /* 0x0000000f03057c10 */ /* 0x000fe2000fffe0ff */
[----:B------:R-:W-:Y:S01]  /*1a90*/  UISETP.GT.AND UP1, UPT, UR41, UR34, UPT ;  /* 0x000000222900728c */ /* 0x000fe2000bf24270 */
[-C--:B------:R-:W-:Y:S01]  /*1aa0*/  IMAD R2, R20, R14.reuse, RZ ;  /* 0x0000000e14027224 */ /* 0x080fe200078e02ff */
[----:B------:R-:W-:Y:S01]  /*1ab0*/  ULDC.64 UR12, c[0x0][0x400] ;  /* 0x00010000000c7ab9 */ /* 0x000fe20000000a00 */
[----:B------:R-:W-:Y:S01]  /*1ac0*/  ULDC.64 UR36, c[0x0][0x2b0] ;  /* 0x0000ac0000247ab9 */ /* 0x000fe20000000a00 */
[----:B------:R-:W-:Y:S01]  /*1ad0*/  LEA R218, P0, R0, UR12, 0x2 ;  /* 0x0000000c00da7c11 */ /* 0x000fe2000f8010ff */
[----:B------:R-:W-:Y:S01]  /*1ae0*/  ULDC.64 UR50, c[0x0][0x478] ;  /* 0x00011e0000327ab9 */ /* 0x000fe20000000a00 */
[----:B------:R-:W-:Y:S01]  /*1af0*/  UIMAD.WIDE UR14, UR33, 0x4, UR36 ;  /* 0x00000004210e78a5 */ /* 0x000fe2000f8e0224 */
[----:B------:R-:W-:Y:S01]  /*1b00*/  IMAD.WIDE.U32 R10, R10, UR59, R6 ;  /* 0x0000003b0a0a7c25 */ /* 0x000fe2000f8e0006 */
[----:B------:R-:W-:Y:S01]  /*1b10*/  LEA.HI.X R219, R0, UR13, R8, 0x2, P0 ;  /* 0x0000000d00db7c11 */ /* 0x000fe200080f1408 */
[----:B------:R-:W-:Y:S01]  /*1b20*/  UIMAD.WIDE UR24, UR35, 0x4, UR50 ;  /* 0x00000004231878a5 */ /* 0x000fe2000f8e0232 */
[----:B------:R-:W-:Y:S01]  /*1b30*/  PLOP3.LUT P0, PT, PT, PT, UP1, 0x80, 0x0 ;  /* 0x000000000000781c */ /* 0x000fe20003f0f018 */
[C---:B------:R-:W-:Y:S01]  /*1b40*/  IMAD R2, R245.reuse, R15, R2 ;  /* 0x0000000ff5027224 */ /* 0x040fe200078e0202 */
[----:B------:R-:W-:Y:S01]  /*1b50*/  ULDC.64 UR10, c[0x0][0x210] ;  /* 0x00008400000a7ab9 */ /* 0x000fe20000000a00 */
[----:B------:R-:W-:Y:S01]  /*1b60*/  IMAD.WIDE.U32 R4, R245, R14, R4 ;  /* 0x0000000ef5047225 */ /* 0x000fe200078e0004 */
[----:B------:R-:W-:Y:S01]  /*1b70*/  ULDC.64 UR22, c[0x0][0x3e0] ;  /* 0x0000f80000167ab9 */ /* 0x000fe20000000a00 */
[----:B------:R-:W-:Y:S01]  /*1b80*/  LEA R224, P3, R10, UR10, 0x1 ;  /* 0x0000000a0ae07c11 */ /* 0x000fe2000f8608ff */
[----:B------:R-:W-:Y:S01]  /*1b90*/  UMOV UR13, UR14 ;  /* 0x0000000e000d7c82 */ /* 0x000fe20008000000 */
[----:B------:R-:W-:Y:S01]  /*1ba0*/  VIADD R18, R11, UR32 ;  /* 0x000000200b127c36 */ /* 0x000fe20008000000 */
[----:B------:R-:W-:Y:S01]  /*1bb0*/  IADD3 R17, R5, R2, RZ ;  /* 0x0000000205117210 */ /* 0x000fe20007ffe0ff */
[----:B------:R-:W-:Y:S01]  /*1bc0*/  UMOV UR12, UR15 ;  /* 0x0000000f000c7c82 */ /* 0x000fe20008000000 */
[----:B------:R-:W-:Y:S01]  /*1bd0*/  LEA R222, P2, R4, UR22, 0x1 ;  /* 0x0000001604de7c11 */ /* 0x000fe2000f8408ff */
[----:B------:R-:W-:Y:S01]  /*1be0*/  UIADD3 UR8, UR41, -0x1, URZ ;  /* 0xffffffff29087890 */ /* 0x000fe2000fffe03f */
[----:B------:R-:W-:Y:S01]  /*1bf0*/  BSSY B1, `(.L_x_567) ;  /* 0x0000664000017945 */ /* 0x000fe20003800000 */
        /* <DEDUP_REMOVED lines=24> */
.L_x_573:
        /* <DEDUP_REMOVED lines=19> */
.L_x_574:
        /* <DEDUP_REMOVED lines=34> */
.L_x_576:
[----:B------:R-:W-:Y:S05]  /*20d0*/  BSYNC B0 ;  /* 0x0000000000007941 */ /* 0x000fea0003800000 */
.L_x_575:
        /* <DEDUP_REMOVED lines=18> */
.L_x_578:
[----:B------:R-:W-:Y:S05]  /*2200*/  BSYNC B0 ;  /* 0x0000000000007941 */ /* 0x000fea0003800000 */
.L_x_577:
        /* <DEDUP_REMOVED lines=30> */
.L_x_580:
[----:B------:R-:W-:Y:S05]  /*23f0*/  BSYNC B0 ;  /* 0x0000000000007941 */ /* 0x000fea0003800000 */
.L_x_579:
        /* <DEDUP_REMOVED lines=19> */
.L_x_572:
[----:B------:R-:W-:Y:S01]  /*2530*/  PLOP3.LUT P0, PT, PT, PT, UP4, 0x80, 0x0 ;  /* 0x000000000000781c */ /* 0x000fe20003f0f048 */
[----:B------:R-:W-:Y:S01]  /*2540*/  UIMAD UR24, UR31, UR16, URZ ;  /* 0x000000101f1872a4 */ /* 0x000fe2000f8e023f */
[----:B------:R-:W-:Y:S01]  /*2550*/  IMAD.U32 R2, RZ, RZ, UR16 ;  /* 0x00000010ff027e24 */ /* 0x000fe2000f8e00ff */
[----:B------:R-:W-:Y:S01]  /*2560*/  UIMAD UR9, UR47, -0x40, UR43 ;  /* 0xffffffc02f0978a4 */ /* 0x000fe2000f8e022b */
[C---:B------:R-:W-:Y:S01]  /*2570*/  VIADD R0, R245.reuse, 0x20 ;  /* 0x00000020f5007836 */ /* 0x040fe20000000000 */
[----:B------:R-:W-:Y:S01]  /*2580*/  UIMAD UR5, UR8, -0x40, UR30 ;  /* 0xffffffc0080578a4 */ /* 0x000fe2000f8e021e */
[----:B------:R-:W-:Y:S01]  /*2590*/  IMAD.WIDE.U32 R2, R2, UR44, R226 ;  /* 0x0000002c02027c25 */ /* 0x000fe2000f8e00e2 */
[----:B------:R-:W-:Y:S01]  /*25a0*/  UIMAD UR24, UR44, UR17, UR24 ;  /* 0x000000112c1872a4 */ /* 0x000fe2000f8e0218 */
[----:B------:R-:W-:Y:S05]  /*25b0*/  BSSY B0, `(.L_x_582) ;  /* 0x0000030000007945 */ /* 0x000fea0003800000 */
[----:B------:R-:W-:Y:S01]  /*25c0*/  @P0 BAR.SYNC.DEFER_BLOCKING 0x0 ;  /* 0x0000000000000b1d */ /* 0x000fe20000010000 */
[----:B------:R-:W-:Y:S01]  /*25d0*/  ISETP.GE.AND P1, PT, R245, UR9, PT ;  /* 0x00000009f5007c0c */ /* 0x000fe2000bf26270 */
[----:B------:R-:W-:Y:S01]  /*25e0*/  ULEA.HI UR29, UR8, UR8, URZ, 0x1 ;  /* 0x00000008081d7291 */ /* 0x000fe2000f8f083f */
[----:B------:R-:W-:-:S02]  /*25f0*/  ISETP.GE.AND P3, PT, R0, UR9, PT ;  /* 0x0000000900007c0c */ /* 0x000fc4000bf66270 */
[----:B------:R-:W-:Y:S01]  /*2600*/  ISETP.GE.AND P2, PT, R0, UR5, PT ;  /* 0x0000000500007c0c */ /* 0x000fe2000bf46270 */
[----:B------:R-:W-:Y:S01]  /*2610*/  IMAD.U32 R0, RZ, RZ, UR24 ;  /* 0x00000018ff007e24 */ /* 0x000fe2000f8e00ff */
[----:B------:R-:W-:Y:S01]  /*2620*/  IADD3 R6, P4, R2, UR40, RZ ;  /* 0x0000002802067c10 */ /* 0x000fe2000ff9e0ff */
[----:B------:R-:W-:Y:S01]  /*2630*/  ULOP3.LUT UR29, UR29, 0xfffffffe, URZ, 0xc0, !UPT ;  /* 0xfffffffe1d1d7892 */ /* 0x000fe2000f8ec03f */
[----:B------:R-:W-:Y:S02]  /*2640*/  ULDC.64 UR24, c[0x0][0x268] ;  /* 0x00009a0000187ab9 */ /* 0x000fe40000000a00 */
[----:B------:R-:W-:Y:S01]  /*2650*/  IADD3.X R7, R3, UR42, R0, P4, !PT ;  /* 0x0000002a03077c10 */ /* 0x000fe2000a7fe400 */
[----:B------:R-:W-:Y:S01]  /*2660*/  IMAD R2, R19, UR24, RZ ;  /* 0x0000001813027c24 */ /* 0x000fe2000f8e02ff */
[----:B------:R-:W-:Y:S02]  /*2670*/  LEA R0, R246, UR4, 0x1 ;  /* 0x00000004f6007c11 */ /* 0x000fe4000f8e08ff */
[----:B------:R-:W-:Y:S01]  /*2680*/  ISETP.GE.AND P4, PT, R245, UR5, PT ;  /* 0x00000005f5007c0c */ /* 0x000fe2000bf86270 */
[----:B------:R-:W-:Y:S01]  /*2690*/  IMAD.WIDE.U32 R6, R16, UR24, R6 ;  /* 0x0000001810067c25 */ /* 0x000fe2000f8e0006 */
[----:B------:R-:W-:-:S03]  /*26a0*/  UIADD3 UR24, UR8, -UR29, URZ ;  /* 0x8000001d08187290 */ /* 0x000fc6000fffe03f */
[----:B------:R-:W-:Y:S01]  /*26b0*/  IMAD R2, R16, UR25, R2 ;  /* 0x0000001910027c24 */ /* 0x000fe2000f8e0202 */
        /* <DEDUP_REMOVED lines=31> */
.L_x_583:
[----:B------:R-:W-:Y:S05]  /*28b0*/  BSYNC B0 ;  /* 0x0000000000007941 */ /* 0x000fea0003800000 */
.L_x_582:
        /* <DEDUP_REMOVED lines=31> */
.L_x_585:
[----:B------:R-:W-:Y:S05]  /*2ab0*/  BSYNC B0 ;  /* 0x0000000000007941 */ /* 0x000fea0003800000 */
.L_x_584:
        /* <DEDUP_REMOVED lines=19> */
.L_x_587:
[----:B------:R-:W-:Y:S05]  /*2bf0*/  BSYNC B0 ;  /* 0x0000000000007941 */ /* 0x000fea0003800000 */
.L_x_586:
        /* <DEDUP_REMOVED lines=18> */
[----:B--2---:R-:W-:Y:S02]  /*2d20*/  LEA.HI.X R3, R14, R17, R15, 0x5, P0 ;  /* 0x000000110e037211 */ /* 0x004fe400000f2c0f */
[----:B------:R-:W-:-:S04]  /*2d30*/  LEA R2, P0, R4, UR22, 0x1 ;  /* 0x0000001604027c11 */ /* 0x000fc8000f8008ff */
[----:B------:R-:W-:-:S05]  /*2d40*/  LEA.HI.X R3, R4, UR23, R3, 0x1, P0 ;  /* 0x0000001704037c11 */ /* 0x000fca00080f0c03 */
[----:B------:R-:W-:Y:S01]  /*2d50*/  @!PT LDS RZ, [RZ] ;  /* 0x00000000fffff984 */ /* 0x000fe20000000800 */
[----:B------:R-:W-:Y:S01]  /*2d60*/  @!PT LDS RZ, [RZ] ;  /* 0x00000000fffff984 */ /* 0x000fe20000000800 */
[----:B------:R-:W-:Y:S01]  /*2d70*/  @!PT LDS RZ, [RZ] ;  /* 0x00000000fffff984 */ /* 0x000fe20000000800 */
[----:B------:R2:W-:Y:S04]  /*2d80*/  LDGSTS.E.BYPASS.LTC128B.128 [R0+0xb000], desc[UR6][R2.64+0x80] ;  /* 0x0b00008002007fae */ /* 0x0005e8000b901d46 */
.L_x_589:
[----:B------:R-:W-:Y:S05]  /*2d90*/  BSYNC B0 ;  /* 0x0000000000007941 */ /* 0x000fea0003800000 */
.L_x_588:
        /* <DEDUP_REMOVED lines=14> */
.L_x_591:
        /* <DEDUP_REMOVED lines=20> */
.L_x_592:
[----:B------:R-:W-:Y:S05]  /*2fc0*/  BSYNC B0 ;  /* 0x0000000000007941 */ /* 0x000fea0003800000 */
.L_x_590:
        /* <DEDUP_REMOVED lines=13> */
.L_x_594:
[----:B------:R-:W-:Y:S01]  /*30a0*/  ULDC UR22, c[0x0][0x2d0] ;  /* 0x0000b40000167ab9 */ /* 0x000fe20000000800 */
[----:B--23--:R-:W-:Y:S01]  /*30b0*/  IMAD.U32 R3, RZ, RZ, UR20 ;  /* 0x00000014ff037e24 */ /* 0x00cfe2000f8e00ff */
[----:B------:R-:W-:Y:S01]  /*30c0*/  ISETP.GE.AND P4, PT, R226, UR22, PT ;  /* 0x00000016e2007c0c */ /* 0x000fe2000bf86270 */
[----:B------:R-:W-:Y:S01]  /*30d0*/  IMAD.U32 R4, RZ, RZ, UR21 ;  /* 0x00000015ff047e24 */ /* 0x000fe2000f8e00ff */
        /* <DEDUP_REMOVED lines=16> */
[----:B---3--:R-:W-:-:S04]  /*31e0*/  IADD3 R3, P4, R10, UR16, RZ ;  /* 0x000000100a037c10 */ /* 0x008fc8000ff9e0ff */
[----:B------:R-:W-:Y:S01]  /*31f0*/  IADD3.X R4, R18, UR17, R4, P4, !PT ;  /* 0x0000001112047c10 */ /* 0x000fe2000a7fe404 */
[----:B------:R-:W-:Y:S08]  /*3200*/  @P2 BRA `(.L_x_595) ;  /* 0x0000000000182947 */ /* 0x000ff00003800000 */
[----:B------:R-:W-:-:S04]  /*3210*/  LEA R2, P2, R3, UR10, 0x1 ;  /* 0x0000000a03027c11 */ /* 0x000fc8000f8408ff */
[----:B------:R-:W-:-:S05]  /*3220*/  LEA.HI.X R3, R3, UR11, R4, 0x1, P2 ;  /* 0x0000000b03037c11 */ /* 0x000fca00090f0c04 */
[----:B------:R-:W-:Y:S01]  /*3230*/  @!PT LDS RZ, [RZ] ;  /* 0x00000000fffff984 */ /* 0x000fe20000000800 */
[----:B------:R-:W-:Y:S01]  /*3240*/  @!PT LDS RZ, [RZ] ;  /* 0x00000000fffff984 */ /* 0x000fe20000000800 */
[----:B------:R-:W-:Y:S01]  /*3250*/  @!PT LDS RZ, [RZ] ;  /* 0x00000000fffff984 */ /* 0x000fe20000000800 */
[----:B------:R3:W-:Y:S04]  /*3260*/  LDGSTS.E.BYPASS.LTC128B.128 [R216+0x3000], desc[UR6][R2.64+0x80] ;  /* 0x0300008002d87fae */ /* 0x0007e8000b901d46 */
.L_x_595:
[----:B------:R-:W-:Y:S05]  /*3270*/  BSYNC B0 ;  /* 0x0000000000007941 */ /* 0x000fea0003800000 */
.L_x_593:
[----:B------:R-:W5:Y:S01]  /*3280*/  S2R R12, SR_TID.X ;  /* 0x00000000000c7919 */ /* 0x000f620000002100 */
[----:B------:R-:W-:Y:S01]  /*3290*/  UIMAD UR9, UR31, UR18, URZ ;  /* 0x000000121f0972a4 */ /* 0x000fe2000f8e023f */
[----:B--23--:R-:W-:Y:S01]  /*32a0*/  IMAD.U32 R2, RZ, RZ, UR18 ;  /* 0x00000012ff027e24 */ /* 0x00cfe2000f8e00ff */
[----:B------:R-:W-:Y:S01]  /*32b0*/  SHF.R.S32.HI R5, RZ, 0x1f, R250 ;  /* 0x0000001fff057819 */ /* 0x000fe200000114fa */
[----:B------:R2:W-:Y:S01]  /*32c0*/  @P1 STS.128 [R0+0xc000], RZ ;  /* 0x00c000ff00001388 */ /* 0x0005e20000000c00 */
[----:B------:R-:W-:Y:S01]  /*32d0*/  UIMAD UR9, UR44, UR19, UR9 ;  /* 0x000000132c0972a4 */ /* 0x000fe2000f8e0209 */
[----:B------:R-:W-:Y:S01]  /*32e0*/  BSSY B0, `(.L_x_596) ;  /* 0x0000032000007945 */ /* 0x000fe20003800000 */
[----:B------:R-:W-:Y:S01]  /*32f0*/  LEA.HI R5, R5, R250, RZ, 0x2 ;  /* 0x000000fa05057211 */ /* 0x000fe200078f10ff */
[----:B------:R2:W-:Y:S01]  /*3300*/  @P1 STS.128 [R0+0xe000], RZ ;  /* 0x00e000ff00001388 */ /* 0x0005e20000000c00 */
[----:B------:R-:W-:Y:S02]  /*3310*/  ULDC.64 UR10, c[0x0][0x260] ;  /* 0x00009800000a7ab9 */ /* 0x000fe40000000a00 */
[----:B------:R-:W-:Y:S01]  /*3320*/  IMAD.U32 R7, RZ, RZ, UR9 ;  /* 0x00000009ff077e24 */ /* 0x000fe2000f8e00ff */
[----:B------:R-:W-:-:S02]  /*3330*/  SHF.R.S32.HI R5, RZ, 0x2, R5 ;  /* 0x00000002ff057819 */ /* 0x000fc40000011405 */
[----:B-----5:R-:W-:-:S04]  /*3340*/  SHF.R.S32.HI R11, RZ, 0x1f, R12 ;  /* 0x0000001fff0b7819 */ /* 0x020fc8000001140c */
[----:B------:R-:W-:-:S04]  /*3350*/  LEA.HI R3, R11, R12, RZ, 0x5 ;  /* 0x0000000c0b037211 */ /* 0x000fc800078f28ff */
[----:B------:R-:W-:Y:S01]  /*3360*/  SHF.R.S32.HI R4, RZ, 0x1f, R3 ;  /* 0x0000001fff047819 */ /* 0x000fe20000011403 */
[----:B------:R-:W-:-:S03]  /*3370*/  IMAD.WIDE.U32 R2, R2, UR44, R226 ;  /* 0x0000002c02027c25 */ /* 0x000fc6000f8e00e2 */
[----:B------:R-:W-:Y:S02]  /*3380*/  LEA.HI R4, R4, R251, RZ, 0x2 ;  /* 0x000000fb04047211 */ /* 0x000fe400078f10ff */
[----:B------:R-:W-:Y:S02]  /*3390*/  IADD3 R6, P2, R2, UR27, RZ ;  /* 0x0000001b02067c10 */ /* 0x000fe4000ff5e0ff */
[----:B------:R-:W-:Y:S02]  /*33a0*/  LOP3.LUT R4, R4, 0xfffffffc, RZ, 0xc0, !PT ;  /* 0xfffffffc04047812 */ /* 0x000fe400078ec0ff */
[----:B------:R-:W-:Y:S01]  /*33b0*/  IADD3.X R7, R3, UR28, R7, P2, !PT ;  /* 0x0000001c03077c10 */ /* 0x000fe200097fe407 */
[----:B------:R-:W-:Y:S02]  /*33c0*/  IMAD R3, R19, UR10, RZ ;  /* 0x0000000a13037c24 */ /* 0x000fe4000f8e02ff */
[----:B------:R-:W-:Y:S02]  /*33d0*/  IMAD.IADD R2, R251, 0x1, -R4 ;  /* 0x00000001fb027824 */ /* 0x000fe400078e0a04 */
[----:B------:R-:W-:-:S02]  /*33e0*/  IMAD R10, R16, UR11, R3 ;  /* 0x0000000b100a7c24 */ /* 0x000fc4000f8e0203 */
[----:B------:R-:W-:Y:S02]  /*33f0*/  IMAD R2, R2, 0x10, R5 ;  /* 0x0000001002027824 */ /* 0x000fe400078e0205 */
[----:B------:R-:W-:-:S03]  /*3400*/  IMAD.WIDE.U32 R6, R16, UR10, R6 ;  /* 0x0000000a10067c25 */ /* 0x000fc6000f8e0006 */
[C---:B------:R-:W-:Y:S01]  /*3410*/  ISETP.GE.AND P6, PT, R2.reuse, UR5, PT ;  /* 0x0000000502007c0c */ /* 0x040fe2000bfc6270 */
[----:B------:R-:W-:Y:S02]  /*3420*/  VIADD R3, R2, 0x8 ;  /* 0x0000000802037836 */ /* 0x000fe40000000000 */
[----:B------:R-:W-:-:S03]  /*3430*/  IMAD.IADD R10, R7, 0x1, R10 ;  /* 0x00000001070a7824 */ /* 0x000fc600078e020a */
[----:B------:R-:W-:Y:S01]  /*3440*/  ISETP.GE.AND P5, PT, R3, UR5, PT ;  /* 0x0000000503007c0c */ /* 0x000fe2000bfa6270 */
[----:B--2---:R-:W-:-:S12]  /*3450*/  @P1 BRA `(.L_x_597) ;  /* 0x0000000000681947 */ /* 0x004fd80003800000 */
        /* <DEDUP_REMOVED lines=26> */
.L_x_597:
[----:B------:R-:W-:Y:S05]  /*3600*/  BSYNC B0 ;  /* 0x0000000000007941 */ /* 0x000fea0003800000 */
.L_x_596:
        /* <DEDUP_REMOVED lines=31> */
.L_x_599:
[----:B------:R-:W-:Y:S05]  /*3800*/  BSYNC B0 ;  /* 0x0000000000007941 */ /* 0x000fea0003800000 */
.L_x_598:
[----:B------:R-:W0:Y:S01]  /*3810*/  LDGDEPBAR ;  /* 0x00000000000079af */ /* 0x000e220000000000 */
[----:B------:R-:W-:Y:S01]  /*3820*/  ULDC.64 UR16, c[0x0][0x3c8] ;  /* 0x0000f20000107ab9 */ /* 0x000fe20000000a00 */
[C---:B------:R-:W-:Y:S01]  /*3830*/  IMAD.SHL.U32 R235, R2.reuse, 0x4, RZ ;  /* 0x0000000402eb7824 */ /* 0x040fe200078e00ff */
[----:B------:R-:W-:Y:S01]  /*3840*/  UISETP.NE.U32.AND UP1, UPT, UR16, URZ, UPT ;  /* 0x0000003f1000728c */ /* 0x000fe2000bf25070 */
[----:B-1234-:R-:W-:Y:S01]  /*3850*/  SHF.R.S32.HI R0, RZ, 0x1f, R2 ;  /* 0x0000001fff007819 */ /* 0x01efe20000011402 */
[----:B------:R-:W-:Y:S01]  /*3860*/  IMAD.MOV.U32 R221, RZ, RZ, 0x7f800000 ;  /* 0x7f800000ffdd7424 */ /* 0x000fe200078e00ff */
[----:B------:R-:W-:Y:S01]  /*3870*/  USHF.R.S32.HI UR9, URZ, 0x1f, UR59 ;  /* 0x0000001f3f097899 */ /* 0x000fe2000801143b */
[----:B------:R-:W-:Y:S01]  /*3880*/  IADD3 R4, P1, R235, UR13, RZ ;  /* 0x0000000deb047c10 */ /* 0x000fe2000ff3e0ff */
[----:B------:R-:W-:Y:S01]  /*3890*/  UISETP.NE.AND.EX UP1, UPT, UR17, URZ, UPT, UP1 ;  /* 0x0000003f1100728c */ /* 0x000fe2000bf25310 */
[----:B------:R-:W-:Y:S01]  /*38a0*/  SHF.L.U64.HI R234, R2, 0x2, R0 ;  /* 0x0000000202ea7819 */ /* 0x000fe20000010200 */
[----:B------:R-:W-:Y:S01]  /*38b0*/  IMAD.MOV.U32 R228, RZ, RZ, 0x7f800000 ;  /* 0x7f800000ffe47424 */ /* 0x000fe200078e00ff */
[----:B------:R-:W-:-:S02]  /*38c0*/  ULDC UR46, c[0x0][0x2d0] ;  /* 0x0000b400002e7ab9 */ /* 0x000fc40000000800 */
[----:B------:R-:W-:Y:S02]  /*38d0*/  IADD3.X R5, R234, UR12, RZ, P1, !PT ;  /* 0x0000000cea057c10 */ /* 0x000fe40008ffe4ff */
[----:B------:R-:W-:-:S03]  /*38e0*/  PLOP3.LUT P3, PT, PT, PT, UP1, 0x80, 0x0 ;  /* 0x000000000000781c */ /* 0x000fc60003f6f018 */
        /* <DEDUP_REMOVED lines=9> */
[----:B------:R-:W-:Y:S01]  /*3980*/  @UP1 UIMAD UR5, UR49, UR19, UR5 ;  /* 0x00000013310512a4 */ /* 0x000fe2000f8e0205 */
[----:B------:R-:W-:Y:S01]  /*3990*/  LEA.HI R0, R11, R12, RZ, 0x4 ;  /* 0x0000000c0b007211 */ /* 0x000fe200078f20ff */
[----:B------:R-:W-:Y:S02]  /*39a0*/  @UP1 ULEA UR16, UP0, UR10, UR16, 0x2 ;  /* 0x000000100a101291 */ /* 0x000fe4000f80103f */
[----:B------:R-:W-:Y:S01]  /*39b0*/  @UP1 UIADD3 UR5, UR11, UR5, URZ ;  /* 0x000000050b051290 */ /* 0x000fe2000fffe03f */
[----:B------:R-:W-:-:S03]  /*39c0*/  LOP3.LUT R0, R0, 0xfffffff0, RZ, 0xc0, !PT ;  /* 0xfffffff000007812 */ /* 0x000fc600078ec0ff */
[----:B------:R-:W-:Y:S02]  /*39d0*/  @UP1 ULEA.HI.X UR17, UR10, UR17, UR5, 0x2, UP0 ;  /* 0x000000110a111291 */ /* 0x000fe400080f1405 */
[----:B------:R-:W-:Y:S02]  /*39e0*/  IMAD.IADD R0, R12, 0x1, -R0 ;  /* 0x000000010c007824 */ /* 0x000fe400078e0a00 */
[----:B------:R-:W-:Y:S01]  /*39f0*/  IMAD.MOV.U32 R176, RZ, RZ, 0x20 ;  /* 0x00000020ffb07424 */ /* 0x000fe200078e00ff */
[----:B------:R-:W-:Y:S01]  /*3a00*/  LEA R152, R215, UR4, 0x1 ;  /* 0x00000004d7987c11 */ /* 0x000fe2000f8e08ff */
[----:B------:R-:W-:Y:S01]  /*3a10*/  VIADD R2, R2, 0x1 ;  /* 0x0000000102027836 */ /* 0x000fe20000000000 */
[----:B------:R-:W-:Y:S01]  /*3a20*/  @UP1 ULDC UR5, c[0x0][0x2e8] ;  /* 0x0000ba0000051ab9 */ /* 0x000fe20000000800 */
[----:B-1----:R-:W-:Y:S02]  /*3a30*/  IMAD.U32 R4, RZ, RZ, UR16 ;  /* 0x00000010ff047e24 */ /* 0x002fe4000f8e00ff */
[----:B------:R-:W-:Y:S01]  /*3a40*/  IMAD.U32 R5, RZ, RZ, UR17 ;  /* 0x00000011ff057e24 */ /* 0x000fe2000f8e00ff */
[----:B------:R-:W-:Y:S01]  /*3a50*/  SHF.R.S32.HI R3, RZ, 0x1f, R0 ;  /* 0x0000001fff037819 */ /* 0x000fe20000011400 */
[----:B------:R1:W2:Y:S04]  /*3a60*/  LDSM.16.M88.4 R116, [R152+0x10000] ;  /* 0x010000009874783b */ /* 0x0002a80000000200 */
[----:B------:R1:W3:Y:S01]  /*3a70*/  LDSM.16.M88.4 R120, [R152+0x10800] ;  /* 0x010800009878783b */ /* 0x0002e20000000200 */
[----:B------:R-:W-:-:S03]  /*3a80*/  LEA.HI R3, R3, R0, RZ, 0x3 ;  /* 0x0000000003037211 */ /* 0x000fc600078f18ff */
[----:B------:R1:W4:Y:S01]  /*3a90*/  LDSM.16.M88.4 R148, [R152+0x12000] ;  /* 0x012000009894783b */ /* 0x0003220000000200 */
[----:B------:R-:W1:Y:S03]  /*3aa0*/  @P3 MUFU.RCP R6, UR5 ;  /* 0x0000000500063d08 */ /* 0x000e660008001000 */
[----:B------:R1:W1:Y:S04]  /*3ab0*/  LDSM.16.M88.4 R124, [R206] ;  /* 0x00000000ce7c783b */ /* 0x0002680000000200 */
[----:B------:R1:W1:Y:S04]  /*3ac0*/  LDSM.16.M88.4 R128, [R206+0x800] ;  /* 0x00080000ce80783b */ /* 0x0002680000000200 */
[----:B------:R1:W1:Y:S04]  /*3ad0*/  LDSM.16.M88.4 R132, [R204] ;  /* 0x00000000cc84783b */ /* 0x0002680000000200 */
[----:B------:R1:W1:Y:S04]  /*3ae0*/  LDSM.16.M88.4 R136, [R204+0x800] ;  /* 0x00080000cc88783b */ /* 0x0002680000000200 */
[----:B------:R1:W1:Y:S04]  /*3af0*/  LDSM.16.M88.4 R156, [R206+0x2000] ;  /* 0x00200000ce9c783b */ /* 0x0002680000000200 */
[----:B------:R1:W1:Y:S04]  /*3b00*/  LDSM.16.M88.4 R160, [R206+0x2800] ;  /* 0x00280000cea0783b */ /* 0x0002680000000200 */
[----:B------:R1:W1:Y:S04]  /*3b10*/  LDSM.16.M88.4 R164, [R204+0x2000] ;  /* 0x00200000cca4783b */ /* 0x0002680000000200 */
[----:B------:R1:W1:Y:S01]  /*3b20*/  LDSM.16.M88.4 R168, [R204+0x2800] ;  /* 0x00280000cca8783b */ /* 0x0002620000000200 */
[----:B------:R-:W-:-:S02]  /*3b30*/  USHF.L.U32 UR18, UR38, 0x4, URZ ;  /* 0x0000000426127899 */ /* 0x000fc4000800063f */
[----:B------:R-:W-:Y:S01]  /*3b40*/  USHF.L.U32 UR16, UR38, 0x3, URZ ;  /* 0x0000000326107899 */ /* 0x000fe2000800063f */
[----:B------:R2:W1:Y:S01]  /*3b50*/  @P3 LDG.E R7, desc[UR6][R4.64] ;  /* 0x0000000604073981 */ /* 0x000462000c1e1900 */
[----:B------:R-:W-:Y:S01]  /*3b60*/  LOP3.LUT R3, R3, 0xfffffff8, RZ, 0xc0, !PT ;  /* 0xfffffff803037812 */ /* 0x000fe200078ec0ff */
[----:B------:R-:W-:Y:S02]  /*3b70*/  IMAD.MOV.U32 R208, RZ, RZ, 0x20 ;  /* 0x00000020ffd07424 */ /* 0x000fe400078e00ff */
[----:B------:R-:W-:Y:S01]  /*3b80*/  IMAD.U32 R217, RZ, RZ, UR47 ;  /* 0x0000002fffd97e24 */ /* 0x000fe2000f8e00ff */
[----:B------:R-:W1:Y:S01]  /*3b90*/  LDSM.16.M88.4 R152, [R152+0x12800] ;  /* 0x012800009898783b */ /* 0x000e620000000200 */
[----:B------:R-:W-:Y:S02]  /*3ba0*/  IMAD.MOV.U32 R205, RZ, RZ, 0x40 ;  /* 0x00000040ffcd7424 */ /* 0x000fe400078e00ff */
[----:B------:R-:W-:Y:S01]  /*3bb0*/  IMAD R244, RZ, RZ, -UR26 ;  /* 0x8000001afff47e24 */ /* 0x000fe2000f8e02ff */
[----:B------:R-:W-:Y:S01]  /*3bc0*/  UIADD3 UR44, UR30, 0x40, UR44 ;  /* 0x000000401e2c7890 */ /* 0x000fe2000fffe02c */
[----:B------:R-:W-:Y:S01]  /*3bd0*/  IMAD.MOV.U32 R220, RZ, RZ, R216 ;  /* 0x000000ffffdc7224 */ /* 0x000fe200078e00d8 */
        /* <DEDUP_REMOVED lines=14> */
[----:B--2---:R-:W-:Y:S02]  /*3cc0*/  LEA.HI R4, R11, R12, RZ, 0x3 ;  /* 0x0000000c0b047211 */ /* 0x004fe400078f18ff */
[----:B------:R-:W-:Y:S02]  /*3cd0*/  CS2R R70, SRZ ;  /* 0x0000000000467805 */ /* 0x000fe4000001ff00 */
[----:B------:R-:W-:Y:S02]  /*3ce0*/  CS2R R68, SRZ ;  /* 0x0000000000447805 */ /* 0x000fe4000001ff00 */
[----:B------:R-:W-:Y:S02]  /*3cf0*/  CS2R R46, SRZ ;  /* 0x00000000002e7805 */ /* 0x000fe4000001ff00 */
[----:B------:R-:W-:-:S02]  /*3d00*/  LOP3.LUT R4, R4, 0xfffffff8, RZ, 0xc0, !PT ;  /* 0xfffffff804047812 */ /* 0x000fc400078ec0ff */
[----:B------:R-:W-:Y:S02]  /*3d10*/  CS2R R44, SRZ ;  /* 0x00000000002c7805 */ /* 0x000fe4000001ff00 */
[----:B------:R-:W-:Y:S02]  /*3d20*/  CS2R R50, SRZ ;  /* 0x0000000000327805 */ /* 0x000fe4000001ff00 */
[----:B------:R-:W-:Y:S02]  /*3d30*/  CS2R R48, SRZ ;  /* 0x0000000000307805 */ /* 0x000fe4000001ff00 */
[----:B------:R-:W-:Y:S01]  /*3d40*/  CS2R R42, SRZ ;  /* 0x00000000002a7805 */ /* 0x000fe2000001ff00 */
[----:B------:R-:W-:Y:S01]  /*3d50*/  IMAD.IADD R5, R12, 0x1, -R4 ;  /* 0x000000010c057824 */ /* 0x000fe200078e0a04 */
[----:B------:R-:W-:Y:S01]  /*3d60*/  CS2R R40, SRZ ;  /* 0x0000000000287805 */ /* 0x000fe2000001ff00 */
[----:B------:R-:W-:Y:S01]  /*3d70*/  IMAD.IADD R4, R0, 0x1, -R3 ;  /* 0x0000000100047824 */ /* 0x000fe200078e0a03 */
[----:B------:R-:W-:Y:S01]  /*3d80*/  CS2R R38, SRZ ;  /* 0x0000000000267805 */ /* 0x000fe2000001ff00 */
[----:B------:R-:W-:Y:S01]  /*3d90*/  IMAD.U32 R3, RZ, RZ, UR30 ;  /* 0x0000001eff037e24 */ /* 0x000fe2000f8e00ff */
[----:B------:R-:W-:-:S02]  /*3da0*/  CS2R R36, SRZ ;  /* 0x0000000000247805 */ /* 0x000fc4000001ff00 */
[----:B------:R-:W-:Y:S02]  /*3db0*/  CS2R R30, SRZ ;  /* 0x00000000001e7805 */ /* 0x000fe4000001ff00 */
[----:B------:R-:W-:Y:S02]  /*3dc0*/  CS2R R28, SRZ ;  /* 0x00000000001c7805 */ /* 0x000fe4000001ff00 */
[----:B------:R-:W-:Y:S02]  /*3dd0*/  CS2R R34, SRZ ;  /* 0x0000000000227805 */ /* 0x000fe4000001ff00 */
[----:B------:R-:W-:Y:S02]  /*3de0*/  IADD3 R247, R2, UR43, -R3 ;  /* 0x0000002b02f77c10 */ /* 0x000fe4000fffe803 */
[----:B------:R-:W-:Y:S01]  /*3df0*/  CS2R R32, SRZ ;  /* 0x0000000000207805 */ /* 0x000fe2000001ff00 */
[----:B------:R-:W2:Y:S01]  /*3e00*/  LDL R3, [R1] ;  /* 0x0000000001037983 */ /* 0x000ea20000100800 */
[----:B------:R-:W-:-:S02]  /*3e10*/  LOP3.LUT P4, RZ, R5, 0x2, RZ, 0xc0, !PT ;  /* 0x0000000205ff7812 */ /* 0x000fc4000788c0ff */
[----:B------:R-:W-:Y:S02]  /*3e20*/  CS2R R26, SRZ ;  /* 0x00000000001a7805 */ /* 0x000fe4000001ff00 */
[----:B------:R-:W-:Y:S02]  /*3e30*/  CS2R R24, SRZ ;  /* 0x0000000000187805 */ /* 0x000fe4000001ff00 */
[----:B------:R-:W-:Y:S02]  /*3e40*/  CS2R R22, SRZ ;  /* 0x0000000000167805 */ /* 0x000fe4000001ff00 */
[----:B------:R-:W-:Y:S02]  /*3e50*/  SEL R176, R176, 0xffffffe0, !P4 ;  /* 0xffffffe0b0b07807 */ /* 0x000fe40006000000 */
[----:B------:R-:W-:Y:S01]  /*3e60*/  CS2R R20, SRZ ;  /* 0x0000000000147805 */ /* 0x000fe2000001ff00 */
[----:B------:R-:W-:Y:S02]  /*3e70*/  UIMAD UR42, UR38, 0x18, URZ ;  /* 0x00000018262a78a4 */ /* 0x000fe4000f8e023f */
[----:B------:R-:W-:Y:S01]  /*3e80*/  USHF.L.U32 UR41, UR38, 0x5, URZ ;  /* 0x0000000526297899 */ /* 0x000fe2000800063f */
[----:B------:R-:W-:Y:S01]  /*3e90*/  IMAD.IADD R176, R176, 0x1, R204 ;  /* 0x00000001b0b07824 */ /* 0x000fe200078e02cc */
[----:B------:R-:W-:-:S02]  /*3ea0*/  UIMAD UR40, UR38, 0x28, URZ ;  /* 0x00000028262878a4 */ /* 0x000fc4000f8e023f */
[----:B------:R-:W-:Y:S02]  /*3eb0*/  UIMAD UR39, UR38, 0x30, URZ ;  /* 0x00000030262778a4 */ /* 0x000fe4000f8e023f */
[----:B------:R1:W1:Y:S01]  /*3ec0*/  LDSM.16.M88.4 R140, [R176] ;  /* 0x00000000b08c783b */ /* 0x0002620000000200 */
[----:B------:R-:W-:-:S03]  /*3ed0*/  ULDC UR17, c[0x0][0x2ec] ;  /* 0x0000bb0000117ab9 */ /* 0x000fc60000000800 */
[----:B------:R1:W1:Y:S04]  /*3ee0*/  LDSM.16.M88.4 R144, [R176+0x800] ;  /* 0x00080000b090783b */ /* 0x0002680000000200 */
[----:B------:R1:W1:Y:S04]  /*3ef0*/  LDSM.16.M88.4 R172, [R176+0x2000] ;  /* 0x00200000b0ac783b */ /* 0x0002680000000200 */
[----:B------:R-:W1:Y:S01]  /*3f00*/  LDSM.16.M88.4 R176, [R176+0x2800] ;  /* 0x00280000b0b0783b */ /* 0x000e620000000200 */
[----:B------:R-:W-:Y:S02]  /*3f10*/  UIADD3 UR33, UR18, 0x20, URZ ;  /* 0x0000002012217890 */ /* 0x000fe4000fffe03f */
[----:B------:R-:W-:-:S02]  /*3f20*/  UIADD3 UR28, UR18, 0x40, URZ ;  /* 0x00000040121c7890 */ /* 0x000fc4000fffe03f */
[----:B------:R-:W-:Y:S01]  /*3f30*/  UIADD3 UR25, UR18, 0x60, URZ ;  /* 0x0000006012197890 */ /* 0x000fe2000fffe03f */
[----:B------:R-:W-:Y:S01]  /*3f40*/  R2P PR, R4, 0x6 ;  /* 0x0000000604007804 */ /* 0x000fe20000000000 */
[----:B------:R-:W-:Y:S02]  /*3f50*/  UIADD3 UR32, UR16, UR33, URZ ;  /* 0x0000002110207290 */ /* 0x000fe4000fffe03f */
[----:B------:R-:W-:Y:S02]  /*3f60*/  UIADD3 UR27, UR16, UR28, URZ ;  /* 0x0000001c101b7290 */ /* 0x000fe4000fffe03f */
[----:B------:R-:W-:Y:S01]  /*3f70*/  UIADD3 UR24, UR16, UR25, URZ ;  /* 0x0000001910187290 */ /* 0x000fe2000fffe03f */
[----:B------:R-:W-:Y:S01]  /*3f80*/  VIADD R2, R213, 0x2000 ;  /* 0x00002000d5027836 */ /* 0x000fe20000000000 */
[----:B------:R-:W-:Y:S01]  /*3f90*/  UIADD3 UR31, UR16, UR32, URZ ;  /* 0x00000020101f7290 */ /* 0x000fe2000fffe03f */
[----:B------:R-:W-:Y:S01]  /*3fa0*/  SEL R208, R208, 0xffffffe0, !P1 ;  /* 0xffffffe0d0d07807 */ /* 0x000fe20004800000 */
[----:B------:R-:W-:-:S02]  /*3fb0*/  UIADD3 UR26, UR16, UR27, URZ ;  /* 0x0000001b101a7290 */ /* 0x000fc4000fffe03f */
[----:B------:R-:W-:Y:S01]  /*3fc0*/  UIADD3 UR23, UR16, UR24, URZ ;  /* 0x0000001810177290 */ /* 0x000fe2000fffe03f */
[----:B------:R-:W-:Y:S01]  /*3fd0*/  SEL R205, R205, 0xffffffc0, !P2 ;  /* 0xffffffc0cdcd7807 */ /* 0x000fe20005000000 */
[----:B------:R-:W-:Y:S01]  /*3fe0*/  UIADD3 UR30, UR16, UR31, URZ ;  /* 0x0000001f101e7290 */ /* 0x000fe2000fffe03f */
[----:B------:R-:W-:Y:S01]  /*3ff0*/  SEL R2, R2, R213, !P0 ;  /* 0x000000d502027207 */ /* 0x000fe20004000000 */
[----:B------:R-:W-:Y:S01]  /*4000*/  UIADD3 UR22, UR16, UR23, URZ ;  /* 0x0000001710167290 */ /* 0x000fe2000fffe03f */
[----:B------:R-:W-:Y:S01]  /*4010*/  IMAD.IADD R209, R210, 0x1, R208 ;  /* 0x00000001d2d17824 */ /* 0x000fe200078e02d0 */
[----:B------:R-:W-:Y:S01]  /*4020*/  UIADD3 UR20, UR16, UR26, URZ ;  /* 0x0000001a10147290 */ /* 0x000fe2000fffe03f */
[----:B------:R-:W-:Y:S01]  /*4030*/  LEA R203, R2, UR4, 0x1 ;  /* 0x0000000402cb7c11 */ /* 0x000fe2000f8e08ff */
[----:B------:R-:W-:Y:S01]  /*4040*/  UIADD3 UR29, UR16, UR30, URZ ;  /* 0x0000001e101d7290 */ /* 0x000fe2000fffe03f */
[----:B------:R-:W-:Y:S01]  /*4050*/  IMAD.IADD R211, R210, 0x1, R205 ;  /* 0x00000001d2d37824 */ /* 0x000fe200078e02cd */
[----:B------:R-:W-:Y:S01]  /*4060*/  UIADD3 UR21, UR16, UR22, URZ ;  /* 0x0000001610157290 */ /* 0x000fe2000fffe03f */
[----:B------:R-:W-:Y:S01]  /*4070*/  IMAD.IADD R212, R205, 0x1, R209 ;  /* 0x00000001cdd47824 */ /* 0x000fe200078e02d1 */
[----:B------:R-:W-:Y:S01]  /*4080*/  UIADD3 UR19, UR16, UR20, URZ ;  /* 0x0000001410137290 */ /* 0x000fe2000fffe03f */
[----:B------:R-:W-:Y:S01]  /*4090*/  UMOV UR5, URZ ;  /* 0x0000003f00057c82 */ /* 0x000fe20008000000 */
[----:B------:R-:W-:-:S02]  /*40a0*/  UIMAD UR38, UR38, 0x38, URZ ;  /* 0x00000038262678a4 */ /* 0x000fc4000f8e023f */
[----:B------:R-:W-:Y:S02]  /*40b0*/  UIADD3 UR44, UR44, -UR43, URZ ;  /* 0x8000002b2c2c7290 */ /* 0x000fe4000fffe03f */
[----:B------:R-:W-:Y:S02]  /*40c0*/  UIADD3 UR37, UR16, UR29, URZ ;  /* 0x0000001d10257290 */ /* 0x000fe4000fffe03f */
[----:B------:R-:W-:Y:S02]  /*40d0*/  UIADD3 UR36, UR16, UR21, URZ ;  /* 0x0000001510247290 */ /* 0x000fe4000fffe03f */
[----:B------:R-:W-:Y:S01]  /*40e0*/  UIADD3 UR35, UR16, UR19, URZ ;  /* 0x0000001310237290 */ /* 0x000fe2000fffe03f */
[----:B-1----:R-:W-:-:S05]  /*40f0*/  @P3 FMUL.FTZ R0, R7, R6 ;  /* 0x0000000607003220 */ /* 0x002fca0000410000 */
[----:B------:R-:W-:Y:S01]  /*4100*/  @P3 R2UR UR9, R0 ;  /* 0x00000000000932ca */ /* 0x000fe200000e0000 */
[----:B------:R-:W-:-:S05]  /*4110*/  VIADD R0, R214, 0x2000 ;  /* 0x00002000d6007836 */ /* 0x000fca0000000000 */
[----:B------:R-:W-:-:S04]  /*4120*/  SEL R0, R0, R214, !P0 ;  /* 0x000000d600007207 */ /* 0x000fc80004000000 */
[----:B------:R-:W-:-:S03]  /*4130*/  LEA R200, R0, UR4, 0x1 ;  /* 0x0000000400c87c11 */ /* 0x000fc6000f8e08ff */
[----:B------:R-:W-:Y:S01]  /*4140*/  @UP1 UMOV UR5, UR9 ;  /* 0x0000000900051c82 */ /* 0x000fe20008000000 */
[----:B------:R-:W-:Y:S01]  /*4150*/  ULDC UR9, c[0x0][0x39c] ;  /* 0x0000e70000097ab9 */ /* 0x000fe20000000800 */
[----:B--2---:R-:W-:-:S04]  /*4160*/  IMAD R217, R217, 0x40, R3 ;  /* 0x00000040d9d97824 */ /* 0x004fc800078e0203 */
        /* <DEDUP_REMOVED lines=13> */
[----:B------:R-:W-:Y:S02]  /*4240*/  I2FP.F32.S32 R238, R238 ;  /* 0x000000ee00ee7245 */ /* 0x000fe40000201400 */
[----:B---34-:R-:W-:-:S07]  /*4250*/  I2FP.F32.S32 R237, R237 ;  /* 0x000000ed00ed7245 */ /* 0x018fce0000201400 */
.L_x_602:
        /* <DEDUP_REMOVED lines=9> */
[C---:B-----5:R-:W-:Y:S02]  /*42f0*/  FSETP.NEU.FTZ.AND P1, PT, R221.reuse, -INF , PT ;  /* 0xff800000dd00780b */ /* 0x060fe40003f3d000 */
[----:B------:R-:W-:Y:S01]  /*4300*/  MOV R187, 0x8 ;  /* 0x0000000800bb7802 */ /* 0x000fe20000000f00 */
[----:B------:R-:W-:Y:S06]  /*4310*/  UISETP.LT.AND UP0, UPT, UR11, UR43, UP0 ;  /* 0x0000002b0b00728c */ /* 0x000fec0008701270 */
[----:B------:R-:W-:Y:S01]  /*4320*/  PLOP3.LUT P0, PT, PT, PT, UP0, 0x80, 0x0 ;  /* 0x000000000000781c */ /* 0x000fe20003f0f008 */
[----:B------:R-:W-:Y:S01]  /*4330*/  UISETP.GT.AND UP0, UPT, UR8, UR34, UPT ;  /* 0x000000220800728c */ /* 0x000fe2000bf04270 */
        /* <DEDUP_REMOVED lines=19> */
[C---:B----4-:R-:W-:Y:S05]  /*4470*/  HMMA.16816.F32 R12, R56.reuse, R64, R12 ;  /* 0x00000040380c723c */ /* 0x050fea000000180c */
[----:B------:R-:W-:Y:S01]  /*4480*/  LDSM.16.M88.4 R60, [R203+0x2000] ;  /* 0x00200000cb3c783b */ /* 0x000fe20000000200 */
[----:B------:R-:W-:Y:S06]  /*4490*/  HMMA.16816.F32 R16, R56, R66, R16 ;  /* 0x000000423810723c */ /* 0x000fec0000001810 */
[C---:B-1----:R-:W-:Y:S01]  /*44a0*/  HMMA.16816.F32 R4, R100.reuse, R104, R4 ;  /* 0x000000686404723c */ /* 0x042fe20000001804 */
[----:B------:R-:W1:Y:S05]  /*44b0*/  LDSM.16.M88.4 R56, [R207+0x800] ;  /* 0x00080000cf38783b */ /* 0x000e6a0000000200 */
[C---:B------:R-:W-:Y:S03]  /*44c0*/  HMMA.16816.F32 R8, R100.reuse, R106, R8 ;  /* 0x0000006a6408723c */ /* 0x040fe60000001808 */
[----:B------:R-:W4:Y:S03]  /*44d0*/  LDSM.16.M88.4 R64, [R0+0xe000] ;  /* 0x00e000000040783b */ /* 0x000f260000000200 */
[C---:B--2---:R-:W-:Y:S05]  /*44e0*/  HMMA.16816.F32 R12, R100.reuse, R52, R12 ;  /* 0x00000034640c723c */ /* 0x044fea000000180c */
[----:B------:R-:W-:Y:S01]  /*44f0*/  LDSM.16.M88.4 R104, [R206+-0x2000] ;  /* 0xffe00000ce68783b */ /* 0x000fe20000000200 */
[----:B------:R-:W-:Y:S07]  /*4500*/  HMMA.16816.F32 R16, R100, R54, R16 ;  /* 0x000000366410723c */ /* 0x000fee0000001810 */
[----:B------:R-:W2:Y:S01]  /*4510*/  LDSM.16.M88.4 R52, [R0+0xe800] ;  /* 0x00e800000034783b */ /* 0x000ea20000000200 */
[C---:B---3--:R-:W-:Y:S07]  /*4520*/  HMMA.16816.F32 R4, R108.reuse, R112, R4 ;  /* 0x000000706c04723c */ /* 0x048fee0000001804 */
[----:B------:R3:W2:Y:S01]  /*4530*/  LDSM.16.M88.4 R100, [R2+0x2000] ;  /* 0x002000000264783b */ /* 0x0006a20000000200 */
[C---:B------:R-:W-:Y:S06]  /*4540*/  HMMA.16816.F32 R8, R108.reuse, R114, R8 ;  /* 0x000000726c08723c */ /* 0x040fec0000001808 */
[C---:B-1----:R-:W-:Y:S01]  /*4550*/  HMMA.16816.F32 R12, R108.reuse, R56, R12 ;  /* 0x000000386c0c723c */ /* 0x042fe2000000180c */
[----:B------:R-:W-:Y:S05]  /*4560*/  LDSM.16.M88.4 R112, [R204+-0x2000] ;  /* 0xffe00000cc70783b */ /* 0x000fea0000000200 */
[----:B------:R-:W-:Y:S03]  /*4570*/  HMMA.16816.F32 R16, R108, R58, R16 ;  /* 0x0000003a6c10723c */ /* 0x000fe60000001810 */
[----:B------:R-:W1:Y:S03]  /*4580*/  LDSM.16.M88.4 R56, [R206+-0x1800] ;  /* 0xffe80000ce38783b */ /* 0x000e660000000200 */
[C---:B----4-:R-:W-:Y:S05]  /*4590*/  HMMA.16816.F32 R4, R60.reuse, R64, R4 ;  /* 0x000000403c04723c */ /* 0x050fea0000001804 */
[----:B------:R-:W4:Y:S01]  /*45a0*/  LDSM.16.M88.4 R108, [R3+0x2000] ;  /* 0x00200000036c783b */ /* 0x000f220000000200 */
[C---:B------:R-:W-:Y:S05]  /*45b0*/  HMMA.16816.F32 R8, R60.reuse, R66, R8 ;  /* 0x000000423c08723c */ /* 0x040fea0000001808 */
[----:B---3--:R-:W-:Y:S01]  /*45c0*/  FMUL.FTZ R2, R221, 1.4426950216293334961 ;  /* 0x3fb8aa3bdd027820 */ /* 0x008fe20000410000 */
[C---:B--2---:R-:W-:Y:S01]  /*45d0*/  HMMA.16816.F32 R12, R60.reuse, R52, R12 ;  /* 0x000000343c0c723c */ /* 0x044fe2000000180c */
[----:B------:R-:W-:Y:S04]  /*45e0*/  LDSM.16.M88.4 R64, [R207+0x2000] ;  /* 0x00200000cf40783b */ /* 0x000fe80000000200 */
[----:B------:R-:W-:Y:S01]  /*45f0*/  FSEL R2, R2, RZ, P1 ;  /* 0x000000ff02027208 */ /* 0x000fe20000800000 */
[----:B------:R-:W-:Y:S03]  /*4600*/  HMMA.16816.F32 R16, R60, R54, R16 ;  /* 0x000000363c10723c */ /* 0x000fe60000001810 */
[----:B------:R-:W2:Y:S01]  /*4610*/  LDSM.16.M88.4 R52, [R204+-0x1800] ;  /* 0xffe80000cc34783b */ /* 0x000ea20000000200 */
[----:B------:R-:W-:Y:S02]  /*4620*/  FSETP.NEU.FTZ.AND P1, PT, R228, -INF , PT ;  /* 0xff800000e400780b */ /* 0x000fe40003f3d000 */
[C---:B------:R-:W-:Y:S05]  /*4630*/  HMMA.16816.F32 R4, R100.reuse, R104, R4 ;  /* 0x000000686404723c */ /* 0x040fea0000001804 */
[----:B------:R-:W3:Y:S01]  /*4640*/  LDSM.16.M88.4 R60, [R180+0x2000] ;  /* 0x00200000b43c783b */ /* 0x000ee20000000200 */
[C---:B------:R-:W-:Y:S06]  /*4650*/  HMMA.16816.F32 R8, R100.reuse, R106, R8 ;  /* 0x0000006a6408723c */ /* 0x040fec0000001808 */
[C---:B-1----:R-:W-:Y:S06]  /*4660*/  HMMA.16816.F32 R12, R100.reuse, R56, R12 ;  /* 0x00000038640c723c */ /* 0x042fec000000180c */
[----:B------:R-:W-:Y:S06]  /*4670*/  HMMA.16816.F32 R16, R100, R58, R16 ;  /* 0x0000003a6410723c */ /* 0x000fec0000001810 */
[C---:B----4-:R-:W-:Y:S06]  /*4680*/  HMMA.16816.F32 R4, R108.reuse, R112, R4 ;  /* 0x000000706c04723c */ /* 0x050fec0000001804 */
[C---:B------:R-:W-:Y:S06]  /*4690*/  HMMA.16816.F32 R8, R108.reuse, R114, R8 ;  /* 0x000000726c08723c */ /* 0x040fec0000001808 */
[C---:B--2---:R-:W-:Y:S06]  /*46a0*/  HMMA.16816.F32 R12, R108.reuse, R52, R12 ;  /* 0x000000346c0c723c */ /* 0x044fec000000180c */
[----:B------:R-:W-:Y:S01]  /*46b0*/  HMMA.16816.F32 R16, R108, R54, R16 ;  /* 0x000000366c10723c */ /* 0x000fe20000001810 */
[----:B------:R-:W1:Y:S05]  /*46c0*/  LDSM.16.M88.4 R52, [R207+0x2800] ;  /* 0x00280000cf34783b */ /* 0x000e6a0000000200 */
[C---:B---3--:R-:W-:Y:S06]  /*46d0*/  HMMA.16816.F32 R4, R60.reuse, R64, R4 ;  /* 0x000000403c04723c */ /* 0x048fec0000001804 */
        /* <DEDUP_REMOVED lines=12> */
[----:B------:R-:W-:Y:S02]  /*47a0*/  MUFU.TANH R184, R11 ;  /* 0x0000000b00b87308 */ /* 0x000fe40000002400 */
[----:B------:R-:W-:Y:S08]  /*47b0*/  HMMA.16816.F32 R16, R60, R54, R16 ;  /* 0x000000363c10723c */ /* 0x000ff00000001810 */
[----:B------:R1:W4:Y:S03]  /*47c0*/  MUFU.TANH R105, R4 ;  /* 0x0000000400697308 */ /* 0x0003260000002400 */
[----:B--2---:R-:W-:Y:S01]  /*47d0*/  @!P0 IADD3 R5, R247, UR10, RZ ;  /* 0x0000000af7058c10 */ /* 0x004fe2000fffe0ff */
[----:B---3--:R-:W-:Y:S06]  /*47e0*/  FFMA.FTZ R0, R237, UR5, R104 ;  /* 0x00000005ed007c23 */ /* 0x008fec0008010068 */
[----:B------:R2:W-:Y:S01]  /*47f0*/  MUFU.TANH R186, R6 ;  /* 0x0000000600ba7308 */ /* 0x0005e20000002400 */
[----:B------:R-:W-:Y:S09]  /*4800*/  FMUL.FTZ R12, R12, UR9 ;  /* 0x000000090c0c7c20 */ /* 0x000ff20008410000 */
[----:B------:R3:W3:Y:S01]  /*4810*/  MUFU.TANH R183, R7 ;  /* 0x0000000700b77308 */ /* 0x0006e20000002400 */
[----:B-1----:R-:W-:Y:S01]  /*4820*/  @!P0 VIMNMX R4, R5, UR43, PT ;  /* 0x0000002b05048c48 */ /* 0x002fe2000bfe0100 */
[----:B----4-:R-:W-:Y:S01]  /*4830*/  FFMA.FTZ R3, R236, UR5, R105 ;  /* 0x00000005ec037c23 */ /* 0x010fe20008010069 */
[----:B------:R-:W-:Y:S01]  /*4840*/  FMUL.FTZ R13, R13, UR9 ;  /* 0x000000090d0d7c20 */ /* 0x000fe20008410000 */
[----:B------:R-:W-:Y:S01]  /*4850*/  FMUL.FTZ R14, R14, UR9 ;  /* 0x000000090e0e7c20 */ /* 0x000fe20008410000 */
[-C--:B------:R-:W-:Y:S01]  /*4860*/  @!P0 ISETP.GE.AND P2, PT, R217, R4.reuse, PT ;  /* 0x00000004d900820c */ /* 0x080fe20003f46270 */
[----:B------:R-:W-:Y:S01]  /*4870*/  FMUL.FTZ R16, R16, UR9 ;  /* 0x0000000910107c20 */ /* 0x000fe20008410000 */
[----:B------:R-:W-:Y:S03]  /*4880*/  FMUL.FTZ R18, R18, UR9 ;  /* 0x0000000912127c20 */ /* 0x000fe60008410000 */
[----:B------:R-:W-:Y:S01]  /*4890*/  MUFU.TANH R106, R12 ;  /* 0x0000000c006a7308 */ /* 0x000fe20000002400 */
[----:B------:R-:W-:Y:S01]  /*48a0*/  @!P0 FSEL R3, R3, -INF , !P2 ;  /* 0xff80000003038808 */ /* 0x000fe20005000000 */
[----:B------:R-:W-:Y:S01]  /*48b0*/  FMUL.FTZ R17, R17, UR9 ;  /* 0x0000000911117c20 */ /* 0x000fe20008410000 */
[----:B------:R-:W-:Y:S01]  /*48c0*/  FMUL.FTZ R19, R19, UR9 ;  /* 0x0000000913137c20 */ /* 0x000fe20008410000 */
[----:B------:R-:W-:Y:S02]  /*48d0*/  FMUL.FTZ R15, R15, UR9 ;  /* 0x000000090f0f7c20 */ /* 0x000fe40008410000 */
[--C-:B--2---:R-:W-:Y:S01]  /*48e0*/  FFMA.FTZ R6, R3, UR17, -R2.reuse ;  /* 0x0000001103067c23 */ /* 0x104fe20008010802 */
[----:B------:R-:W-:Y:S03]  /*48f0*/  @!P0 VIADDMNMX R3, R5, R187, UR43, PT ;  /* 0x0000002b05038e46 */ /* 0x000fe6000b8001bb */
[----:B------:R1:W-:Y:S01]  /*4900*/  MUFU.TANH R103, R8 ;  /* 0x0000000800677308 */ /* 0x0003e20000002400 */
[----:B------:R-:W-:Y:S01]  /*4910*/  FMUL.FTZ R5, R228, 1.4426950216293334961 ;  /* 0x3fb8aa3be4057820 */ /* 0x000fe20000410000 */
[----:B---3--:R-:W-:Y:S04]  /*4920*/  @!P0 IADD3 R7, R217, 0x1, RZ ;  /* 0x00000001d9078810 */ /* 0x008fe80007ffe0ff */
[-C--:B------:R-:W-:Y:S04]  /*4930*/  @!P0 ISETP.GE.AND P2, PT, R7, R4.reuse, PT ;  /* 0x000000040700820c */ /* 0x080fe80003f46270 */
[----:B------:R2:W-:Y:S01]  /*4940*/  MUFU.EX2 R180, R6 ;  /* 0x0000000600b47308 */ /* 0x0005e20000000800 */
[----:B------:R-:W-:Y:S02]  /*4950*/  @!P0 FSEL R0, R0, -INF , !P2 ;  /* 0xff80000000008808 */ /* 0x000fe40005000000 */
[-C--:B------:R-:W-:Y:S07]  /*4960*/  @!P0 ISETP.GE.AND P2, PT, R217, R3.reuse, PT ;  /* 0x00000003d900820c */ /* 0x080fee0003f46270 */
[----:B------:R-:W3:Y:S01]  /*4970*/  MUFU.TANH R102, R9 ;  /* 0x0000000900667308 */ /* 0x000ee20000002400 */
[----:B-1----:R-:W-:Y:S01]  /*4980*/  FFMA.FTZ R8, R0, UR17, -R2 ;  /* 0x0000001100087c23 */ /* 0x002fe20008010802 */
[----:B------:R-:W-:Y:S01]  /*4990*/  FSEL R0, R5, RZ, P1 ;  /* 0x000000ff05007208 */ /* 0x000fe20000800000 */
[----:B------:R-:W-:Y:S01]  /*49a0*/  FFMA.FTZ R5, R237, UR5, R183 ;  /* 0x00000005ed057c23 */ /* 0x000fe200080100b7 */
[-C--:B------:R-:W-:Y:S02]  /*49b0*/  @!P0 ISETP.GE.AND P1, PT, R7, R3.reuse, PT ;  /* 0x000000030700820c */ /* 0x080fe40003f26270 */
[----:B------:R-:W-:Y:S02]  /*49c0*/  @!P0 IADD3 R7, R217, 0x8, RZ ;  /* 0x00000008d9078810 */ /* 0x000fe40007ffe0ff */
[----:B------:R-:W-:Y:S01]  /*49d0*/  @!P0 FSEL R5, R5, -INF , !P1 ;  /* 0xff80000005058808 */ /* 0x000fe20004800000 */
[----:B--2---:R-:W-:Y:S01]  /*49e0*/  FFMA.FTZ R6, R236, UR5, R186 ;  /* 0x00000005ec067c23 */ /* 0x004fe200080100ba */
[----:B------:R1:W-:Y:S01]  /*49f0*/  MUFU.EX2 R114, R8 ;  /* 0x0000000800727308 */ /* 0x0003e20000000800 */
[-C--:B------:R-:W-:Y:S02]  /*4a00*/  @!P0 ISETP.GE.AND P1, PT, R7, R4.reuse, PT ;  /* 0x000000040700820c */ /* 0x080fe40003f26270 */
[--C-:B------:R-:W-:Y:S01]  /*4a10*/  FFMA.FTZ R5, R5, UR17, -R0.reuse ;  /* 0x0000001105057c23 */ /* 0x100fe20008010800 */
[----:B------:R-:W-:Y:S06]  /*4a20*/  @!P0 FSEL R6, R6, -INF , !P2 ;  /* 0xff80000006068808 */ /* 0x000fec0005000000 */
[----:B------:R3:W-:Y:S01]  /*4a30*/  MUFU.EX2 R193, R5 ;  /* 0x0000000500c17308 */ /* 0x0007e20000000800 */
[----:B------:R-:W-:Y:S09]  /*4a40*/  FFMA.FTZ R6, R6, UR17, -R0 ;  /* 0x0000001106067c23 */ /* 0x000ff20008010800 */
[----:B------:R2:W-:Y:S01]  /*4a50*/  MUFU.EX2 R194, R6 ;  /* 0x0000000600c27308 */ /* 0x0005e20000000800 */
[----:B-1----:R-:W-:Y:S09]  /*4a60*/  @!P0 IADD3 R8, R217, 0x9, RZ ;  /* 0x00000009d9088810 */ /* 0x002ff20007ffe0ff */
[----:B------:R1:W4:Y:S01]  /*4a70*/  MUFU.TANH R185, R10 ;  /* 0x0000000a00b97308 */ /* 0x0003220000002400 */
[----:B---3--:R-:W-:Y:S09]  /*4a80*/  FFMA.FTZ R5, R239, UR5, R102 ;  /* 0x00000005ef057c23 */ /* 0x008ff20008010066 */
[----:B------:R-:W3:Y:S01]  /*4a90*/  MUFU.TANH R101, R13 ;  /* 0x0000000d00657308 */ /* 0x000ee20000002400 */
[----:B--2---:R-:W-:Y:S05]  /*4aa0*/  FFMA.FTZ R6, R238, UR5, R103 ;  /* 0x00000005ee067c23 */ /* 0x004fea0008010067 */
[----:B------:R-:W-:Y:S02]  /*4ab0*/  @!P0 FSEL R6, R6, -INF , !P1 ;  /* 0xff80000006068808 */ /* 0x000fe40004800000 */
[-C--:B------:R-:W-:Y:S02]  /*4ac0*/  @!P0 ISETP.GE.AND P1, PT, R8, R4.reuse, PT ;  /* 0x000000040800820c */ /* 0x080fe40003f26270 */
[----:B------:R-:W2:Y:S01]  /*4ad0*/  MUFU.TANH R182, R14 ;  /* 0x0000000e00b67308 */ /* 0x000ea20000002400 */
[----:B-1----:R-:W-:Y:S01]  /*4ae0*/  @!P0 IADD3 R10, R217, 0x11, RZ ;  /* 0x00000011d90a8810 */ /* 0x002fe20007ffe0ff */
[--C-:B------:R-:W-:Y:S01]  /*4af0*/  FFMA.FTZ R6, R6, UR17, -R2.reuse ;  /* 0x0000001106067c23 */ /* 0x100fe20008010802 */
[----:B------:R-:W-:Y:S02]  /*4b00*/  @!P0 FSEL R5, R5, -INF , !P1 ;  /* 0xff80000005058808 */ /* 0x000fe40004800000 */
[-C--:B------:R-:W-:Y:S02]  /*4b10*/  @!P0 ISETP.GE.AND P1, PT, R7, R3.reuse, PT ;  /* 0x000000030700820c */ /* 0x080fe40003f26270 */
[----:B------:R-:W-:Y:S03]  /*4b20*/  @!P0 IADD3 R7, R217, 0x10, RZ ;  /* 0x00000010d9078810 */ /* 0x000fe60007ffe0ff */
[----:B------:R4:W-:Y:S01]  /*4b30*/  MUFU.EX2 R113, R6 ;  /* 0x0000000600717308 */ /* 0x0009e20000000800 */
[----:B------:R-:W-:Y:S01]  /*4b40*/  FFMA.FTZ R5, R5, UR17, -R2 ;  /* 0x0000001105057c23 */ /* 0x000fe20008010802 */
[-C--:B------:R-:W-:Y:S08]  /*4b50*/  @!P0 ISETP.GE.AND P2, PT, R10, R4.reuse, PT ;  /* 0x000000040a00820c */ /* 0x080ff00003f46270 */
[----:B------:R1:W-:Y:S10]  /*4b60*/  MUFU.EX2 R109, R5 ;  /* 0x00000005006d7308 */ /* 0x0003f40000000800 */
[----:B------:R-:W2:Y:S01]  /*4b70*/  MUFU.TANH R181, R15 ;  /* 0x0000000f00b57308 */ /* 0x000ea20000002400 */
[----:B----4-:R-:W-:Y:S05]  /*4b80*/  FFMA.FTZ R6, R238, UR5, R185 ;  /* 0x00000005ee067c23 */ /* 0x010fea00080100b9 */
[----:B------:R-:W-:Y:S02]  /*4b90*/  @!P0 FSEL R6, R6, -INF , !P1 ;  /* 0xff80000006068808 */ /* 0x000fe40004800000 */
[-C--:B------:R-:W-:Y:S01]  /*4ba0*/  @!P0 ISETP.GE.AND P1, PT, R8, R3.reuse, PT ;  /* 0x000000030800820c */ /* 0x080fe20003f26270 */
[----:B-1----:R-:W-:Y:S01]  /*4bb0*/  FFMA.FTZ R5, R239, UR5, R184 ;  /* 0x00000005ef057c23 */ /* 0x002fe200080100b8 */
[----:B------:R-:W1:Y:S01]  /*4bc0*/  MUFU.TANH R100, R16 ;  /* 0x0000001000647308 */ /* 0x000e620000002400 */
[--C-:B------:R-:W-:Y:S03]  /*4bd0*/  FFMA.FTZ R6, R6, UR17, -R0.reuse ;  /* 0x0000001106067c23 */ /* 0x100fe60008010800 */
[----:B------:R-:W-:Y:S02]  /*4be0*/  @!P0 FSEL R5, R5, -INF , !P1 ;  /* 0xff80000005058808 */ /* 0x000fe40004800000 */
[-C--:B------:R-:W-:Y:S04]  /*4bf0*/  @!P0 ISETP.GE.AND P1, PT, R7, R4.reuse, PT ;  /* 0x000000040700820c */ /* 0x080fe80003f26270 */
[----:B------:R4:W-:Y:S01]  /*4c00*/  MUFU.EX2 R191, R6 ;  /* 0x0000000600bf7308 */ /* 0x0009e20000000800 */
[----:B------:R-:W-:Y:S09]  /*4c10*/  FFMA.FTZ R5, R5, UR17, -R0 ;  /* 0x0000001105057c23 */ /* 0x000ff20008010800 */
[----:B------:R3:W-:Y:S10]  /*4c20*/  MUFU.EX2 R189, R5 ;  /* 0x0000000500bd7308 */ /* 0x0007f40000000800 */
[----:B------:R-:W1:Y:S01]  /*4c30*/  MUFU.TANH R111, R18 ;  /* 0x00000012006f7308 */ /* 0x000e620000002400 */
[----:B----4-:R-:W-:Y:S05]  /*4c40*/  FFMA.FTZ R6, R240, UR5, R106 ;  /* 0x00000005f0067c23 */ /* 0x010fea000801006a */
[----:B------:R-:W-:Y:S02]  /*4c50*/  @!P0 FSEL R6, R6, -INF , !P1 ;  /* 0xff80000006068808 */ /* 0x000fe40004800000 */
[----:B------:R-:W-:Y:S01]  /*4c60*/  IADD3 R8, P1, R235, UR15, RZ ;  /* 0x0000000feb087c10 */ /* 0x000fe2000ff3e0ff */
[----:B---3--:R-:W-:Y:S01]  /*4c70*/  FFMA.FTZ R5, R241, UR5, R101 ;  /* 0x00000005f1057c23 */ /* 0x008fe20008010065 */
[----:B------:R-:W3:Y:S01]  /*4c80*/  MUFU.TANH R67, R17 ;  /* 0x0000001100437308 */ /* 0x000ee20000002400 */
[--C-:B------:R-:W-:Y:S01]  /*4c90*/  FFMA.FTZ R6, R6, UR17, -R2.reuse ;  /* 0x0000001106067c23 */ /* 0x100fe20008010802 */
[----:B------:R-:W-:Y:S02]  /*4ca0*/  IADD3.X R9, R234, UR14, RZ, P1, !PT ;  /* 0x0000000eea097c10 */ /* 0x000fe40008ffe4ff */
[----:B------:R-:W-:Y:S02]  /*4cb0*/  @!P0 FSEL R5, R5, -INF , !P2 ;  /* 0xff80000005058808 */ /* 0x000fe40005000000 */
[-C--:B------:R-:W-:Y:S01]  /*4cc0*/  @!P0 ISETP.GE.AND P1, PT, R7, R3.reuse, PT ;  /* 0x000000030700820c */ /* 0x080fe20003f26270 */
[----:B------:R-:W4:Y:S03]  /*4cd0*/  LDG.E R66, desc[UR6][R8.64] ;  /* 0x0000000608427981 */ /* 0x000f26000c1e1900 */
[----:B------:R2:W-:Y:S01]  /*4ce0*/  MUFU.EX2 R115, R6 ;  /* 0x0000000600737308 */ /* 0x0005e20000000800 */
[----:B------:R-:W-:Y:S01]  /*4cf0*/  FFMA.FTZ R5, R5, UR17, -R2 ;  /* 0x0000001105057c23 */ /* 0x000fe20008010802 */
[----:B------:R-:W-:Y:S01]  /*4d00*/  @!P0 IADD3 R7, R217, 0x19, RZ ;  /* 0x00000019d9078810 */ /* 0x000fe20007ffe0ff */
[----:B------:R3:W4:Y:S07]  /*4d10*/  LDG.E R65, desc[UR6][R8.64+0x20] ;  /* 0x0000200608417981 */ /* 0x00072e000c1e1900 */
[----:B------:R1:W-:Y:S10]  /*4d20*/  MUFU.EX2 R112, R5 ;  /* 0x0000000500707308 */ /* 0x0003f40000000800 */
[----:B------:R-:W3:Y:S01]  /*4d30*/  MUFU.TANH R110, R19 ;  /* 0x00000013006e7308 */ /* 0x000ee20000002400 */
[----:B--2---:R-:W-:Y:S05]  /*4d40*/  FFMA.FTZ R6, R240, UR5, R182 ;  /* 0x00000005f0067c23 */ /* 0x004fea00080100b6 */
[----:B------:R-:W-:Y:S02]  /*4d50*/  @!P0 FSEL R6, R6, -INF , !P1 ;  /* 0xff80000006068808 */ /* 0x000fe40004800000 */
[-C--:B------:R-:W-:Y:S01]  /*4d60*/  @!P0 ISETP.GE.AND P1, PT, R10, R3.reuse, PT ;  /* 0x000000030a00820c */ /* 0x080fe20003f26270 */
[----:B-1----:R-:W-:Y:S01]  /*4d70*/  FFMA.FTZ R5, R241, UR5, R181 ;  /* 0x00000005f1057c23 */ /* 0x002fe200080100b5 */
[----:B------:R-:W-:Y:S01]  /*4d80*/  @!P0 IADD3 R10, R217, 0x18, RZ ;  /* 0x00000018d90a8810 */ /* 0x000fe20007ffe0ff */
[--C-:B------:R-:W-:Y:S03]  /*4d90*/  FFMA.FTZ R6, R6, UR17, -R0.reuse ;  /* 0x0000001106067c23 */ /* 0x100fe60008010800 */
[----:B------:R-:W-:Y:S01]  /*4da0*/  @!P0 FSEL R5, R5, -INF , !P1 ;  /* 0xff80000005058808 */ /* 0x000fe20004800000 */
[----:B------:R1:W-:Y:S01]  /*4db0*/  MUFU.EX2 R190, R6 ;  /* 0x0000000600be7308 */ /* 0x0003e20000000800 */
[CC--:B------:R-:W-:Y:S02]  /*4dc0*/  @!P0 ISETP.GE.AND P1, PT, R10.reuse, R4.reuse, PT ;  /* 0x000000040a00820c */ /* 0x0c0fe40003f26270 */
[-C--:B------:R-:W-:Y:S01]  /*4dd0*/  @!P0 ISETP.GE.AND P2, PT, R10, R3.reuse, PT ;  /* 0x000000030a00820c */ /* 0x080fe20003f46270 */
[----:B------:R-:W-:Y:S06]  /*4de0*/  FFMA.FTZ R5, R5, UR17, -R0 ;  /* 0x0000001105057c23 */ /* 0x000fec0008010800 */
[----:B------:R3:W-:Y:S01]  /*4df0*/  MUFU.EX2 R192, R5 ;  /* 0x0000000500c07308 */ /* 0x0007e20000000800 */
[----:B-1----:R-:W-:Y:S05]  /*4e00*/  FFMA.FTZ R6, R242, UR5, R100 ;  /* 0x00000005f2067c23 */ /* 0x002fea0008010064 */
[----:B------:R-:W-:Y:S02]  /*4e10*/  @!P0 FSEL R6, R6, -INF , !P1 ;  /* 0xff80000006068808 */ /* 0x000fe40004800000 */
[----:B------:R-:W-:Y:S01]  /*4e20*/  @!P0 ISETP.GE.AND P1, PT, R7, R4, PT ;  /* 0x000000040700820c */ /* 0x000fe20003f26270 */
[----:B------:R-:W-:Y:S01]  /*4e30*/  FFMA.FTZ R4, R242, UR5, R111 ;  /* 0x00000005f2047c23 */ /* 0x000fe2000801006f */
[----:B---3--:R-:W-:Y:S01]  /*4e40*/  FFMA.FTZ R5, R243, UR5, R67 ;  /* 0x00000005f3057c23 */ /* 0x008fe20008010043 */
[----:B------:R-:W-:Y:S03]  /*4e50*/  FFMA.FTZ R6, R6, UR17, -R2 ;  /* 0x0000001106067c23 */ /* 0x000fe60008010802 */
[----:B------:R-:W-:Y:S01]  /*4e60*/  @!P0 FSEL R4, R4, -INF , !P2 ;  /* 0xff80000004048808 */ /* 0x000fe20005000000 */
[----:B------:R-:W-:Y:S01]  /*4e70*/  MUFU.EX2 R108, R6 ;  /* 0x00000006006c7308 */ /* 0x000fe20000000800 */
[----:B------:R-:W-:Y:S02]  /*4e80*/  @!P0 FSEL R5, R5, -INF , !P1 ;  /* 0xff80000005058808 */ /* 0x000fe40004800000 */
[----:B------:R-:W-:Y:S01]  /*4e90*/  @!P0 ISETP.GE.AND P1, PT, R7, R3, PT ;  /* 0x000000030700820c */ /* 0x000fe20003f26270 */
[----:B------:R-:W-:Y:S01]  /*4ea0*/  FFMA.FTZ R4, R4, UR17, -R0 ;  /* 0x0000001104047c23 */ /* 0x000fe20008010800 */
[----:B------:R-:W-:Y:S01]  /*4eb0*/  FFMA.FTZ R3, R243, UR5, R110 ;  /* 0x00000005f3037c23 */ /* 0x000fe2000801006e */
[----:B------:R-:W-:Y:S01]  /*4ec0*/  FFMA.FTZ R2, R5, UR17, -R2 ;  /* 0x0000001105027c23 */ /* 0x000fe20008010802 */
[----:B------:R-:W-:Y:S03]  /*4ed0*/  F2FP.F16.F32.PACK_AB R5, R112, R115 ;  /* 0x000000737005723e */ /* 0x000fe600000000ff */
[----:B------:R1:W-:Y:S01]  /*4ee0*/  MUFU.EX2 R188, R4 ;  /* 0x0000000400bc7308 */ /* 0x0003e20000000800 */
[----:B------:R-:W-:Y:S02]  /*4ef0*/  @!P0 FSEL R3, R3, -INF , !P1 ;  /* 0xff80000003038808 */ /* 0x000fe40004800000 */
[----:B------:R-:W-:Y:S03]  /*4f00*/  PLOP3.LUT P1, PT, PT, PT, UP0, 0x80, 0x0 ;  /* 0x000000000000781c */ /* 0x000fe60003f2f008 */
[----:B------:R-:W-:Y:S04]  /*4f10*/  FFMA.FTZ R0, R3, UR17, -R0 ;  /* 0x0000001103007c23 */ /* 0x000fe80008010800 */
[----:B------:R2:W3:Y:S01]  /*4f20*/  MUFU.EX2 R107, R2 ;  /* 0x00000002006b7308 */ /* 0x0004e20000000800 */
[----:B------:R-:W-:Y:S05]  /*4f30*/  F2FP.F16.F32.PACK_AB R3, R193, R194 ;  /* 0x000000c2c103723e */ /* 0x000fea00000000ff */
[----:B------:R3:W-:Y:S04]  /*4f40*/  STS [R230+0x12400], R3 ;  /* 0x01240003e6007388 */ /* 0x0007e80000000800 */
[----:B------:R3:W3:Y:S01]  /*4f50*/  MUFU.EX2 R187, R0 ;  /* 0x0000000000bb7308 */ /* 0x0006e20000000800 */
[----:B-1----:R-:W-:Y:S05]  /*4f60*/  F2FP.F16.F32.PACK_AB R4, R114, R180 ;  /* 0x000000b47204723e */ /* 0x002fea00000000ff */
[----:B------:R1:W-:Y:S01]  /*4f70*/  STS [R230+0x12000], R4 ;  /* 0x01200004e6007388 */ /* 0x0003e20000000800 */
[----:B--2---:R-:W-:Y:S05]  /*4f80*/  F2FP.F16.F32.PACK_AB R2, R109, R113 ;  /* 0x000000716d02723e */ /* 0x004fea00000000ff */
[----:B------:R2:W-:Y:S01]  /*4f90*/  STS [R232+0x12000], R2 ;  /* 0x01200002e8007388 */ /* 0x0005e20000000800 */
[----:B---3--:R-:W-:Y:S05]  /*4fa0*/  F2FP.F16.F32.PACK_AB R0, R189, R191 ;  /* 0x000000bfbd00723e */ /* 0x008fea00000000ff */
[----:B------:R3:W-:Y:S01]  /*4fb0*/  STS [R232+0x12400], R0 ;  /* 0x01240000e8007388 */ /* 0x0007e20000000800 */
[----:B------:R-:W-:Y:S03]  /*4fc0*/  F2FP.F16.F32.PACK_AB R3, R107, R108 ;  /* 0x0000006c6b03723e */ /* 0x000fe600000000ff */
[----:B------:R-:W-:Y:S01]  /*4fd0*/  STS [R229+0x12000], R5 ;  /* 0x01200005e5007388 */ /* 0x000fe20000000800 */
[----:B-1----:R-:W-:Y:S05]  /*4fe0*/  F2FP.F16.F32.PACK_AB R4, R192, R190 ;  /* 0x000000bec004723e */ /* 0x002fea00000000ff */
[----:B------:R-:W-:Y:S01]  /*4ff0*/  STS [R229+0x12400], R4 ;  /* 0x01240004e5007388 */ /* 0x000fe20000000800 */
[----:B--2---:R-:W-:Y:S03]  /*5000*/  F2FP.F16.F32.PACK_AB R2, R187, R188 ;  /* 0x000000bcbb02723e */ /* 0x004fe600000000ff */
[----:B------:R1:W-:Y:S04]  /*5010*/  STS [R231+0x12000], R3 ;  /* 0x01200003e7007388 */ /* 0x0003e80000000800 */
[----:B------:R2:W-:Y:S01]  /*5020*/  STS [R231+0x12400], R2 ;  /* 0x01240002e7007388 */ /* 0x0005e20000000800 */
[----:B---3--:R-:W-:Y:S05]  /*5030*/  LEA R0, R213, UR4, 0x1 ;  /* 0x00000004d5007c11 */ /* 0x008fea000f8e08ff */
[----:B------:R-:W3:Y:S01]  /*5040*/  LDSM.16.M88.4 R16, [R0+0x8000] ;  /* 0x008000000010783b */ /* 0x000ee20000000200 */
[CC--:B-1----:R-:W-:Y:S02]  /*5050*/  IADD3 R3, R205.reuse, R0.reuse, RZ ;  /* 0x00000000cd037210 */ /* 0x0c2fe40007ffe0ff */
[----:B--2---:R-:W-:Y:S05]  /*5060*/  IADD3 R2, R208, R0, RZ ;  /* 0x00000000d0027210 */ /* 0x004fea0007ffe0ff */
[----:B------:R-:W-:Y:S01]  /*5070*/  LDSM.16.M88.4 R56, [R3+0x8000] ;  /* 0x008000000338783b */ /* 0x000fe20000000200 */
[----:B------:R-:W-:Y:S07]  /*5080*/  IADD3 R64, R205, R2, RZ ;  /* 0x00000002cd407210 */ /* 0x000fee0007ffe0ff */
[----:B------:R-:W1:Y:S08]  /*5090*/  LDSM.16.M88.4 R52, [R2+0x8000] ;  /* 0x008000000234783b */ /* 0x000e700000000200 */
[----:B------:R-:W2:Y:S01]  /*50a0*/  LDSM.16.M88.4 R60, [R64+0x8000] ;  /* 0x00800000403c783b */ /* 0x000ea20000000200 */
[C---:B---3--:R-:W-:Y:S06]  /*50b0*/  HMMA.16816.F32 R4, R16.reuse, R116, RZ ;  /* 0x000000741004723c */ /* 0x048fec00000018ff */
[C---:B------:R-:W-:Y:S06]  /*50c0*/  HMMA.16816.F32 R8, R16.reuse, R118, RZ ;  /* 0x000000761008723c */ /* 0x040fec00000018ff */
[C---:B------:R-:W-:Y:S06]  /*50d0*/  HMMA.16816.F32 R12, R16.reuse, R120, RZ ;  /* 0x00000078100c723c */ /* 0x040fec00000018ff */
[----:B------:R-:W-:Y:S06]  /*50e0*/  HMMA.16816.F32 R16, R16, R122, RZ ;  /* 0x0000007a1010723c */ /* 0x000fec00000018ff */
[C---:B-1----:R-:W-:Y:S06]  /*50f0*/  HMMA.16816.F32 R4, R52.reuse, R124, R4 ;  /* 0x0000007c3404723c */ /* 0x042fec0000001804 */
[C---:B------:R-:W-:Y:S06]  /*5100*/  HMMA.16816.F32 R8, R52.reuse, R126, R8 ;  /* 0x0000007e3408723c */ /* 0x040fec0000001808 */
[C---:B------:R-:W-:Y:S06]  /*5110*/  HMMA.16816.F32 R12, R52.reuse, R128, R12 ;  /* 0x00000080340c723c */ /* 0x040fec000000180c */
[----:B------:R-:W-:Y:S01]  /*5120*/  HMMA.16816.F32 R16, R52, R130, R16 ;  /* 0x000000823410723c */ /* 0x000fe20000001810 */
[----:B------:R1:W3:Y:S05]  /*5130*/  LDSM.16.M88.4 R52, [R0+0xa000] ;  /* 0x00a000000034783b */ /* 0x0002ea0000000200 */
[C---:B------:R-:W-:Y:S06]  /*5140*/  HMMA.16816.F32 R4, R56.reuse, R132, R4 ;  /* 0x000000843804723c */ /* 0x040fec0000001804 */
[C---:B------:R-:W-:Y:S06]  /*5150*/  HMMA.16816.F32 R8, R56.reuse, R134, R8 ;  /* 0x000000863808723c */ /* 0x040fec0000001808 */
[C---:B------:R-:W-:Y:S06]  /*5160*/  HMMA.16816.F32 R12, R56.reuse, R136, R12 ;  /* 0x00000088380c723c */ /* 0x040fec000000180c */
[----:B------:R-:W-:Y:S01]  /*5170*/  HMMA.16816.F32 R16, R56, R138, R16 ;  /* 0x0000008a3810723c */ /* 0x000fe20000001810 */
[----:B------:R3:W4:Y:S04]  /*5180*/  LDSM.16.M88.4 R56, [R2+0xa000] ;  /* 0x00a000000238783b */ /* 0x0007280000000200 */
[----:B-1----:R-:W-:Y:S01]  /*5190*/  FFMA.FTZ R0, -R104, R104, 1 ;  /* 0x3f80000068007423 */ /* 0x002fe20000010168 */
[C---:B--2---:R-:W-:Y:S06]  /*51a0*/  HMMA.16816.F32 R4, R60.reuse, R140, R4 ;  /* 0x0000008c3c04723c */ /* 0x044fec0000001804 */
[C---:B------:R-:W-:Y:S06]  /*51b0*/  HMMA.16816.F32 R8, R60.reuse, R142, R8 ;  /* 0x0000008e3c08723c */ /* 0x040fec0000001808 */
[C---:B------:R-:W-:Y:S06]  /*51c0*/  HMMA.16816.F32 R12, R60.reuse, R144, R12 ;  /* 0x000000903c0c723c */ /* 0x040fec000000180c */
[----:B------:R-:W-:Y:S01]  /*51d0*/  HMMA.16816.F32 R16, R60, R146, R16 ;  /* 0x000000923c10723c */ /* 0x000fe20000001810 */
[----:B------:R-:W1:Y:S04]  /*51e0*/  LDSM.16.M88.4 R60, [R3+0xa000] ;  /* 0x00a00000033c783b */ /* 0x000e680000000200 */
[----:B---3--:R-:W-:Y:S01]  /*51f0*/  FFMA.FTZ R2, -R105, R105, 1 ;  /* 0x3f80000069027423 */ /* 0x008fe20000010169 */
[C---:B------:R-:W-:Y:S05]  /*5200*/  HMMA.16816.F32 R4, R52.reuse, R148, R4 ;  /* 0x000000943404723c */ /* 0x040fea0000001804 */
[----:B------:R-:W-:Y:S01]  /*5210*/  FMUL.FTZ R2, R2, UR9 ;  /* 0x0000000902027c20 */ /* 0x000fe20008410000 */
[C---:B------:R-:W-:Y:S06]  /*5220*/  HMMA.16816.F32 R8, R52.reuse, R150, R8 ;  /* 0x000000963408723c */ /* 0x040fec0000001808 */
[C---:B------:R-:W-:Y:S06]  /*5230*/  HMMA.16816.F32 R12, R52.reuse, R152, R12 ;  /* 0x00000098340c723c */ /* 0x040fec000000180c */
[----:B------:R-:W-:Y:S01]  /*5240*/  HMMA.16816.F32 R16, R52, R154, R16 ;  /* 0x0000009a3410723c */ /* 0x000fe20000001810 */
[----:B------:R-:W2:Y:S05]  /*5250*/  LDSM.16.M88.4 R52, [R64+0xa000] ;  /* 0x00a000004034783b */ /* 0x000eaa0000000200 */
        /* <DEDUP_REMOVED lines=13> */
[----:B------:R-:W-:Y:S01]  /*5330*/  FADD.FTZ R4, -R66, R5 ;  /* 0x0000000542047221 */ /* 0x000fe20000010100 */
[----:B------:R-:W-:Y:S03]  /*5340*/  FADD.FTZ R6, -R65, R6 ;  /* 0x0000000641067221 */ /* 0x000fe60000010100 */
[----:B------:R-:W-:Y:S01]  /*5350*/  FMUL.FTZ R3, R180, R3 ;  /* 0x00000003b4037220 */ /* 0x000fe20000410000 */
[C---:B------:R-:W-:Y:S01]  /*5360*/  FADD.FTZ R5, -R66.reuse, R8 ;  /* 0x0000000842057221 */ /* 0x040fe20000010100 */
[----:B------:R-:W-:Y:S01]  /*5370*/  FADD.FTZ R8, -R66, R9 ;  /* 0x0000000942087221 */ /* 0x000fe20000010100 */
[----:B------:R-:W-:Y:S01]  /*5380*/  FMUL.FTZ R4, R114, R4 ;  /* 0x0000000472047220 */ /* 0x000fe20000410000 */
[----:B------:R-:W-:Y:S01]  /*5390*/  FMUL.FTZ R9, R0, UR9 ;  /* 0x0000000900097c20 */ /* 0x000fe20008410000 */
[----:B------:R-:W-:Y:S01]  /*53a0*/  FMUL.FTZ R2, R2, R3 ;  /* 0x0000000302027220 */ /* 0x000fe20000410000 */
[----:B------:R-:W-:Y:S01]  /*53b0*/  FFMA.FTZ R0, -R103, R103, 1 ;  /* 0x3f80000067007423 */ /* 0x000fe20000010167 */
[----:B------:R-:W-:Y:S01]  /*53c0*/  FFMA.FTZ R3, -R102, R102, 1 ;  /* 0x3f80000066037423 */ /* 0x000fe20000010166 */
[----:B------:R-:W-:Y:S01]  /*53d0*/  FMUL.FTZ R9, R9, R4 ;  /* 0x0000000409097220 */ /* 0x000fe20000410000 */
[C---:B------:R-:W-:Y:S01]  /*53e0*/  FADD.FTZ R12, -R66.reuse, R12 ;  /* 0x0000000c420c7221 */ /* 0x040fe20000010100 */
[----:B------:R-:W-:Y:S01]  /*53f0*/  FADD.FTZ R13, -R66, R13 ;  /* 0x0000000d420d7221 */ /* 0x000fe20000010100 */
[----:B------:R-:W-:Y:S01]  /*5400*/  FMUL.FTZ R5, R113, R5 ;  /* 0x0000000571057220 */ /* 0x000fe20000410000 */
[----:B------:R-:W-:Y:S01]  /*5410*/  FMUL.FTZ R0, R0, UR9 ;  /* 0x0000000900007c20 */ /* 0x000fe20008410000 */
[----:B------:R-:W-:Y:S01]  /*5420*/  F2FP.F16.F32.PACK_AB R9, R9, R2 ;  /* 0x000000020909723e */ /* 0x000fe200000000ff */
[C---:B------:R-:W-:Y:S01]  /*5430*/  FADD.FTZ R4, -R66.reuse, R16 ;  /* 0x0000001042047221 */ /* 0x040fe20000010100 */
[----:B------:R-:W-:Y:S01]  /*5440*/  FADD.FTZ R66, -R66, R17 ;  /* 0x0000001142427221 */ /* 0x000fe20000010100 */
[----:B------:R-:W-:Y:S01]  /*5450*/  FMUL.FTZ R16, R3, UR9 ;  /* 0x0000000903107c20 */ /* 0x000fe20008410000 */
[----:B------:R-:W-:Y:S01]  /*5460*/  FMUL.FTZ R17, R115, R12 ;  /* 0x0000000c73117220 */ /* 0x000fe20000410000 */
[----:B------:R-:W-:Y:S01]  /*5470*/  FMUL.FTZ R52, R112, R13 ;  /* 0x0000000d70347220 */ /* 0x000fe20000410000 */
[----:B------:R-:W-:Y:S01]  /*5480*/  FMUL.FTZ R8, R109, R8 ;  /* 0x000000086d087220 */ /* 0x000fe20000410000 */
[----:B------:R-:W-:Y:S01]  /*5490*/  FFMA.FTZ R2, -R106, R106, 1 ;  /* 0x3f8000006a027423 */ /* 0x000fe2000001016a */
[----:B------:R-:W-:Y:S01]  /*54a0*/  FFMA.FTZ R12, -R101, R101, 1 ;  /* 0x3f800000650c7423 */ /* 0x000fe20000010165 */
        /* <DEDUP_REMOVED lines=14> */
[----:B------:R-:W-:Y:S01]  /*5590*/  F2FP.F16.F32.PACK_AB R16, R16, R0 ;  /* 0x000000001010723e */ /* 0x000fe200000000ff */
[----:B------:R-:W-:Y:S01]  /*55a0*/  FADD.FTZ R7, -R65, R7 ;  /* 0x0000000741077221 */ /* 0x000fe20000010100 */
[----:B------:R-:W-:Y:S01]  /*55b0*/  FFMA.FTZ R0, -R186, R186, 1 ;  /* 0x3f800000ba007423 */ /* 0x000fe200000101ba */
[----:B------:R-:W-:Y:S01]  /*55c0*/  FFMA.FTZ R8, -R183, R183, 1 ;  /* 0x3f800000b7087423 */ /* 0x000fe200000101b7 */
[----:B------:R-:W-:Y:S01]  /*55d0*/  F2FP.F16.F32.PACK_AB R12, R12, R2 ;  /* 0x000000020c0c723e */ /* 0x000fe200000000ff */
[----:B------:R-:W-:Y:S01]  /*55e0*/  FMUL.FTZ R2, R194, R6 ;  /* 0x00000006c2027220 */ /* 0x000fe20000410000 */
[----:B------:R-:W-:Y:S01]  /*55f0*/  F2FP.F16.F32.PACK_AB R13, R13, R3 ;  /* 0x000000030d0d723e */ /* 0x000fe200000000ff */
[----:B------:R-:W-:Y:S01]  /*5600*/  FMUL.FTZ R3, R193, R7 ;  /* 0x00000007c1037220 */ /* 0x000fe20000410000 */
[----:B------:R-:W-:Y:S01]  /*5610*/  FMUL.FTZ R0, R0, UR9 ;  /* 0x0000000900007c20 */ /* 0x000fe20008410000 */
[----:B------:R-:W-:Y:S01]  /*5620*/  FMUL.FTZ R8, R8, UR9 ;  /* 0x0000000908087c20 */ /* 0x000fe20008410000 */
[C---:B------:R-:W-:Y:S01]  /*5630*/  FADD.FTZ R4, -R65.reuse, R10 ;  /* 0x0000000a41047221 */ /* 0x040fe20000010100 */
[C---:B------:R-:W-:Y:S01]  /*5640*/  FADD.FTZ R5, -R65.reuse, R11 ;  /* 0x0000000b41057221 */ /* 0x040fe20000010100 */
[----:B------:R-:W-:Y:S01]  /*5650*/  FMUL.FTZ R0, R0, R2 ;  /* 0x0000000200007220 */ /* 0x000fe20000410000 */
[----:B------:R-:W-:Y:S01]  /*5660*/  FMUL.FTZ R8, R8, R3 ;  /* 0x0000000308087220 */ /* 0x000fe20000410000 */
[C---:B------:R-:W-:Y:S01]  /*5670*/  FADD.FTZ R6, -R65.reuse, R14 ;  /* 0x0000000e41067221 */ /* 0x040fe20000010100 */
[----:B------:R-:W-:Y:S01]  /*5680*/  FADD.FTZ R3, -R65, R15 ;  /* 0x0000000f41037221 */ /* 0x000fe20000010100 */
[----:B------:R-:W-:Y:S01]  /*5690*/  FFMA.FTZ R2, -R185, R185, 1 ;  /* 0x3f800000b9027423 */ /* 0x000fe200000101b9 */
[----:B------:R-:W-:Y:S01]  /*56a0*/  FFMA.FTZ R17, -R184, R184, 1 ;  /* 0x3f800000b8117423 */ /* 0x000fe200000101b8 */
[C---:B------:R-:W-:Y:S01]  /*56b0*/  FADD.FTZ R7, -R65.reuse, R18 ;  /* 0x0000001241077221 */ /* 0x040fe20000010100 */
[----:B------:R-:W-:Y:S01]  /*56c0*/  FADD.FTZ R19, -R65, R19 ;  /* 0x0000001341137221 */ /* 0x000fe20000010100 */
[----:B------:R-:W-:Y:S01]  /*56d0*/  FFMA.FTZ R11, -R182, R182, 1 ;  /* 0x3f800000b60b7423 */ /* 0x000fe200000101b6 */
[----:B------:R-:W-:Y:S01]  /*56e0*/  FFMA.FTZ R10, -R181, R181, 1 ;  /* 0x3f800000b50a7423 */ /* 0x000fe200000101b5 */
[----:B------:R-:W-:Y:S01]  /*56f0*/  FFMA.FTZ R15, -R111, R111, 1 ;  /* 0x3f8000006f0f7423 */ /* 0x000fe2000001016f */
[----:B------:R-:W-:Y:S01]  /*5700*/  FFMA.FTZ R14, -R110, R110, 1 ;  /* 0x3f8000006e0e7423 */ /* 0x000fe2000001016e */
[----:B------:R-:W-:Y:S01]  /*5710*/  FMUL.FTZ R18, R2, UR9 ;  /* 0x0000000902127c20 */ /* 0x000fe20008410000 */
[----:B------:R-:W-:Y:S01]  /*5720*/  F2FP.F16.F32.PACK_AB R8, R8, R0 ;  /* 0x000000000808723e */ /* 0x000fe200000000ff */
[----:B------:R-:W-:Y:S01]  /*5730*/  FMUL.FTZ R4, R191, R4 ;  /* 0x00000004bf047220 */ /* 0x000fe20000410000 */
        /* <DEDUP_REMOVED lines=43> */
[C-C-:B--2---:R-:W-:Y:S01]  /*59f0*/  LEA.HI.X R5, R7.reuse, R5, R19.reuse, 0x5, P5 ;  /* 0x0000000507057211 */ /* 0x144fe200028f2c13 */
        /* <DEDUP_REMOVED lines=29> */
.L_x_600:
[----:B---3--:R-:W-:Y:S01]  /*5bd0*/  F2FP.F16.F32.PACK_AB R2, R17, R18 ;  /* 0x000000121102723e */ /* 0x008fe200000000ff */
[----:B------:R-:W-:Y:S01]  /*5be0*/  STS [R230+0x10000], R9 ;  /* 0x01000009e6007388 */ /* 0x000fe20000000800 */
[----:B------:R-:W-:Y:S02]  /*5bf0*/  F2FP.F16.F32.PACK_AB R0, R10, R11 ;  /* 0x0000000b0a00723e */ /* 0x000fe400000000ff */
[----:B------:R-:W-:Y:S01]  /*5c00*/  F2FP.F16.F32.PACK_AB R3, R14, R15 ;  /* 0x0000000f0e03723e */ /* 0x000fe200000000ff */
        /* <DEDUP_REMOVED lines=8> */
[----:B-1----:R-:W-:Y:S05]  /*5c90*/  LEA R0, R214, UR4, 0x1 ;  /* 0x00000004d6007c11 */ /* 0x002fea000f8e08ff */
        /* <DEDUP_REMOVED lines=91> */
.L_x_601:
[----:B------:R-:W-:Y:S01]  /*6250*/  LDSM.16.M88.4 R64, [R210] ;  /* 0x00000000d240783b */ /* 0x000fe20000000200 */
[----:B-1----:R-:W-:Y:S01]  /*6260*/  @P1 IADD3 R2, P2, R235, UR13, RZ ;  /* 0x0000000deb021c10 */ /* 0x002fe2000ff5e0ff */
[----:B------:R-:W-:Y:S01]  /*6270*/  ULOP3.LUT UR10, UR8, 0x1, URZ, 0xc0, !UPT ;  /* 0x00000001080a7892 */ /* 0x000fe2000f8ec03f */
[----:B------:R-:W-:Y:S01]  /*6280*/  LEA R218, P0, R244, R218, 0x2 ;  /* 0x000000daf4da7211 */ /* 0x000fe200078010ff */
[----:B------:R-:W1:Y:S01]  /*6290*/  LDSM.16.MT88.4 R16, [R0+0xc000] ;  /* 0x00c000000010783b */ /* 0x000e620000004200 */
[----:B------:R-:W-:Y:S01]  /*62a0*/  @P1 IADD3.X R3, R234, UR12, RZ, P2, !PT ;  /* 0x0000000cea031c10 */ /* 0x000fe200097fe4ff */
[----:B------:R-:W-:Y:S01]  /*62b0*/  UISETP.NE.U32.AND UP1, UPT, UR10, 0x1, UPT ;  /* 0x000000010a00788c */ /* 0x000fe2000bf25070 */
[----:B------:R-:W-:Y:S01]  /*62c0*/  LEA.HI.X.SX32 R219, R244, R219, 0x2, P0 ;  /* 0x000000dbf4db7211 */ /* 0x000fe200000f16ff */
[----:B------:R-:W2:Y:S01]  /*62d0*/  LDSM.16.M88.4 R60, [R210+0x1000] ;  /* 0x00100000d23c783b */ /* 0x000ea20000000200 */
[----:B------:R-:W-:Y:S02]  /*62e0*/  UISETP.GT.AND UP3, UPT, UR8, UR34, UPT ;  /* 0x000000220800728c */ /* 0x000fe4000bf64270 */
[----:B------:R-:W-:Y:S01]  /*62f0*/  @UP0 UIADD3 UR11, UP2, UR13, -0x100, URZ ;  /* 0xffffff000d0b0890 */ /* 0x000fe2000ff5e03f */
[----:B------:R-:W3:Y:S01]  /*6300*/  LDSM.16.MT88.4 R100, [R0+0xe000] ;  /* 0x00e000000064783b */ /* 0x000ee20000004200 */
[----:B------:R-:W-:Y:S02]  /*6310*/  UIADD3 UR8, UR8, -0x1, URZ ;  /* 0xffffffff08087890 */ /* 0x000fe4000fffe03f */
[----:B------:R-:W-:Y:S01]  /*6320*/  @UP0 UIADD3.X UR10, UR12, -0x1, URZ, UP2, !UPT ;  /* 0xffffffff0c0a0890 */ /* 0x000fe200097fe43f */
[----:B------:R-:W-:Y:S02]  /*6330*/  LDSM.16.M88.4 R104, [R209] ;  /* 0x00000000d168783b */ /* 0x000fe40000000200 */
[----:B------:R-:W-:Y:S02]  /*6340*/  @UP0 UMOV UR13, UR11 ;  /* 0x0000000b000d0c82 */ /* 0x000fe40008000000 */
[----:B------:R-:W4:Y:S02]  /*6350*/  LDSM.16.MT88.4 R108, [R0+0xc800] ;  /* 0x00c80000006c783b */ /* 0x000f240000004200 */
[----:B------:R-:W-:Y:S02]  /*6360*/  @UP0 UMOV UR12, UR10 ;  /* 0x0000000a000c0c82 */ /* 0x000fe40008000000 */
[----:B------:R-:W4:Y:S04]  /*6370*/  LDSM.16.M88.4 R112, [R209+0x1000] ;  /* 0x00100000d170783b */ /* 0x000f280000000200 */
[----:B------:R-:W4:Y:S04]  /*6380*/  LDSM.16.MT88.4 R180, [R0+0xe800] ;  /* 0x00e8000000b4783b */ /* 0x000f280000004200 */
[----:B------:R-:W-:Y:S04]  /*6390*/  LDSM.16.M88.4 R184, [R211] ;  /* 0x00000000d3b8783b */ /* 0x000fe80000000200 */
[----:B------:R-:W4:Y:S04]  /*63a0*/  LDSM.16.MT88.4 R188, [R0+0xd000] ;  /* 0x00d0000000bc783b */ /* 0x000f280000004200 */
[----:B------:R-:W4:Y:S01]  /*63b0*/  LDSM.16.M88.4 R192, [R211+0x1000] ;  /* 0x00100000d3c0783b */ /* 0x000f220000000200 */
[-C--:B-1----:R-:W-:Y:S03]  /*63c0*/  HMMA.16816.F32 R4, R64, R16.reuse, RZ ;  /* 0x000000104004723c */ /* 0x082fe600000018ff */
[----:B------:R-:W-:Y:S04]  /*63d0*/  LDSM.16.M88.4 R196, [R212+0x1000] ;  /* 0x00100000d4c4783b */ /* 0x000fe80000000200 */
[----:B------:R-:W5:Y:S01]  /*63e0*/  @P1 LDG.E R221, desc[UR6][R2.64+-0x100] ;  /* 0xffff000602dd1981 */ /* 0x000f62000c1e1900 */
[C---:B--2---:R-:W-:Y:S03]  /*63f0*/  HMMA.16816.F32 R8, R60.reuse, R16, RZ ;  /* 0x000000103c08723c */ /* 0x044fe600000018ff */
[----:B------:R1:W5:Y:S03]  /*6400*/  @P1 LDG.E R228, desc[UR6][R2.64+-0xe0] ;  /* 0xffff200602e41981 */ /* 0x000366000c1e1900 */
[-C--:B------:R-:W-:Y:S06]  /*6410*/  HMMA.16816.F32 R12, R60, R18.reuse, RZ ;  /* 0x000000123c0c723c */ /* 0x080fec00000018ff */
[C---:B------:R-:W-:Y:S06]  /*6420*/  HMMA.16816.F32 R16, R64.reuse, R18, RZ ;  /* 0x000000124010723c */ /* 0x040fec00000018ff */
[-C--:B---3--:R-:W-:Y:S06]  /*6430*/  HMMA.16816.F32 R52, R64, R100.reuse, RZ ;  /* 0x000000644034723c */ /* 0x088fec00000018ff */
[C---:B------:R-:W-:Y:S02]  /*6440*/  HMMA.16816.F32 R56, R60.reuse, R100, RZ ;  /* 0x000000643c38723c */ /* 0x040fe400000018ff */
[----:B-1----:R-:W-:Y:S04]  /*6450*/  IMAD.MOV.U32 R2, RZ, RZ, R218 ;  /* 0x000000ffff027224 */ /* 0x002fe800078e00da */
[-C--:B------:R-:W-:Y:S01]  /*6460*/  HMMA.16816.F32 R60, R60, R102.reuse, RZ ;  /* 0x000000663c3c723c */ /* 0x080fe200000018ff */
[----:B------:R-:W-:Y:S05]  /*6470*/  IMAD.MOV.U32 R3, RZ, RZ, R219 ;  /* 0x000000ffff037224 */ /* 0x000fea00078e00db */
[----:B------:R-:W-:Y:S01]  /*6480*/  HMMA.16816.F32 R64, R64, R102, RZ ;  /* 0x000000664040723c */ /* 0x000fe200000018ff */
[----:B------:R-:W1:Y:S05]  /*6490*/  LDSM.16.MT88.4 R100, [R0+0xf000] ;  /* 0x00f000000064783b */ /* 0x000e6a0000004200 */
        /* <DEDUP_REMOVED lines=10> */
[----:B------:R3:W4:Y:S05]  /*6540*/  LDSM.16.MT88.4 R104, [R0+0xf800] ;  /* 0x00f800000068783b */ /* 0x00072a0000004200 */
[-C--:B------:R-:W-:Y:S06]  /*6550*/  HMMA.16816.F32 R4, R184, R188.reuse, R4 ;  /* 0x000000bcb804723c */ /* 0x080fec0000001804 */
[C---:B------:R-:W-:Y:S06]  /*6560*/  HMMA.16816.F32 R8, R192.reuse, R188, R8 ;  /* 0x000000bcc008723c */ /* 0x040fec0000001808 */
[-C--:B------:R-:W-:Y:S06]  /*6570*/  HMMA.16816.F32 R12, R192, R190.reuse, R12 ;  /* 0x000000bec00c723c */ /* 0x080fec000000180c */
[C---:B------:R-:W-:Y:S01]  /*6580*/  HMMA.16816.F32 R16, R184.reuse, R190, R16 ;  /* 0x000000beb810723c */ /* 0x040fe20000001810 */
[----:B---3--:R-:W-:Y:S05]  /*6590*/  IMAD.U32 R0, RZ, RZ, UR16 ;  /* 0x00000010ff007e24 */ /* 0x008fea000f8e00ff */
[-C--:B-1----:R-:W-:Y:S06]  /*65a0*/  HMMA.16816.F32 R52, R184, R100.reuse, R52 ;  /* 0x00000064b834723c */ /* 0x082fec0000001834 */
[C---:B------:R-:W-:Y:S06]  /*65b0*/  HMMA.16816.F32 R56, R192.reuse, R100, R56 ;  /* 0x00000064c038723c */ /* 0x040fec0000001838 */
[-C--:B------:R-:W-:Y:S01]  /*65c0*/  HMMA.16816.F32 R60, R192, R102.reuse, R60 ;  /* 0x00000066c03c723c */ /* 0x080fe2000000183c */
[----:B------:R-:W-:Y:S05]  /*65d0*/  IMAD.U32 R100, RZ, RZ, UR16 ;  /* 0x00000010ff647e24 */ /* 0x000fea000f8e00ff */
[----:B------:R-:W-:Y:S05]  /*65e0*/  HMMA.16816.F32 R64, R184, R102, R64 ;  /* 0x00000066b840723c */ /* 0x000fea0000001840 */
[-C--:B------:R-:W-:Y:S01]  /*65f0*/  LEA R100, P2, R100, R2.reuse, 0x2 ;  /* 0x0000000264647211 */ /* 0x080fe200078410ff */
[-C--:B--2---:R-:W-:Y:S01]  /*6600*/  HMMA.16816.F32 R4, R108, R112.reuse, R4 ;  /* 0x000000706c04723c */ /* 0x084fe20000001804 */
[----:B------:R-:W-:Y:S04]  /*6610*/  IMAD.U32 R102, RZ, RZ, UR42 ;  /* 0x0000002aff667e24 */ /* 0x000fe8000f8e00ff */
[-C--:B------:R-:W-:Y:S01]  /*6620*/  LEA.HI.X.SX32 R101, R0, R3.reuse, 0x2, P2 ;  /* 0x0000000300657211 */ /* 0x080fe200010f16ff */
[C---:B------:R-:W-:Y:S01]  /*6630*/  HMMA.16816.F32 R8, R196.reuse, R112, R8 ;  /* 0x00000070c408723c */ /* 0x040fe20000001808 */
[----:B------:R-:W-:Y:S04]  /*6640*/  IMAD.U32 R103, RZ, RZ, UR42 ;  /* 0x0000002aff677e24 */ /* 0x000fe8000f8e00ff */
[-C--:B------:R-:W-:Y:S01]  /*6650*/  LEA R102, P0, R102, R2.reuse, 0x2 ;  /* 0x0000000266667211 */ /* 0x080fe200078010ff */
[-C--:B------:R-:W-:Y:S01]  /*6660*/  HMMA.16816.F32 R12, R196, R114.reuse, R12 ;  /* 0x00000072c40c723c */ /* 0x080fe2000000180c */
[----:B------:R-:W-:Y:S04]  /*6670*/  IMAD.U32 R0, RZ, RZ, UR41 ;  /* 0x00000029ff007e24 */ /* 0x000fe8000f8e00ff */
[-C--:B------:R-:W-:Y:S01]  /*6680*/  LEA.HI.X.SX32 R103, R103, R3.reuse, 0x2, P0 ;  /* 0x0000000367677211 */ /* 0x080fe200000f16ff */
[C---:B------:R-:W-:Y:S05]  /*6690*/  HMMA.16816.F32 R16, R108.reuse, R114, R16 ;  /* 0x000000726c10723c */ /* 0x040fea0000001810 */
[----:B------:R1:W-:Y:S01]  /*66a0*/  REDG.E.ADD.F32.FTZ.RN.STRONG.GPU desc[UR6][R2.64], R4 ;  /* 0x00000004020079a6 */ /* 0x0003e2000c10f386 */
[-C--:B----4-:R-:W-:Y:S03]  /*66b0*/  HMMA.16816.F32 R52, R108, R104.reuse, R52 ;  /* 0x000000686c34723c */ /* 0x090fe60000001834 */
[----:B------:R2:W-:Y:S03]  /*66c0*/  REDG.E.ADD.F32.FTZ.RN.STRONG.GPU desc[UR6][R100.64], R5 ;  /* 0x00000005640079a6 */ /* 0x0005e6000c10f386 */
[C---:B------:R-:W-:Y:S06]  /*66d0*/  HMMA.16816.F32 R56, R196.reuse, R104, R56 ;  /* 0x00000068c438723c */ /* 0x040fec0000001838 */
[-C--:B------:R-:W-:Y:S01]  /*66e0*/  HMMA.16816.F32 R60, R196, R106.reuse, R60 ;  /* 0x0000006ac43c723c */ /* 0x080fe2000000183c */
[----:B------:R-:W-:Y:S04]  /*66f0*/  IMAD.U32 R104, RZ, RZ, UR18 ;  /* 0x00000012ff687e24 */ /* 0x000fe8000f8e00ff */
[----:B------:R-:W-:Y:S01]  /*6700*/  IMAD.U32 R105, RZ, RZ, UR18 ;  /* 0x00000012ff697e24 */ /* 0x000fe2000f8e00ff */
[----:B------:R-:W-:Y:S05]  /*6710*/  HMMA.16816.F32 R64, R108, R106, R64 ;  /* 0x0000006a6c40723c */ /* 0x000fea0000001840 */
[-C--:B------:R-:W-:Y:S01]  /*6720*/  LEA R104, P1, R104, R2.reuse, 0x2 ;  /* 0x0000000268687211 */ /* 0x080fe200078210ff */
[----:B-1----:R-:W-:Y:S05]  /*6730*/  IMAD.U32 R4, RZ, RZ, UR38 ;  /* 0x00000026ff047e24 */ /* 0x002fea000f8e00ff */
[-C--:B------:R-:W-:Y:S01]  /*6740*/  LEA.HI.X.SX32 R105, R105, R3.reuse, 0x2, P1 ;  /* 0x0000000369697211 */ /* 0x080fe200008f16ff */
[----:B--2---:R-:W-:Y:S04]  /*6750*/  IMAD.U32 R5, RZ, RZ, UR39 ;  /* 0x00000027ff057e24 */ /* 0x004fe8000f8e00ff */
[----:B------:R1:W-:Y:S04]  /*6760*/  REDG.E.ADD.F32.FTZ.RN.STRONG.GPU desc[UR6][R104.64], R6 ;  /* 0x00000006680079a6 */ /* 0x0003e8000c10f386 */
[----:B------:R2:W-:Y:S01]  /*6770*/  REDG.E.ADD.F32.FTZ.RN.STRONG.GPU desc[UR6][R102.64], R7 ;  /* 0x00000007660079a6 */ /* 0x0005e2000c10f386 */
[----:B-1----:R-:W-:Y:S02]  /*6780*/  IMAD.U32 R104, RZ, RZ, UR41 ;  /* 0x00000029ff687e24 */ /* 0x002fe4000f8e00ff */
[----:B------:R-:W-:Y:S02]  /*6790*/  IMAD.U32 R6, RZ, RZ, UR39 ;  /* 0x00000027ff067e24 */ /* 0x000fe4000f8e00ff */
[----:B--2---:R-:W-:Y:S01]  /*67a0*/  IMAD.U32 R102, RZ, RZ, UR40 ;  /* 0x00000028ff667e24 */ /* 0x004fe2000f8e00ff */
[-C--:B------:R-:W-:Y:S01]  /*67b0*/  LEA R104, P0, R104, R2.reuse, 0x2 ;  /* 0x0000000268687211 */ /* 0x080fe200078010ff */
[----:B------:R-:W-:Y:S01]  /*67c0*/  IMAD.U32 R7, RZ, RZ, UR40 ;  /* 0x00000028ff077e24 */ /* 0x000fe2000f8e00ff */
[-C--:B------:R-:W-:Y:S02]  /*67d0*/  LEA R6, P1, R6, R2.reuse, 0x2 ;  /* 0x0000000206067211 */ /* 0x080fe400078210ff */
[-C--:B------:R-:W-:Y:S02]  /*67e0*/  LEA R102, P2, R102, R2.reuse, 0x2 ;  /* 0x0000000266667211 */ /* 0x080fe400078410ff */
[-C--:B------:R-:W-:Y:S01]  /*67f0*/  LEA.HI.X.SX32 R105, R0, R3.reuse, 0x2, P0 ;  /* 0x0000000300697211 */ /* 0x080fe200000f16ff */
[----:B------:R-:W-:Y:S01]  /*6800*/  IMAD.U32 R0, RZ, RZ, UR38 ;  /* 0x00000026ff007e24 */ /* 0x000fe2000f8e00ff */
[-C--:B------:R-:W-:Y:S02]  /*6810*/  LEA.HI.X.SX32 R103, R7, R3.reuse, 0x2, P2 ;  /* 0x0000000307677211 */ /* 0x080fe400010f16ff */
[-C--:B------:R-:W-:Y:S01]  /*6820*/  LEA.HI.X.SX32 R7, R5, R3.reuse, 0x2, P1 ;  /* 0x0000000305077211 */ /* 0x080fe200008f16ff */
[----:B------:R1:W-:Y:S01]  /*6830*/  REDG.E.ADD.F32.FTZ.RN.STRONG.GPU desc[UR6][R104.64], R8 ;  /* 0x00000008680079a6 */ /* 0x0003e2000c10f386 */
[-C--:B------:R-:W-:Y:S03]  /*6840*/  LEA R4, P0, R4, R2.reuse, 0x2 ;  /* 0x0000000204047211 */ /* 0x080fe600078010ff */
[----:B------:R-:W-:Y:S01]  /*6850*/  REDG.E.ADD.F32.FTZ.RN.STRONG.GPU desc[UR6][R102.64], R9 ;  /* 0x00000009660079a6 */ /* 0x000fe2000c10f386 */
[-C--:B------:R-:W-:Y:S01]  /*6860*/  LEA.HI.X.SX32 R5, R0, R3.reuse, 0x2, P0 ;  /* 0x0000000300057211 */ /* 0x080fe200000f16ff */
[----:B------:R-:W-:Y:S02]  /*6870*/  IMAD.U32 R0, RZ, RZ, UR33 ;  /* 0x00000021ff007e24 */ /* 0x000fe4000f8e00ff */
[----:B------:R2:W-:Y:S04]  /*6880*/  REDG.E.ADD.F32.FTZ.RN.STRONG.GPU desc[UR6][R6.64], R10 ;  /* 0x0000000a060079a6 */ /* 0x0005e8000c10f386 */
[----:B------:R3:W-:Y:S04]  /*6890*/  REDG.E.ADD.F32.FTZ.RN.STRONG.GPU desc[UR6][R4.64], R11 ;  /* 0x0000000b040079a6 */ /* 0x0007e8000c10f386 */
[----:B------:R-:W-:Y:S04]  /*68a0*/  REDG.E.ADD.F32.FTZ.RN.STRONG.GPU desc[UR6][R2.64+0x80], R16 ;  /* 0x00008010020079a6 */ /* 0x000fe8000c10f386 */
[----:B------:R-:W-:Y:S04]  /*68b0*/  REDG.E.ADD.F32.FTZ.RN.STRONG.GPU desc[UR6][R100.64+0x80], R17 ;  /* 0x00008011640079a6 */ /* 0x000fe8000c10f386 */
[----:B------:R-:W-:Y:S01]  /*68c0*/  LDSM.16.MT88.4 R104, [R201+0x11000] ;  /* 0x01100000c968783b */ /* 0x000fe20000004200 */
[----:B-1----:R-:W-:Y:S05]  /*68d0*/  IMAD.U32 R8, RZ, RZ, UR32 ;  /* 0x00000020ff087e24 */ /* 0x002fea000f8e00ff */
[-C--:B------:R-:W-:Y:S01]  /*68e0*/  LEA R8, P2, R8, R2.reuse, 0x2 ;  /* 0x0000000208087211 */ /* 0x080fe200078410ff */
[----:B--2---:R-:W-:Y:S02]  /*68f0*/  IMAD.U32 R10, RZ, RZ, UR33 ;  /* 0x00000021ff0a7e24 */ /* 0x004fe4000f8e00ff */
[----:B------:R-:W-:Y:S02]  /*6900*/  IMAD.U32 R6, RZ, RZ, UR31 ;  /* 0x0000001fff067e24 */ /* 0x000fe4000f8e00ff */
[----:B------:R-:W-:Y:S01]  /*6910*/  IMAD.U32 R7, RZ, RZ, UR32 ;  /* 0x00000020ff077e24 */ /* 0x000fe2000f8e00ff */
[-C--:B------:R-:W-:Y:S01]  /*6920*/  LEA R10, P0, R10, R2.reuse, 0x2 ;  /* 0x000000020a0a7211 */ /* 0x080fe200078010ff */
[----:B---3--:R-:W-:Y:S01]  /*6930*/  IMAD.U32 R4, RZ, RZ, UR30 ;  /* 0x0000001eff047e24 */ /* 0x008fe2000f8e00ff */
[-C--:B------:R-:W-:Y:S01]  /*6940*/  LEA R6, P1, R6, R2.reuse, 0x2 ;  /* 0x0000000206067211 */ /* 0x080fe200078210ff */
[----:B------:R-:W-:Y:S01]  /*6950*/  IMAD.U32 R5, RZ, RZ, UR31 ;  /* 0x0000001fff057e24 */ /* 0x000fe2000f8e00ff */
[-C--:B------:R-:W-:Y:S01]  /*6960*/  LEA.HI.X.SX32 R11, R0, R3.reuse, 0x2, P0 ;  /* 0x00000003000b7211 */ /* 0x080fe200000f16ff */
[----:B------:R-:W-:Y:S01]  /*6970*/  IMAD.U32 R0, RZ, RZ, UR30 ;  /* 0x0000001eff007e24 */ /* 0x000fe2000f8e00ff */
[-C--:B------:R-:W-:Y:S02]  /*6980*/  LEA.HI.X.SX32 R9, R7, R3.reuse, 0x2, P2 ;  /* 0x0000000307097211 */ /* 0x080fe400010f16ff */
[-C--:B------:R-:W-:Y:S01]  /*6990*/  LEA R4, P0, R4, R2.reuse, 0x2 ;  /* 0x0000000204047211 */ /* 0x080fe200078010ff */
[----:B------:R1:W-:Y:S01]  /*69a0*/  REDG.E.ADD.F32.FTZ.RN.STRONG.GPU desc[UR6][R10.64], R18 ;  /* 0x000000120a0079a6 */ /* 0x0003e2000c10f386 */
[-C--:B------:R-:W-:Y:S02]  /*69b0*/  LEA.HI.X.SX32 R7, R5, R3.reuse, 0x2, P1 ;  /* 0x0000000305077211 */ /* 0x080fe400008f16ff */
[-C--:B------:R-:W-:Y:S01]  /*69c0*/  LEA.HI.X.SX32 R5, R0, R3.reuse, 0x2, P0 ;  /* 0x0000000300057211 */ /* 0x080fe200000f16ff */
[----:B------:R2:W-:Y:S01]  /*69d0*/  REDG.E.ADD.F32.FTZ.RN.STRONG.GPU desc[UR6][R8.64], R19 ;  /* 0x00000013080079a6 */ /* 0x0005e2000c10f386 */
[----:B------:R-:W-:Y:S03]  /*69e0*/  IMAD.U32 R0, RZ, RZ, UR29 ;  /* 0x0000001dff007e24 */ /* 0x000fe6000f8e00ff */
[----:B------:R3:W-:Y:S04]  /*69f0*/  REDG.E.ADD.F32.FTZ.RN.STRONG.GPU desc[UR6][R6.64], R12 ;  /* 0x0000000c060079a6 */ /* 0x0007e8000c10f386 */
[----:B------:R4:W-:Y:S04]  /*6a00*/  REDG.E.ADD.F32.FTZ.RN.STRONG.GPU desc[UR6][R4.64], R13 ;  /* 0x0000000d040079a6 */ /* 0x0009e8000c10f386 */
[----:B------:R-:W-:Y:S01]  /*6a10*/  LDSM.16.MT88.4 R16, [R200+0x2000] ;  /* 0x00200000c810783b */ /* 0x000fe20000004200 */
[----:B-1----:R-:W-:Y:S02]  /*6a20*/  IMAD.U32 R10, RZ, RZ, UR28 ;  /* 0x0000001cff0a7e24 */ /* 0x002fe4000f8e00ff */
[----:B--2---:R-:W-:Y:S02]  /*6a30*/  IMAD.U32 R8, RZ, RZ, UR37 ;  /* 0x00000025ff087e24 */ /* 0x004fe4000f8e00ff */
[----:B---3--:R-:W-:Y:S03]  /*6a40*/  IMAD.U32 R6, RZ, RZ, UR28 ;  /* 0x0000001cff067e24 */ /* 0x008fe6000f8e00ff */
[-C--:B------:R-:W-:Y:S01]  /*6a50*/  LEA R8, P0, R8, R2.reuse, 0x2 ;  /* 0x0000000208087211 */ /* 0x080fe200078010ff */
[----:B------:R-:W-:Y:S02]  /*6a60*/  IMAD.U32 R7, RZ, RZ, UR27 ;  /* 0x0000001bff077e24 */ /* 0x000fe4000f8e00ff */
[----:B----4-:R-:W-:Y:S01]  /*6a70*/  IMAD.U32 R5, RZ, RZ, UR29 ;  /* 0x0000001dff057e24 */ /* 0x010fe2000f8e00ff */
[-C--:B------:R-:W-:Y:S01]  /*6a80*/  LEA R4, P1, R0, R2.reuse, 0x2 ;  /* 0x0000000200047211 */ /* 0x080fe200078210ff */
[----:B------:R-:W-:Y:S02]  /*6a90*/  IMAD.U32 R0, RZ, RZ, UR37 ;  /* 0x00000025ff007e24 */ /* 0x000fe4000f8e00ff */
[----:B------:R-:W-:Y:S01]  /*6aa0*/  IMAD.U32 R12, RZ, RZ, UR24 ;  /* 0x00000018ff0c7e24 */ /* 0x000fe2000f8e00ff */
[-C--:B------:R-:W-:Y:S01]  /*6ab0*/  LEA.HI.X.SX32 R5, R5, R3.reuse, 0x2, P1 ;  /* 0x0000000305057211 */ /* 0x080fe200008f16ff */
[----:B------:R-:W-:Y:S01]  /*6ac0*/  IMAD.U32 R13, RZ, RZ, UR25 ;  /* 0x00000019ff0d7e24 */ /* 0x000fe2000f8e00ff */
[-C--:B------:R-:W-:Y:S01]  /*6ad0*/  LEA.HI.X.SX32 R9, R0, R3.reuse, 0x2, P0 ;  /* 0x0000000300097211 */ /* 0x080fe200000f16ff */
[----:B------:R-:W-:Y:S01]  /*6ae0*/  IMAD.U32 R0, RZ, RZ, UR27 ;  /* 0x0000001bff007e24 */ /* 0x000fe2000f8e00ff */
[-C--:B------:R-:W-:Y:S01]  /*6af0*/  LEA R6, P1, R6, R2.reuse, 0x2 ;  /* 0x0000000206067211 */ /* 0x080fe200078210ff */
[----:B------:R1:W-:Y:S01]  /*6b00*/  REDG.E.ADD.F32.FTZ.RN.STRONG.GPU desc[UR6][R4.64], R14 ;  /* 0x0000000e040079a6 */ /* 0x0003e2000c10f386 */
[-C--:B------:R-:W-:Y:S03]  /*6b10*/  LEA R12, P4, R12, R2.reuse, 0x2 ;  /* 0x000000020c0c7211 */ /* 0x080fe600078810ff */
[----:B------:R2:W-:Y:S04]  /*6b20*/  REDG.E.ADD.F32.FTZ.RN.STRONG.GPU desc[UR6][R8.64], R15 ;  /* 0x0000000f080079a6 */ /* 0x0005e8000c10f386 */
[----:B------:R-:W-:Y:S04]  /*6b30*/  REDG.E.ADD.F32.FTZ.RN.STRONG.GPU desc[UR6][R2.64+0x100], R52 ;  /* 0x00010034020079a6 */ /* 0x000fe8000c10f386 */
[----:B------:R-:W-:Y:S01]  /*6b40*/  REDG.E.ADD.F32.FTZ.RN.STRONG.GPU desc[UR6][R100.64+0x100], R53 ;  /* 0x00010035640079a6 */ /* 0x000fe2000c10f386 */
[-C--:B-1----:R-:W-:Y:S01]  /*6b50*/  LEA R4, P0, R7, R2.reuse, 0x2 ;  /* 0x0000000207047211 */ /* 0x082fe200078010ff */
[----:B------:R-:W-:Y:S01]  /*6b60*/  IMAD.U32 R14, RZ, RZ, UR25 ;  /* 0x00000019ff0e7e24 */ /* 0x000fe2000f8e00ff */
[-C--:B------:R-:W-:Y:S01]  /*6b70*/  LEA.HI.X.SX32 R7, R10, R3.reuse, 0x2, P1 ;  /* 0x000000030a077211 */ /* 0x080fe200008f16ff */
[----:B------:R-:W-:Y:S01]  /*6b80*/  IMAD.U32 R10, RZ, RZ, UR26 ;  /* 0x0000001aff0a7e24 */ /* 0x000fe2000f8e00ff */
[-C--:B------:R-:W-:Y:S01]  /*6b90*/  LEA.HI.X.SX32 R5, R0, R3.reuse, 0x2, P0 ;  /* 0x0000000300057211 */ /* 0x080fe200000f16ff */
[----:B--2---:R-:W-:Y:S01]  /*6ba0*/  IMAD.U32 R8, RZ, RZ, UR20 ;  /* 0x00000014ff087e24 */ /* 0x004fe2000f8e00ff */
[-C--:B------:R-:W-:Y:S01]  /*6bb0*/  LEA R14, P5, R14, R2.reuse, 0x2 ;  /* 0x000000020e0e7211 */ /* 0x080fe200078a10ff */
[----:B------:R1:W-:Y:S01]  /*6bc0*/  REDG.E.ADD.F32.FTZ.RN.STRONG.GPU desc[UR6][R6.64], R54 ;  /* 0x00000036060079a6 */ /* 0x0003e2000c10f386 */
[----:B------:R-:W-:Y:S01]  /*6bd0*/  IMAD.U32 R0, RZ, RZ, UR26 ;  /* 0x0000001aff007e24 */ /* 0x000fe2000f8e00ff */
[-C--:B------:R-:W-:Y:S02]  /*6be0*/  LEA R10, P0, R10, R2.reuse, 0x2 ;  /* 0x000000020a0a7211 */ /* 0x080fe400078010ff */
[----:B------:R2:W-:Y:S01]  /*6bf0*/  REDG.E.ADD.F32.FTZ.RN.STRONG.GPU desc[UR6][R4.64], R55 ;  /* 0x00000037040079a6 */ /* 0x0005e2000c10f386 */
[-C--:B------:R-:W-:Y:S02]  /*6c00*/  LEA R8, P2, R8, R2.reuse, 0x2 ;  /* 0x0000000208087211 */ /* 0x080fe400078410ff */
[-C--:B------:R-:W-:Y:S01]  /*6c10*/  LEA.HI.X.SX32 R11, R0, R3.reuse, 0x2, P0 ;  /* 0x00000003000b7211 */ /* 0x080fe200000f16ff */
[----:B------:R-:W-:Y:S01]  /*6c20*/  IMAD.U32 R0, RZ, RZ, UR35 ;  /* 0x00000023ff007e24 */ /* 0x000fe2000f8e00ff */
[-C--:B------:R-:W-:Y:S01]  /*6c30*/  LEA.HI.X.SX32 R15, R13, R3.reuse, 0x2, P5 ;  /* 0x000000030d0f7211 */ /* 0x080fe200028f16ff */
[----:B------:R-:W-:Y:S04]  /*6c40*/  LDSM.16.MT88.4 R52, [R202+0x10800] ;  /* 0x01080000ca34783b */ /* 0x000fe80000004200 */
[----:B------:R3:W-:Y:S01]  /*6c50*/  REDG.E.ADD.F32.FTZ.RN.STRONG.GPU desc[UR6][R10.64], R56 ;  /* 0x000000380a0079a6 */ /* 0x0007e2000c10f386 */
        /* <DEDUP_REMOVED lines=10> */
[----:B---3--:R-:W-:Y:S02]  /*6d00*/  IMAD.U32 R10, RZ, RZ, UR23 ;  /* 0x00000017ff0a7e24 */ /* 0x008fe4000f8e00ff */
[----:B------:R2:W-:Y:S01]  /*6d10*/  REDG.E.ADD.F32.FTZ.RN.STRONG.GPU desc[UR6][R6.64], R58 ;  /* 0x0000003a060079a6 */ /* 0x0005e2000c10f386 */
[----:B------:R-:W-:Y:S02]  /*6d20*/  IMAD.U32 R11, RZ, RZ, UR24 ;  /* 0x00000018ff0b7e24 */ /* 0x000fe4000f8e00ff */
[-C--:B------:R-:W-:Y:S01]  /*6d30*/  LEA R10, P3, R10, R2.reuse, 0x2 ;  /* 0x000000020a0a7211 */ /* 0x080fe200078610ff */
[----:B------:R3:W-:Y:S01]  /*6d40*/  REDG.E.ADD.F32.FTZ.RN.STRONG.GPU desc[UR6][R4.64], R59 ;  /* 0x0000003b040079a6 */ /* 0x0007e2000c10f386 */
[----:B------:R-:W-:Y:S01]  /*6d50*/  IMAD.U32 R0, RZ, RZ, UR36 ;  /* 0x00000024ff007e24 */ /* 0x000fe2000f8e00ff */
[-C--:B------:R-:W-:Y:S02]  /*6d60*/  LEA.HI.X.SX32 R13, R11, R3.reuse, 0x2, P4 ;  /* 0x000000030b0d7211 */ /* 0x080fe400020f16ff */
[----:B------:R-:W-:Y:S04]  /*6d70*/  REDG.E.ADD.F32.FTZ.RN.STRONG.GPU desc[UR6][R2.64+0x180], R64 ;  /* 0x00018040020079a6 */ /* 0x000fe8000c10f386 */
[----:B------:R-:W-:Y:S04]  /*6d80*/  REDG.E.ADD.F32.FTZ.RN.STRONG.GPU desc[UR6][R100.64+0x180], R65 ;  /* 0x00018041640079a6 */ /* 0x000fe8000c10f386 */
[----:B------:R-:W-:Y:S04]  /*6d90*/  REDG.E.ADD.F32.FTZ.RN.STRONG.GPU desc[UR6][R14.64], R66 ;  /* 0x000000420e0079a6 */ /* 0x000fe8000c10f386 */
[----:B------:R-:W-:Y:S01]  /*6da0*/  REDG.E.ADD.F32.FTZ.RN.STRONG.GPU desc[UR6][R12.64], R67 ;  /* 0x000000430c0079a6 */ /* 0x000fe2000c10f386 */
[----:B-1----:R-:W-:Y:S03]  /*6db0*/  IMAD.U32 R8, RZ, RZ, UR22 ;  /* 0x00000016ff087e24 */ /* 0x002fe6000f8e00ff */
[----:B------:R-:W-:Y:S01]  /*6dc0*/  LDSM.16.MT88.4 R12, [R201+0x10000] ;  /* 0x01000000c90c783b */ /* 0x000fe20000004200 */
[----:B------:R-:W-:Y:S02]  /*6dd0*/  IMAD.U32 R9, RZ, RZ, UR23 ;  /* 0x00000017ff097e24 */ /* 0x000fe4000f8e00ff */
[----:B--2---:R-:W-:Y:S01]  /*6de0*/  IMAD.U32 R6, RZ, RZ, UR21 ;  /* 0x00000015ff067e24 */ /* 0x004fe2000f8e00ff */
[-C--:B------:R-:W-:Y:S01]  /*6df0*/  LEA R8, P2, R8, R2.reuse, 0x2 ;  /* 0x0000000208087211 */ /* 0x080fe200078410ff */
[----:B------:R-:W-:Y:S01]  /*6e00*/  IMAD.U32 R7, RZ, RZ, UR22 ;  /* 0x00000016ff077e24 */ /* 0x000fe2000f8e00ff */
[-C--:B------:R-:W-:Y:S01]  /*6e10*/  LEA.HI.X.SX32 R11, R9, R3.reuse, 0x2, P3 ;  /* 0x00000003090b7211 */ /* 0x080fe200018f16ff */
[----:B---3--:R-:W-:Y:S01]  /*6e20*/  IMAD.U32 R4, RZ, RZ, UR36 ;  /* 0x00000024ff047e24 */ /* 0x008fe2000f8e00ff */
[-C--:B------:R-:W-:Y:S01]  /*6e30*/  LEA R6, P1, R6, R2.reuse, 0x2 ;  /* 0x0000000206067211 */ /* 0x080fe200078210ff */
[----:B------:R-:W-:Y:S01]  /*6e40*/  IMAD.U32 R5, RZ, RZ, UR21 ;  /* 0x00000015ff057e24 */ /* 0x000fe2000f8e00ff */
[-C--:B------:R-:W-:Y:S01]  /*6e50*/  LEA.HI.X.SX32 R9, R7, R3.reuse, 0x2, P2 ;  /* 0x0000000307097211 */ /* 0x080fe200010f16ff */
[----:B------:R-:W-:Y:S01]  /*6e60*/  REDG.E.ADD.F32.FTZ.RN.STRONG.GPU desc[UR6][R10.64], R60 ;  /* 0x0000003c0a0079a6 */ /* 0x000fe2000c10f386 */
[----:B------:R-:W-:Y:S02]  /*6e70*/  LEA R4, P0, R4, R2, 0x2 ;  /* 0x0000000204047211 */ /* 0x000fe400078010ff */
        /* <DEDUP_REMOVED lines=10> */
[----:B------:R-:W-:Y:S04]  /*6f20*/  LDSM.16.MT88.4 R4, [R202+0x10000] ;  /* 0x01000000ca04783b */ /* 0x000fe80000004200 */
[----:B------:R-:W1:Y:S01]  /*6f30*/  LDSM.16.MT88.4 R8, [R200] ;  /* 0x00000000c808783b */ /* 0x000e620000004200 */
[----:B------:R-:W-:Y:S03]  /*6f40*/  @P1 VIADD R0, R200, 0x4000 ;  /* 0x00004000c8001836 */ /* 0x000fe60000000000 */
        /* <DEDUP_REMOVED lines=12> */
[----:B------:R-:W1:Y:S05]  /*7010*/  LDSM.16.MT88.4 R12, [R200+0x3000] ;  /* 0x00300000c80c783b */ /* 0x000e6a0000004200 */
[----:B------:R-:W-:Y:S01]  /*7020*/  HMMA.16816.F32 R96, R4, R18, R96 ;  /* 0x000000120460723c */ /* 0x000fe20000001860 */
[----:B------:R-:W-:Y:S04]  /*7030*/  LDSM.16.MT88.4 R4, [R202+0x11800] ;  /* 0x01180000ca04783b */ /* 0x000fe80000004200 */
[----:B------:R-:W1:Y:S01]  /*7040*/  LDSM.16.MT88.4 R16, [R200+0x1800] ;  /* 0x00180000c810783b */ /* 0x000e620000004200 */
[-C--:B--2---:R-:W-:Y:S06]  /*7050*/  HMMA.16816.F32 R68, R52, R56.reuse, R68 ;  /* 0x000000383444723c */ /* 0x084fec0000001844 */
[C---:B---3--:R-:W-:Y:S06]  /*7060*/  HMMA.16816.F32 R72, R64.reuse, R56, R72 ;  /* 0x000000384048723c */ /* 0x048fec0000001848 */
[-C--:B------:R-:W-:Y:S06]  /*7070*/  HMMA.16816.F32 R76, R64, R58.reuse, R76 ;  /* 0x0000003a404c723c */ /* 0x080fec000000184c */
[C---:B------:R-:W-:Y:S01]  /*7080*/  HMMA.16816.F32 R80, R52.reuse, R58, R80 ;  /* 0x0000003a3450723c */ /* 0x040fe20000001850 */
[----:B------:R-:W2:Y:S05]  /*7090*/  LDSM.16.MT88.4 R56, [R201+0x11800] ;  /* 0x01180000c938783b */ /* 0x000eaa0000004200 */
[-C--:B----4-:R-:W-:Y:S06]  /*70a0*/  HMMA.16816.F32 R84, R52, R100.reuse, R84 ;  /* 0x000000643454723c */ /* 0x090fec0000001854 */
[C---:B------:R-:W-:Y:S06]  /*70b0*/  HMMA.16816.F32 R88, R64.reuse, R100, R88 ;  /* 0x000000644058723c */ /* 0x040fec0000001858 */
[-C--:B------:R-:W-:Y:S01]  /*70c0*/  HMMA.16816.F32 R92, R64, R102.reuse, R92 ;  /* 0x00000066405c723c */ /* 0x080fe2000000185c */
[----:B------:R3:W4:Y:S05]  /*70d0*/  LDSM.16.MT88.4 R64, [R200+0x3800] ;  /* 0x00380000c840783b */ /* 0x00072a0000004200 */
[----:B------:R-:W-:Y:S06]  /*70e0*/  HMMA.16816.F32 R96, R52, R102, R96 ;  /* 0x000000663460723c */ /* 0x000fec0000001860 */
[-C--:B-1----:R-:W-:Y:S06]  /*70f0*/  HMMA.16816.F32 R68, R8, R60.reuse, R68 ;  /* 0x0000003c0844723c */ /* 0x082fec0000001844 */
[C---:B------:R-:W-:Y:S06]  /*7100*/  HMMA.16816.F32 R72, R104.reuse, R60, R72 ;  /* 0x0000003c6848723c */ /* 0x040fec0000001848 */
[-C--:B------:R-:W-:Y:S05]  /*7110*/  HMMA.16816.F32 R76, R104, R62.reuse, R76 ;  /* 0x0000003e684c723c */ /* 0x080fea000000184c */
[----:B---3--:R-:W-:Y:S01]  /*7120*/  IMAD.MOV.U32 R200, RZ, RZ, R0 ;  /* 0x000000ffffc87224 */ /* 0x008fe200078e0000 */
[C---:B------:R-:W-:Y:S06]  /*7130*/  HMMA.16816.F32 R80, R8.reuse, R62, R80 ;  /* 0x0000003e0850723c */ /* 0x040fec0000001850 */
[-C--:B------:R-:W-:Y:S06]  /*7140*/  HMMA.16816.F32 R84, R8, R12.reuse, R84 ;  /* 0x0000000c0854723c */ /* 0x080fec0000001854 */
[C---:B------:R-:W-:Y:S06]  /*7150*/  HMMA.16816.F32 R88, R104.reuse, R12, R88 ;  /* 0x0000000c6858723c */ /* 0x040fec0000001858 */
[-C--:B------:R-:W-:Y:S06]  /*7160*/  HMMA.16816.F32 R92, R104, R14.reuse, R92 ;  /* 0x0000000e685c723c */ /* 0x080fec000000185c */
[----:B------:R-:W-:Y:S06]  /*7170*/  HMMA.16816.F32 R96, R8, R14, R96 ;  /* 0x0000000e0860723c */ /* 0x000fec0000001860 */
[-C--:B------:R-:W-:Y:S06]  /*7180*/  HMMA.16816.F32 R68, R4, R16.reuse, R68 ;  /* 0x000000100444723c */ /* 0x080fec0000001844 */
[C---:B--2---:R-:W-:Y:S06]  /*7190*/  HMMA.16816.F32 R72, R56.reuse, R16, R72 ;  /* 0x000000103848723c */ /* 0x044fec0000001848 */
        /* <DEDUP_REMOVED lines=129> */
.L_x_603:
[----:B------:R-:W-:Y:S01]  /*79b0*/  @UP0 UIADD3 UR14, UR45, UR48, URZ ;  /* 0x000000302d0e0290 */ /* 0x000fe2000fffe03f */
[----:B-1----:R-:W-:Y:S01]  /*79c0*/  LEA R0, R246, UR4, 0x1 ;  /* 0x00000004f6007c11 */ /* 0x002fe2000f8e08ff */
[----:B------:R-:W-:Y:S01]  /*79d0*/  @UP0 ULDC.64 UR10, c[0x0][0x458] ;  /* 0x00011600000a0ab9 */ /* 0x000fe20000000a00 */
[----:B------:R-:W-:Y:S02]  /*79e0*/  USHF.L.U32 UR5, UR47, 0x6, URZ ;  /* 0x000000062f057899 */ /* 0x000fe4000800063f */
[----:B------:R-:W-:Y:S02]  /*79f0*/  @UP0 UIMAD.WIDE.U32 UR12, UR14, UR10, URZ ;  /* 0x0000000a0e0c02a5 */ /* 0x000fe4000f8e003f */
[----:B------:R-:W-:-:S04]  /*7a00*/  @UP0 UIMAD UR14, UR14, UR11, URZ ;  /* 0x0000000b0e0e02a4 */ /* 0x000fc8000f8e023f */
[----:B------:R-:W-:-:S03]  /*7a10*/  @UP0 UIADD3 UR17, UR13, UR14, URZ ;  /* 0x0000000e0d110290 */ /* 0x000fc6000fffe03f */
[----:B------:R-:W-:Y:S01]  /*7a20*/  @UP0 UMOV UR13, UR12 ;  /* 0x0000000c000d0c82 */ /* 0x000fe20008000000 */
[----:B------:R-:W-:Y:S08]  /*7a30*/  @P0 BRA `(.L_x_604) ;  /* 0x0000000000340947 */ /* 0x000ff00003800000 */
        /* <DEDUP_REMOVED lines=13> */
.L_x_604:
        /* <DEDUP_REMOVED lines=12> */
[----:B------:R-:W-:Y:S01]  /*7bd0*/  BSSY B0, `(.L_x_605) ;  /* 0x0000021000007945 */ /* 0x000fe20003800000 */
[----:B------:R-:W-:-:S02]  /*7be0*/  ISETP.GE.AND P2, PT, R7, UR43, PT ;  /* 0x0000002b07007c0c */ /* 0x000fc4000bf46270 */
[----:B------:R-:W-:Y:S01]  /*7bf0*/  IADD3 R4, P0, R4, UR18, RZ ;  /* 0x0000001204047c10 */ /* 0x000fe2000ff1e0ff */
[----:B------:R-:W-:Y:S01]  /*7c00*/  IMAD.U32 R6, RZ, RZ, UR14 ;  /* 0x0000000eff067e24 */ /* 0x000fe2000f8e00ff */
[----:B------:R-:W-:Y:S01]  /*7c10*/  ULDC.64 UR14, c[0x0][0x468] ;  /* 0x00011a00000e7ab9 */ /* 0x000fe20000000a00 */
[----:B------:R-:W-:Y:S01]  /*7c20*/  SHF.R.S32.HI R36, RZ, 0x1f, R245 ;  /* 0x0000001fff247819 */ /* 0x000fe200000114f5 */
[----:B------:R-:W-:Y:S02]  /*7c30*/  UIMAD UR16, UR16, UR14, URZ ;  /* 0x0000000e101072a4 */ /* 0x000fe4000f8e023f */
[----:B------:R-:W-:Y:S01]  /*7c40*/  IADD3.X R5, R5, UR19, R6, P0, !PT ;  /* 0x0000001305057c10 */ /* 0x000fe200087fe406 */
[----:B------:R-:W-:Y:S01]  /*7c50*/  IMAD.U32 R6, RZ, RZ, UR14 ;  /* 0x0000000eff067e24 */ /* 0x000fe2000f8e00ff */
[----:B------:R-:W-:Y:S01]  /*7c60*/  UIMAD UR15, UR59, UR15, UR16 ;  /* 0x0000000f3b0f72a4 */ /* 0x000fe2000f8e0210 */
[----:B------:R1:W2:Y:S02]  /*7c70*/  LDS.128 R24, [R0+0xd000] ;  /* 0x00d0000000187984 */ /* 0x0002a40000000c00 */
[----:B------:R-:W-:-:S02]  /*7c80*/  IMAD.WIDE.U32 R4, R6, UR59, R4 ;  /* 0x0000003b06047c25 */ /* 0x000fc4000f8e0004 */
[----:B------:R1:W3:Y:S03]  /*7c90*/  LDS.128 R20, [R0+0xf000] ;  /* 0x00f0000000147984 */ /* 0x0002e60000000c00 */
[----:B------:R-:W-:Y:S01]  /*7ca0*/  IADD3 R10, R5, UR15, RZ ;  /* 0x0000000f050a7c10 */ /* 0x000fe2000fffe0ff */
[----:B------:R1:W4:Y:S04]  /*7cb0*/  LDS.128 R32, [R0+0x11000] ;  /* 0x0110000000207984 */ /* 0x0003280000000c00 */
        /* <DEDUP_REMOVED lines=18> */
.L_x_606:
[----:B------:R-:W-:Y:S05]  /*7de0*/  BSYNC B0 ;  /* 0x0000000000007941 */ /* 0x000fea0003800000 */
.L_x_605:
        /* <DEDUP_REMOVED lines=18> */
.L_x_608:
[----:B------:R-:W-:Y:S05]  /*7f10*/  BSYNC B0 ;  /* 0x0000000000007941 */ /* 0x000fea0003800000 */
.L_x_607:
        /* <DEDUP_REMOVED lines=32> */
.L_x_610:
[----:B------:R-:W-:Y:S05]  /*8120*/  BSYNC B0 ;  /* 0x0000000000007941 */ /* 0x000fea0003800000 */
.L_x_609:
        /* <DEDUP_REMOVED lines=16> */
.L_x_581:
[----:B------:R-:W-:Y:S05]  /*8230*/  BSYNC B1 ;  /* 0x0000000000017941 */ /* 0x000fea0003800000 */
.L_x_567:
[----:B------:R-:W-:Y:S01]  /*8240*/  R2UR UR8, R252 ;  /* 0x00000000fc0872ca */ /* 0x000fe200000e0000 */
[----:B------:R-:W-:Y:S02]  /*8250*/  ULDC UR5, c[0x0][0xc] ;  /* 0x0000030000057ab9 */ /* 0x000fe40000000800 */
[----:B------:R-:W-:-:S10]  /*8260*/  UIADD3 UR47, UR5, UR47, URZ ;  /* 0x0000002f052f7290 */ /* 0x000fd4000fffe03f */
[----:B------:R-:W-:-:S06]  /*8270*/  UISETP.GE.AND UP0, UPT, UR47, UR8, UPT ;  /* 0x000000082f00728c */ /* 0x000fcc000bf06270 */
[----:B------:R-:W-:-:S13]  /*8280*/  PLOP3.LUT P0, PT, PT, PT, UP0, 0x80, 0x0 ;  /* 0x000000000000781c */ /* 0x000fda0003f0f008 */
[----:B------:R-:W-:Y:S05]  /*8290*/  @P0 BRA `(.L_x_611) ;  /* 0x0000000000040947 */ /* 0x000fea0003800000 */
[----:B------:R-:W-:Y:S05]  /*82a0*/  BRA `(.L_x_612) ;  /* 0xffffff8400a47947 */ /* 0x000fea000383ffff */
.L_x_611:
[----:B------:R-:W-:Y:S05]  /*82b0*/  EXIT ;  /* 0x000000000000794d */ /* 0x000fea0003800000 */
.L_x_613:
        /* <DEDUP_REMOVED lines=12> */
.L_x_1082:


//--------------------- .text._ZN5flash25flash_bwd_dot_do_o_kernelILb0E23Flash_bwd_kernel_traitsILi128ELi64ELi64ELi8ELi4ELi2ELi2ELb1ELb0EN7cutlass6half_tE19Flash_kernel_traitsILi128ELi64ELi64ELi8ES3_EEEEvNS_16Flash_bwd_paramsE --------------------------
	.section	.text._ZN5flash25flash_bwd_dot_do_o_kernelILb0E23Flash_bwd_kernel_traitsILi128ELi64ELi64ELi8ELi4ELi2ELi2ELb1ELb0EN7cutlass6half_tE19Flash_kernel_traitsILi128ELi64ELi64ELi8ES3_EEEEvNS_16Flash_bwd_paramsE,"ax",@progbits
	.align	128
        .global         _ZN5flash25flash_bwd_dot_do_o_kernelILb0E23Flash_bwd_kernel_traitsILi128ELi64ELi64ELi8ELi4ELi2ELi2ELb1ELb0EN7cutlass6half_tE19Flash_kernel_traitsILi128ELi64ELi64ELi8ES3_EEEEvNS_16Flash_bwd_paramsE
        .type           _ZN5flash25flash_bwd_dot_do_o_kernelILb0E23Flash_bwd_kernel_traitsILi128ELi64ELi64ELi8ELi4ELi2ELi2ELb1ELb0EN7cutlass6half_tE19Flash_kernel_traitsILi128ELi64ELi64ELi8ES3_EEEEvNS_16Flash_bwd_paramsE,@function
        .size           _ZN5flash25flash_bwd_dot_do_o_kernelILb0E23Flash_bwd_kernel_traitsILi128ELi64ELi64ELi8ELi4ELi2ELi2ELb1ELb0EN7cutlass6half_tE19Flash_kernel_traitsILi128ELi64ELi64ELi8ES3_EEEEvNS_16Flash_bwd_paramsE,(.L_x_1083 - _ZN5flash25flash_bwd_dot_do_o_kernelILb0E23Flash_bwd_kernel_traitsILi128ELi64ELi64ELi8ELi4ELi2ELi2ELb1ELb0EN7cutlass6half_tE19Flash_kernel_traitsILi128ELi64ELi64ELi8ES3_EEEEvNS_16Flash_bwd_paramsE)
        .other          _ZN5flash25flash_bwd_dot_do_o_kernelILb0E23Flash_bwd_kernel_traitsILi128ELi64ELi64ELi8ELi4ELi2ELi2ELb1ELb0EN7cutlass6half_tE19Flash_kernel_traitsILi128ELi64ELi64ELi8ES3_EEEEvNS_16Flash_bwd_paramsE,@"STO_CUDA_ENTRY STV_DEFAULT"
_ZN5flash25flash_bwd_dot_do_o_kernelILb0E23Flash_bwd_kernel_traitsILi128ELi64ELi64ELi8ELi4ELi2ELi2ELb1ELb0EN7cutlass6half_tE19Flash_kernel_traitsILi128ELi64ELi64ELi8ES3_EEEEvNS_16Flash_bwd_paramsE:
.text._ZN5flash25flash_bwd_dot_do_o_kernelILb0E23Flash_bwd_kernel_traitsILi128ELi64ELi64ELi8ELi4ELi2ELi2ELb1ELb0EN7cutlass6half_tE19Flash_kernel_traitsILi128ELi64ELi64ELi8ES3_EEEEvNS_16Flash_bwd_paramsE:
        /* <DEDUP_REMOVED lines=11> */
[----:B------:R-:W0:Y:S02]  /*00b0*/  S2UR UR4, SR_CTAID.X ;  /* 0x00000000000479c3 */ /* 0x000e240000002500 */
[----:B0-----:R-:W-:Y:S01]  /*00c0*/  USHF.L.U32 UR4, UR4, 0x6, URZ ;  /* 0x0000000604047899 */ /* 0x001fe2000800063f */
[----:B--2---:R-:W-:-:S06]  /*00d0*/  @P0 IADD3 R0, R0, -R11, RZ ;  /* 0x8000000b00000210 */ /* 0x004fcc0007ffe0ff */
[----:B------:R-:W0:Y:S02]  /*00e0*/  @!P0 LDC R0, c[0x0][0x2c4] ;  /* 0x0000b100ff008b82 */ /* 0x000e240000000800 */
[----:B0-----:R-:W-:-:S13]  /*00f0*/  ISETP.GT.AND P0, PT, R0, UR4, PT ;  /* 0x0000000400007c0c */ /* 0x001fda000bf04270 */
[----:B------:R-:W-:Y:S05]  /*0100*/  @!P0 EXIT ;  /* 0x000000000000894d */ /* 0x000fea0003800000 */
[----:B------:R-:W-:Y:S01]  /*0110*/  ISETP.NE.AND P1, PT, R11, -0x1, PT ;  /* 0xffffffff0b00780c */ /* 0x000fe20003f25270 */
[----:B------:R-:W0:Y:S01]  /*0120*/  S2R R35, SR_TID.X ;  /* 0x0000000000237919 */ /* 0x000e220000002100 */
[----:B------:R-:W-:Y:S01]  /*0130*/  ULDC.U8 UR8, c[0x0][0x3d8] ;  /* 0x0000f60000087ab9 */ /* 0x000fe20000000000 */
[----:B------:R-:W1:Y:S01]  /*0140*/  S2UR UR5, SR_CTAID.Z ;  /* 0x00000000000579c3 */ /* 0x000e620000002700 */
[----:B------:R-:W-:-:S09]  /*0150*/  ISETP.NE.AND P0, PT, RZ, UR8, PT ;  /* 0x00000008ff007c0c */ /* 0x000fd2000bf05270 */
[----:B------:R-:W2:Y:S01]  /*0160*/  @!P1 LDC.64 R12, c[0x0][0x418] ;  /* 0x00010600ff0c9b82 */ /* 0x000ea20000000a00 */
[--C-:B------:R-:W-:Y:S02]  /*0170*/  @!P1 SHF.R.S32.HI R3, RZ, 0x1f, R9.reuse ;  /* 0x0000001fff039819 */ /* 0x100fe40000011409 */
[----:B------:R-:W-:-:S05]  /*0180*/  @!P1 SHF.R.S32.HI R17, RZ, 0x1f, R9 ;  /* 0x0000001fff119819 */ /* 0x000fca0000011409 */
[----:B------:R-:W3:Y:S08]  /*0190*/  @P1 LDC.64 R6, c[0x0][0x420] ;  /* 0x00010800ff061b82 */ /* 0x000ef00000000a00 */
[----:B------:R-:W4:Y:S08]  /*01a0*/  @!P1 LDC.64 R14, c[0x0][0x290] ;  /* 0x0000a400ff0e9b82 */ /* 0x000f300000000a00 */
[----:B------:R-:W5:Y:S01]  /*01b0*/  @P1 LDC.64 R28, c[0x0][0x298] ;  /* 0x0000a600ff1c1b82 */ /* 0x000f620000000a00 */
[----:B--2---:R-:W-:-:S04]  /*01c0*/  @!P1 IMAD R2, R3, R12, RZ ;  /* 0x0000000c03029224 */ /* 0x004fc800078e02ff */
[----:B------:R-:W-:Y:S02]  /*01d0*/  @!P1 IMAD R3, R9, R13, R2 ;  /* 0x0000000d09039224 */ /* 0x000fe400078e0202 */
[----:B---3--:R-:W-:-:S04]  /*01e0*/  @P1 IMAD.WIDE.U32 R4, R11, R6, RZ ;  /* 0x000000060b041225 */ /* 0x008fc800078e00ff */
[----:B------:R-:W-:Y:S01]  /*01f0*/  @P1 IMAD R2, R11, R7, R5 ;  /* 0x000000070b021224 */ /* 0x000fe200078e0205 */
[----:B------:R-:W-:Y:S01]  /*0200*/  @P1 MOV R27, R4 ;  /* 0x00000004001b1202 */ /* 0x000fe20000000f00 */
[----:B------:R-:W-:-:S04]  /*0210*/  @!P1 IMAD.WIDE.U32 R4, R9, R12, RZ ;  /* 0x0000000c09049225 */ /* 0x000fc800078e00ff */
[----:B----4-:R-:W-:Y:S01]  /*0220*/  @!P1 IMAD R6, R17, R14, RZ ;  /* 0x0000000e11069224 */ /* 0x010fe200078e02ff */
[----:B------:R-:W-:Y:S02]  /*0230*/  @!P1 IADD3 R2, R5, R3, RZ ;  /* 0x0000000305029210 */ /* 0x000fe40007ffe0ff */
[----:B------:R-:W-:Y:S01]  /*0240*/  @!P1 MOV R27, R4 ;  /* 0x00000004001b9202 */ /* 0x000fe20000000f00 */
[----:B------:R-:W-:Y:S02]  /*0250*/  @!P1 IMAD R13, R9, R15, R6 ;  /* 0x0000000f090d9224 */ /* 0x000fe400078e0206 */
[----:B-----5:R-:W-:-:S04]  /*0260*/  @P1 IMAD.WIDE.U32 R42, R11, R28, RZ ;  /* 0x0000001c0b2a1225 */ /* 0x020fc800078e00ff */
[----:B------:R-:W-:-:S04]  /*0270*/  @!P1 IMAD.WIDE.U32 R6, R9, R14, RZ ;  /* 0x0000000e09069225 */ /* 0x000fc800078e00ff */
[----:B------:R-:W-:Y:S01]  /*0280*/  @P1 IMAD R29, R11, R29, R43 ;  /* 0x0000001d0b1d1224 */ /* 0x000fe200078e022b */
[----:B------:R-:W-:Y:S02]  /*0290*/  @!P1 IADD3 R29, R7, R13, RZ ;  /* 0x0000000d071d9210 */ /* 0x000fe40007ffe0ff */
[----:B------:R-:W-:Y:S01]  /*02a0*/  @!P1 MOV R42, R6 ;  /* 0x00000006002a9202 */ /* 0x000fe20000000f00 */
[----:B01----:R-:W-:Y:S06]  /*02b0*/  @!P0 BRA `(.L_x_614) ;  /* 0x0000000000208947 */ /* 0x003fec0003800000 */
[----:B------:R-:W0:Y:S08]  /*02c0*/  LDC R6, c[0x0][0x2d4] ;  /* 0x0000b500ff067b82 */ /* 0x000e300000000800 */
[----:B------:R-:W1:Y:S08]  /*02d0*/  LDC R3, c[0x0][0x2c0] ;  /* 0x0000b000ff037b82 */ /* 0x000e700000000800 */
[----:B------:R-:W1:Y:S01]  /*02e0*/  LDC R4, c[0x0][0x2e4] ;  /* 0x0000b900ff047b82 */ /* 0x000e620000000800 */
[----:B0-----:R-:W-:Y:S01]  /*02f0*/  @!P1 IMAD R11, R9, R6, RZ ;  /* 0x00000006090b9224 */ /* 0x001fe200078e02ff */
[----:B-1----:R-:W-:-:S04]  /*0300*/  LEA R3, R3, R4, 0x7 ;  /* 0x0000000403037211 */ /* 0x002fc800078e38ff */
[----:B------:R-:W-:-:S05]  /*0310*/  LEA R4, R9, R11, 0x7 ;  /* 0x0000000b09047211 */ /* 0x000fca00078e38ff */
[----:B------:R-:W-:Y:S01]  /*0320*/  IMAD R4, R3, UR5, R4 ;  /* 0x0000000503047c24 */ /* 0x000fe2000f8e0204 */
[----:B------:R-:W-:Y:S06]  /*0330*/  BRA `(.L_x_615) ;  /* 0x0000000000107947 */ /* 0x000fec0003800000 */
.L_x_614:
[----:B------:R-:W0:Y:S08]  /*0340*/  LDC R4, c[0x0][0x270] ;  /* 0x00009c00ff047b82 */ /* 0x000e300000000800 */
[----:B------:R-:W1:Y:S01]  /*0350*/  LDC R3, c[0x0][0x2d4] ;  /* 0x0000b500ff037b82 */ /* 0x000e620000000800 */
[----:B0-----:R-:W-:-:S04]  /*0360*/  IMAD R4, R9, R4, UR5 ;  /* 0x0000000509047e24 */ /* 0x001fc8000f8e0204 */
[----:B-1----:R-:W-:-:S07]  /*0370*/  IMAD R4, R4, R3, RZ ;  /* 0x0000000304047224 */ /* 0x002fce00078e02ff */
.L_x_615:
[----:B------:R-:W-:Y:S01]  /*0380*/  SHF.R.S32.HI R6, RZ, 0x1f, R35 ;  /* 0x0000001fff067819 */ /* 0x000fe20000011423 */
[----:B------:R-:W0:Y:S01]  /*0390*/  LDC.64 R24, c[0x0][0x420] ;  /* 0x00010800ff187b82 */ /* 0x000e220000000a00 */
[----:B------:R-:W-:Y:S01]  /*03a0*/  USHF.R.S32.HI UR8, URZ, 0x1f, UR4 ;  /* 0x0000001f3f087899 */ /* 0x000fe20008011404 */
[----:B------:R-:W-:Y:S01]  /*03b0*/  BSSY B0, `(.L_x_616) ;  /* 0x000002f000007945 */ /* 0x000fe20003800000 */
[----:B------:R-:W-:Y:S01]  /*03c0*/  LEA.HI R5, R6, R35, RZ, 0x3 ;  /* 0x0000002306057211 */ /* 0x000fe200078f18ff */
[----:B------:R-:W-:Y:S01]  /*03d0*/  USHF.R.S32.HI UR9, URZ, 0x1f, UR5 ;  /* 0x0000001f3f097899 */ /* 0x000fe20008011405 */
[----:B------:R-:W-:Y:S01]  /*03e0*/  HFMA2.MMA R14, -RZ, RZ, 0, 0 ;  /* 0x00000000ff0e7435 */ /* 0x000fe200000001ff */
[----:B------:R-:W-:Y:S02]  /*03f0*/  IADD3 R4, R4, UR4, RZ ;  /* 0x0000000404047c10 */ /* 0x000fe4000fffe0ff */
[----:B------:R-:W-:Y:S02]  /*0400*/  CS2R R22, SRZ ;  /* 0x0000000000167805 */ /* 0x000fe4000001ff00 */
[----:B------:R-:W-:Y:S01]  /*0410*/  LOP3.LUT R6, R5, 0x1ffffff8, RZ, 0xc0, !PT ;  /* 0x1ffffff805067812 */ /* 0x000fe200078ec0ff */
[----:B------:R-:W1:Y:S01]  /*0420*/  LDC.64 R30, c[0x0][0x428] ;  /* 0x00010a00ff1e7b82 */ /* 0x000e620000000a00 */
[----:B------:R-:W-:-:S02]  /*0430*/  SHF.R.S32.HI R5, RZ, 0x3, R5 ;  /* 0x00000003ff057819 */ /* 0x000fc40000011405 */
[----:B------:R-:W-:Y:S02]  /*0440*/  CS2R R18, SRZ ;  /* 0x0000000000127805 */ /* 0x000fe4000001ff00 */
[----:B------:R-:W-:Y:S02]  /*0450*/  IADD3 R6, -R6, R35, RZ ;  /* 0x0000002306067210 */ /* 0x000fe40007ffe1ff */
[----:B------:R-:W-:Y:S02]  /*0460*/  CS2R R16, SRZ ;  /* 0x0000000000107805 */ /* 0x000fe4000001ff00 */
[----:B------:R-:W-:Y:S02]  /*0470*/  CS2R R20, SRZ ;  /* 0x0000000000147805 */ /* 0x000fe4000001ff00 */
[----:B------:R-:W-:Y:S01]  /*0480*/  SHF.L.U32 R6, R6, 0x3, RZ ;  /* 0x0000000306067819 */ /* 0x000fe200000006ff */
[----:B------:R-:W2:Y:S03]  /*0490*/  LDC.64 R32, c[0x0][0x298] ;  /* 0x0000a600ff207b82 */ /* 0x000ea60000000a00 */
[----:B------:R-:W-:Y:S01]  /*04a0*/  SHF.R.S32.HI R7, RZ, 0x1f, R6 ;  /* 0x0000001fff077819 */ /* 0x000fe20000011406 */
[----:B0-----:R-:W-:-:S02]  /*04b0*/  IMAD R10, R24, UR8, RZ ;  /* 0x00000008180a7c24 */ /* 0x001fc4000f8e02ff */
[----:B------:R-:W-:-:S04]  /*04c0*/  IMAD.WIDE.U32 R8, R24, UR4, R6 ;  /* 0x0000000418087c25 */ /* 0x000fc8000f8e0006 */
[----:B------:R-:W-:Y:S01]  /*04d0*/  IMAD R3, R25, UR4, R10 ;  /* 0x0000000419037c24 */ /* 0x000fe2000f8e020a */
[----:B------:R-:W-:Y:S02]  /*04e0*/  IADD3 R26, P0, R27, R8, RZ ;  /* 0x000000081b1a7210 */ /* 0x000fe40007f1e0ff */
[----:B------:R-:W-:Y:S02]  /*04f0*/  CS2R R10, SRZ ;  /* 0x00000000000a7805 */ /* 0x000fe4000001ff00 */
[----:B------:R-:W-:Y:S01]  /*0500*/  IADD3.X R27, R2, R9, R3, P0, !PT ;  /* 0x00000009021b7210 */ /* 0x000fe200007fe403 */
[----:B-1----:R-:W-:Y:S01]  /*0510*/  IMAD R2, R30, UR9, RZ ;  /* 0x000000091e027c24 */ /* 0x002fe2000f8e02ff */
[----:B------:R-:W-:Y:S02]  /*0520*/  IADD3 R3, R0, -UR4, RZ ;  /* 0x8000000400037c10 */ /* 0x000fe4000fffe0ff */
[----:B------:R-:W-:Y:S02]  /*0530*/  CS2R R8, SRZ ;  /* 0x0000000000087805 */ /* 0x000fe4000001ff00 */
[----:B------:R-:W-:Y:S01]  /*0540*/  IADD3 R0, R5, 0x20, RZ ;  /* 0x0000002005007810 */ /* 0x000fe20007ffe0ff */
[----:B------:R-:W-:Y:S01]  /*0550*/  IMAD R31, R31, UR5, R2 ;  /* 0x000000051f1f7c24 */ /* 0x000fe2000f8e0202 */
[-C--:B------:R-:W-:Y:S01]  /*0560*/  ISETP.GE.AND P0, PT, R5, R3.reuse, PT ;  /* 0x000000030500720c */ /* 0x080fe20003f06270 */
[----:B------:R-:W-:Y:S01]  /*0570*/  IMAD.WIDE.U32 R26, R30, UR5, R26 ;  /* 0x000000051e1a7c25 */ /* 0x000fe2000f8e001a */
[----:B------:R-:W-:-:S02]  /*0580*/  ISETP.GE.AND P1, PT, R0, R3, PT ;  /* 0x000000030000720c */ /* 0x000fc40003f26270 */
[----:B------:R-:W-:Y:S02]  /*0590*/  SHF.R.S32.HI R3, RZ, 0x1f, R5 ;  /* 0x0000001fff037819 */ /* 0x000fe40000011405 */
[----:B------:R-:W-:Y:S02]  /*05a0*/  IADD3 R2, R6, 0x40, RZ ;  /* 0x0000004006027810 */ /* 0x000fe40007ffe0ff */
[----:B------:R-:W-:-:S05]  /*05b0*/  IADD3 R31, R27, R31, RZ ;  /* 0x0000001f1b1f7210 */ /* 0x000fca0007ffe0ff */
[----:B--2---:R-:W-:Y:S05]  /*05c0*/  @P0 BRA `(.L_x_617) ;  /* 0x0000000000340947 */ /* 0x004fea0003800000 */
[----:B------:R-:W-:Y:S01]  /*05d0*/  MOV R30, R26 ;  /* 0x0000001a001e7202 */ /* 0x000fe20000000f00 */
[-C--:B------:R-:W-:Y:S01]  /*05e0*/  IMAD R0, R3, R24.reuse, RZ ;  /* 0x0000001803007224 */ /* 0x080fe200078e02ff */
[----:B------:R-:W-:Y:S01]  /*05f0*/  ULDC UR10, c[0x0][0x2d0] ;  /* 0x0000b400000a7ab9 */ /* 0x000fe20000000800 */
[----:B------:R-:W-:Y:S01]  /*0600*/  ULDC.64 UR12, c[0x0][0x3e0] ;  /* 0x0000f800000c7ab9 */ /* 0x000fe20000000a00 */
[----:B------:R-:W-:Y:S01]  /*0610*/  ISETP.GE.AND P2, PT, R6, UR10, PT ;  /* 0x0000000a06007c0c */ /* 0x000fe2000bf46270 */
[----:B------:R-:W-:Y:S01]  /*0620*/  IMAD.WIDE.U32 R12, R5, R24, R30 ;  /* 0x00000018050c7225 */ /* 0x000fe200078e001e */
[----:B------:R-:W-:-:S03]  /*0630*/  ISETP.GE.AND P3, PT, R2, UR10, PT ;  /* 0x0000000a02007c0c */ /* 0x000fc6000bf66270 */
[----:B------:R-:W-:Y:S01]  /*0640*/  IMAD R15, R5, R25, R0 ;  /* 0x00000019050f7224 */ /* 0x000fe200078e0200 */
[----:B------:R-:W-:-:S04]  /*0650*/  LEA R36, P4, R12, UR12, 0x1 ;  /* 0x0000000c0c247c11 */ /* 0x000fc8000f8808ff */
[----:B------:R-:W-:-:S04]  /*0660*/  IADD3 R13, R13, R15, RZ ;  /* 0x0000000f0d0d7210 */ /* 0x000fc80007ffe0ff */
[----:B------:R-:W-:-:S05]  /*0670*/  LEA.HI.X R37, R12, UR13, R13, 0x1, P4 ;  /* 0x0000000d0c257c11 */ /* 0x000fca000a0f0c0d */
[----:B------:R0:W5:Y:S04]  /*0680*/  @!P2 LDG.E.128 R16, desc[UR6][R36.64] ;  /* 0x000000062410a981 */ /* 0x000168000c1e1d00 */
[----:B------:R0:W5:Y:S02]  /*0690*/  @!P3 LDG.E.128 R8, desc[UR6][R36.64+0x80] ;  /* 0x000080062408b981 */ /* 0x000164000c1e1d00 */
.L_x_617:
[----:B------:R-:W-:Y:S05]  /*06a0*/  BSYNC B0 ;  /* 0x0000000000007941 */ /* 0x000fea0003800000 */
.L_x_616:
[----:B------:R-:W-:Y:S01]  /*06b0*/  BSSY B0, `(.L_x_618) ;  /* 0x0000013000007945 */ /* 0x000fe20003800000 */
[----:B------:R-:W-:Y:S02]  /*06c0*/  MOV R15, RZ ;  /* 0x000000ff000f7202 */ /* 0x000fe40000000f00 */
[----:B------:R-:W-:Y:S01]  /*06d0*/  CS2R R12, SRZ ;  /* 0x00000000000c7805 */ /* 0x000fe2000001ff00 */
[----:B------:R-:W-:Y:S06]  /*06e0*/  @P1 BRA `(.L_x_619) ;  /* 0x00000000003c1947 */ /* 0x000fec0003800000 */
[----:B0-----:R-:W-:Y:S01]  /*06f0*/  IADD3 R37, P2, R5, 0x20, RZ ;  /* 0x0000002005257810 */ /* 0x001fe20007f5e0ff */
[----:B------:R-:W-:Y:S01]  /*0700*/  ULDC UR10, c[0x0][0x2d0] ;  /* 0x0000b400000a7ab9 */ /* 0x000fe20000000800 */
[----:B------:R-:W-:Y:S01]  /*0710*/  ULDC.64 UR12, c[0x0][0x3e0] ;  /* 0x0000f800000c7ab9 */ /* 0x000fe20000000a00 */
[----:B------:R-:W-:Y:S02]  /*0720*/  ISETP.GE.AND P3, PT, R6, UR10, PT ;  /* 0x0000000a06007c0c */ /* 0x000fe4000bf66270 */
[----:B------:R-:W-:Y:S02]  /*0730*/  IADD3.X R27, RZ, R3, RZ, P2, !PT ;  /* 0x00000003ff1b7210 */ /* 0x000fe400017fe4ff */
[----:B------:R-:W-:-:S03]  /*0740*/  ISETP.GE.AND P4, PT, R2, UR10, PT ;  /* 0x0000000a02007c0c */ /* 0x000fc6000bf86270 */
[----:B------:R-:W-:Y:S01]  /*0750*/  IMAD R0, R27, R24, RZ ;  /* 0x000000181b007224 */ /* 0x000fe200078e02ff */
[----:B------:R-:W-:-:S03]  /*0760*/  MOV R27, R31 ;  /* 0x0000001f001b7202 */ /* 0x000fc60000000f00 */
[C---:B------:R-:W-:Y:S02]  /*0770*/  IMAD R25, R37.reuse, R25, R0 ;  /* 0x0000001925197224 */ /* 0x040fe400078e0200 */
[----:B------:R-:W-:-:S03]  /*0780*/  IMAD.WIDE.U32 R26, R37, R24, R26 ;  /* 0x00000018251a7225 */ /* 0x000fc600078e001a */
[----:B------:R-:W-:Y:S02]  /*0790*/  LEA R24, P2, R26, UR12, 0x1 ;  /* 0x0000000c1a187c11 */ /* 0x000fe4000f8408ff */
[----:B------:R-:W-:-:S04]  /*07a0*/  IADD3 R25, R27, R25, RZ ;  /* 0x000000191b197210 */ /* 0x000fc80007ffe0ff */
[----:B------:R-:W-:-:S05]  /*07b0*/  LEA.HI.X R25, R26, UR13, R25, 0x1, P2 ;  /* 0x0000000d1a197c11 */ /* 0x000fca00090f0c19 */
[----:B------:R1:W5:Y:S04]  /*07c0*/  @!P3 LDG.E.128 R20, desc[UR6][R24.64] ;  /* 0x000000061814b981 */ /* 0x000368000c1e1d00 */
[----:B------:R1:W5:Y:S02]  /*07d0*/  @!P4 LDG.E.128 R12, desc[UR6][R24.64+0x80] ;  /* 0x00008006180cc981 */ /* 0x000364000c1e1d00 */
.L_x_619:
[----:B------:R-:W-:Y:S05]  /*07e0*/  BSYNC B0 ;  /* 0x0000000000007941 */ /* 0x000fea0003800000 */
.L_x_618:
[----:B-1----:R-:W1:Y:S01]  /*07f0*/  LDC.64 R24, c[0x0][0x2a0] ;  /* 0x0000a800ff187b82 */ /* 0x002e620000000a00 */
[C---:B------:R-:W-:Y:S01]  /*0800*/  IMAD R0, R32.reuse, UR8, RZ ;  /* 0x0000000820007c24 */ /* 0x040fe2000f8e02ff */
[----:B-----5:R-:W-:Y:S01]  /*0810*/  MOV R34, R16 ;  /* 0x0000001000227202 */ /* 0x020fe20000000f00 */
[----:B------:R-:W-:Y:S01]  /*0820*/  IMAD.WIDE.U32 R26, R32, UR4, R6 ;  /* 0x00000004201a7c25 */ /* 0x000fe2000f8e0006 */
[----:B------:R-:W-:Y:S01]  /*0830*/  BSSY B0, `(.L_x_620) ;  /* 0x0000023000007945 */ /* 0x000fe20003800000 */
[----:B0-----:R-:W-:Y:S02]  /*0840*/  MOV R36, R19 ;  /* 0x0000001300247202 */ /* 0x001fe40000000f00 */
[----:B------:R-:W-:Y:S01]  /*0850*/  CS2R R30, SRZ ;  /* 0x00000000001e7805 */ /* 0x000fe2000001ff00 */
[----:B------:R-:W-:Y:S01]  /*0860*/  IMAD R28, R33, UR4, R0 ;  /* 0x00000004211c7c24 */ /* 0x000fe2000f8e0200 */
[----:B------:R-:W-:Y:S01]  /*0870*/  IADD3 R42, P2, R42, R26, RZ ;  /* 0x0000001a2a2a7210 */ /* 0x000fe20007f5e0ff */
[----:B------:R-:W-:Y:S01]  /*0880*/  HFMA2.MMA R26, -RZ, RZ, 0, 0 ;  /* 0x00000000ff1a7435 */ /* 0x000fe200000001ff */
[----:B------:R-:W-:-:S02]  /*0890*/  MOV R0, R18 ;  /* 0x0000001200007202 */ /* 0x000fc40000000f00 */
[----:B------:R-:W-:Y:S02]  /*08a0*/  CS2R R18, SRZ ;  /* 0x0000000000127805 */ /* 0x000fe4000001ff00 */
[----:B------:R-:W-:Y:S02]  /*08b0*/  IADD3.X R43, R29, R27, R28, P2, !PT ;  /* 0x0000001b1d2b7210 */ /* 0x000fe400017fe41c */
[----:B------:R-:W-:Y:S02]  /*08c0*/  MOV R38, R17 ;  /* 0x0000001100267202 */ /* 0x000fe40000000f00 */
[----:B------:R-:W-:Y:S02]  /*08d0*/  MOV R37, R22 ;  /* 0x0000001600257202 */ /* 0x000fe40000000f00 */
[----:B------:R-:W-:Y:S02]  /*08e0*/  MOV R40, R23 ;  /* 0x0000001700287202 */ /* 0x000fe40000000f00 */
[----:B------:R-:W-:-:S02]  /*08f0*/  CS2R R22, SRZ ;  /* 0x0000000000167805 */ /* 0x000fc4000001ff00 */
[----:B------:R-:W-:Y:S02]  /*0900*/  MOV R39, R20 ;  /* 0x0000001400277202 */ /* 0x000fe40000000f00 */
[----:B------:R-:W-:Y:S02]  /*0910*/  MOV R41, R21 ;  /* 0x0000001500297202 */ /* 0x000fe40000000f00 */
[----:B------:R-:W-:Y:S01]  /*0920*/  CS2R R20, SRZ ;  /* 0x0000000000147805 */ /* 0x000fe2000001ff00 */
[C---:B-1----:R-:W-:Y:S02]  /*0930*/  IMAD R16, R24.reuse, UR9, RZ ;  /* 0x0000000918107c24 */ /* 0x042fe4000f8e02ff */
[----:B------:R-:W-:-:S04]  /*0940*/  IMAD.WIDE.U32 R42, R24, UR5, R42 ;  /* 0x00000005182a7c25 */ /* 0x000fc8000f8e002a */
[----:B------:R-:W-:Y:S01]  /*0950*/  IMAD R25, R25, UR5, R16 ;  /* 0x0000000519197c24 */ /* 0x000fe2000f8e0210 */
[----:B------:R-:W-:-:S04]  /*0960*/  CS2R R16, SRZ ;  /* 0x0000000000107805 */ /* 0x000fc8000001ff00 */
[----:B------:R-:W-:Y:S01]  /*0970*/  IADD3 R45, R43, R25, RZ ;  /* 0x000000192b2d7210 */ /* 0x000fe20007ffe0ff */
[----:B------:R-:W-:Y:S06]  /*0980*/  @P0 BRA `(.L_x_621) ;  /* 0x0000000000340947 */ /* 0x000fec0003800000 */
        /* <DEDUP_REMOVED lines=13> */
.L_x_621:
[----:B------:R-:W-:Y:S05]  /*0a60*/  BSYNC B0 ;  /* 0x0000000000007941 */ /* 0x000fea0003800000 */
.L_x_620:
[----:B------:R-:W-:Y:S01]  /*0a70*/  BSSY B0, `(.L_x_622) ;  /* 0x0000014000007945 */ /* 0x000fe20003800000 */
[----:B------:R-:W-:Y:S02]  /*0a80*/  MOV R27, RZ ;  /* 0x000000ff001b7202 */ /* 0x000fe40000000f00 */
[----:B0-----:R-:W-:Y:S02]  /*0a90*/  CS2R R24, SRZ ;  /* 0x0000000000187805 */ /* 0x001fe4000001ff00 */
[----:B------:R-:W-:Y:S01]  /*0aa0*/  CS2R R28, SRZ ;  /* 0x00000000001c7805 */ /* 0x000fe2000001ff00 */
[----:B------:R-:W-:Y:S06]  /*0ab0*/  @P1 BRA `(.L_x_623) ;  /* 0x00000000003c1947 */ /* 0x000fec0003800000 */
[----:B------:R-:W-:Y:S01]  /*0ac0*/  IADD3 R5, P0, R5, 0x20, RZ ;  /* 0x0000002005057810 */ /* 0x000fe20007f1e0ff */
[----:B------:R-:W-:Y:S01]  /*0ad0*/  ULDC UR4, c[0x0][0x2d0] ;  /* 0x0000b40000047ab9 */ /* 0x000fe20000000800 */
[----:B------:R-:W-:Y:S01]  /*0ae0*/  MOV R43, R45 ;  /* 0x0000002d002b7202 */ /* 0x000fe20000000f00 */
[----:B------:R-:W-:Y:S01]  /*0af0*/  ULDC.64 UR8, c[0x0][0x280] ;  /* 0x0000a00000087ab9 */ /* 0x000fe20000000a00 */
[----:B------:R-:W-:Y:S02]  /*0b00*/  IADD3.X R3, RZ, R3, RZ, P0, !PT ;  /* 0x00000003ff037210 */ /* 0x000fe400007fe4ff */
[----:B------:R-:W-:Y:S01]  /*0b10*/  ISETP.GE.AND P1, PT, R6, UR4, PT ;  /* 0x0000000406007c0c */ /* 0x000fe2000bf26270 */
[----:B------:R-:W-:Y:S01]  /*0b20*/  IMAD.WIDE.U32 R42, R5, R32, R42 ;  /* 0x00000020052a7225 */ /* 0x000fe200078e002a */
[----:B------:R-:W-:-:S03]  /*0b30*/  ISETP.GE.AND P2, PT, R2, UR4, PT ;  /* 0x0000000402007c0c */ /* 0x000fc6000bf46270 */
[----:B------:R-:W-:Y:S01]  /*0b40*/  IMAD R6, R3, R32, RZ ;  /* 0x0000002003067224 */ /* 0x000fe200078e02ff */
[----:B------:R-:W-:-:S03]  /*0b50*/  LEA R2, P0, R42, UR8, 0x1 ;  /* 0x000000082a027c11 */ /* 0x000fc6000f8008ff */
[----:B------:R-:W-:-:S05]  /*0b60*/  IMAD R3, R5, R33, R6 ;  /* 0x0000002105037224 */ /* 0x000fca00078e0206 */
[----:B------:R-:W-:-:S04]  /*0b70*/  IADD3 R3, R43, R3, RZ ;  /* 0x000000032b037210 */ /* 0x000fc80007ffe0ff */
[----:B------:R-:W-:-:S05]  /*0b80*/  LEA.HI.X R3, R42, UR9, R3, 0x1, P0 ;  /* 0x000000092a037c11 */ /* 0x000fca00080f0c03 */
[----:B------:R0:W5:Y:S04]  /*0b90*/  @!P1 LDG.E.128 R28, desc[UR6][R2.64] ;  /* 0x00000006021c9981 */ /* 0x000168000c1e1d00 */
[----:B------:R0:W5:Y:S02]  /*0ba0*/  @!P2 LDG.E.128 R24, desc[UR6][R2.64+0x80] ;  /* 0x000080060218a981 */ /* 0x000164000c1e1d00 */
.L_x_623:
[----:B------:R-:W-:Y:S05]  /*0bb0*/  BSYNC B0 ;  /* 0x0000000000007941 */ /* 0x000fea0003800000 */
.L_x_622:
[----:B0-----:R-:W-:Y:S01]  /*0bc0*/  HADD2.F32 R2, -RZ, R34.H1_H1 ;  /* 0x30000022ff027230 */ /* 0x001fe20000004100 */
[----:B------:R-:W-:Y:S01]  /*0bd0*/  LOP3.LUT P0, RZ, R35, 0x7, RZ, 0xc0, !PT ;  /* 0x0000000723ff7812 */ /* 0x000fe2000780c0ff */
[----:B-----5:R-:W-:Y:S01]  /*0be0*/  HADD2.F32 R5, -RZ, R16.H1_H1 ;  /* 0x30000010ff057230 */ /* 0x020fe20000004100 */
[----:B------:R-:W-:Y:S01]  /*0bf0*/  ULDC.64 UR4, c[0x0][0x478] ;  /* 0x00011e0000047ab9 */ /* 0x000fe20000000a00 */
[----:B------:R-:W-:Y:S02]  /*0c00*/  HADD2.F32 R34, -RZ, R34.H0_H0 ;  /* 0x20000022ff227230 */ /* 0x000fe40000004100 */
[----:B------:R-:W-:Y:S02]  /*0c10*/  HADD2.F32 R3, -RZ, R16.H0_H0 ;  /* 0x20000010ff037230 */ /* 0x000fe40000004100 */
[----:B------:R-:W-:Y:S01]  /*0c20*/  FMUL.FTZ R5, R2, R5 ;  /* 0x0000000502057220 */ /* 0x000fe20000410000 */
[----:B------:R-:W-:Y:S02]  /*0c30*/  HADD2.F32 R2, -RZ, R38.H0_H0 ;  /* 0x20000026ff027230 */ /* 0x000fe40000004100 */
[----:B------:R-:W-:-:S02]  /*0c40*/  HADD2.F32 R6, -RZ, R39.H1_H1 ;  /* 0x30000027ff067230 */ /* 0x000fc40000004100 */
[----:B------:R-:W-:Y:S01]  /*0c50*/  FFMA.FTZ R5, R34, R3, R5 ;  /* 0x0000000322057223 */ /* 0x000fe20000010005 */
[----:B------:R-:W-:Y:S02]  /*0c60*/  HADD2.F32 R3, -RZ, R17.H0_H0 ;  /* 0x20000011ff037230 */ /* 0x000fe40000004100 */
[--C-:B------:R-:W-:Y:S02]  /*0c70*/  HADD2.F32 R7, -RZ, R28.reuse.H1_H1 ;  /* 0x3000001cff077230 */ /* 0x100fe40000004100 */
[----:B------:R-:W-:Y:S02]  /*0c80*/  HADD2.F32 R39, -RZ, R39.H0_H0 ;  /* 0x20000027ff277230 */ /* 0x000fe40000004100 */
[----:B------:R-:W-:Y:S01]  /*0c90*/  FFMA.FTZ R3, R2, R3, R5 ;  /* 0x0000000302037223 */ /* 0x000fe20000010005 */
[----:B------:R-:W-:Y:S02]  /*0ca0*/  HADD2.F32 R28, -RZ, R28.H0_H0 ;  /* 0x2000001cff1c7230 */ /* 0x000fe40000004100 */
[----:B------:R-:W-:Y:S01]  /*0cb0*/  FMUL.FTZ R2, R6, R7 ;  /* 0x0000000706027220 */ /* 0x000fe20000410000 */
[----:B------:R-:W-:-:S02]  /*0cc0*/  HADD2.F32 R38, -RZ, R38.H1_H1 ;  /* 0x30000026ff267230 */ /* 0x000fc40000004100 */
[----:B------:R-:W-:Y:S02]  /*0cd0*/  HADD2.F32 R17, -RZ, R17.H1_H1 ;  /* 0x30000011ff117230 */ /* 0x000fe40000004100 */
[----:B------:R-:W-:Y:S01]  /*0ce0*/  FFMA.FTZ R2, R39, R28, R2 ;  /* 0x0000001c27027223 */ /* 0x000fe20000010002 */
[----:B------:R-:W-:Y:S02]  /*0cf0*/  HADD2.F32 R5, -RZ, R41.H0_H0 ;  /* 0x20000029ff057230 */ /* 0x000fe40000004100 */
[----:B------:R-:W-:Y:S02]  /*0d00*/  HADD2.F32 R16, -RZ, R29.H0_H0 ;  /* 0x2000001dff107230 */ /* 0x000fe40000004100 */
[----:B------:R-:W-:Y:S01]  /*0d10*/  FFMA.FTZ R17, R38, R17, R3 ;  /* 0x0000001126117223 */ /* 0x000fe20000010003 */
[----:B------:R-:W-:Y:S02]  /*0d20*/  HADD2.F32 R28, -RZ, R0.H0_H0 ;  /* 0x20000000ff1c7230 */ /* 0x000fe40000004100 */
[----:B------:R-:W-:-:S02]  /*0d30*/  HADD2.F32 R7, -RZ, R18.H0_H0 ;  /* 0x20000012ff077230 */ /* 0x000fc40000004100 */
[----:B------:R-:W-:Y:S01]  /*0d40*/  FFMA.FTZ R16, R5, R16, R2 ;  /* 0x0000001005107223 */ /* 0x000fe20000010002 */
[----:B------:R-:W-:Y:S02]  /*0d50*/  HADD2.F32 R41, -RZ, R41.H1_H1 ;  /* 0x30000029ff297230 */ /* 0x000fe40000004100 */
[----:B------:R-:W-:Y:S02]  /*0d60*/  HADD2.F32 R34, -RZ, R29.H1_H1 ;  /* 0x3000001dff227230 */ /* 0x000fe40000004100 */
[----:B------:R-:W-:Y:S01]  /*0d70*/  FFMA.FTZ R28, R28, R7, R17 ;  /* 0x000000071c1c7223 */ /* 0x000fe20000010011 */
[----:B------:R-:W-:Y:S02]  /*0d80*/  HADD2.F32 R33, -RZ, R0.H1_H1 ;  /* 0x30000000ff217230 */ /* 0x000fe40000004100 */
[----:B------:R-:W-:Y:S02]  /*0d90*/  HADD2.F32 R32, -RZ, R18.H1_H1 ;  /* 0x30000012ff207230 */ /* 0x000fe40000004100 */
[----:B------:R-:W-:Y:S01]  /*0da0*/  FFMA.FTZ R34, R41, R34, R16 ;  /* 0x0000002229227223 */ /* 0x000fe20000010010 */
[----:B------:R-:W-:-:S02]  /*0db0*/  HADD2.F32 R39, -RZ, R37.H0_H0 ;  /* 0x20000025ff277230 */ /* 0x000fc40000004100 */
[--C-:B------:R-:W-:Y:S02]  /*0dc0*/  HADD2.F32 R7, -RZ, R20.reuse.H0_H0 ;  /* 0x20000014ff077230 */ /* 0x100fe40000004100 */
[----:B------:R-:W-:Y:S01]  /*0dd0*/  FFMA.FTZ R33, R33, R32, R28 ;  /* 0x0000002021217223 */ /* 0x000fe2000001001c */
[----:B------:R-:W-:Y:S02]  /*0de0*/  HADD2.F32 R17, -RZ, R20.H1_H1 ;  /* 0x30000014ff117230 */ /* 0x000fe40000004100 */
[--C-:B------:R-:W-:Y:S02]  /*0df0*/  HADD2.F32 R0, -RZ, R21.reuse.H0_H0 ;  /* 0x20000015ff007230 */ /* 0x100fe40000004100 */
[----:B------:R-:W-:Y:S02]  /*0e00*/  HADD2.F32 R18, -RZ, R21.H1_H1 ;  /* 0x30000015ff127230 */ /* 0x000fe40000004100 */
[----:B------:R-:W-:Y:S02]  /*0e10*/  HADD2.F32 R38, -RZ, R30.H0_H0 ;  /* 0x2000001eff267230 */ /* 0x000fe40000004100 */
[----:B------:R-:W-:-:S02]  /*0e20*/  HADD2.F32 R16, -RZ, R22.H0_H0 ;  /* 0x20000016ff107230 */ /* 0x000fc40000004100 */
[----:B------:R-:W-:Y:S02]  /*0e30*/  HADD2.F32 R29, -RZ, R22.H1_H1 ;  /* 0x30000016ff1d7230 */ /* 0x000fe40000004100 */
[----:B------:R-:W-:Y:S01]  /*0e40*/  FFMA.FTZ R34, R39, R38, R34 ;  /* 0x0000002627227223 */ /* 0x000fe20000010022 */
[--C-:B------:R-:W-:Y:S02]  /*0e50*/  HADD2.F32 R21, -RZ, R23.reuse.H0_H0 ;  /* 0x20000017ff157230 */ /* 0x100fe40000004100 */
[----:B------:R-:W-:Y:S02]  /*0e60*/  HADD2.F32 R20, -RZ, R23.H1_H1 ;  /* 0x30000017ff147230 */ /* 0x000fe40000004100 */
[----:B------:R-:W-:Y:S02]  /*0e70*/  HADD2.F32 R22, -RZ, R36.H0_H0 ;  /* 0x20000024ff167230 */ /* 0x000fe40000004100 */
[----:B------:R-:W-:Y:S02]  /*0e80*/  HADD2.F32 R23, -RZ, R19.H0_H0 ;  /* 0x20000013ff177230 */ /* 0x000fe40000004100 */
[----:B------:R-:W-:-:S02]  /*0e90*/  HADD2.F32 R37, -RZ, R37.H1_H1 ;  /* 0x30000025ff257230 */ /* 0x000fc40000004100 */
[----:B------:R-:W-:Y:S02]  /*0ea0*/  HADD2.F32 R30, -RZ, R30.H1_H1 ;  /* 0x3000001eff1e7230 */ /* 0x000fe40000004100 */
[----:B------:R-:W-:Y:S01]  /*0eb0*/  FFMA.FTZ R23, R22, R23, R33 ;  /* 0x0000001716177223 */ /* 0x000fe20000010021 */
[----:B------:R-:W-:Y:S02]  /*0ec0*/  HADD2.F32 R36, -RZ, R36.H1_H1 ;  /* 0x30000024ff247230 */ /* 0x000fe40000004100 */
[----:B------:R-:W-:Y:S02]  /*0ed0*/  HADD2.F32 R19, -RZ, R19.H1_H1 ;  /* 0x30000013ff137230 */ /* 0x000fe40000004100 */
[----:B------:R-:W-:Y:S01]  /*0ee0*/  FFMA.FTZ R34, R37, R30, R34 ;  /* 0x0000001e25227223 */ /* 0x000fe20000010022 */
[----:B------:R-:W-:Y:S02]  /*0ef0*/  HADD2.F32 R33, -RZ, R40.H0_H0 ;  /* 0x20000028ff217230 */ /* 0x000fe40000004100 */
[----:B------:R-:W-:-:S02]  /*0f00*/  HADD2.F32 R22, -RZ, R31.H0_H0 ;  /* 0x2000001fff167230 */ /* 0x000fc40000004100 */
[----:B------:R-:W-:Y:S01]  /*0f10*/  FFMA.FTZ R19, R36, R19, R23 ;  /* 0x0000001324137223 */ /* 0x000fe20000010017 */
[----:B------:R-:W-:Y:S02]  /*0f20*/  HADD2.F32 R2, -RZ, R8.H0_H0 ;  /* 0x20000008ff027230 */ /* 0x000fe40000004100 */
[----:B------:R-:W-:Y:S02]  /*0f30*/  HADD2.F32 R23, -RZ, R40.H1_H1 ;  /* 0x30000028ff177230 */ /* 0x000fe40000004100 */
[----:B------:R-:W-:Y:S01]  /*0f40*/  FFMA.FTZ R34, R33, R22, R34 ;  /* 0x0000001621227223 */ /* 0x000fe20000010022 */
[----:B------:R-:W-:Y:S02]  /*0f50*/  HADD2.F32 R31, -RZ, R31.H1_H1 ;  /* 0x3000001fff1f7230 */ /* 0x000fe40000004100 */
[----:B------:R-:W-:Y:S01]  /*0f60*/  FFMA.FTZ R7, R2, R7, R19 ;  /* 0x0000000702077223 */ /* 0x000fe20000010013 */
[----:B------:R-:W-:Y:S02]  /*0f70*/  HADD2.F32 R8, -RZ, R8.H1_H1 ;  /* 0x30000008ff087230 */ /* 0x000fe40000004100 */
[----:B------:R-:W-:-:S02]  /*0f80*/  HADD2.F32 R19, -RZ, R12.H0_H0 ;  /* 0x2000000cff137230 */ /* 0x000fc40000004100 */
[----:B------:R-:W-:Y:S01]  /*0f90*/  FFMA.FTZ R34, R23, R31, R34 ;  /* 0x0000001f17227223 */ /* 0x000fe20000010022 */
[----:B------:R-:W-:Y:S02]  /*0fa0*/  HADD2.F32 R2, -RZ, R24.H0_H0 ;  /* 0x20000018ff027230 */ /* 0x000fe40000004100 */
[----:B------:R-:W-:Y:S01]  /*0fb0*/  FFMA.FTZ R8, R8, R17, R7 ;  /* 0x0000001108087223 */ /* 0x000fe20000010007 */
[--C-:B------:R-:W-:Y:S02]  /*0fc0*/  HADD2.F32 R3, -RZ, R9.reuse.H0_H0 ;  /* 0x20000009ff037230 */ /* 0x100fe40000004100 */
[----:B------:R-:W-:Y:S02]  /*0fd0*/  HADD2.F32 R7, -RZ, R12.H1_H1 ;  /* 0x3000000cff077230 */ /* 0x000fe40000004100 */
[----:B------:R-:W-:Y:S01]  /*0fe0*/  FFMA.FTZ R34, R19, R2, R34 ;  /* 0x0000000213227223 */ /* 0x000fe20000010022 */
[----:B------:R-:W-:Y:S02]  /*0ff0*/  HADD2.F32 R24, -RZ, R24.H1_H1 ;  /* 0x30000018ff187230 */ /* 0x000fe40000004100 */
[----:B------:R-:W-:Y:S01]  /*1000*/  FFMA.FTZ R0, R3, R0, R8 ;  /* 0x0000000003007223 */ /* 0x000fe20000010008 */
[----:B------:R-:W-:-:S02]  /*1010*/  HADD2.F32 R9, -RZ, R9.H1_H1 ;  /* 0x30000009ff097230 */ /* 0x000fc40000004100 */
[----:B------:R-:W-:Y:S02]  /*1020*/  HADD2.F32 R3, -RZ, R13.H0_H0 ;  /* 0x2000000dff037230 */ /* 0x000fe40000004100 */
[----:B------:R-:W-:Y:S01]  /*1030*/  FFMA.FTZ R34, R7, R24, R34 ;  /* 0x0000001807227223 */ /* 0x000fe20000010022 */
[----:B------:R-:W-:Y:S02]  /*1040*/  HADD2.F32 R2, -RZ, R25.H0_H0 ;  /* 0x20000019ff027230 */ /* 0x000fe40000004100 */
[----:B------:R-:W-:Y:S01]  /*1050*/  FFMA.FTZ R0, R9, R18, R0 ;  /* 0x0000001209007223 */ /* 0x000fe20000010000 */
[----:B------:R-:W-:Y:S02]  /*1060*/  HADD2.F32 R5, -RZ, R10.H0_H0 ;  /* 0x2000000aff057230 */ /* 0x000fe40000004100 */
[----:B------:R-:W-:Y:S02]  /*1070*/  HADD2.F32 R13, -RZ, R13.H1_H1 ;  /* 0x3000000dff0d7230 */ /* 0x000fe40000004100 */
[----:B------:R-:W-:Y:S01]  /*1080*/  FFMA.FTZ R34, R3, R2, R34 ;  /* 0x0000000203227223 */ /* 0x000fe20000010022 */
[----:B------:R-:W-:-:S02]  /*1090*/  HADD2.F32 R25, -RZ, R25.H1_H1 ;  /* 0x30000019ff197230 */ /* 0x000fc40000004100 */
[----:B------:R-:W-:Y:S01]  /*10a0*/  FFMA.FTZ R5, R5, R16, R0 ;  /* 0x0000001005057223 */ /* 0x000fe20000010000 */
[----:B------:R-:W-:Y:S02]  /*10b0*/  HADD2.F32 R10, -RZ, R10.H1_H1 ;  /* 0x3000000aff0a7230 */ /* 0x000fe40000004100 */
[----:B------:R-:W-:Y:S02]  /*10c0*/  HADD2.F32 R3, -RZ, R14.H0_H0 ;  /* 0x2000000eff037230 */ /* 0x000fe40000004100 */
[----:B------:R-:W-:Y:S01]  /*10d0*/  FFMA.FTZ R34, R13, R25, R34 ;  /* 0x000000190d227223 */ /* 0x000fe20000010022 */
[----:B------:R-:W-:Y:S02]  /*10e0*/  HADD2.F32 R0, -RZ, R26.H0_H0 ;  /* 0x2000001aff007230 */ /* 0x000fe40000004100 */
[----:B------:R-:W-:Y:S01]  /*10f0*/  FFMA.FTZ R5, R10, R29, R5 ;  /* 0x0000001d0a057223 */ /* 0x000fe20000010005 */
[----:B------:R-:W-:Y:S02]  /*1100*/  HADD2.F32 R6, -RZ, R11.H0_H0 ;  /* 0x2000000bff067230 */ /* 0x000fe40000004100 */
[----:B------:R-:W-:-:S02]  /*1110*/  HADD2.F32 R7, -RZ, R14.H1_H1 ;  /* 0x3000000eff077230 */ /* 0x000fc40000004100 */
[----:B------:R-:W-:Y:S01]  /*1120*/  FFMA.FTZ R34, R3, R0, R34 ;  /* 0x0000000003227223 */ /* 0x000fe20000010022 */
[----:B------:R-:W-:Y:S02]  /*1130*/  HADD2.F32 R26, -RZ, R26.H1_H1 ;  /* 0x3000001aff1a7230 */ /* 0x000fe40000004100 */
[----:B------:R-:W-:Y:S01]  /*1140*/  FFMA.FTZ R6, R6, R21, R5 ;  /* 0x0000001506067223 */ /* 0x000fe20000010005 */
[----:B------:R-:W-:Y:S02]  /*1150*/  HADD2.F32 R11, -RZ, R11.H1_H1 ;  /* 0x3000000bff0b7230 */ /* 0x000fe40000004100 */
[----:B------:R-:W-:Y:S02]  /*1160*/  HADD2.F32 R3, -RZ, R15.H0_H0 ;  /* 0x2000000fff037230 */ /* 0x000fe40000004100 */
[----:B------:R-:W-:Y:S01]  /*1170*/  FFMA.FTZ R34, R7, R26, R34 ;  /* 0x0000001a07227223 */ /* 0x000fe20000010022 */
[----:B------:R-:W-:Y:S02]  /*1180*/  HADD2.F32 R0, -RZ, R27.H0_H0 ;  /* 0x2000001bff007230 */ /* 0x000fe40000004100 */
[----:B------:R-:W-:Y:S01]  /*1190*/  FFMA.FTZ R6, R11, R20, R6 ;  /* 0x000000140b067223 */ /* 0x000fe20000010006 */
[----:B------:R-:W-:-:S02]  /*11a0*/  HADD2.F32 R15, -RZ, R15.H1_H1 ;  /* 0x3000000fff0f7230 */ /* 0x000fc40000004100 */
[----:B------:R-:W-:Y:S02]  /*11b0*/  HADD2.F32 R27, -RZ, R27.H1_H1 ;  /* 0x3000001bff1b7230 */ /* 0x000fe40000004100 */
[----:B------:R-:W-:Y:S02]  /*11c0*/  FFMA.FTZ R34, R3, R0, R34 ;  /* 0x0000000003227223 */ /* 0x000fe40000010022 */
[----:B------:R-:W0:Y:S02]  /*11d0*/  SHFL.BFLY PT, R3, R6, 0x4, 0x1f ;  /* 0x0c801f0006037f89 */ /* 0x000e2400000e0000 */
[----:B------:R-:W-:-:S05]  /*11e0*/  FFMA.FTZ R34, R15, R27, R34 ;  /* 0x0000001b0f227223 */ /* 0x000fca0000010022 */
[----:B------:R-:W1:Y:S01]  /*11f0*/  SHFL.BFLY PT, R5, R34, 0x4, 0x1f ;  /* 0x0c801f0022057f89 */ /* 0x000e6200000e0000 */
[----:B0-----:R-:W-:-:S05]  /*1200*/  FADD.FTZ R3, R6, R3 ;  /* 0x0000000306037221 */ /* 0x001fca0000010000 */
[----:B------:R-:W0:Y:S01]  /*1210*/  SHFL.BFLY PT, R0, R3, 0x2, 0x1f ;  /* 0x0c401f0003007f89 */ /* 0x000e2200000e0000 */
[----:B-1----:R-:W-:-:S05]  /*1220*/  FADD.FTZ R7, R34, R5 ;  /* 0x0000000522077221 */ /* 0x002fca0000010000 */
[----:B------:R-:W1:Y:S01]  /*1230*/  SHFL.BFLY PT, R2, R7, 0x2, 0x1f ;  /* 0x0c401f0007027f89 */ /* 0x000e6200000e0000 */
[----:B0-----:R-:W-:-:S05]  /*1240*/  FADD.FTZ R0, R3, R0 ;  /* 0x0000000003007221 */ /* 0x001fca0000010000 */
[----:B------:R-:W0:Y:S01]  /*1250*/  SHFL.BFLY PT, R5, R0, 0x1, 0x1f ;  /* 0x0c201f0000057f89 */ /* 0x000e2200000e0000 */
[----:B-1----:R-:W-:Y:S01]  /*1260*/  FADD.FTZ R8, R7, R2 ;  /* 0x0000000207087221 */ /* 0x002fe20000010000 */
[----:B------:R-:W-:Y:S02]  /*1270*/  SHF.R.S32.HI R2, RZ, 0x1f, R4 ;  /* 0x0000001fff027819 */ /* 0x000fe40000011404 */
[----:B------:R-:W-:Y:S02]  /*1280*/  LEA.HI R4, P1, R35, R4, RZ, 0x1d ;  /* 0x0000000423047211 */ /* 0x000fe4000783e8ff */
[----:B------:R-:W1:Y:S02]  /*1290*/  SHFL.BFLY PT, R9, R8, 0x1, 0x1f ;  /* 0x0c201f0008097f89 */ /* 0x000e6400000e0000 */
[----:B------:R-:W-:Y:S02]  /*12a0*/  IADD3.X R3, RZ, R2, RZ, P1, !PT ;  /* 0x00000002ff037210 */ /* 0x000fe40000ffe4ff */
[----:B------:R-:W-:Y:S01]  /*12b0*/  LEA R2, P1, R4, UR4, 0x2 ;  /* 0x0000000404027c11 */ /* 0x000fe2000f8210ff */
[----:B------:R-:W-:-:S03]  /*12c0*/  ULDC UR4, c[0x0][0x384] ;  /* 0x0000e10000047ab9 */ /* 0x000fc60000000800 */
[----:B------:R-:W-:Y:S01]  /*12d0*/  LEA.HI.X R3, R4, UR5, R3, 0x2, P1 ;  /* 0x0000000504037c11 */ /* 0x000fe200088f1403 */
[----:B0-----:R-:W-:-:S04]  /*12e0*/  FADD.FTZ R5, R0, R5 ;  /* 0x0000000500057221 */ /* 0x001fc80000010000 */
[----:B------:R-:W-:Y:S01]  /*12f0*/  FMUL.FTZ R5, R5, UR4 ;  /* 0x0000000405057c20 */ /* 0x000fe20008410000 */
[----:B-1----:R-:W-:-:S04]  /*1300*/  FADD.FTZ R9, R8, R9 ;  /* 0x0000000908097221 */ /* 0x002fc80000010000 */
[----:B------:R0:W-:Y:S01]  /*1310*/  @!P0 STG.E desc[UR6][R2.64], R5 ;  /* 0x0000000502008986 */ /* 0x0001e2000c101906 */
[----:B------:R-:W-:Y:S01]  /*1320*/  FMUL.FTZ R9, R9, UR4 ;  /* 0x0000000409097c20 */ /* 0x000fe20008410000 */
[----:B------:R-:W-:Y:S06]  /*1330*/  @P0 EXIT ;  /* 0x000000000000094d */ /* 0x000fec0003800000 */
[----:B------:R-:W-:Y:S01]  /*1340*/  STG.E desc[UR6][R2.64+0x80], R9 ;  /* 0x0000800902007986 */ /* 0x000fe2000c101906 */
[----:B------:R-:W-:Y:S05]  /*1350*/  EXIT ;  /* 0x000000000000794d */ /* 0x000fea0003800000 */
.L_x_624:
        /* <DEDUP_REMOVED lines=10> */
.L_x_1083:


//--------------------- .text._ZN5flash25flash_bwd_dot_do_o_kernelILb1E23Flash_bwd_kernel_traitsILi128ELi64ELi64ELi8ELi4ELi2ELi2ELb1ELb0EN7cutlass6half_tE19Flash_kernel_traitsILi128ELi64ELi64ELi8ES3_EEEEvNS_16Flash_bwd_paramsE --------------------------
	.section	.text._ZN5flash25flash_bwd_dot_do_o_kernelILb1E23Flash_bwd_kernel_traitsILi128ELi64ELi64ELi8ELi4ELi2ELi2ELb1ELb0EN7cutlass6half_tE19Flash_kernel_traitsILi128ELi64ELi64ELi8ES3_EEEEvNS_16Flash_bwd_paramsE,"ax",@progbits
	.align	128
        .global         _ZN5flash25flash_bwd_dot_do_o_kernelILb1E23Flash_bwd_kernel_traitsILi128ELi64ELi64ELi8ELi4ELi2ELi2ELb1ELb0EN7cutlass6half_tE19Flash_kernel_traitsILi128ELi64ELi64ELi8ES3_EEEEvNS_16Flash_bwd_paramsE
        .type           _ZN5flash25flash_bwd_dot_do_o_kernelILb1E23Flash_bwd_kernel_traitsILi128ELi64ELi64ELi8ELi4ELi2ELi2ELb1ELb0EN7cutlass6half_tE19Flash_kernel_traitsILi128ELi64ELi64ELi8ES3_EEEEvNS_16Flash_bwd_paramsE,@function
        .size           _ZN5flash25flash_bwd_dot_do_o_kernelILb1E23Flash_bwd_kernel_traitsILi128ELi64ELi64ELi8ELi4ELi2ELi2ELb1ELb0EN7cutlass6half_tE19Flash_kernel_traitsILi128ELi64ELi64ELi8ES3_EEEEvNS_16Flash_bwd_paramsE,(.L_x_1084 - _ZN5flash25flash_bwd_dot_do_o_kernelILb1E23Flash_bwd_kernel_traitsILi128ELi64ELi64ELi8ELi4ELi2ELi2ELb1ELb0EN7cutlass6half_tE19Flash_kernel_traitsILi128ELi64ELi64ELi8ES3_EEEEvNS_16Flash_bwd_paramsE)
        .other          _ZN5flash25flash_bwd_dot_do_o_kernelILb1E23Flash_bwd_kernel_traitsILi128ELi64ELi64ELi8ELi4ELi2ELi2ELb1ELb0EN7cutlass6half_tE19Flash_kernel_traitsILi128ELi64ELi64ELi8ES3_EEEEvNS_16Flash_bwd_paramsE,@"STO_CUDA_ENTRY STV_DEFAULT"
_ZN5flash25flash_bwd_dot_do_o_kernelILb1E23Flash_bwd_kernel_traitsILi128ELi64ELi64ELi8ELi4ELi2ELi2ELb1ELb0EN7cutlass6half_tE19Flash_kernel_traitsILi128ELi64ELi64ELi8ES3_EEEEvNS_16Flash_bwd_paramsE:
.text._ZN5flash25flash_bwd_dot_do_o_kernelILb1E23Flash_bwd_kernel_traitsILi128ELi64ELi64ELi8ELi4ELi2ELi2ELb1ELb0EN7cutlass6half_tE19Flash_kernel_traitsILi128ELi64ELi64ELi8ES3_EEEEvNS_16Flash_bwd_paramsE:
[----:B------:R-:W-:Y:S01]  /*0000*/  LDC R1, c[0x0][0x28] ;  /* 0x00000a00ff017b82 */ /* 0x000fe20000000800 */
[----:B------:R-:W0:Y:S07]  /*0010*/  S2R R12, SR_CTAID.Y ;  /* 0x00000000000c7919 */ /* 0x000e2e0000002600 */
[----:B------:R-:W0:Y:S01]  /*0020*/  LDC.64 R2, c[0x0][0x2f0] ;  /* 0x0000bc00ff027b82 */ /* 0x000e220000000a00 */
[----:B------:R-:W-:Y:S01]  /*0030*/  ULDC.64 UR4, c[0x0][0x2f0] ;  /* 0x0000bc0000047ab9 */ /* 0x000fe20000000a00 */
[----:B------:R-:W-:-:S02]  /*0040*/  MOV R9, 0xffffffff ;  /* 0xffffffff00097802 */ /* 0x000fc40000000f00 */
[----:B------:R-:W-:-:S04]  /*0050*/  ISETP.NE.U32.AND P0, PT, RZ, UR4, PT ;  /* 0x00000004ff007c0c */ /* 0x000fc8000bf05070 */
[----:B------:R-:W-:Y:S01]  /*0060*/  ISETP.NE.AND.EX P0, PT, RZ, UR5, PT, P0 ;  /* 0x00000005ff007c0c */ /* 0x000fe2000bf05300 */
[----:B------:R-:W-:Y:S01]  /*0070*/  ULDC.64 UR4, c[0x0][0x208] ;  /* 0x0000820000047ab9 */ /* 0x000fe20000000a00 */
[----:B0-----:R-:W-:-:S11]  /*0080*/  IMAD.WIDE R2, R12, 0x4, R2 ;  /* 0x000000040c027825 */ /* 0x001fd600078e0202 */
[----:B------:R-:W2:Y:S04]  /*0090*/  @P0 LDG.E R9, desc[UR4][R2.64] ;  /* 0x0000000402090981 */ /* 0x000ea8000c1e1900 */
[----:B------:R-:W2:Y:S01]  /*00a0*/  @P0 LDG.E R0, desc[UR4][R2.64+0x4] ;  /* 0x0000040402000981 */ /* 0x000ea2000c1e1900 */
[----:B------:R-:W0:Y:S02]  /*00b0*/  S2R R5, SR_CTAID.X ;  /* 0x0000000000057919 */ /* 0x000e240000002500 */
[----:B0-----:R-:W-:Y:S02]  /*00c0*/  SHF.L.U32 R5, R5, 0x6, RZ ;  /* 0x0000000605057819 */ /* 0x001fe400000006ff */
[----:B--2---:R-:W-:-:S06]  /*00d0*/  @P0 IADD3 R0, R0, -R9, RZ ;  /* 0x8000000900000210 */ /* 0x004fcc0007ffe0ff */
[----:B------:R-:W0:Y:S02]  /*00e0*/  @!P0 LDC R0, c[0x0][0x2c4] ;  /* 0x0000b100ff008b82 */ /* 0x000e240000000800 */
[----:B0-----:R-:W-:-:S13]  /*00f0*/  ISETP.GT.AND P1, PT, R0, R5, PT ;  /* 0x000000050000720c */ /* 0x001fda0003f24270 */
[----:B------:R-:W-:Y:S05]  /*0100*/  @!P1 EXIT ;  /* 0x000000000000994d */ /* 0x000fea0003800000 */
[----:B------:R-:W-:Y:S01]  /*0110*/  ISETP.NE.AND P1, PT, R9, -0x1, PT ;  /* 0xffffffff0900780c */ /* 0x000fe20003f25270 */
[----:B------:R-:W0:Y:S01]  /*0120*/  LDC R11, c[0x0][0x2d4] ;  /* 0x0000b500ff0b7b82 */ /* 0x000e220000000800 */
[----:B------:R-:W-:Y:S01]  /*0130*/  IMAD.WIDE R18, R12, 0x80, RZ ;  /* 0x000000800c127825 */ /* 0x000fe200078e02ff */
[----:B------:R-:W1:Y:S01]  /*0140*/  S2R R39, SR_TID.X ;  /* 0x0000000000277919 */ /* 0x000e620000002100 */
[----:B------:R-:W2:Y:S01]  /*0150*/  S2R R21, SR_CTAID.Z ;  /* 0x0000000000157919 */ /* 0x000ea20000002700 */
[----:B------:R-:W-:-:S04]  /*0160*/  SEL R20, R18, RZ, P0 ;  /* 0x000000ff12147207 */ /* 0x000fc80000000000 */
[----:B------:R-:W3:Y:S01]  /*0170*/  LDC R37, c[0x0][0x270] ;  /* 0x00009c00ff257b82 */ /* 0x000ee20000000800 */
[----:B------:R-:W-:-:S03]  /*0180*/  SEL R18, R19, RZ, P0 ;  /* 0x000000ff13127207 */ /* 0x000fc60000000000 */
[----:B------:R-:W-:-:S04]  /*0190*/  @!P1 SHF.R.S32.HI R3, RZ, 0x1f, R12 ;  /* 0x0000001fff039819 */ /* 0x000fc8000001140c */
[----:B------:R-:W4:Y:S08]  /*01a0*/  @P1 LDC.64 R22, c[0x0][0x420] ;  /* 0x00010800ff161b82 */ /* 0x000f300000000a00 */
[----:B------:R-:W5:Y:S01]  /*01b0*/  @!P1 LDC.64 R24, c[0x0][0x418] ;  /* 0x00010600ff189b82 */ /* 0x000f620000000a00 */
[----:B0-----:R-:W-:-:S07]  /*01c0*/  IMAD.WIDE R16, R12, R11, RZ ;  /* 0x0000000b0c107225 */ /* 0x001fce00078e02ff */
[----:B------:R-:W0:Y:S01]  /*01d0*/  @P1 LDC.64 R6, c[0x0][0x298] ;  /* 0x0000a600ff061b82 */ /* 0x000e220000000a00 */
[----:B---3--:R-:W-:-:S07]  /*01e0*/  SHF.R.S32.HI R13, RZ, 0x1f, R37 ;  /* 0x0000001fff0d7819 */ /* 0x008fce0000011425 */
[----:B------:R-:W3:Y:S01]  /*01f0*/  LDC R10, c[0x0][0x2dc] ;  /* 0x0000b700ff0a7b82 */ /* 0x000ee20000000800 */
[----:B----4-:R-:W-:-:S04]  /*0200*/  @P1 IMAD.WIDE.U32 R14, R9, R22, RZ ;  /* 0x00000016090e1225 */ /* 0x010fc800078e00ff */
[----:B------:R-:W-:Y:S01]  /*0210*/  @P1 IMAD R4, R9, R23, R15 ;  /* 0x0000001709041224 */ /* 0x000fe200078e020f */
[----:B------:R-:W-:Y:S01]  /*0220*/  IADD3 R23, P0, R5, R20, RZ ;  /* 0x0000001405177210 */ /* 0x000fe20007f1e0ff */
[----:B------:R-:W-:Y:S01]  /*0230*/  IMAD R15, R17, R37, RZ ;  /* 0x00000025110f7224 */ /* 0x000fe200078e02ff */
[----:B------:R-:W-:Y:S01]  /*0240*/  @P1 MOV R8, R14 ;  /* 0x0000000e00081202 */ /* 0x000fe20000000f00 */
[-C--:B-----5:R-:W-:Y:S02]  /*0250*/  @!P1 IMAD R3, R3, R24.reuse, RZ ;  /* 0x0000001803039224 */ /* 0x0a0fe400078e02ff */
[----:B------:R-:W-:Y:S02]  /*0260*/  IMAD R13, R16, R13, R15 ;  /* 0x0000000d100d7224 */ /* 0x000fe400078e020f */
[C---:B------:R-:W-:Y:S01]  /*0270*/  @!P1 IMAD R19, R12.reuse, R25, R3 ;  /* 0x000000190c139224 */ /* 0x040fe200078e0203 */
[----:B------:R-:W-:Y:S01]  /*0280*/  HFMA2.MMA R25, -RZ, RZ, 0, 0 ;  /* 0x00000000ff197435 */ /* 0x000fe200000001ff */
[----:B------:R-:W-:-:S04]  /*0290*/  @!P1 IMAD.WIDE.U32 R2, R12, R24, RZ ;  /* 0x000000180c029225 */ /* 0x000fc800078e00ff */
[----:B------:R-:W-:Y:S01]  /*02a0*/  IMAD.WIDE.U32 R16, R16, R37, RZ ;  /* 0x0000002510107225 */ /* 0x000fe200078e00ff */
[----:B------:R-:W-:-:S03]  /*02b0*/  @!P1 IADD3 R4, R3, R19, RZ ;  /* 0x0000001303049210 */ /* 0x000fc60007ffe0ff */
[----:B0-----:R-:W-:Y:S01]  /*02c0*/  @P1 IMAD.WIDE.U32 R30, R9, R6, RZ ;  /* 0x00000006091e1225 */ /* 0x001fe200078e00ff */
[----:B------:R-:W-:Y:S02]  /*02d0*/  IADD3 R19, R17, R13, RZ ;  /* 0x0000000d11137210 */ /* 0x000fe40007ffe0ff */
[----:B---3--:R-:W-:Y:S01]  /*02e0*/  SHF.R.S32.HI R13, RZ, 0x1f, R10 ;  /* 0x0000001fff0d7819 */ /* 0x008fe2000001140a */
[----:B------:R-:W-:Y:S01]  /*02f0*/  @P1 IMAD R6, R9, R7, R31 ;  /* 0x0000000709061224 */ /* 0x000fe200078e021f */
[----:B------:R-:W-:Y:S01]  /*0300*/  SHF.R.S32.HI R7, RZ, 0x1f, R5 ;  /* 0x0000001fff077819 */ /* 0x000fe20000011405 */
[-C--:B------:R-:W-:Y:S01]  /*0310*/  IMAD R20, R19, R10.reuse, RZ ;  /* 0x0000000a13147224 */ /* 0x080fe200078e02ff */
[----:B------:R-:W-:Y:S01]  /*0320*/  @P1 MOV R19, R9 ;  /* 0x0000000900131202 */ /* 0x000fe20000000f00 */
[----:B------:R-:W-:Y:S01]  /*0330*/  IMAD.WIDE R14, R37, R10, RZ ;  /* 0x0000000a250e7225 */ /* 0x000fe200078e02ff */
[----:B-12---:R-:W-:Y:S06]  /*0340*/  @P1 BRA `(.L_x_625) ;  /* 0x00000000001c1947 */ /* 0x006fec0003800000 */
[----:B------:R-:W0:Y:S01]  /*0350*/  LDC.64 R26, c[0x0][0x290] ;  /* 0x0000a400ff1a7b82 */ /* 0x000e220000000a00 */
[----:B------:R-:W-:-:S05]  /*0360*/  SHF.R.S32.HI R19, RZ, 0x1f, R12 ;  /* 0x0000001fff137819 */ /* 0x000fca000001140c */
[-C--:B0-----:R-:W-:Y:S01]  /*0370*/  IMAD R6, R19, R26.reuse, RZ ;  /* 0x0000001a13067224 */ /* 0x081fe200078e02ff */
[----:B------:R-:W-:Y:S01]  /*0380*/  MOV R19, 0xffffffff ;  /* 0xffffffff00137802 */ /* 0x000fe20000000f00 */
[----:B------:R-:W-:-:S04]  /*0390*/  IMAD.WIDE.U32 R30, R12, R26, RZ ;  /* 0x0000001a0c1e7225 */ /* 0x000fc800078e00ff */
[----:B------:R-:W-:-:S05]  /*03a0*/  IMAD R27, R12, R27, R6 ;  /* 0x0000001b0c1b7224 */ /* 0x000fca00078e0206 */
[----:B------:R-:W-:-:S07]  /*03b0*/  IADD3 R6, R31, R27, RZ ;  /* 0x0000001b1f067210 */ /* 0x000fce0007ffe0ff */
.L_x_625:
[----:B------:R-:W-:Y:S01]  /*03c0*/  ULDC.U8 UR6, c[0x0][0x3d8] ;  /* 0x0000f60000067ab9 */ /* 0x000fe20000000000 */
[----:B------:R-:W-:Y:S01]  /*03d0*/  IADD3.X R3, R7, R18, RZ, P0, !PT ;  /* 0x0000001207037210 */ /* 0x000fe200007fe4ff */
[----:B------:R-:W-:Y:S01]  /*03e0*/  IMAD R17, R15, R19, RZ ;  /* 0x000000130f117224 */ /* 0x000fe200078e02ff */
[----:B------:R-:W-:Y:S01]  /*03f0*/  ISETP.NE.AND P0, PT, RZ, UR6, PT ;  /* 0x00000006ff007c0c */ /* 0x000fe2000bf05270 */
[----:B------:R-:W-:Y:S01]  /*0400*/  IMAD R27, R13, R16, R20 ;  /* 0x000000100d1b7224 */ /* 0x000fe200078e0214 */
[----:B------:R-:W-:Y:S01]  /*0410*/  @!P1 MOV R8, R2 ;  /* 0x0000000200089202 */ /* 0x000fe20000000f00 */
[----:B------:R-:W-:Y:S02]  /*0420*/  IMAD R20, R3, R14, RZ ;  /* 0x0000000e03147224 */ /* 0x000fe400078e02ff */
[----:B------:R-:W-:Y:S02]  /*0430*/  IMAD R25, R14, R25, R17 ;  /* 0x000000190e197224 */ /* 0x000fe400078e0211 */
[----:B------:R-:W-:-:S04]  /*0440*/  IMAD.WIDE.U32 R16, R16, R10, RZ ;  /* 0x0000000a10107225 */ /* 0x000fc800078e00ff */
[----:B------:R-:W-:Y:S01]  /*0450*/  IMAD.WIDE.U32 R18, R14, R19, RZ ;  /* 0x000000130e127225 */ /* 0x000fe200078e00ff */
[----:B------:R-:W-:-:S03]  /*0460*/  IADD3 R27, R17, R27, RZ ;  /* 0x0000001b111b7210 */ /* 0x000fc60007ffe0ff */
[----:B------:R-:W-:Y:S01]  /*0470*/  IMAD.WIDE.U32 R2, R23, R14, RZ ;  /* 0x0000000e17027225 */ /* 0x000fe200078e00ff */
[----:B------:R-:W-:Y:S02]  /*0480*/  SEL R22, R16, R18, !P1 ;  /* 0x0000001210167207 */ /* 0x000fe40004800000 */
[----:B------:R-:W-:Y:S01]  /*0490*/  @P1 IADD3 R27, R19, R25, RZ ;  /* 0x00000019131b1210 */ /* 0x000fe20007ffe0ff */
[----:B------:R-:W-:Y:S02]  /*04a0*/  IMAD R13, R21, R10, RZ ;  /* 0x0000000a150d7224 */ /* 0x000fe400078e02ff */
[----:B------:R-:W-:Y:S01]  /*04b0*/  IMAD R23, R15, R23, R20 ;  /* 0x000000170f177224 */ /* 0x000fe200078e0214 */
[----:B------:R-:W-:Y:S02]  /*04c0*/  SHF.R.S32.HI R20, RZ, 0x1f, R21 ;  /* 0x0000001fff147819 */ /* 0x000fe40000011415 */
[----:B------:R-:W-:Y:S02]  /*04d0*/  SHF.R.S32.HI R15, RZ, 0x1f, R13 ;  /* 0x0000001fff0f7819 */ /* 0x000fe4000001140d */
[----:B------:R-:W-:Y:S01]  /*04e0*/  IADD3 R18, R3, R23, RZ ;  /* 0x0000001703127210 */ /* 0x000fe20007ffe0ff */
[----:B------:R-:W-:Y:S06]  /*04f0*/  @!P0 BRA `(.L_x_626) ;  /* 0x00000000001c8947 */ /* 0x000fec0003800000 */
[----:B------:R-:W0:Y:S01]  /*0500*/  LDC R14, c[0x0][0x2c0] ;  /* 0x0000b000ff0e7b82 */ /* 0x000e220000000800 */
[----:B------:R-:W-:-:S05]  /*0510*/  @!P1 IMAD R9, R12, R11, RZ ;  /* 0x0000000b0c099224 */ /* 0x000fca00078e02ff */
[----:B------:R-:W-:Y:S02]  /*0520*/  LEA R9, R12, R9, 0x7 ;  /* 0x000000090c097211 */ /* 0x000fe400078e38ff */
[----:B------:R-:W0:Y:S02]  /*0530*/  LDC R17, c[0x0][0x2e4] ;  /* 0x0000b900ff117b82 */ /* 0x000e240000000800 */
[----:B0-----:R-:W-:-:S05]  /*0540*/  LEA R12, R14, R17, 0x7 ;  /* 0x000000110e0c7211 */ /* 0x001fca00078e38ff */
[----:B------:R-:W-:Y:S01]  /*0550*/  IMAD R36, R12, R21, R9 ;  /* 0x000000150c247224 */ /* 0x000fe200078e0209 */
[----:B------:R-:W-:Y:S06]  /*0560*/  BRA `(.L_x_627) ;  /* 0x0000000000087947 */ /* 0x000fec0003800000 */
.L_x_626:
[----:B------:R-:W-:-:S04]  /*0570*/  IMAD R12, R12, R37, R21 ;  /* 0x000000250c0c7224 */ /* 0x000fc800078e0215 */
[----:B------:R-:W-:-:S07]  /*0580*/  IMAD R36, R12, R11, RZ ;  /* 0x0000000b0c247224 */ /* 0x000fce00078e02ff */
.L_x_627:
[----:B------:R-:W-:Y:S01]  /*0590*/  SHF.R.S32.HI R12, RZ, 0x1f, R39 ;  /* 0x0000001fff0c7819 */ /* 0x000fe20000011427 */
[----:B------:R-:W-:Y:S01]  /*05a0*/  IMAD R37, R37, R10, RZ ;  /* 0x0000000a25257224 */ /* 0x000fe200078e02ff */
[----:B------:R-:W-:Y:S01]  /*05b0*/  IADD3 R13, P0, P1, R2, R22, R13 ;  /* 0x00000016020d7210 */ /* 0x000fe2000791e00d */
[----:B------:R-:W-:Y:S01]  /*05c0*/  ULDC.64 UR10, c[0x0][0x420] ;  /* 0x00010800000a7ab9 */ /* 0x000fe20000000a00 */
[CC--:B------:R-:W-:Y:S01]  /*05d0*/  LEA.HI R3, R12.reuse, R39.reuse, RZ, 0x4 ;  /* 0x000000270c037211 */ /* 0x0c0fe200078f20ff */
[----:B------:R-:W-:Y:S01]  /*05e0*/  ULDC.64 UR12, c[0x0][0x298] ;  /* 0x0000a600000c7ab9 */ /* 0x000fe20000000a00 */
[-C--:B------:R-:W-:Y:S01]  /*05f0*/  LEA.HI R12, R12, R39.reuse, RZ, 0x3 ;  /* 0x000000270c0c7211 */ /* 0x080fe200078f18ff */
[----:B------:R-:W-:Y:S01]  /*0600*/  ULDC.64 UR8, c[0x0][0x428] ;  /* 0x00010a0000087ab9 */ /* 0x000fe20000000a00 */
[----:B------:R-:W-:Y:S01]  /*0610*/  LOP3.LUT R16, R3, 0x3ffffff0, RZ, 0xc0, !PT ;  /* 0x3ffffff003107812 */ /* 0x000fe200078ec0ff */
[----:B------:R-:W-:Y:S01]  /*0620*/  ULDC.64 UR6, c[0x0][0x400] ;  /* 0x0001000000067ab9 */ /* 0x000fe20000000a00 */
[----:B------:R-:W-:Y:S01]  /*0630*/  LOP3.LUT R14, R12, 0x1ffffff8, RZ, 0xc0, !PT ;  /* 0x1ffffff80c0e7812 */ /* 0x000fe200078ec0ff */
[----:B------:R-:W-:Y:S01]  /*0640*/  BSSY B0, `(.L_x_628) ;  /* 0x0000037000007945 */ /* 0x000fe20003800000 */
[----:B------:R-:W-:-:S02]  /*0650*/  IADD3 R16, -R16, R39, RZ ;  /* 0x0000002710107210 */ /* 0x000fc40007ffe1ff */
[----:B------:R-:W-:Y:S02]  /*0660*/  IADD3 R14, -R14, R39, RZ ;  /* 0x000000270e0e7210 */ /* 0x000fe40007ffe1ff */
[----:B------:R-:W-:Y:S02]  /*0670*/  SHF.R.S32.HI R3, RZ, 0x4, R3 ;  /* 0x00000004ff037819 */ /* 0x000fe40000011403 */
[----:B------:R-:W-:Y:S02]  /*0680*/  SHF.L.U32 R16, R16, 0x2, RZ ;  /* 0x0000000210107819 */ /* 0x000fe400000006ff */
[----:B------:R-:W-:Y:S01]  /*0690*/  SHF.L.U32 R2, R14, 0x3, RZ ;  /* 0x000000030e027819 */ /* 0x000fe200000006ff */
[----:B------:R-:W-:Y:S01]  /*06a0*/  IMAD R14, R7, UR10, RZ ;  /* 0x0000000a070e7c24 */ /* 0x000fe2000f8e02ff */
[----:B------:R-:W-:Y:S01]  /*06b0*/  IADD3.X R15, R18, R27, R15, P0, P1 ;  /* 0x0000001b120f7210 */ /* 0x000fe200007e240f */
[----:B------:R-:W-:Y:S01]  /*06c0*/  IMAD R16, R3, R37, R16 ;  /* 0x0000002503107224 */ /* 0x000fe200078e0210 */
[----:B------:R-:W-:Y:S01]  /*06d0*/  SHF.R.S32.HI R3, RZ, 0x1f, R2 ;  /* 0x0000001fff037819 */ /* 0x000fe20000011402 */
[----:B------:R-:W-:Y:S01]  /*06e0*/  IMAD R18, R7, UR12, RZ ;  /* 0x0000000c07127c24 */ /* 0x000fe2000f8e02ff */
[----:B------:R-:W-:Y:S01]  /*06f0*/  SHF.R.S32.HI R35, RZ, 0x3, R12 ;  /* 0x00000003ff237819 */ /* 0x000fe2000001140c */
[C---:B------:R-:W-:Y:S01]  /*0700*/  IMAD R7, R5.reuse, UR11, R14 ;  /* 0x0000000b05077c24 */ /* 0x040fe2000f8e020e */
[----:B------:R-:W-:Y:S01]  /*0710*/  IADD3 R13, P0, R16, R13, RZ ;  /* 0x0000000d100d7210 */ /* 0x000fe20007f1e0ff */
[C---:B------:R-:W-:Y:S01]  /*0720*/  IMAD.WIDE.U32 R10, R5.reuse, UR10, R2 ;  /* 0x0000000a050a7c25 */ /* 0x040fe2000f8e0002 */
[----:B------:R-:W-:-:S02]  /*0730*/  IADD3 R36, R5, R36, RZ ;  /* 0x0000002405247210 */ /* 0x000fc40007ffe0ff */
[----:B------:R-:W-:Y:S01]  /*0740*/  LEA.HI.X.SX32 R16, R16, R15, 0x1, P0 ;  /* 0x0000000f10107211 */ /* 0x000fe200000f0eff */
[C---:B------:R-:W-:Y:S01]  /*0750*/  IMAD R15, R5.reuse, UR13, R18 ;  /* 0x0000000d050f7c24 */ /* 0x040fe2000f8e0212 */
[----:B------:R-:W-:Y:S01]  /*0760*/  IADD3 R22, P0, R8, R10, RZ ;  /* 0x0000000a08167210 */ /* 0x000fe20007f1e0ff */
[C---:B------:R-:W-:Y:S01]  /*0770*/  IMAD.WIDE.U32 R8, R5.reuse, UR12, R2 ;  /* 0x0000000c05087c25 */ /* 0x040fe2000f8e0002 */
[----:B------:R-:W-:Y:S02]  /*0780*/  IADD3 R10, -R5, R0, RZ ;  /* 0x00000000050a7210 */ /* 0x000fe40007ffe1ff */
[----:B------:R-:W-:Y:S01]  /*0790*/  IADD3.X R23, R4, R11, R7, P0, !PT ;  /* 0x0000000b04177210 */ /* 0x000fe200007fe407 */
[----:B------:R-:W-:Y:S01]  /*07a0*/  IMAD R4, R20, UR8, RZ ;  /* 0x0000000814047c24 */ /* 0x000fe2000f8e02ff */
[----:B------:R-:W-:Y:S02]  /*07b0*/  ISETP.GE.AND P0, PT, R35, R10, PT ;  /* 0x0000000a2300720c */ /* 0x000fe40003f06270 */
[----:B------:R-:W-:Y:S01]  /*07c0*/  LEA R28, P2, R13, UR6, 0x2 ;  /* 0x000000060d1c7c11 */ /* 0x000fe2000f8410ff */
[C---:B------:R-:W-:Y:S01]  /*07d0*/  IMAD R25, R21.reuse, UR9, R4 ;  /* 0x0000000915197c24 */ /* 0x040fe2000f8e0204 */
[----:B------:R-:W-:Y:S01]  /*07e0*/  IADD3 R30, P3, R30, R8, RZ ;  /* 0x000000081e1e7210 */ /* 0x000fe20007f7e0ff */
[----:B------:R-:W-:Y:S01]  /*07f0*/  IMAD.WIDE.U32 R22, R21, UR8, R22 ;  /* 0x0000000815167c25 */ /* 0x000fe2000f8e0016 */
[----:B------:R-:W-:Y:S01]  /*0800*/  IADD3 R0, R35, 0x20, RZ ;  /* 0x0000002023007810 */ /* 0x000fe20007ffe0ff */
[----:B------:R-:W-:Y:S01]  /*0810*/  HFMA2.MMA R8, -RZ, RZ, 0, 0 ;  /* 0x00000000ff087435 */ /* 0x000fe200000001ff */
[----:B------:R-:W-:-:S02]  /*0820*/  LEA.HI.X R29, R13, UR7, R16, 0x2, P2 ;  /* 0x000000070d1d7c11 */ /* 0x000fc400090f1410 */
[----:B------:R-:W-:Y:S02]  /*0830*/  CS2R R16, SRZ ;  /* 0x0000000000107805 */ /* 0x000fe4000001ff00 */
[----:B------:R-:W-:Y:S02]  /*0840*/  IADD3.X R31, R6, R9, R15, P3, !PT ;  /* 0x00000009061f7210 */ /* 0x000fe40001ffe40f */
[----:B------:R-:W-:Y:S02]  /*0850*/  CS2R R12, SRZ ;  /* 0x00000000000c7805 */ /* 0x000fe4000001ff00 */
[----:B------:R-:W-:Y:S02]  /*0860*/  ISETP.GE.AND P1, PT, R0, R10, PT ;  /* 0x0000000a0000720c */ /* 0x000fe40003f26270 */
[----:B------:R-:W-:Y:S02]  /*0870*/  CS2R R14, SRZ ;  /* 0x00000000000e7805 */ /* 0x000fe4000001ff00 */
[----:B------:R-:W-:-:S02]  /*0880*/  CS2R R4, SRZ ;  /* 0x0000000000047805 */ /* 0x000fc4000001ff00 */
[----:B------:R-:W-:Y:S02]  /*0890*/  CS2R R6, SRZ ;  /* 0x0000000000067805 */ /* 0x000fe4000001ff00 */
[----:B------:R-:W-:Y:S02]  /*08a0*/  SHF.R.S32.HI R34, RZ, 0x1f, R35 ;  /* 0x0000001fff227819 */ /* 0x000fe40000011423 */
[----:B------:R-:W-:Y:S02]  /*08b0*/  IADD3 R41, R2, 0x40, RZ ;  /* 0x0000004002297810 */ /* 0x000fe40007ffe0ff */
[----:B------:R-:W-:Y:S01]  /*08c0*/  IADD3 R25, R23, R25, RZ ;  /* 0x0000001917197210 */ /* 0x000fe20007ffe0ff */
[----:B------:R-:W-:Y:S06]  /*08d0*/  @P0 BRA `(.L_x_629) ;  /* 0x0000000000340947 */ /* 0x000fec0003800000 */
[----:B------:R-:W-:Y:S01]  /*08e0*/  MOV R24, R22 ;  /* 0x0000001600187202 */ /* 0x000fe20000000f00 */
[----:B------:R-:W-:Y:S01]  /*08f0*/  IMAD R0, R34, UR10, RZ ;  /* 0x0000000a22007c24 */ /* 0x000fe2000f8e02ff */
[----:B------:R-:W-:Y:S01]  /*0900*/  ULDC UR6, c[0x0][0x2d0] ;  /* 0x0000b40000067ab9 */ /* 0x000fe20000000800 */
[----:B------:R-:W-:Y:S01]  /*0910*/  ULDC.64 UR8, c[0x0][0x3e0] ;  /* 0x0000f80000087ab9 */ /* 0x000fe20000000a00 */
[----:B------:R-:W-:Y:S01]  /*0920*/  ISETP.GE.AND P2, PT, R2, UR6, PT ;  /* 0x0000000602007c0c */ /* 0x000fe2000bf46270 */
[----:B------:R-:W-:Y:S01]  /*0930*/  IMAD.WIDE.U32 R10, R35, UR10, R24 ;  /* 0x0000000a230a7c25 */ /* 0x000fe2000f8e0018 */
[----:B------:R-:W-:-:S03]  /*0940*/  ISETP.GE.AND P3, PT, R41, UR6, PT ;  /* 0x0000000629007c0c */ /* 0x000fc6000bf66270 */
[----:B------:R-:W-:Y:S01]  /*0950*/  IMAD R9, R35, UR11, R0 ;  /* 0x0000000b23097c24 */ /* 0x000fe2000f8e0200 */
[----:B------:R-:W-:-:S04]  /*0960*/  LEA R18, P4, R10, UR8, 0x1 ;  /* 0x000000080a127c11 */ /* 0x000fc8000f8808ff */
[----:B------:R-:W-:-:S04]  /*0970*/  IADD3 R9, R11, R9, RZ ;  /* 0x000000090b097210 */ /* 0x000fc80007ffe0ff */
[----:B------:R-:W-:-:S05]  /*0980*/  LEA.HI.X R19, R10, UR9, R9, 0x1, P4 ;  /* 0x000000090a137c11 */ /* 0x000fca000a0f0c09 */
[----:B------:R0:W5:Y:S04]  /*0990*/  @!P2 LDG.E.128 R12, desc[UR4][R18.64] ;  /* 0x00000004120ca981 */ /* 0x000168000c1e1d00 */
[----:B------:R0:W5:Y:S02]  /*09a0*/  @!P3 LDG.E.128 R4, desc[UR4][R18.64+0x80] ;  /* 0x000080041204b981 */ /* 0x000164000c1e1d00 */
.L_x_629:
[----:B------:R-:W-:Y:S05]  /*09b0*/  BSYNC B0 ;  /* 0x0000000000007941 */ /* 0x000fea0003800000 */
.L_x_628:
[----:B------:R-:W-:Y:S01]  /*09c0*/  BSSY B0, `(.L_x_630) ;  /* 0x0000019000007945 */ /* 0x000fe20003800000 */
[----:B------:R-:W-:Y:S01]  /*09d0*/  HFMA2.MMA R9, -RZ, RZ, 0, 0 ;  /* 0x00000000ff097435 */ /* 0x000fe200000001ff */
[----:B-----5:R-:W-:Y:S02]  /*09e0*/  MOV R0, R12 ;  /* 0x0000000c00007202 */ /* 0x020fe40000000f00 */
[----:B0-----:R-:W-:Y:S02]  /*09f0*/  CS2R R18, SRZ ;  /* 0x0000000000127805 */ /* 0x001fe4000001ff00 */
[----:B------:R-:W-:Y:S02]  /*0a00*/  MOV R40, R13 ;  /* 0x0000000d00287202 */ /* 0x000fe40000000f00 */
[----:B------:R-:W-:Y:S02]  /*0a10*/  CS2R R10, SRZ ;  /* 0x00000000000a7805 */ /* 0x000fe4000001ff00 */
[----:B------:R-:W-:-:S02]  /*0a20*/  MOV R38, R14 ;  /* 0x0000000e00267202 */ /* 0x000fc40000000f00 */
[----:B------:R-:W-:Y:S01]  /*0a30*/  MOV R43, R15 ;  /* 0x0000000f002b7202 */ /* 0x000fe20000000f00 */
[----:B------:R-:W-:Y:S06]  /*0a40*/  @P1 BRA `(.L_x_631) ;  /* 0x0000000000401947 */ /* 0x000fec0003800000 */
[----:B------:R-:W-:Y:S01]  /*0a50*/  IADD3 R15, P2, R35, 0x20, RZ ;  /* 0x00000020230f7810 */ /* 0x000fe20007f5e0ff */
[----:B------:R-:W-:Y:S01]  /*0a60*/  ULDC UR6, c[0x0][0x2d0] ;  /* 0x0000b40000067ab9 */ /* 0x000fe20000000800 */
[----:B------:R-:W-:Y:S01]  /*0a70*/  MOV R13, R25 ;  /* 0x00000019000d7202 */ /* 0x000fe20000000f00 */
[----:B------:R-:W-:Y:S01]  /*0a80*/  ULDC.64 UR8, c[0x0][0x3e0] ;  /* 0x0000f80000087ab9 */ /* 0x000fe20000000a00 */
[----:B------:R-:W-:Y:S02]  /*0a90*/  IADD3.X R12, RZ, R34, RZ, P2, !PT ;  /* 0x00000022ff0c7210 */ /* 0x000fe400017fe4ff */
[----:B------:R-:W-:Y:S02]  /*0aa0*/  ISETP.GE.AND P3, PT, R2, UR6, PT ;  /* 0x0000000602007c0c */ /* 0x000fe4000bf66270 */
[----:B------:R-:W-:Y:S01]  /*0ab0*/  ISETP.GE.AND P4, PT, R41, UR6, PT ;  /* 0x0000000629007c0c */ /* 0x000fe2000bf86270 */
[----:B------:R-:W-:Y:S01]  /*0ac0*/  IMAD R14, R12, UR10, RZ ;  /* 0x0000000a0c0e7c24 */ /* 0x000fe2000f8e02ff */
[----:B------:R-:W-:-:S05]  /*0ad0*/  MOV R12, R22 ;  /* 0x00000016000c7202 */ /* 0x000fca0000000f00 */
[----:B------:R-:W-:-:S04]  /*0ae0*/  IMAD.WIDE.U32 R12, R15, UR10, R12 ;  /* 0x0000000a0f0c7c25 */ /* 0x000fc8000f8e000c */
[----:B------:R-:W-:Y:S01]  /*0af0*/  IMAD R15, R15, UR11, R14 ;  /* 0x0000000b0f0f7c24 */ /* 0x000fe2000f8e020e */
[----:B------:R-:W-:-:S04]  /*0b00*/  LEA R14, P2, R12, UR8, 0x1 ;  /* 0x000000080c0e7c11 */ /* 0x000fc8000f8408ff */
[----:B------:R-:W-:-:S04]  /*0b10*/  IADD3 R13, R13, R15, RZ ;  /* 0x0000000f0d0d7210 */ /* 0x000fc80007ffe0ff */
[----:B------:R-:W-:-:S05]  /*0b20*/  LEA.HI.X R15, R12, UR9, R13, 0x1, P2 ;  /* 0x000000090c0f7c11 */ /* 0x000fca00090f0c0d */
[----:B------:R0:W5:Y:S04]  /*0b30*/  @!P3 LDG.E.128 R16, desc[UR4][R14.64] ;  /* 0x000000040e10b981 */ /* 0x000168000c1e1d00 */
[----:B------:R0:W5:Y:S02]  /*0b40*/  @!P4 LDG.E.128 R8, desc[UR4][R14.64+0x80] ;  /* 0x000080040e08c981 */ /* 0x000164000c1e1d00 */
.L_x_631:
[----:B------:R-:W-:Y:S05]  /*0b50*/  BSYNC B0 ;  /* 0x0000000000007941 */ /* 0x000fea0003800000 */
.L_x_630:
[----:B------:R-:W-:Y:S01]  /*0b60*/  ULDC.64 UR6, c[0x0][0x2a0] ;  /* 0x0000a80000067ab9 */ /* 0x000fe20000000a00 */
[----:B------:R-:W-:Y:S01]  /*0b70*/  BSSY B0, `(.L_x_632) ;  /* 0x000001d000007945 */ /* 0x000fe20003800000 */
[----:B------:R-:W-:Y:S01]  /*0b80*/  IMAD R20, R20, UR6, RZ ;  /* 0x0000000614147c24 */ /* 0x000fe2000f8e02ff */
[----:B-----5:R-:W-:Y:S01]  /*0b90*/  MOV R42, R16 ;  /* 0x00000010002a7202 */ /* 0x020fe20000000f00 */
[C---:B------:R-:W-:Y:S01]  /*0ba0*/  IMAD.WIDE.U32 R30, R21.reuse, UR6, R30 ;  /* 0x00000006151e7c25 */ /* 0x040fe2000f8e001e */
[----:B------:R-:W-:Y:S02]  /*0bb0*/  MOV R44, R17 ;  /* 0x00000011002c7202 */ /* 0x000fe40000000f00 */
[----:B------:R-:W-:Y:S02]  /*0bc0*/  CS2R R24, SRZ ;  /* 0x0000000000187805 */ /* 0x000fe4000001ff00 */
[----:B------:R-:W-:Y:S01]  /*0bd0*/  MOV R45, R18 ;  /* 0x00000012002d7202 */ /* 0x000fe20000000f00 */
[----:B------:R-:W-:Y:S01]  /*0be0*/  IMAD R21, R21, UR7, R20 ;  /* 0x0000000715157c24 */ /* 0x000fe2000f8e0214 */
[----:B------:R-:W-:Y:S01]  /*0bf0*/  HFMA2.MMA R20, -RZ, RZ, 0, 0 ;  /* 0x00000000ff147435 */ /* 0x000fe200000001ff */
[----:B------:R-:W-:-:S02]  /*0c00*/  MOV R46, R19 ;  /* 0x00000013002e7202 */ /* 0x000fc40000000f00 */
[----:B------:R-:W-:Y:S02]  /*0c10*/  CS2R R12, SRZ ;  /* 0x00000000000c7805 */ /* 0x000fe4000001ff00 */
[----:B0-----:R-:W-:Y:S02]  /*0c20*/  CS2R R14, SRZ ;  /* 0x00000000000e7805 */ /* 0x001fe4000001ff00 */
[----:B------:R-:W-:Y:S02]  /*0c30*/  CS2R R16, SRZ ;  /* 0x0000000000107805 */ /* 0x000fe4000001ff00 */
[----:B------:R-:W-:Y:S02]  /*0c40*/  CS2R R18, SRZ ;  /* 0x0000000000127805 */ /* 0x000fe4000001ff00 */
        /* <DEDUP_REMOVED lines=15> */
.L_x_633:
[----:B------:R-:W-:Y:S05]  /*0d40*/  BSYNC B0 ;  /* 0x0000000000007941 */ /* 0x000fea0003800000 */
.L_x_632:
[----:B------:R-:W-:Y:S01]  /*0d50*/  BSSY B0, `(.L_x_634) ;  /* 0x0000018000007945 */ /* 0x000fe20003800000 */
[----:B------:R-:W-:Y:S01]  /*0d60*/  HFMA2.MMA R21, -RZ, RZ, 0, 0 ;  /* 0x00000000ff157435 */ /* 0x000fe200000001ff */
[----:B-----5:R-:W-:Y:S02]  /*0d70*/  MOV R47, R13 ;  /* 0x0000000d002f7202 */ /* 0x020fe40000000f00 */
[----:B------:R-:W-:Y:S02]  /*0d80*/  CS2R R22, SRZ ;  /* 0x0000000000167805 */ /* 0x000fe4000001ff00 */
[----:B------:R-:W-:Y:S02]  /*0d90*/  MOV R13, R14 ;  /* 0x0000000e000d7202 */ /* 0x000fe40000000f00 */
[----:B0-----:R-:W-:Y:S02]  /*0da0*/  CS2R R26, SRZ ;  /* 0x00000000001a7805 */ /* 0x001fe4000001ff00 */
[----:B------:R-:W-:Y:S01]  /*0db0*/  MOV R48, R15 ;  /* 0x0000000f00307202 */ /* 0x000fe20000000f00 */
[----:B------:R-:W-:Y:S06]  /*0dc0*/  @P1 BRA `(.L_x_635) ;  /* 0x0000000000401947 */ /* 0x000fec0003800000 */
[----:B------:R-:W-:Y:S01]  /*0dd0*/  IADD3 R15, P0, R35, 0x20, RZ ;  /* 0x00000020230f7810 */ /* 0x000fe20007f1e0ff */
[----:B------:R-:W-:Y:S01]  /*0de0*/  ULDC UR6, c[0x0][0x2d0] ;  /* 0x0000b40000067ab9 */ /* 0x000fe20000000800 */
[----:B------:R-:W-:Y:S02]  /*0df0*/  MOV R3, R33 ;  /* 0x0000002100037202 */ /* 0x000fe40000000f00 */
[----:B------:R-:W-:Y:S02]  /*0e00*/  IADD3.X R14, RZ, R34, RZ, P0, !PT ;  /* 0x00000022ff0e7210 */ /* 0x000fe400007fe4ff */
[----:B------:R-:W-:Y:S02]  /*0e10*/  ISETP.GE.AND P1, PT, R2, UR6, PT ;  /* 0x0000000602007c0c */ /* 0x000fe4000bf26270 */
[----:B------:R-:W-:Y:S01]  /*0e20*/  MOV R2, R30 ;  /* 0x0000001e00027202 */ /* 0x000fe20000000f00 */
[----:B------:R-:W-:Y:S01]  /*0e30*/  IMAD R14, R14, UR12, RZ ;  /* 0x0000000c0e0e7c24 */ /* 0x000fe2000f8e02ff */
[----:B------:R-:W-:Y:S01]  /*0e40*/  ISETP.GE.AND P2, PT, R41, UR6, PT ;  /* 0x0000000629007c0c */ /* 0x000fe2000bf46270 */
[----:B------:R-:W-:-:S02]  /*0e50*/  ULDC.64 UR6, c[0x0][0x280] ;  /* 0x0000a00000067ab9 */ /* 0x000fc40000000a00 */
[----:B------:R-:W-:-:S04]  /*0e60*/  IMAD.WIDE.U32 R2, R15, UR12, R2 ;  /* 0x0000000c0f027c25 */ /* 0x000fc8000f8e0002 */
[----:B------:R-:W-:Y:S01]  /*0e70*/  IMAD R15, R15, UR13, R14 ;  /* 0x0000000d0f0f7c24 */ /* 0x000fe2000f8e020e */
[----:B------:R-:W-:-:S04]  /*0e80*/  LEA R14, P0, R2, UR6, 0x1 ;  /* 0x00000006020e7c11 */ /* 0x000fc8000f8008ff */
[----:B------:R-:W-:-:S04]  /*0e90*/  IADD3 R3, R3, R15, RZ ;  /* 0x0000000f03037210 */ /* 0x000fc80007ffe0ff */
[----:B------:R-:W-:-:S05]  /*0ea0*/  LEA.HI.X R15, R2, UR7, R3, 0x1, P0 ;  /* 0x00000007020f7c11 */ /* 0x000fca00080f0c03 */
[----:B------:R0:W5:Y:S04]  /*0eb0*/  @!P1 LDG.E.128 R24, desc[UR4][R14.64] ;  /* 0x000000040e189981 */ /* 0x000168000c1e1d00 */
[----:B------:R0:W5:Y:S02]  /*0ec0*/  @!P2 LDG.E.128 R20, desc[UR4][R14.64+0x80] ;  /* 0x000080040e14a981 */ /* 0x000164000c1e1d00 */
.L_x_635:
[----:B------:R-:W-:Y:S05]  /*0ed0*/  BSYNC B0 ;  /* 0x0000000000007941 */ /* 0x000fea0003800000 */
.L_x_634:
[----:B------:R-:W-:Y:S01]  /*0ee0*/  HADD2.F32 R2, -RZ, R0.H1_H1 ;  /* 0x30000000ff027230 */ /* 0x000fe20000004100 */
[----:B------:R-:W-:Y:S01]  /*0ef0*/  LOP3.LUT P0, RZ, R39, 0x7, RZ, 0xc0, !PT ;  /* 0x0000000727ff7812 */ /* 0x000fe2000780c0ff */
[----:B0-----:R-:W-:Y:S01]  /*0f00*/  HADD2.F32 R15, -RZ, R12.H1_H1 ;  /* 0x3000000cff0f7230 */ /* 0x001fe20000004100 */
[----:B------:R-:W-:Y:S01]  /*0f10*/  ULDC.64 UR6, c[0x0][0x478] ;  /* 0x00011e0000067ab9 */ /* 0x000fe20000000a00 */
[----:B------:R-:W-:Y:S02]  /*0f20*/  HADD2.F32 R0, -RZ, R0.H0_H0 ;  /* 0x20000000ff007230 */ /* 0x000fe40000004100 */
[----:B------:R-:W-:Y:S02]  /*0f30*/  HADD2.F32 R3, -RZ, R12.H0_H0 ;  /* 0x2000000cff037230 */ /* 0x000fe40000004100 */
[----:B------:R-:W-:Y:S01]  /*0f40*/  FMUL.FTZ R15, R2, R15 ;  /* 0x0000000f020f7220 */ /* 0x000fe20000410000 */
[----:B------:R-:W-:Y:S02]  /*0f50*/  HADD2.F32 R2, -RZ, R42.H1_H1 ;  /* 0x3000002aff027230 */ /* 0x000fe40000004100 */
[----:B-----5:R-:W-:-:S02]  /*0f60*/  HADD2.F32 R12, -RZ, R24.H0_H0 ;  /* 0x20000018ff0c7230 */ /* 0x020fc40000004100 */
[----:B------:R-:W-:Y:S01]  /*0f70*/  FFMA.FTZ R15, R0, R3, R15 ;  /* 0x00000003000f7223 */ /* 0x000fe2000001000f */
[--C-:B------:R-:W-:Y:S02]  /*0f80*/  HADD2.F32 R0, -RZ, R40.reuse.H0_H0 ;  /* 0x20000028ff007230 */ /* 0x100fe40000004100 */
[--C-:B------:R-:W-:Y:S02]  /*0f90*/  HADD2.F32 R3, -RZ, R47.reuse.H0_H0 ;  /* 0x2000002fff037230 */ /* 0x100fe40000004100 */
[----:B------:R-:W-:Y:S02]  /*0fa0*/  HADD2.F32 R40, -RZ, R40.H1_H1 ;  /* 0x30000028ff287230 */ /* 0x000fe40000004100 */
[----:B------:R-:W-:Y:S02]  /*0fb0*/  HADD2.F32 R47, -RZ, R47.H1_H1 ;  /* 0x3000002fff2f7230 */ /* 0x000fe40000004100 */
[----:B------:R-:W-:Y:S01]  /*0fc0*/  FFMA.FTZ R3, R0, R3, R15 ;  /* 0x0000000300037223 */ /* 0x000fe2000001000f */
[----:B------:R-:W-:-:S02]  /*0fd0*/  HADD2.F32 R15, -RZ, R24.H1_H1 ;  /* 0x30000018ff0f7230 */ /* 0x000fc40000004100 */
[----:B------:R-:W-:Y:S02]  /*0fe0*/  HADD2.F32 R0, -RZ, R38.H0_H0 ;  /* 0x20000026ff007230 */ /* 0x000fe40000004100 */
[----:B------:R-:W-:Y:S01]  /*0ff0*/  FFMA.FTZ R47, R40, R47, R3 ;  /* 0x0000002f282f7223 */ /* 0x000fe20000010003 */
[----:B------:R-:W-:Y:S02]  /*1000*/  HADD2.F32 R3, -RZ, R13.H0_H0 ;  /* 0x2000000dff037230 */ /* 0x000fe40000004100 */
[----:B------:R-:W-:Y:S01]  /*1010*/  FMUL.FTZ R2, R2, R15 ;  /* 0x0000000f02027220 */ /* 0x000fe20000410000 */
[----:B------:R-:W-:Y:S02]  /*1020*/  HADD2.F32 R15, -RZ, R42.H0_H0 ;  /* 0x2000002aff0f7230 */ /* 0x000fe40000004100 */
[----:B------:R-:W-:Y:S02]  /*1030*/  HADD2.F32 R38, -RZ, R38.H1_H1 ;  /* 0x30000026ff267230 */ /* 0x000fe40000004100 */
[----:B------:R-:W-:Y:S01]  /*1040*/  FFMA.FTZ R3, R0, R3, R47 ;  /* 0x0000000300037223 */ /* 0x000fe2000001002f */
[----:B------:R-:W-:-:S02]  /*1050*/  HADD2.F32 R0, -RZ, R25.H0_H0 ;  /* 0x20000019ff007230 */ /* 0x000fc40000004100 */
[----:B------:R-:W-:Y:S01]  /*1060*/  FFMA.FTZ R2, R15, R12, R2 ;  /* 0x0000000c0f027223 */ /* 0x000fe20000010002 */
[--C-:B------:R-:W-:Y:S02]  /*1070*/  HADD2.F32 R15, -RZ, R44.reuse.H0_H0 ;  /* 0x2000002cff0f7230 */ /* 0x100fe40000004100 */
[----:B------:R-:W-:Y:S02]  /*1080*/  HADD2.F32 R13, -RZ, R13.H1_H1 ;  /* 0x3000000dff0d7230 */ /* 0x000fe40000004100 */
[----:B------:R-:W-:Y:S02]  /*1090*/  HADD2.F32 R31, -RZ, R44.H1_H1 ;  /* 0x3000002cff1f7230 */ /* 0x000fe40000004100 */
[----:B------:R-:W-:Y:S01]  /*10a0*/  FFMA.FTZ R2, R15, R0, R2 ;  /* 0x000000000f027223 */ /* 0x000fe20000010002 */
[----:B------:R-:W-:Y:S02]  /*10b0*/  HADD2.F32 R25, -RZ, R25.H1_H1 ;  /* 0x30000019ff197230 */ /* 0x000fe40000004100 */
[----:B------:R-:W-:Y:S01]  /*10c0*/  FFMA.FTZ R38, R38, R13, R3 ;  /* 0x0000000d26267223 */ /* 0x000fe20000010003 */
[----:B------:R-:W-:-:S02]  /*10d0*/  HADD2.F32 R30, -RZ, R45.H0_H0 ;  /* 0x2000002dff1e7230 */ /* 0x000fc40000004100 */
[----:B------:R-:W-:Y:S02]  /*10e0*/  HADD2.F32 R24, -RZ, R26.H0_H0 ;  /* 0x2000001aff187230 */ /* 0x000fe40000004100 */
[----:B------:R-:W-:Y:S01]  /*10f0*/  FFMA.FTZ R15, R31, R25, R2 ;  /* 0x000000191f0f7223 */ /* 0x000fe20000010002 */
[----:B------:R-:W-:Y:S02]  /*1100*/  HADD2.F32 R13, -RZ, R43.H0_H0 ;  /* 0x2000002bff0d7230 */ /* 0x000fe40000004100 */
[----:B------:R-:W-:Y:S02]  /*1110*/  HADD2.F32 R14, -RZ, R48.H0_H0 ;  /* 0x20000030ff0e7230 */ /* 0x000fe40000004100 */
[----:B------:R-:W-:Y:S01]  /*1120*/  FFMA.FTZ R30, R30, R24, R15 ;  /* 0x000000181e1e7223 */ /* 0x000fe2000001000f */
[----:B------:R-:W-:Y:S02]  /*1130*/  HADD2.F32 R45, -RZ, R45.H1_H1 ;  /* 0x3000002dff2d7230 */ /* 0x000fe40000004100 */
[----:B------:R-:W-:-:S02]  /*1140*/  HADD2.F32 R26, -RZ, R26.H1_H1 ;  /* 0x3000001aff1a7230 */ /* 0x000fc40000004100 */
[----:B------:R-:W-:Y:S01]  /*1150*/  FFMA.FTZ R38, R13, R14, R38 ;  /* 0x0000000e0d267223 */ /* 0x000fe20000010026 */
[--C-:B------:R-:W-:Y:S02]  /*1160*/  HADD2.F32 R25, -RZ, R16.reuse.H0_H0 ;  /* 0x20000010ff197230 */ /* 0x100fe40000004100 */
[----:B------:R-:W-:Y:S02]  /*1170*/  HADD2.F32 R31, -RZ, R16.H1_H1 ;  /* 0x30000010ff1f7230 */ /* 0x000fe40000004100 */
[----:B------:R-:W-:Y:S01]  /*1180*/  FFMA.FTZ R30, R45, R26, R30 ;  /* 0x0000001a2d1e7223 */ /* 0x000fe2000001001e */
[----:B------:R-:W-:Y:S02]  /*1190*/  HADD2.F32 R43, -RZ, R43.H1_H1 ;  /* 0x3000002bff2b7230 */ /* 0x000fe40000004100 */
[----:B------:R-:W-:Y:S02]  /*11a0*/  HADD2.F32 R48, -RZ, R48.H1_H1 ;  /* 0x30000030ff307230 */ /* 0x000fe40000004100 */
[----:B------:R-:W-:-:S02]  /*11b0*/  HADD2.F32 R24, -RZ, R17.H0_H0 ;  /* 0x20000011ff187230 */ /* 0x000fc40000004100 */
[----:B------:R-:W-:Y:S02]  /*11c0*/  HADD2.F32 R16, -RZ, R17.H1_H1 ;  /* 0x30000011ff107230 */ /* 0x000fe40000004100 */
[----:B------:R-:W-:Y:S01]  /*11d0*/  FFMA.FTZ R43, R43, R48, R38 ;  /* 0x000000302b2b7223 */ /* 0x000fe20000010026 */
[--C-:B------:R-:W-:Y:S02]  /*11e0*/  HADD2.F32 R17, -RZ, R18.reuse.H0_H0 ;  /* 0x20000012ff117230 */ /* 0x100fe40000004100 */
[----:B------:R-:W-:Y:S02]  /*11f0*/  HADD2.F32 R15, -RZ, R18.H1_H1 ;  /* 0x30000012ff0f7230 */ /* 0x000fe40000004100 */
[--C-:B------:R-:W-:Y:S02]  /*1200*/  HADD2.F32 R13, -RZ, R19.reuse.H0_H0 ;  /* 0x20000013ff0d7230 */ /* 0x100fe40000004100 */
[----:B------:R-:W-:Y:S02]  /*1210*/  HADD2.F32 R14, -RZ, R19.H1_H1 ;  /* 0x30000013ff0e7230 */ /* 0x000fe40000004100 */
[----:B------:R-:W-:-:S02]  /*1220*/  HADD2.F32 R19, -RZ, R46.H0_H0 ;  /* 0x2000002eff137230 */ /* 0x000fc40000004100 */
[--C-:B------:R-:W-:Y:S02]  /*1230*/  HADD2.F32 R18, -RZ, R27.reuse.H0_H0 ;  /* 0x2000001bff127230 */ /* 0x100fe40000004100 */
[----:B------:R-:W-:Y:S02]  /*1240*/  HADD2.F32 R12, -RZ, R4.H0_H0 ;  /* 0x20000004ff0c7230 */ /* 0x000fe40000004100 */
        /* <DEDUP_REMOVED lines=29> */
[----:B------:R-:W-:-:S02]  /*1420*/  HADD2.F32 R0, -RZ, R7.H0_H0 ;  /* 0x20000007ff007230 */ /* 0x000fc40000004100 */
[----:B------:R-:W-:Y:S02]  /*1430*/  HADD2.F32 R9, -RZ, R10.H1_H1 ;  /* 0x3000000aff097230 */ /* 0x000fe40000004100 */
[----:B------:R-:W-:Y:S01]  /*1440*/  FFMA.FTZ R30, R3, R2, R30 ;  /* 0x00000002031e7223 */ /* 0x000fe2000001001e */
[----:B------:R-:W-:Y:S02]  /*1450*/  HADD2.F32 R22, -RZ, R22.H1_H1 ;  /* 0x30000016ff167230 */ /* 0x000fe40000004100 */
[----:B------:R-:W-:Y:S01]  /*1460*/  FFMA.FTZ R0, R0, R13, R5 ;  /* 0x0000000d00007223 */ /* 0x000fe20000010005 */
[----:B------:R-:W-:Y:S02]  /*1470*/  HADD2.F32 R7, -RZ, R7.H1_H1 ;  /* 0x30000007ff077230 */ /* 0x000fe40000004100 */
[----:B------:R-:W-:Y:S02]  /*1480*/  HADD2.F32 R3, -RZ, R11.H0_H0 ;  /* 0x2000000bff037230 */ /* 0x000fe40000004100 */
[----:B------:R-:W-:Y:S01]  /*1490*/  FFMA.FTZ R30, R9, R22, R30 ;  /* 0x00000016091e7223 */ /* 0x000fe2000001001e */
[----:B------:R-:W-:-:S02]  /*14a0*/  HADD2.F32 R2, -RZ, R23.H0_H0 ;  /* 0x20000017ff027230 */ /* 0x000fc40000004100 */
[----:B------:R-:W-:Y:S01]  /*14b0*/  FFMA.FTZ R0, R7, R14, R0 ;  /* 0x0000000e07007223 */ /* 0x000fe20000010000 */
[----:B------:R-:W-:Y:S01]  /*14c0*/  HADD2.F32 R11, -RZ, R11.H1_H1 ;  /* 0x3000000bff0b7230 */ /* 0x000fe20000004100 */
[----:B------:R-:W-:Y:S01]  /*14d0*/  SHF.L.U32 R9, R37, 0x2, RZ ;  /* 0x0000000225097819 */ /* 0x000fe200000006ff */
[----:B------:R-:W-:Y:S02]  /*14e0*/  HADD2.F32 R23, -RZ, R23.H1_H1 ;  /* 0x30000017ff177230 */ /* 0x000fe40000004100 */
[----:B------:R-:W-:Y:S02]  /*14f0*/  FFMA.FTZ R30, R3, R2, R30 ;  /* 0x00000002031e7223 */ /* 0x000fe4000001001e */
[----:B------:R-:W0:Y:S01]  /*1500*/  SHFL.BFLY PT, R3, R0, 0x4, 0x1f ;  /* 0x0c801f0000037f89 */ /* 0x000e2200000e0000 */
[----:B------:R-:W-:Y:S01]  /*1510*/  IADD3 R8, R9, 0x10, R9 ;  /* 0x0000001009087810 */ /* 0x000fe20007ffe009 */
[----:B------:R-:W-:Y:S01]  /*1520*/  FFMA.FTZ R30, R11, R23, R30 ;  /* 0x000000170b1e7223 */ /* 0x000fe2000001001e */
[----:B------:R-:W-:-:S02]  /*1530*/  SHF.R.S32.HI R11, RZ, 0x1f, R36 ;  /* 0x0000001fff0b7819 */ /* 0x000fc40000011424 */
[----:B------:R-:W-:Y:S02]  /*1540*/  LEA.HI R36, P1, R39, R36, RZ, 0x1d ;  /* 0x0000002427247211 */ /* 0x000fe4000783e8ff */
[----:B------:R-:W1:Y:S02]  /*1550*/  SHFL.BFLY PT, R5, R30, 0x4, 0x1f ;  /* 0x0c801f001e057f89 */ /* 0x000e6400000e0000 */
[----:B------:R-:W-:Y:S02]  /*1560*/  IADD3.X R11, RZ, R11, RZ, P1, !PT ;  /* 0x0000000bff0b7210 */ /* 0x000fe40000ffe4ff */
[----:B------:R-:W-:Y:S01]  /*1570*/  LEA R12, P1, R36, UR6, 0x2 ;  /* 0x00000006240c7c11 */ /* 0x000fe2000f8210ff */
[----:B------:R-:W-:-:S03]  /*1580*/  ULDC UR6, c[0x0][0x384] ;  /* 0x0000e10000067ab9 */ /* 0x000fc60000000800 */
[----:B------:R-:W-:Y:S02]  /*1590*/  LEA.HI.X R13, R36, UR7, R11, 0x2, P1 ;  /* 0x00000007240d7c11 */ /* 0x000fe400088f140b */
[----:B------:R-:W-:-:S05]  /*15a0*/  IADD3 R11, R9, R8, RZ ;  /* 0x00000008090b7210 */ /* 0x000fca0007ffe0ff */
[----:B------:R-:W-:-:S04]  /*15b0*/  IMAD.WIDE R10, R11, 0x10, R28 ;  /* 0x000000100b0a7825 */ /* 0x000fc800078e021c */
[----:B0-----:R-:W-:-:S05]  /*15c0*/  FADD.FTZ R3, R0, R3 ;  /* 0x0000000300037221 */ /* 0x001fca0000010000 */
[----:B------:R-:W0:Y:S01]  /*15d0*/  SHFL.BFLY PT, R2, R3, 0x2, 0x1f ;  /* 0x0c401f0003027f89 */ /* 0x000e2200000e0000 */
[----:B-1----:R-:W-:-:S05]  /*15e0*/  FADD.FTZ R4, R30, R5 ;  /* 0x000000051e047221 */ /* 0x002fca0000010000 */
[----:B------:R-:W1:Y:S01]  /*15f0*/  SHFL.BFLY PT, R7, R4, 0x2, 0x1f ;  /* 0x0c401f0004077f89 */ /* 0x000e6200000e0000 */
[----:B0-----:R-:W-:-:S05]  /*1600*/  FADD.FTZ R2, R3, R2 ;  /* 0x0000000203027221 */ /* 0x001fca0000010000 */
[----:B------:R-:W0:Y:S01]  /*1610*/  SHFL.BFLY PT, R5, R2, 0x1, 0x1f ;  /* 0x0c201f0002057f89 */ /* 0x000e2200000e0000 */
[----:B-1----:R-:W-:-:S05]  /*1620*/  FADD.FTZ R7, R4, R7 ;  /* 0x0000000704077221 */ /* 0x002fca0000010000 */
[----:B------:R-:W1:Y:S01]  /*1630*/  SHFL.BFLY PT, R6, R7, 0x1, 0x1f ;  /* 0x0c201f0007067f89 */ /* 0x000e6200000e0000 */
[----:B0-----:R-:W-:Y:S01]  /*1640*/  FADD.FTZ R5, R2, R5 ;  /* 0x0000000502057221 */ /* 0x001fe20000010000 */
[----:B------:R-:W-:-:S04]  /*1650*/  IMAD.WIDE R2, R9, 0x10, R28 ;  /* 0x0000001009027825 */ /* 0x000fc800078e021c */
[----:B------:R-:W-:Y:S01]  /*1660*/  FMUL.FTZ R15, R5, UR6 ;  /* 0x00000006050f7c20 */ /* 0x000fe20008410000 */
[----:B------:R-:W-:-:S04]  /*1670*/  IMAD.WIDE R8, R8, 0x10, R28 ;  /* 0x0000001008087825 */ /* 0x000fc800078e021c */
[----:B-1----:R-:W-:Y:S01]  /*1680*/  FADD.FTZ R6, R7, R6 ;  /* 0x0000000607067221 */ /* 0x002fe20000010000 */
[C---:B------:R-:W-:Y:S01]  /*1690*/  IMAD.WIDE R4, R37.reuse, 0x40, R2 ;  /* 0x0000004025047825 */ /* 0x040fe200078e0202 */
[----:B------:R-:W-:Y:S03]  /*16a0*/  @!P0 STG.E desc[UR4][R12.64], R15 ;  /* 0x0000000f0c008986 */ /* 0x000fe6000c101904 */
[----:B------:R-:W-:Y:S01]  /*16b0*/  FMUL.FTZ R17, R6, UR6 ;  /* 0x0000000606117c20 */ /* 0x000fe20008410000 */
[----:B------:R-:W-:-:S04]  /*16c0*/  IMAD.WIDE R6, R37, 0x40, R4 ;  /* 0x0000004025067825 */ /* 0x000fc800078e0204 */
[----:B------:R-:W-:Y:S04]  /*16d0*/  @!P0 STG.E desc[UR4][R12.64+0x80], R17 ;  /* 0x000080110c008986 */ /* 0x000fe8000c101904 */
[----:B------:R-:W-:Y:S04]  /*16e0*/  STG.E.128 desc[UR4][R28.64], RZ ;  /* 0x000000ff1c007986 */ /* 0x000fe8000c101d04 */
[----:B------:R-:W-:Y:S04]  /*16f0*/  STG.E.128 desc[UR4][R2.64], RZ ;  /* 0x000000ff02007986 */ /* 0x000fe8000c101d04 */
[----:B------:R-:W-:Y:S04]  /*1700*/  STG.E.128 desc[UR4][R4.64], RZ ;  /* 0x000000ff04007986 */ /* 0x000fe8000c101d04 */
[----:B------:R-:W-:Y:S04]  /*1710*/  STG.E.128 desc[UR4][R6.64], RZ ;  /* 0x000000ff06007986 */ /* 0x000fe8000c101d04 */
[----:B------:R-:W-:Y:S04]  /*1720*/  STG.E.128 desc[UR4][R28.64+0x100], RZ ;  /* 0x000100ff1c007986 */ /* 0x000fe8000c101d04 */
[----:B------:R-:W-:Y:S04]  /*1730*/  STG.E.128 desc[UR4][R2.64+0x100], RZ ;  /* 0x000100ff02007986 */ /* 0x000fe8000c101d04 */
[----:B------:R-:W-:Y:S04]  /*1740*/  STG.E.128 desc[UR4][R8.64], RZ ;  /* 0x000000ff08007986 */ /* 0x000fe8000c101d04 */
[----:B------:R-:W-:Y:S01]  /*1750*/  STG.E.128 desc[UR4][R10.64], RZ ;  /* 0x000000ff0a007986 */ /* 0x000fe2000c101d04 */
[----:B------:R-:W-:Y:S05]  /*1760*/  EXIT ;  /* 0x000000000000794d */ /* 0x000fea0003800000 */
.L_x_636:
        /* <DEDUP_REMOVED lines=9> */
.L_x_1084:


//--------------------- .text._ZN5flash27flash_bwd_convert_dq_kernelI23Flash_bwd_kernel_traitsILi128ELi64ELi128ELi8ELi2ELi4ELi2ELb0ELb0EN7cutlass6half_tE19Flash_kernel_traitsILi128ELi64ELi128ELi8ES3_EEEEvNS_16Flash_bwd_paramsEi --------------------------
	.section	.text._ZN5flash27flash_bwd_convert_dq_kernelI23Flash_bwd_kernel_traitsILi128ELi64ELi128ELi8ELi2ELi4ELi2ELb0ELb0EN7cutlass6half_tE19Flash_kernel_traitsILi128ELi64ELi128ELi8ES3_EEEEvNS_16Flash_bwd_paramsEi,"ax",@progbits
	.align	128
        .global         _ZN5flash27flash_bwd_convert_dq_kernelI23Flash_bwd_kernel_traitsILi128ELi64ELi128ELi8ELi2ELi4ELi2ELb0ELb0EN7cutlass6half_tE19Flash_kernel_traitsILi128ELi64ELi128ELi8ES3_EEEEvNS_16Flash_bwd_paramsEi
        .type           _ZN5flash27flash_bwd_convert_dq_kernelI23Flash_bwd_kernel_traitsILi128ELi64ELi128ELi8ELi2ELi4ELi2ELb0ELb0EN7cutlass6half_tE19Flash_kernel_traitsILi128ELi64ELi128ELi8ES3_EEEEvNS_16Flash_bwd_paramsEi,@function
        .size           _ZN5flash27flash_bwd_convert_dq_kernelI23Flash_bwd_kernel_traitsILi128ELi64ELi128ELi8ELi2ELi4ELi2ELb0ELb0EN7cutlass6half_tE19Flash_kernel_traitsILi128ELi64ELi128ELi8ES3_EEEEvNS_16Flash_bwd_paramsEi,(.L_x_1085 - _ZN5flash27flash_bwd_convert_dq_kernelI23Flash_bwd_kernel_traitsILi128ELi64ELi128ELi8ELi2ELi4ELi2ELb0ELb0EN7cutlass6half_tE19Flash_kernel_traitsILi128ELi64ELi128ELi8ES3_EEEEvNS_16Flash_bwd_paramsEi)
        .other          _ZN5flash27flash_bwd_convert_dq_kernelI23Flash_bwd_kernel_traitsILi128ELi64ELi128ELi8ELi2ELi4ELi2ELb0ELb0EN7cutlass6half_tE19Flash_kernel_traitsILi128ELi64ELi128ELi8ES3_EEEEvNS_16Flash_bwd_paramsEi,@"STO_CUDA_ENTRY STV_DEFAULT"
_ZN5flash27flash_bwd_convert_dq_kernelI23Flash_bwd_kernel_traitsILi128ELi64ELi128ELi8ELi2ELi4ELi2ELb0ELb0EN7cutlass6half_tE19Flash_kernel_traitsILi128ELi64ELi128ELi8ES3_EEEEvNS_16Flash_bwd_paramsEi:
.text._ZN5flash27flash_bwd_convert_dq_kernelI23Flash_bwd_kernel_traitsILi128ELi64ELi128ELi8ELi2ELi4ELi2ELb0ELb0EN7cutlass6half_tE19Flash_kernel_traitsILi128ELi64ELi128ELi8ES3_EEEEvNS_16Flash_bwd_paramsEi:
        /* <DEDUP_REMOVED lines=55> */
.L_x_637:
        /* <DEDUP_REMOVED lines=82> */
.L_x_639:
        /* <DEDUP_REMOVED lines=92> */
.L_x_638:
        /* <DEDUP_REMOVED lines=148> */
.L_x_641:
[----:B------:R-:W-:Y:S05]  /*1790*/  BSYNC B0 ;  /* 0x0000000000007941 */ /* 0x000fea0003800000 */
.L_x_640:
        /* <DEDUP_REMOVED lines=20> */
.L_x_642:
        /* <DEDUP_REMOVED lines=10> */
.L_x_1085:


//--------------------- .text._ZN5flash44flash_bwd_dq_dk_dv_loop_seqk_parallel_kernelI23Flash_bwd_kernel_traitsILi128ELi64ELi128ELi8ELi2ELi4ELi2ELb0ELb0EN7cutlass6half_tE19Flash_kernel_traitsILi128ELi64ELi128ELi8ES3_EELb1ELb1ELb0ELb0ELb0ELb0ELb0EEEvNS_16Flash_bwd_paramsE --------------------------
	.section	.text._ZN5flash44flash_bwd_dq_dk_dv_loop_seqk_parallel_kernelI23Flash_bwd_kernel_traitsILi128ELi64ELi128ELi8ELi2ELi4ELi2ELb0ELb0EN7cutlass6half_tE19Flash_kernel_traitsILi128ELi64ELi128ELi8ES3_EELb1ELb1ELb0ELb0ELb0ELb0ELb0EEEvNS_16Flash_bwd_paramsE,"ax",@progbits
	.align	128
        .global         _ZN5flash44flash_bwd_dq_dk_dv_loop_seqk_parallel_kernelI23Flash_bwd_kernel_traitsILi128ELi64ELi128ELi8ELi2ELi4ELi2ELb0ELb0EN7cutlass6half_tE19Flash_kernel_traitsILi128ELi64ELi128ELi8ES3_EELb1ELb1ELb0ELb0ELb0ELb0ELb0EEEvNS_16Flash_bwd_paramsE
        .type           _ZN5flash44flash_bwd_dq_dk_dv_loop_seqk_parallel_kernelI23Flash_bwd_kernel_traitsILi128ELi64ELi128ELi8ELi2ELi4ELi2ELb0ELb0EN7cutlass6half_tE19Flash_kernel_traitsILi128ELi64ELi128ELi8ES3_EELb1ELb1ELb0ELb0ELb0ELb0ELb0EEEvNS_16Flash_bwd_paramsE,@function
        .size           _ZN5flash44flash_bwd_dq_dk_dv_loop_seqk_parallel_kernelI23Flash_bwd_kernel_traitsILi128ELi64ELi128ELi8ELi2ELi4ELi2ELb0ELb0EN7cutlass6half_tE19Flash_kernel_traitsILi128ELi64ELi128ELi8ES3_EELb1ELb1ELb0ELb0ELb0ELb0ELb0EEEvNS_16Flash_bwd_paramsE,(.L_x_1086 - _ZN5flash44flash_bwd_dq_dk_dv_loop_seqk_parallel_kernelI23Flash_bwd_kernel_traitsILi128ELi64ELi128ELi8ELi2ELi4ELi2ELb0ELb0EN7cutlass6half_tE19Flash_kernel_traitsILi128ELi64ELi128ELi8ES3_EELb1ELb1ELb0ELb0ELb0ELb0ELb0EEEvNS_16Flash_bwd_paramsE)
        .other          _ZN5flash44flash_bwd_dq_dk_dv_loop_seqk_parallel_kernelI23Flash_bwd_kernel_traitsILi128ELi64ELi128ELi8ELi2ELi4ELi2ELb0ELb0EN7cutlass6half_tE19Flash_kernel_traitsILi128ELi64ELi128ELi8ES3_EELb1ELb1ELb0ELb0ELb0ELb0ELb0EEEvNS_16Flash_bwd_paramsE,@"STO_CUDA_ENTRY STV_DEFAULT"
_ZN5flash44flash_bwd_dq_dk_dv_loop_seqk_parallel_kernelI23Flash_bwd_kernel_traitsILi128ELi64ELi128ELi8ELi2ELi4ELi2ELb0ELb0EN7cutlass6half_tE19Flash_kernel_traitsILi128ELi64ELi128ELi8ES3_EELb1ELb1ELb0ELb0ELb0ELb0ELb0EEEvNS_16Flash_bwd_paramsE:
.text._ZN5flash44flash_bwd_dq_dk_dv_loop_seqk_parallel_kernelI23Flash_bwd_kernel_traitsILi128ELi64ELi128ELi8ELi2ELi4ELi2ELb0ELb0EN7cutlass6half_tE19Flash_kernel_traitsILi128ELi64ELi128ELi8ES3_EELb1ELb1ELb0ELb0ELb0ELb0ELb0EEEvNS_16Flash_bwd_paramsE:
        /* <DEDUP_REMOVED lines=17> */
[----:B------:R-:W3:Y:S08]  /*0110*/  S2UR UR56, SR_CTAID.Z ;  /* 0x00000000003879c3 */ /* 0x000ef00000002700 */
        /* <DEDUP_REMOVED lines=14> */
[----:B------:R-:W-:Y:S01]  /*0200*/  IMAD.IADD R13, R10, 0x1, -R3 ;  /* 0x000000010a0d7824 */ /* 0x000fe200078e0a03 */
[----:B------:R-:W-:Y:S01]  /*0210*/  LOP3.LUT R6, R4, 0xfffffff0, RZ, 0xc0, !PT ;  /* 0xfffffff004067812 */ /* 0x000fe200078ec0ff */
[C---:B------:R-:W-:Y:S01]  /*0220*/  IMAD.IADD R9, R10.reuse, 0x1, -R5 ;  /* 0x000000010a097824 */ /* 0x040fe200078e0a05 */
[--C-:B------:R-:W-:Y:S01]  /*0230*/  SHF.R.S32.HI R3, RZ, 0x5, R0.reuse ;  /* 0x00000005ff037819 */ /* 0x100fe20000011400 */
[C---:B------:R-:W-:Y:S01]  /*0240*/  IMAD.IADD R230, R10.reuse, 0x1, -R7 ;  /* 0x000000010ae67824 */ /* 0x040fe200078e0a07 */
[----:B------:R-:W-:Y:S01]  /*0250*/  SHF.R.S32.HI R5, RZ, 0x1f, R0 ;  /* 0x0000001fff057819 */ /* 0x000fe20000011400 */
[----:B------:R-:W-:Y:S01]  /*0260*/  IMAD.IADD R10, R10, 0x1, -R6 ;  /* 0x000000010a0a7824 */ /* 0x000fe200078e0a06 */
[----:B------:R-:W-:-:S02]  /*0270*/  SHF.R.S32.HI R8, RZ, 0x2, R2 ;  /* 0x00000002ff087819 */ /* 0x000fc40000011402 */
[----:B------:R-:W-:Y:S02]  /*0280*/  SHF.R.S32.HI R2, RZ, 0x1f, R2 ;  /* 0x0000001fff027819 */ /* 0x000fe40000011402 */
[-C--:B------:R-:W-:Y:S02]  /*0290*/  LEA.HI R7, R0, R3.reuse, RZ, 0x1 ;  /* 0x0000000300077211 */ /* 0x080fe400078f08ff */
[----:B------:R-:W-:Y:S02]  /*02a0*/  LEA.HI R0, R5, R3, RZ, 0x2 ;  /* 0x0000000305007211 */ /* 0x000fe400078f10ff */
[----:B------:R-:W-:Y:S02]  /*02b0*/  SHF.R.S32.HI R6, RZ, 0x4, R4 ;  /* 0x00000004ff067819 */ /* 0x000fe40000011404 */
[----:B------:R-:W-:Y:S02]  /*02c0*/  LEA.HI R5, R2, R8, RZ, 0x3 ;  /* 0x0000000802057211 */ /* 0x000fe400078f18ff */
[----:B------:R-:W-:-:S02]  /*02d0*/  LOP3.LUT R2, R0, 0xfffffffc, RZ, 0xc0, !PT ;  /* 0xfffffffc00027812 */ /* 0x000fc400078ec0ff */
[----:B------:R-:W-:Y:S02]  /*02e0*/  LOP3.LUT R7, R7, 0xfffffffe, RZ, 0xc0, !PT ;  /* 0xfffffffe07077812 */ /* 0x000fe400078ec0ff */
[----:B------:R-:W-:Y:S01]  /*02f0*/  LEA.HI R0, R4, R6, RZ, 0x1 ;  /* 0x0000000604007211 */ /* 0x000fe200078f08ff */
[----:B------:R-:W-:Y:S01]  /*0300*/  IMAD.IADD R11, R3, 0x1, -R2 ;  /* 0x00000001030b7824 */ /* 0x000fe200078e0a02 */
[----:B------:R-:W-:Y:S01]  /*0310*/  LOP3.LUT R4, R5, 0xfffffff8, RZ, 0xc0, !PT ;  /* 0xfffffff805047812 */ /* 0x000fe200078ec0ff */
[----:B------:R-:W-:Y:S01]  /*0320*/  IMAD.IADD R15, R3, 0x1, -R7 ;  /* 0x00000001030f7824 */ /* 0x000fe200078e0a07 */
[----:B------:R-:W-:Y:S01]  /*0330*/  LOP3.LUT R0, R0, 0xfffffffe, RZ, 0xc0, !PT ;  /* 0xfffffffe00007812 */ /* 0x000fe200078ec0ff */
[----:B------:R-:W-:Y:S01]  /*0340*/  IMAD.SHL.U32 R2, R230, 0x40, RZ ;  /* 0x00000040e6027824 */ /* 0x000fe200078e00ff */
[----:B------:R-:W-:Y:S01]  /*0350*/  SHF.R.S32.HI R3, RZ, 0x1f, R9 ;  /* 0x0000001fff037819 */ /* 0x000fe20000011409 */
[----:B------:R-:W-:Y:S01]  /*0360*/  IMAD.IADD R8, R8, 0x1, -R4 ;  /* 0x0000000108087824 */ /* 0x000fe200078e0a04 */
[----:B------:R-:W-:Y:S01]  /*0370*/  SHF.R.S32.HI R247, RZ, 0x6, R247 ;  /* 0x00000006fff77819 */ /* 0x000fe200000114f7 */
[----:B------:R-:W-:Y:S01]  /*0380*/  IMAD.IADD R7, R6, 0x1, -R0 ;  /* 0x0000000106077824 */ /* 0x000fe200078e0a00 */
[----:B------:R-:W-:Y:S01]  /*0390*/  LEA.HI R242, R3, R9, RZ, 0x2 ;  /* 0x0000000903f27211 */ /* 0x000fe200078f10ff */
[----:B------:R1:W-:Y:S01]  /*03a0*/  STL [R1], R15 ;  /* 0x0000000f01007387 */ /* 0x0003e20000100800 */
[----:B------:R-:W-:Y:S01]  /*03b0*/  LOP3.LUT R0, R2, 0x1c0, RZ, 0xc0, !PT ;  /* 0x000001c002007812 */ /* 0x000fe200078ec0ff */
[----:B------:R-:W-:Y:S01]  /*03c0*/  IMAD.SHL.U32 R2, R11, 0x10, RZ ;  /* 0x000000100b027824 */ /* 0x000fe200078e00ff */
[----:B------:R-:W-:Y:S01]  /*03d0*/  SHF.R.S32.HI R3, RZ, 0x1f, R10 ;  /* 0x0000001fff037819 */ /* 0x000fe2000001140a */
[----:B------:R-:W-:Y:S01]  /*03e0*/  IMAD.SHL.U32 R6, R7, 0x200, RZ ;  /* 0x0000020007067824 */ /* 0x000fe200078e00ff */
[----:B------:R-:W-:-:S02]  /*03f0*/  LOP3.LUT R210, R0, 0x8, R237, 0xf8, !PT ;  /* 0x0000000800d27812 */ /* 0x000fc400078ef8ed */
[----:B------:R-:W-:Y:S02]  /*0400*/  SHF.R.U32.HI R5, RZ, 0x3, R0 ;  /* 0x00000003ff057819 */ /* 0x000fe40000011600 */
[----:B------:R-:W-:Y:S01]  /*0410*/  LEA.HI R12, R3, R10, RZ, 0x3 ;  /* 0x0000000a030c7211 */ /* 0x000fe200078f18ff */
[----:B------:R-:W-:Y:S01]  /*0420*/  IMAD.SHL.U32 R3, R7, 0x20, RZ ;  /* 0x0000002007037824 */ /* 0x000fe200078e00ff */
[----:B------:R-:W-:Y:S01]  /*0430*/  LOP3.LUT R206, R0, 0x30, R2, 0xf8, !PT ;  /* 0x0000003000ce7812 */ /* 0x000fe200078ef802 */
[----:B------:R-:W-:Y:S01]  /*0440*/  IMAD R0, R247, 0x800, R6 ;  /* 0x00000800f7007824 */ /* 0x000fe200078e0206 */
[----:B------:R-:W-:Y:S02]  /*0450*/  LOP3.LUT R210, R210, R5, RZ, 0x3c, !PT ;  /* 0x00000005d2d27212 */ /* 0x000fe400078e3cff */
[----:B------:R-:W-:Y:S02]  /*0460*/  LOP3.LUT R2, R12, 0xfffffff8, RZ, 0xc0, !PT ;  /* 0xfffffff80c027812 */ /* 0x000fe400078ec0ff */
[----:B------:R-:W-:Y:S01]  /*0470*/  LOP3.LUT R4, R8, 0x1, RZ, 0xc0, !PT ;  /* 0x0000000108047812 */ /* 0x000fe200078ec0ff */
[----:B------:R-:W-:Y:S01]  /*0480*/  IMAD.IADD R210, R0, 0x1, R210 ;  /* 0x0000000100d27824 */ /* 0x000fe200078e02d2 */
[----:B------:R-:W-:Y:S01]  /*0490*/  SHF.R.S32.HI R0, RZ, 0x7, R14 ;  /* 0x00000007ff007819 */ /* 0x000fe2000001140e */
[----:B------:R-:W-:Y:S01]  /*04a0*/  IMAD.IADD R16, R10, 0x1, -R2 ;  /* 0x000000010a107824 */ /* 0x000fe200078e0a02 */
[----:B------:R-:W-:Y:S01]  /*04b0*/  ISETP.NE.U32.AND P0, PT, R4, 0x1, PT ;  /* 0x000000010400780c */ /* 0x000fe20003f05070 */
[----:B------:R-:W-:Y:S01]  /*04c0*/  IMAD.SHL.U32 R2, R13, 0x2, RZ ;  /* 0x000000020d027824 */ /* 0x000fe200078e00ff */
[----:B------:R-:W-:Y:S01]  /*04d0*/  LOP3.LUT R3, R3, 0x20, RZ, 0xc0, !PT ;  /* 0x0000002003037812 */ /* 0x000fe200078ec0ff */
[----:B------:R-:W-:Y:S01]  /*04e0*/  IMAD.SHL.U32 R4, R247, 0x8, RZ ;  /* 0x00000008f7047824 */ /* 0x000fe200078e00ff */
[----:B------:R-:W-:Y:S01]  /*04f0*/  LOP3.LUT R206, R206, 0x8, R237, 0xf8, !PT ;  /* 0x00000008cece7812 */ /* 0x000fe200078ef8ed */
[--C-:B------:R-:W-:Y:S01]  /*0500*/  IMAD R11, R11, 0x400, R2.reuse ;  /* 0x000004000b0b7824 */ /* 0x100fe200078e0202 */
[----:B------:R-:W-:Y:S01]  /*0510*/  R2P PR, R8, 0x6 ;  /* 0x0000000608007804 */ /* 0x000fe20000000000 */
[C---:B------:R-:W-:Y:S01]  /*0520*/  IMAD R9, R0.reuse, 0x1000, R2 ;  /* 0x0000100000097824 */ /* 0x040fe200078e0202 */
[----:B------:R-:W-:Y:S01]  /*0530*/  LOP3.LUT R205, R3, 0x18, R4, 0xf8, !PT ;  /* 0x0000001803cd7812 */ /* 0x000fe200078ef804 */
[----:B------:R-:W-:Y:S01]  /*0540*/  IMAD.SHL.U32 R2, R0, 0x8, RZ ;  /* 0x0000000800027824 */ /* 0x000fe200078e00ff */
[----:B------:R-:W-:Y:S01]  /*0550*/  LOP3.LUT R206, R6, R206, R5, 0xf6, !PT ;  /* 0x000000ce06ce7212 */ /* 0x000fe200078ef605 */
[----:B------:R-:W-:Y:S01]  /*0560*/  IMAD.SHL.U32 R0, R8, 0x40, RZ ;  /* 0x0000004008007824 */ /* 0x000fe200078e00ff */
[----:B------:R-:W-:Y:S01]  /*0570*/  LOP3.LUT P4, RZ, R230, 0x2, RZ, 0xc0, !PT ;  /* 0x00000002e6ff7812 */ /* 0x000fe2000788c0ff */
[----:B------:R-:W-:Y:S01]  /*0580*/  IMAD.SHL.U32 R4, R7, 0x10, RZ ;  /* 0x0000001007047824 */ /* 0x000fe200078e00ff */
[----:B------:R-:W-:Y:S01]  /*0590*/  LOP3.LUT R2, R2, 0x8, RZ, 0xc0, !PT ;  /* 0x0000000802027812 */ /* 0x000fe200078ec0ff */
[----:B------:R-:W-:Y:S01]  /*05a0*/  IMAD.SHL.U32 R5, R247, 0x20, RZ ;  /* 0x00000020f7057824 */ /* 0x000fe200078e00ff */
[----:B------:R-:W-:Y:S01]  /*05b0*/  LOP3.LUT R0, R0, 0x1c0, RZ, 0xc0, !PT ;  /* 0x000001c000007812 */ /* 0x000fe200078ec0ff */
[----:B------:R-:W-:Y:S01]  /*05c0*/  IMAD.SHL.U32 R6, R7, 0x8, RZ ;  /* 0x0000000807067824 */ /* 0x000fe200078e00ff */
[----:B------:R-:W-:Y:S01]  /*05d0*/  LOP3.LUT R10, R2, 0x10, R4, 0xf8, !PT ;  /* 0x00000010020a7812 */ /* 0x000fe200078ef804 */
[----:B------:R1:W-:Y:S01]  /*05e0*/  STL [R1+0x10], R16 ;  /* 0x0000101001007387 */ /* 0x0003e20000100800 */
[----:B------:R-:W-:Y:S01]  /*05f0*/  LOP3.LUT R4, R0, 0x20, R5, 0xf8, !PT ;  /* 0x0000002000047812 */ /* 0x000fe200078ef805 */
[----:B------:R-:W-:Y:S01]  /*0600*/  IMAD.SHL.U32 R5, R16, 0x40, RZ ;  /* 0x0000004010057824 */ /* 0x000fe200078e00ff */
[----:B------:R-:W-:-:S02]  /*0610*/  SHF.R.U32.HI R3, RZ, 0x3, R0 ;  /* 0x00000003ff037819 */ /* 0x000fc40000011600 */
[C---:B------:R-:W-:Y:S01]  /*0620*/  LOP3.LUT P3, RZ, R230.reuse, 0x4, RZ, 0xc0, !PT ;  /* 0x00000004e6ff7812 */ /* 0x040fe2000786c0ff */
[----:B------:R-:W-:Y:S01]  /*0630*/  IMAD.SHL.U32 R230, R230, 0x8, RZ ;  /* 0x00000008e6e67824 */ /* 0x000fe200078e00ff */
[----:B------:R-:W-:Y:S02]  /*0640*/  LOP3.LUT R5, R5, 0x1c0, RZ, 0xc0, !PT ;  /* 0x000001c005057812 */ /* 0x000fe400078ec0ff */
[----:B------:R-:W-:Y:S01]  /*0650*/  LOP3.LUT R8, R3, R0, R2, 0x1e, !PT ;  /* 0x0000000003087212 */ /* 0x000fe200078e1e02 */
[----:B------:R-:W-:Y:S01]  /*0660*/  IMAD.SHL.U32 R0, R12, 0x40, RZ ;  /* 0x000000400c007824 */ /* 0x000fe200078e00ff */
[----:B------:R-:W-:Y:S01]  /*0670*/  LOP3.LUT R3, R4, R3, RZ, 0x3c, !PT ;  /* 0x0000000304037212 */ /* 0x000fe200078e3cff */
[----:B------:R-:W-:Y:S01]  /*0680*/  IMAD R2, R15, 0x400, R9 ;  /* 0x000004000f027824 */ /* 0x000fe200078e0209 */
[----:B------:R-:W-:Y:S01]  /*0690*/  LOP3.LUT R4, R5, 0x8, R6, 0xf8, !PT ;  /* 0x0000000805047812 */ /* 0x000fe200078ef806 */
[----:B------:R-:W-:Y:S01]  /*06a0*/  IMAD.IADD R8, R11, 0x1, R8 ;  /* 0x000000010b087824 */ /* 0x000fe200078e0208 */
[----:B------:R-:W-:Y:S01]  /*06b0*/  SHF.R.U32.HI R6, RZ, 0x3, R5 ;  /* 0x00000003ff067819 */ /* 0x000fe20000011605 */
[----:B------:R-:W-:Y:S01]  /*06c0*/  IMAD.IADD R232, R3, 0x1, R2 ;  /* 0x0000000103e87824 */ /* 0x000fe200078e0202 */
[----:B------:R-:W-:-:S02]  /*06d0*/  LOP3.LUT R0, R0, 0xfffffe00, RZ, 0xc0, !PT ;  /* 0xfffffe0000007812 */ /* 0x000fc400078ec0ff */
[----:B------:R-:W-:Y:S02]  /*06e0*/  LOP3.LUT R2, R4, R6, RZ, 0x3c, !PT ;  /* 0x0000000604027212 */ /* 0x000fe400078e3cff */
[C-C-:B------:R-:W-:Y:S01]  /*06f0*/  LOP3.LUT R4, R6.reuse, R10, R5.reuse, 0x1e, !PT ;  /* 0x0000000a06047212 */ /* 0x140fe200078e1e05 */
[----:B------:R-:W-:Y:S01]  /*0700*/  IMAD R3, R15, 0x400, R0 ;  /* 0x000004000f037824 */ /* 0x000fe200078e0200 */
[----:B------:R-:W-:Y:S02]  /*0710*/  LOP3.LUT R205, R6, R205, R5, 0x1e, !PT ;  /* 0x000000cd06cd7212 */ /* 0x000fe400078e1e05 */
[-C--:B------:R-:W-:Y:S01]  /*0720*/  LOP3.LUT R216, R4, R0.reuse, RZ, 0xfc, !PT ;  /* 0x0000000004d87212 */ /* 0x080fe200078efcff */
[----:B------:R-:W-:Y:S01]  /*0730*/  IMAD.IADD R214, R3, 0x1, R2 ;  /* 0x0000000103d67824 */ /* 0x000fe200078e0202 */
[----:B------:R-:W-:Y:S01]  /*0740*/  LOP3.LUT R205, R205, R0, RZ, 0xfc, !PT ;  /* 0x00000000cdcd7212 */ /* 0x000fe200078efcff */
[----:B------:R-:W-:Y:S01]  /*0750*/  IMAD.U32 R0, RZ, RZ, UR5 ;  /* 0x00000005ff007e24 */ /* 0x000fe2000f8e00ff */
[----:B------:R-:W-:Y:S01]  /*0760*/  USHF.R.S32.HI UR5, URZ, 0x1f, UR49 ;  /* 0x0000001f3f057899 */ /* 0x000fe20008011431 */
[----:B------:R-:W-:Y:S01]  /*0770*/  IMAD.U32 R3, RZ, RZ, UR6 ;  /* 0x00000006ff037e24 */ /* 0x000fe2000f8e00ff */
[----:B------:R-:W-:Y:S01]  /*0780*/  USHF.R.S32.HI UR6, URZ, 0x1f, UR56 ;  /* 0x0000001f3f067899 */ /* 0x000fe20008011438 */
[----:B------:R-:W-:Y:S01]  /*0790*/  IMAD.MOV.U32 R2, RZ, RZ, 0x20 ;  /* 0x00000020ff027424 */ /* 0x000fe200078e00ff */
[----:B------:R-:W-:Y:S01]  /*07a0*/  LEA R232, R232, UR4, 0x1 ;  /* 0x00000004e8e87c11 */ /* 0x000fe2000f8e08ff */
[----:B------:R-:W-:Y:S01]  /*07b0*/  IMAD.MOV.U32 R0, RZ, RZ, 0x40 ;  /* 0x00000040ff007424 */ /* 0x000fe200078e00ff */
[----:B------:R-:W-:Y:S01]  /*07c0*/  LEA R210, R210, UR4, 0x1 ;  /* 0x00000004d2d27c11 */ /* 0x000fe2000f8e08ff */
[----:B------:R-:W-:Y:S01]  /*07d0*/  IMAD.U32 R3, RZ, RZ, UR5 ;  /* 0x00000005ff037e24 */ /* 0x000fe2000f8e00ff */
[----:B------:R-:W-:Y:S01]  /*07e0*/  UIADD3 UR5, UR4, 0xc000, URZ ;  /* 0x0000c00004057890 */ /* 0x000fe2000fffe03f */
[C---:B------:R-:W-:Y:S01]  /*07f0*/  SEL R211, R2.reuse, 0xffffffe0, !P4 ;  /* 0xffffffe002d37807 */ /* 0x040fe20006000000 */
[----:B------:R-:W-:Y:S01]  /*0800*/  IMAD.U32 R3, RZ, RZ, UR6 ;  /* 0x00000006ff037e24 */ /* 0x000fe2000f8e00ff */
[----:B------:R-:W-:-:S02]  /*0810*/  SEL R2, R2, 0xffffffe0, !P1 ;  /* 0xffffffe002027807 */ /* 0x000fc40004800000 */
[----:B------:R-:W-:Y:S01]  /*0820*/  SEL R212, R0, 0xffffffc0, !P3 ;  /* 0xffffffc000d47807 */ /* 0x000fe20005800000 */
[----:B------:R-:W-:Y:S01]  /*0830*/  IMAD.IADD R211, R211, 0x1, R210 ;  /* 0x00000001d3d37824 */ /* 0x000fe200078e02d2 */
[----:B------:R-:W-:Y:S01]  /*0840*/  LEA R251, R8, UR5, 0x1 ;  /* 0x0000000508fb7c11 */ /* 0x000fe2000f8e08ff */
[----:B------:R-:W-:Y:S01]  /*0850*/  IMAD.IADD R233, R232, 0x1, R2 ;  /* 0x00000001e8e97824 */ /* 0x000fe200078e0202 */
[----:B------:R-:W-:Y:S01]  /*0860*/  SEL R0, R0, 0xffffffc0, !P2 ;  /* 0xffffffc000007807 */ /* 0x000fe20005000000 */
[----:B------:R-:W-:Y:S01]  /*0870*/  IMAD.IADD R213, R212, 0x1, R210 ;  /* 0x00000001d4d57824 */ /* 0x000fe200078e02d2 */
[----:B------:R-:W-:Y:S01]  /*0880*/  SEL R234, R234, 0x10, !P0 ;  /* 0x00000010eaea7807 */ /* 0x000fe20004000000 */
[C---:B------:R-:W-:Y:S01]  /*0890*/  VIADD R3, R251.reuse, 0x420 ;  /* 0x00000420fb037836 */ /* 0x040fe20000000000 */
[----:B------:R-:W-:Y:S01]  /*08a0*/  SHF.R.S32.HI R242, RZ, 0x2, R242 ;  /* 0x00000002fff27819 */ /* 0x000fe200000114f2 */
[----:B------:R-:W-:Y:S01]  /*08b0*/  IMAD.IADD R4, R2, 0x1, R251 ;  /* 0x0000000102047824 */ /* 0x000fe200078e02fb */
[----:B------:R-:W-:Y:S01]  /*08c0*/  SHF.R.S32.HI R237, RZ, 0x3, R237 ;  /* 0x00000003ffed7819 */ /* 0x000fe200000114ed */
[C---:B------:R-:W-:Y:S01]  /*08d0*/  @P1 VIADD R3, R251.reuse, 0x3e0 ;  /* 0x000003e0fb031836 */ /* 0x040fe20000000000 */
[----:B------:R-:W-:Y:S01]  /*08e0*/  LEA R206, R206, UR4, 0x1 ;  /* 0x00000004cece7c11 */ /* 0x000fe2000f8e08ff */
[--C-:B------:R-:W-:Y:S01]  /*08f0*/  IMAD.IADD R252, R251, 0x1, R0.reuse ;  /* 0x00000001fbfc7824 */ /* 0x100fe200078e0200 */
[----:B------:R1:W-:Y:S01]  /*0900*/  STL [R1+0x4], R4 ;  /* 0x0000040401007387 */ /* 0x0003e20000100800 */
[----:B------:R-:W-:Y:S01]  /*0910*/  IMAD.IADD R2, R4, 0x1, R0 ;  /* 0x0000000104027824 */ /* 0x000fe200078e0200 */
[----:B------:R-:W-:Y:S01]  /*0920*/  LEA R205, R205, UR5, 0x1 ;  /* 0x00000005cdcd7c11 */ /* 0x000fe2000f8e08ff */
[----:B------:R-:W-:Y:S01]  /*0930*/  IMAD.IADD R0, R0, 0x1, R3 ;  /* 0x0000000100007824 */ /* 0x000fe200078e0203 */
[----:B------:R1:W-:Y:S01]  /*0940*/  STL [R1+0x14], R3 ;  /* 0x0000140301007387 */ /* 0x0003e20000100800 */
[----:B------:R-:W-:-:S02]  /*0950*/  IMAD.IADD R235, R232, 0x1, R234 ;  /* 0x00000001e8eb7824 */ /* 0x000fc400078e02ea */
[----:B------:R-:W-:Y:S01]  /*0960*/  IMAD R242, R15, 0x10, R242 ;  /* 0x000000100ff27824 */ /* 0x000fe200078e02f2 */
[----:B------:R1:W-:Y:S01]  /*0970*/  STL [R1+0x8], R2 ;  /* 0x0000080201007387 */ /* 0x0003e20000100800 */
[----:B------:R-:W-:Y:S02]  /*0980*/  IMAD.IADD R212, R212, 0x1, R211 ;  /* 0x00000001d4d47824 */ /* 0x000fe400078e02d3 */
[----:B------:R-:W-:Y:S01]  /*0990*/  IMAD.IADD R234, R234, 0x1, R233 ;  /* 0x00000001eaea7824 */ /* 0x000fe200078e02e9 */
[----:B------:R1:W-:Y:S06]  /*09a0*/  STL [R1+0xc], R0 ;  /* 0x00000c0001007387 */ /* 0x0003ec0000100800 */
.L_x_713:
        /* <DEDUP_REMOVED lines=18> */
[----:B---34-:R-:W-:Y:S01]  /*0ad0*/  IMAD.U32 R4, RZ, RZ, UR10 ;  /* 0x0000000aff047e24 */ /* 0x018fe2000f8e00ff */
        /* <DEDUP_REMOVED lines=26> */
[----:B------:R-:W-:Y:S01]  /*0c80*/  UMOV UR5, 0xffffffff ;  /* 0xffffffff00057882 */ /* 0x000fe20000000000 */
[----:B------:R-:W-:Y:S02]  /*0c90*/  UMOV UR36, 0xffffffff ;  /* 0xffffffff00247882 */ /* 0x000fe40000000000 */
[----:B------:R-:W-:Y:S02]  /*0ca0*/  @!UP3 UISETP.NE.AND.EX UP0, UPT, UR9, URZ, UPT, UP0 ;  /* 0x0000003f0900b28c */ /* 0x000fe4000bf05300 */
[----:B------:R-:W-:Y:S01]  /*0cb0*/  USHF.L.U32 UR29, UR19, 0x7, URZ ;  /* 0x00000007131d7899 */ /* 0x000fe2000800063f */
[----:B--2---:R-:W-:Y:S02]  /*0cc0*/  @P1 R2UR UR28, R7 ;  /* 0x00000000071c12ca */ /* 0x004fe400000e0000 */
[----:B---3--:R-:W-:-:S02]  /*0cd0*/  @P0 R2UR UR16, R5 ;  /* 0x00000000051002ca */ /* 0x008fc400000e0000 */
[----:B------:R-:W-:Y:S01]  /*0ce0*/  ISETP.NE.U32.AND P0, PT, RZ, UR6, PT ;  /* 0x00000006ff007c0c */ /* 0x000fe2000bf05070 */
[----:B------:R-:W-:-:S03]  /*0cf0*/  @!UP3 ULDC UR6, c[0x0][0x2cc] ;  /* 0x0000b3000006bab9 */ /* 0x000fc60000000800 */
[----:B------:R-:W-:Y:S01]  /*0d00*/  ISETP.NE.AND.EX P0, PT, RZ, UR7, PT, P0 ;  /* 0x00000007ff007c0c */ /* 0x000fe2000bf05300 */
[----:B------:R-:W-:-:S03]  /*0d10*/  @!UP3 USEL UR7, UR6, URZ, UP0 ;  /* 0x0000003f0607b287 */ /* 0x000fc60008000000 */
[----:B------:R-:W-:-:S03]  /*0d20*/  ULDC UR6, c[0x0][0x2c8] ;  /* 0x0000b20000067ab9 */ /* 0x000fc60000000800 */
        /* <DEDUP_REMOVED lines=11> */
.L_x_643:
        /* <DEDUP_REMOVED lines=80> */
[----:B------:R-:W-:Y:S02]  /*12e0*/  ULDC.U8 UR14, c[0x0][0x480] ;  /* 0x00012000000e7ab9 */ /* 0x000fe40000000000 */
[----:B------:R-:W-:Y:S01]  /*12f0*/  ULDC UR34, c[0x0][0x2c4] ;  /* 0x0000b10000227ab9 */ /* 0x000fe20000000800 */
[----:B------:R-:W-:Y:S02]  /*1300*/  UIADD3.X UR17, UR32, UR35, URZ, UP2, !UPT ;  /* 0x0000002320117290 */ /* 0x000fe400097fe43f */
[----:B------:R-:W-:Y:S02]  /*1310*/  UIMAD UR9, UR9, UR11, URZ ;  /* 0x0000000b090972a4 */ /* 0x000fe4000f8e023f */
[----:B------:R-:W-:-:S02]  /*1320*/  @UP0 UIADD3 UR31, UR28, UR36, URZ ;  /* 0x000000241c1f0290 */ /* 0x000fc4000fffe03f */
[----:B------:R-:W-:Y:S02]  /*1330*/  UIMAD UR18, UR8, UR17, UR9 ;  /* 0x00000011081272a4 */ /* 0x000fe4000f8e0209 */
[----:B------:R-:W-:Y:S01]  /*1340*/  @!P1 IMAD.IADD R2, R2, 0x1, -R5 ;  /* 0x0000000102029824 */ /* 0x000fe200078e0a05 */
[----:B------:R-:W-:Y:S01]  /*1350*/  @!P1 IADD3 R0, R0, 0x1, RZ ;  /* 0x0000000100009810 */ /* 0x000fe20007ffe0ff */
[----:B------:R-:W-:Y:S01]  /*1360*/  UISETP.NE.AND UP4, UPT, UR14, URZ, UPT ;  /* 0x0000003f0e00728c */ /* 0x000fe2000bf85270 */
[----:B------:R-:W-:Y:S01]  /*1370*/  PLOP3.LUT P1, PT, PT, PT, UP0, 0x80, 0x0 ;  /* 0x000000000000781c */ /* 0x000fe20003f2f008 */
[----:B------:R-:W-:Y:S01]  /*1380*/  @UP3 UIMAD UR17, UR49, UR34, URZ ;  /* 0x00000022311132a4 */ /* 0x000fe2000f8e023f */
[----:B------:R-:W-:Y:S01]  /*1390*/  ISETP.GE.U32.AND P0, PT, R2, R5, PT ;  /* 0x000000050200720c */ /* 0x000fe20003f06070 */
[----:B------:R-:W-:Y:S01]  /*13a0*/  @UP0 ULDC.64 UR14, c[0x0][0x250] ;  /* 0x00009400000e0ab9 */ /* 0x000fe20000000a00 */
[----:B------:R-:W-:Y:S01]  /*13b0*/  LOP3.LUT R2, R6, UR56, RZ, 0x3c, !PT ;  /* 0x0000003806027c12 */ /* 0x000fe2000f8e3cff */
[----:B------:R-:W-:-:S02]  /*13c0*/  @!UP1 UIADD3 UR50, UR39, UR40, URZ ;  /* 0x0000002827329290 */ /* 0x000fc4000fffe03f */
[----:B------:R-:W-:Y:S01]  /*13d0*/  @UP0 UIMAD.WIDE.U32 UR20, UR31, UR14, URZ ;  /* 0x0000000e1f1402a5 */ /* 0x000fe2000f8e003f */
[----:B------:R-:W-:Y:S01]  /*13e0*/  ISETP.GE.AND P2, PT, R2, RZ, PT ;  /* 0x000000ff0200720c */ /* 0x000fe20003f46270 */
[----:B------:R-:W-:Y:S02]  /*13f0*/  UIMAD.WIDE.U32 UR40, UR8, UR11, URZ ;  /* 0x0000000b082872a5 */ /* 0x000fe4000f8e003f */
[----:B------:R-:W-:Y:S02]  /*1400*/  @UP3 USEL UR11, UR17, UR5, !UP1 ;  /* 0x00000005110b3287 */ /* 0x000fe4000c800000 */
[----:B------:R-:W-:Y:S02]  /*1410*/  @!UP3 UIMAD UR9, UR49, UR60, UR56 ;  /* 0x0000003c3109b2a4 */ /* 0x000fe4000f8e0238 */
[----:B------:R-:W-:Y:S01]  /*1420*/  @P0 VIADD R0, R0, 0x1 ;  /* 0x0000000100000836 */ /* 0x000fe20000000000 */
[----:B------:R-:W-:Y:S01]  /*1430*/  UIMAD UR48, UR56, UR61, URZ ;  /* 0x0000003d383072a4 */ /* 0x000fe2000f8e023f */
[----:B------:R-:W-:Y:S01]  /*1440*/  PLOP3.LUT P0, PT, PT, PT, UP3, 0x80, 0x0 ;  /* 0x000000000000781c */ /* 0x000fe20003f0f038 */
[----:B------:R-:W-:Y:S01]  /*1450*/  @UP0 UIMAD UR31, UR31, UR15, URZ ;  /* 0x0000000f1f1f02a4 */ /* 0x000fe2000f8e023f */
[----:B------:R-:W-:Y:S01]  /*1460*/  IMAD.MOV.U32 R13, RZ, RZ, R0 ;  /* 0x000000ffff0d7224 */ /* 0x000fe200078e0000 */
[----:B------:R-:W-:Y:S01]  /*1470*/  @UP3 ULDC UR8, c[0x0][0x2e4] ;  /* 0x0000b90000083ab9 */ /* 0x000fe20000000800 */
[----:B------:R-:W-:-:S02]  /*1480*/  USHF.R.S32.HI UR44, URZ, 0x6, UR25 ;  /* 0x000000063f2c7899 */ /* 0x000fc40008011419 */
[----:B------:R-:W-:Y:S01]  /*1490*/  @UP3 UIMAD UR25, UR56, UR8, UR11 ;  /* 0x00000008381932a4 */ /* 0x000fe2000f8e020b */
[----:B------:R-:W-:Y:S01]  /*14a0*/  @!P2 IADD3 R13, -R13, RZ, RZ ;  /* 0x000000ff0d0da210 */ /* 0x000fe20007ffe1ff */
[----:B------:R-:W-:Y:S01]  /*14b0*/  USEL UR51, UR47, URZ, UP4 ;  /* 0x0000003f2f337287 */ /* 0x000fe2000a000000 */
[----:B------:R-:W-:Y:S01]  /*14c0*/  @!P3 LOP3.LUT R13, RZ, R6, RZ, 0x33, !PT ;  /* 0x00000006ff0db212 */ /* 0x000fe200078e33ff */
[----:B------:R-:W-:Y:S02]  /*14d0*/  @!UP3 UIMAD UR25, UR9, UR34, URZ ;  /* 0x000000220919b2a4 */ /* 0x000fe4000f8e023f */
[----:B------:R-:W-:Y:S02]  /*14e0*/  UIADD3 UR47, UR41, UR18, URZ ;  /* 0x00000012292f7290 */ /* 0x000fe4000fffe03f */
[----:B------:R-:W-:Y:S02]  /*14f0*/  USHF.R.S32.HI UR37, URZ, 0x1f, UR29 ;  /* 0x0000001f3f257899 */ /* 0x000fe4000801141d */
[----:B------:R-:W-:-:S02]  /*1500*/  USEL UR53, UR30, URZ, UP4 ;  /* 0x0000003f1e357287 */ /* 0x000fc4000a000000 */
[----:B------:R-:W-:Y:S02]  /*1510*/  USHF.R.S32.HI UR52, URZ, 0x1f, UR48 ;  /* 0x0000001f3f347899 */ /* 0x000fe40008011430 */
[----:B------:R-:W-:Y:S02]  /*1520*/  @UP0 UIADD3 UR35, UR21, UR31, URZ ;  /* 0x0000001f15230290 */ /* 0x000fe4000fffe03f */
        /* <DEDUP_REMOVED lines=16> */
.L_x_645:
        /* <DEDUP_REMOVED lines=13> */
.L_x_646:
        /* <DEDUP_REMOVED lines=11> */
.L_x_647:
[----:B------:R-:W-:-:S04]  /*17b0*/  UIMAD UR5, UR49, UR60, UR56 ;  /* 0x0000003c310572a4 */ /* 0x000fc8000f8e0238 */
[----:B------:R-:W-:-:S12]  /*17c0*/  UIMAD UR5, UR5, UR58, URZ ;  /* 0x0000003a050572a4 */ /* 0x000fd8000f8e023f */
.L_x_648:
[----:B------:R-:W1:Y:S01]  /*17d0*/  S2R R15, SR_TID.X ;  /* 0x00000000000f7919 */ /* 0x000e620000002100 */
[----:B------:R-:W2:Y:S01]  /*17e0*/  LDC.64 R8, c[0x0][0x420] ;  /* 0x00010800ff087b82 */ /* 0x000ea20000000a00 */
[----:B------:R-:W-:Y:S01]  /*17f0*/  SHF.R.S32.HI R22, RZ, 0x1f, R237 ;  /* 0x0000001fff167819 */ /* 0x000fe200000114ed */
[----:B------:R-:W-:Y:S01]  /*1800*/  UIADD3 UR33, UR10, UR5, URZ ;  /* 0x000000050a217290 */ /* 0x000fe2000fffe03f */
[----:B------:R-:W-:Y:S01]  /*1810*/  IADD3 R4, P2, R237, UR10, RZ ;  /* 0x0000000aed047c10 */ /* 0x000fe2000ff5e0ff */
[----:B------:R-:W-:Y:S01]  /*1820*/  UIADD3 UR5, -UR16, UR24, UR29 ;  /* 0x0000001810057290 */ /* 0x000fe2000fffe11d */
[--C-:B------:R-:W-:Y:S01]  /*1830*/  SHF.R.S32.HI R231, RZ, 0x1f, R230.reuse ;  /* 0x0000001fffe77819 */ /* 0x100fe200000114e6 */
[----:B------:R-:W-:Y:S01]  /*1840*/  UIMAD UR9, UR61, UR60, URZ ;  /* 0x0000003c3d0972a4 */ /* 0x000fe2000f8e023f */
[----:B------:R-:W-:Y:S01]  /*1850*/  IADD3.X R0, R22, UR32, RZ, P2, !PT ;  /* 0x0000002016007c10 */ /* 0x000fe200097fe4ff */
[----:B------:R-:W-:Y:S01]  /*1860*/  ULDC UR11, c[0x0][0x398] ;  /* 0x0000e600000b7ab9 */ /* 0x000fe20000000800 */
[----:B------:R-:W-:Y:S01]  /*1870*/  IADD3 R2, P0, R230, UR8, RZ ;  /* 0x00000008e6027c10 */ /* 0x000fe2000ff1e0ff */
[----:B------:R-:W-:Y:S01]  /*1880*/  USHF.R.S32.HI UR31, URZ, 0x1f, UR56 ;  /* 0x0000001f3f1f7899 */ /* 0x000fe20008011438 */
[----:B------:R-:W-:Y:S01]  /*1890*/  BSSY B1, `(.L_x_644) ;  /* 0x0000a83000017945 */ /* 0x000fe20003800000 */
[----:B------:R-:W-:Y:S01]  /*18a0*/  UIADD3 UR5, UR5, -UR11, URZ ;  /* 0x8000000b05057290 */ /* 0x000fe2000fffe03f */
[----:B------:R-:W-:Y:S01]  /*18b0*/  IADD3.X R3, R231, UR50, RZ, P0, !PT ;  /* 0x00000032e7037c10 */ /* 0x000fe200087fe4ff */
[----:B------:R-:W-:Y:S01]  /*18c0*/  IMAD R5, R0, UR26, RZ ;  /* 0x0000001a00057c24 */ /* 0x000fe2000f8e02ff */
[----:B------:R-:W-:Y:S01]  /*18d0*/  ULDC.64 UR22, c[0x0][0x258] ;  /* 0x0000960000167ab9 */ /* 0x000fe20000000a00 */
[----:B------:R-:W-:Y:S01]  /*18e0*/  ULDC.64 UR20, c[0x0][0x428] ;  /* 0x00010a0000147ab9 */ /* 0x000fe20000000a00 */
[----:B------:R-:W-:Y:S01]  /*18f0*/  UIADD3 UR41, UR10, UR25, URZ ;  /* 0x000000190a297290 */ /* 0x000fe2000fffe03f */
[C---:B------:R-:W-:Y:S01]  /*1900*/  IMAD R7, R4.reuse, UR27, R5 ;  /* 0x0000001b04077c24 */ /* 0x040fe2000f8e0205 */
[----:B------:R-:W-:Y:S01]  /*1910*/  USHF.L.U32 UR8, UR9, 0x6, URZ ;  /* 0x0000000609087899 */ /* 0x000fe2000800063f */
[----:B------:R-:W-:Y:S01]  /*1920*/  IMAD.WIDE.U32 R4, R4, UR26, R230 ;  /* 0x0000001a04047c25 */ /* 0x000fe2000f8e00e6 */
[----:B------:R-:W-:-:S02]  /*1930*/  UIMAD UR30, UR31, UR22, URZ ;  /* 0x000000161f1e72a4 */ /* 0x000fc4000f8e023f */
[----:B------:R-:W-:Y:S01]  /*1940*/  UIMAD UR25, UR31, UR20, URZ ;  /* 0x000000141f1972a4 */ /* 0x000fe2000f8e023f */
[C---:B--2---:R-:W-:Y:S01]  /*1950*/  IMAD R0, R8.reuse, UR32, RZ ;  /* 0x0000002008007c24 */ /* 0x044fe2000f8e02ff */
[----:B------:R-:W-:Y:S01]  /*1960*/  USHF.R.S32.HI UR31, URZ, 0x1f, UR5 ;  /* 0x0000001f3f1f7899 */ /* 0x000fe20008011405 */
[----:B------:R-:W-:Y:S01]  /*1970*/  IMAD.WIDE.U32 R2, R8, UR10, R2 ;  /* 0x0000000a08027c25 */ /* 0x000fe2000f8e0002 */
[----:B------:R-:W-:Y:S01]  /*1980*/  USHF.R.S32.HI UR11, URZ, 0x1f, UR8 ;  /* 0x0000001f3f0b7899 */ /* 0x000fe20008011408 */
[----:B------:R-:W-:Y:S01]  /*1990*/  IADD3 R4, P0, R4, UR55, RZ ;  /* 0x0000003704047c10 */ /* 0x000fe2000ff1e0ff */
[----:B------:R-:W-:Y:S01]  /*19a0*/  UIMAD UR21, UR56, UR21, UR25 ;  /* 0x00000015381572a4 */ /* 0x000fe2000f8e0219 */
[----:B------:R-:W-:Y:S01]  /*19b0*/  IMAD R0, R9, UR10, R0 ;  /* 0x0000000a09007c24 */ /* 0x000fe2000f8e0200 */
[----:B-1----:R-:W-:Y:S01]  /*19c0*/  SHF.R.S32.HI R6, RZ, 0x1f, R15 ;  /* 0x0000001fff067819 */ /* 0x002fe2000001140f */
[----:B------:R-:W-:Y:S01]  /*19d0*/  UIADD3 UR10, UP2, UP1, UR40, UR8, UR48 ;  /* 0x00000008280a7290 */ /* 0x000fe2000f95e030 */
[----:B------:R-:W-:Y:S01]  /*19e0*/  IADD3.X R5, R5, UR46, R7, P0, !PT ;  /* 0x0000002e05057c10 */ /* 0x000fe200087fe407 */
[----:B------:R-:W-:Y:S01]  /*19f0*/  ULEA.HI UR25, UR31, UR5, URZ, 0x6 ;  /* 0x000000051f197291 */ /* 0x000fe2000f8f303f */
[----:B------:R-:W-:Y:S01]  /*1a00*/  LEA.HI R6, R6, R15, RZ, 0x5 ;  /* 0x0000000f06067211 */ /* 0x000fe200078f28ff */
[----:B------:R-:W-:Y:S01]  /*1a10*/  IMAD.IADD R3, R3, 0x1, R0 ;  /* 0x0000000103037824 */ /* 0x000fe200078e0200 */
[----:B------:R-:W-:Y:S01]  /*1a20*/  UIADD3.X UR8, UR47, UR11, UR52, UP2, UP1 ;  /* 0x0000000b2f087290 */ /* 0x000fe200097e2434 */
[----:B------:R-:W-:Y:S01]  /*1a30*/  IMAD.U32 R7, RZ, RZ, UR22 ;  /* 0x00000016ff077e24 */ /* 0x000fe2000f8e00ff */
[----:B------:R-:W-:Y:S01]  /*1a40*/  LOP3.LUT R10, R6, 0xffffffe0, RZ, 0xc0, !PT ;  /* 0xffffffe0060a7812 */ /* 0x000fe200078ec0ff */
[----:B------:R-:W-:Y:S01]  /*1a50*/  UIADD3 UR10, UP2, UP1, UR53, UR10, UR54 ;  /* 0x0000000a350a7290 */ /* 0x000fe2000f95e036 */
[----:B------:R-:W-:Y:S01]  /*1a60*/  SHF.R.S32.HI R0, RZ, 0x5, R6 ;  /* 0x00000005ff007819 */ /* 0x000fe20000011406 */
[----:B------:R-:W-:Y:S01]  /*1a70*/  USHF.R.S32.HI UR25, URZ, 0x6, UR25 ;  /* 0x000000063f197899 */ /* 0x000fe20008011419 */
[----:B------:R-:W-:Y:S01]  /*1a80*/  IMAD.U32 R6, RZ, RZ, UR20 ;  /* 0x00000014ff067e24 */ /* 0x000fe2000f8e00ff */
[----:B------:R-:W-:Y:S01]  /*1a90*/  UIADD3.X UR8, UR51, UR8, UR45, UP2, UP1 ;  /* 0x0000000833087290 */ /* 0x000fe200097e242d */
[----:B------:R-:W-:Y:S01]  /*1aa0*/  IMAD.IADD R15, R15, 0x1, -R10 ;  /* 0x000000010f0f7824 */ /* 0x000fe200078e0a0a */
[----:B------:R-:W-:Y:S01]  /*1ab0*/  UISETP.LT.AND UP1, UPT, URZ, UR25, UPT ;  /* 0x000000193f00728c */ /* 0x000fe2000bf21270 */
[----:B------:R-:W-:Y:S01]  /*1ac0*/  IMAD.WIDE.U32 R2, R6, UR56, R2 ;  /* 0x0000003806027c25 */ /* 0x000fe2000f8e0002 */
[----:B------:R-:W-:Y:S01]  /*1ad0*/  ULDC.64 UR38, c[0x0][0x400] ;  /* 0x0001000000267ab9 */ /* 0x000fe20000000a00 */
[----:B------:R-:W-:-:S02]  /*1ae0*/  UIMAD UR23, UR56, UR23, UR30 ;  /* 0x00000017381772a4 */ /* 0x000fc4000f8e021e */
[----:B------:R-:W-:Y:S01]  /*1af0*/  IMAD R0, R0, UR9, R15 ;  /* 0x0000000900007c24 */ /* 0x000fe2000f8e020f */
[----:B------:R-:W-:Y:S01]  /*1b00*/  USEL UR25, URZ, UR25, !UP1 ;  /* 0x000000193f197287 */ /* 0x000fe2000c800000 */
[----:B------:R-:W-:Y:S01]  /*1b10*/  VIADD R3, R3, UR21 ;  /* 0x0000001503037c36 */ /* 0x000fe20008000000 */
[----:B------:R-:W-:Y:S01]  /*1b20*/  ULDC.64 UR20, c[0x0][0x478] ;  /* 0x00011e0000147ab9 */ /* 0x000fe20000000a00 */
[----:B------:R-:W-:Y:S01]  /*1b30*/  IMAD.WIDE.U32 R4, R7, UR56, R4 ;  /* 0x0000003807047c25 */ /* 0x000fe2000f8e0004 */
[C---:B------:R-:W-:Y:S01]  /*1b40*/  IADD3 R6, P0, R0.reuse, UR10, RZ ;  /* 0x0000000a00067c10 */ /* 0x040fe2000ff1e0ff */
[----:B------:R-:W-:Y:S02]  /*1b50*/  UISETP.GT.AND UP1, UPT, UR44, UR25, UPT ;  /* 0x000000192c00728c */ /* 0x000fe4000bf24270 */
[----:B------:R-:W-:Y:S01]  /*1b60*/  UIMAD.WIDE UR32, UR33, 0x4, UR20 ;  /* 0x00000004212078a5 */ /* 0x000fe2000f8e0214 */
[----:B------:R-:W-:Y:S01]  /*1b70*/  LEA.HI.X.SX32 R0, R0, UR8, 0x1, P0 ;  /* 0x0000000800007c11 */ /* 0x000fe200080f0eff */
[-C--:B------:R-:W-:Y:S01]  /*1b80*/  IMAD.WIDE.U32 R2, R237, R8.reuse, R2 ;  /* 0x00000008ed027225 */ /* 0x080fe200078e0002 */
[C---:B------:R-:W-:Y:S01]  /*1b90*/  LEA R218, P0, R6.reuse, UR38, 0x2 ;  /* 0x0000002606da7c11 */ /* 0x040fe2000f8010ff */
[----:B------:R-:W-:Y:S01]  /*1ba0*/  ULDC.64 UR8, c[0x0][0x210] ;  /* 0x0000840000087ab9 */ /* 0x000fe20000000a00 */
[----:B------:R-:W-:Y:S01]  /*1bb0*/  ULDC.64 UR30, c[0x0][0x3e0] ;  /* 0x0000f800001e7ab9 */ /* 0x000fe20000000a00 */
[----:B------:R-:W-:Y:S01]  /*1bc0*/  ULDC.64 UR42, c[0x0][0x2b0] ;  /* 0x0000ac00002a7ab9 */ /* 0x000fe20000000a00 */
[----:B------:R-:W-:Y:S01]  /*1bd0*/  LEA.HI.X R219, R6, UR39, R0, 0x2, P0 ;  /* 0x0000002706db7c11 */ /* 0x000fe200080f1400 */
[----:B------:R-:W-:Y:S01]  /*1be0*/  IMAD R0, R22, R8, RZ ;  /* 0x0000000816007224 */ /* 0x000fe200078e02ff */
[----:B------:R-:W-:Y:S01]  /*1bf0*/  PLOP3.LUT P0, PT, PT, PT, UP1, 0x80, 0x0 ;  /* 0x000000000000781c */ /* 0x000fe20003f0f018 */
[----:B------:R-:W-:Y:S01]  /*1c00*/  VIADD R11, R5, UR23 ;  /* 0x00000017050b7c36 */ /* 0x000fe20008000000 */
[----:B------:R-:W-:Y:S01]  /*1c10*/  LEA R240, P3, R4, UR8, 0x1 ;  /* 0x0000000804f07c11 */ /* 0x000fe2000f8608ff */
[----:B------:R-:W-:Y:S01]  /*1c20*/  IMAD R0, R237, R9, R0 ;  /* 0x00000009ed007224 */ /* 0x000fe200078e0200 */
[----:B------:R-:W-:Y:S01]  /*1c30*/  LEA R238, P2, R2, UR30, 0x1 ;  /* 0x0000001e02ee7c11 */ /* 0x000fe2000f8408ff */
[----:B------:R-:W-:Y:S01]  /*1c40*/  UIADD3 UR11, UR44, -0x1, URZ ;  /* 0xffffffff2c0b7890 */ /* 0x000fe2000fffe03f */
[----:B------:R-:W-:Y:S01]  /*1c50*/  VIADD R12, R230, 0x40 ;  /* 0x00000040e60c7836 */ /* 0x000fe20000000000 */
[----:B------:R-:W-:Y:S01]  /*1c60*/  UIMAD.WIDE UR20, UR41, 0x4, UR42 ;  /* 0x00000004291478a5 */ /* 0x000fe2000f8e022a */
        /* <DEDUP_REMOVED lines=25> */
.L_x_650:
        /* <DEDUP_REMOVED lines=19> */
.L_x_651:
[----:B------:R-:W-:Y:S01]  /*1f30*/  UIMAD UR5, UR37, UR8, URZ ;  /* 0x00000008250572a4 */ /* 0x000fe2000f8e023f */
[----:B------:R-:W-:Y:S01]  /*1f40*/  IMAD.U32 R2, RZ, RZ, UR8 ;  /* 0x00000008ff027e24 */ /* 0x000fe2000f8e00ff */
[----:B------:R-:W-:Y:S01]  /*1f50*/  UIMAD UR16, UR19, -0x80, UR16 ;  /* 0xffffff80131078a4 */ /* 0x000fe2000f8e0210 */
[C---:B------:R-:W-:Y:S01]  /*1f60*/  VIADD R0, R237.reuse, 0x20 ;  /* 0x00000020ed007836 */ /* 0x040fe20000000000 */
[----:B------:R-:W-:Y:S01]  /*1f70*/  UIMAD UR5, UR29, UR9, UR5 ;  /* 0x000000091d0572a4 */ /* 0x000fe2000f8e0205 */
[----:B------:R-:W-:Y:S01]  /*1f80*/  IMAD.WIDE.U32 R2, R2, UR29, R230 ;  /* 0x0000001d02027c25 */ /* 0x000fe2000f8e00e6 */
[----:B------:R-:W-:Y:S01]  /*1f90*/  USHF.R.S32.HI UR20, URZ, 0x1f, UR56 ;  /* 0x0000001f3f147899 */ /* 0x000fe20008011438 */
[C---:B------:R-:W-:Y:S01]  /*1fa0*/  IADD3 R4, R237.reuse, 0x40, RZ ;  /* 0x00000040ed047810 */ /* 0x040fe20007ffe0ff */
        /* <DEDUP_REMOVED lines=30> */
.L_x_653:
[----:B------:R-:W-:Y:S05]  /*2190*/  BSYNC B0 ;  /* 0x0000000000007941 */ /* 0x000fea0003800000 */
.L_x_652:
        /* <DEDUP_REMOVED lines=18> */
.L_x_655:
[----:B------:R-:W-:Y:S05]  /*22c0*/  BSYNC B0 ;  /* 0x0000000000007941 */ /* 0x000fea0003800000 */
.L_x_654:
        /* <DEDUP_REMOVED lines=18> */
.L_x_657:
[----:B------:R-:W-:Y:S05]  /*23f0*/  BSYNC B0 ;  /* 0x0000000000007941 */ /* 0x000fea0003800000 */
.L_x_656:
        /* <DEDUP_REMOVED lines=18> */
.L_x_659:
[----:B------:R-:W-:Y:S05]  /*2520*/  BSYNC B0 ;  /* 0x0000000000007941 */ /* 0x000fea0003800000 */
.L_x_658:
        /* <DEDUP_REMOVED lines=30> */
.L_x_661:
[----:B------:R-:W-:Y:S05]  /*2710*/  BSYNC B0 ;  /* 0x0000000000007941 */ /* 0x000fea0003800000 */
.L_x_660:
        /* <DEDUP_REMOVED lines=18> */
.L_x_663:
[----:B------:R-:W-:Y:S05]  /*2840*/  BSYNC B0 ;  /* 0x0000000000007941 */ /* 0x000fea0003800000 */
.L_x_662:
        /* <DEDUP_REMOVED lines=18> */
.L_x_665:
[----:B------:R-:W-:Y:S05]  /*2970*/  BSYNC B0 ;  /* 0x0000000000007941 */ /* 0x000fea0003800000 */
.L_x_664:
[----:B------:R-:W-:Y:S05]  /*2980*/  @P2 BRA `(.L_x_666) ;  /* 0x0000009400cc2947 */ /* 0x000fea0003800000 */
[----:B------:R-:W-:Y:S01]  /*2990*/  IADD3 R0, P0, R237, 0x60, RZ ;  /* 0x00000060ed007810 */ /* 0x000fe20007f1e0ff */
[----:B-1234-:R-:W-:Y:S01]  /*29a0*/  IMAD.MOV.U32 R4, RZ, RZ, R2 ;  /* 0x000000ffff047224 */ /* 0x01efe200078e0002 */
        /* <DEDUP_REMOVED lines=16> */
.L_x_649:
[----:B------:R-:W-:Y:S01]  /*2ab0*/  PLOP3.LUT P0, PT, PT, PT, UP4, 0x80, 0x0 ;  /* 0x000000000000781c */ /* 0x000fe20003f0f048 */
[C---:B------:R-:W-:Y:S01]  /*2ac0*/  IMAD.SHL.U32 R0, R237.reuse, 0x40, RZ ;  /* 0x00000040ed007824 */ /* 0x040fe200078e00ff */
[----:B------:R-:W-:Y:S01]  /*2ad0*/  UIMAD UR5, UR11, -0x40, UR24 ;  /* 0xffffffc00b0578a4 */ /* 0x000fe2000f8e0218 */
[----:B------:R-:W-:Y:S01]  /*2ae0*/  VIADD R17, R237, 0x20 ;  /* 0x00000020ed117836 */ /* 0x000fe20000000000 */
[----:B------:R-:W-:Y:S01]  /*2af0*/  ULEA.HI UR10, UR11, UR11, URZ, 0x1 ;  /* 0x0000000b0b0a7291 */ /* 0x000fe2000f8f083f */
[----:B------:R-:W-:Y:S01]  /*2b00*/  BSSY B0, `(.L_x_667) ;  /* 0x000001e000007945 */ /* 0x000fe20003800000 */
[----:B------:R-:W-:-:S07]  /*2b10*/  LOP3.LUT R0, R0, 0x1c0, RZ, 0xc0, !PT ;  /* 0x000001c000007812 */ /* 0x000fce00078ec0ff */
[----:B------:R-:W-:Y:S01]  /*2b20*/  @P0 BAR.SYNC.DEFER_BLOCKING 0x0 ;  /* 0x0000000000000b1d */ /* 0x000fe20000010000 */
[----:B------:R-:W-:Y:S01]  /*2b30*/  LOP3.LUT R7, R0, 0x38, R230, 0xf8, !PT ;  /* 0x0000003800077812 */ /* 0x000fe200078ef8e6 */
[----:B------:R-:W-:Y:S01]  /*2b40*/  ULOP3.LUT UR10, UR10, 0xfffffffe, URZ, 0xc0, !UPT ;  /* 0xfffffffe0a0a7892 */ /* 0x000fe2000f8ec03f */
[----:B------:R-:W-:Y:S02]  /*2b50*/  SHF.R.U32.HI R6, RZ, 0x3, R0 ;  /* 0x00000003ff067819 */ /* 0x000fe40000011600 */
[----:B------:R-:W-:Y:S01]  /*2b60*/  ISETP.GE.AND P4, PT, R237, UR5, PT ;  /* 0x00000005ed007c0c */ /* 0x000fe2000bf86270 */
[----:B------:R-:W-:Y:S01]  /*2b70*/  UIADD3 UR10, UR11, -UR10, URZ ;  /* 0x8000000a0b0a7290 */ /* 0x000fe2000fffe03f */
[----:B------:R-:W-:Y:S02]  /*2b80*/  LOP3.LUT R6, R7, R6, RZ, 0x3c, !PT ;  /* 0x0000000607067212 */ /* 0x000fe400078e3cff */
[----:B------:R-:W-:Y:S01]  /*2b90*/  ISETP.GE.AND P3, PT, R17, UR5, PT ;  /* 0x0000000511007c0c */ /* 0x000fe2000bf66270 */
[----:B------:R-:W-:-:S02]  /*2ba0*/  UISETP.NE.AND UP0, UPT, UR10, 0x1, UPT ;  /* 0x000000010a00788c */ /* 0x000fc4000bf05270 */
[----:B------:R-:W-:-:S05]  /*2bb0*/  IMAD R6, R247, 0x200, R6 ;  /* 0x00000200f7067824 */ /* 0x000fca00078e0206 */
[----:B------:R-:W-:-:S05]  /*2bc0*/  LEA R0, R6, UR4, 0x1 ;  /* 0x0000000406007c11 */ /* 0x000fca000f8e08ff */
        /* <DEDUP_REMOVED lines=17> */
.L_x_668:
[----:B------:R-:W-:Y:S05]  /*2ce0*/  BSYNC B0 ;  /* 0x0000000000007941 */ /* 0x000fea0003800000 */
.L_x_667:
        /* <DEDUP_REMOVED lines=27> */
.L_x_670:
[----:B------:R-:W-:Y:S05]  /*2ea0*/  BSYNC B0 ;  /* 0x0000000000007941 */ /* 0x000fea0003800000 */
.L_x_669:
        /* <DEDUP_REMOVED lines=12> */
.L_x_672:
        /* <DEDUP_REMOVED lines=20> */
.L_x_673:
[----:B------:R-:W-:Y:S05]  /*30b0*/  BSYNC B0 ;  /* 0x0000000000007941 */ /* 0x000fea0003800000 */
.L_x_671:
        /* <DEDUP_REMOVED lines=13> */
.L_x_675:
[----:B------:R-:W-:Y:S01]  /*3190*/  ULDC UR32, c[0x0][0x2d0] ;  /* 0x0000b40000207ab9 */ /* 0x000fe20000000800 */
[----:B-1----:R-:W-:Y:S01]  /*31a0*/  IMAD.U32 R3, RZ, RZ, UR26 ;  /* 0x0000001aff037e24 */ /* 0x002fe2000f8e00ff */
[----:B------:R-:W-:Y:S01]  /*31b0*/  ISETP.GE.AND P2, PT, R230, UR32, PT ;  /* 0x00000020e6007c0c */ /* 0x000fe2000bf46270 */
[----:B------:R-:W-:Y:S01]  /*31c0*/  IMAD.U32 R5, RZ, RZ, UR27 ;  /* 0x0000001bff057e24 */ /* 0x000fe2000f8e00ff */
        /* <DEDUP_REMOVED lines=16> */
[----:B-----5:R-:W-:-:S05]  /*32d0*/  IMAD.U32 R3, RZ, RZ, UR10 ;  /* 0x0000000aff037e24 */ /* 0x020fca000f8e00ff */
        /* <DEDUP_REMOVED lines=8> */
.L_x_676:
[----:B------:R-:W-:Y:S05]  /*3360*/  BSYNC B0 ;  /* 0x0000000000007941 */ /* 0x000fea0003800000 */
.L_x_674:
[----:B------:R-:W-:Y:S01]  /*3370*/  UIMAD UR8, UR37, UR6, URZ ;  /* 0x00000006250872a4 */ /* 0x000fe2000f8e023f */
[----:B-1----:R-:W-:Y:S01]  /*3380*/  IMAD.U32 R2, RZ, RZ, UR6 ;  /* 0x00000006ff027e24 */ /* 0x002fe2000f8e00ff */
[----:B------:R-:W-:Y:S01]  /*3390*/  ULDC.64 UR26, c[0x0][0x260] ;  /* 0x00009800001a7ab9 */ /* 0x000fe20000000a00 */
[----:B------:R-:W-:Y:S01]  /*33a0*/  VIADD R7, R242, 0x8 ;  /* 0x00000008f2077836 */ /* 0x000fe20000000000 */
[----:B------:R-:W-:Y:S01]  /*33b0*/  UIMAD UR9, UR29, UR7, UR8 ;  /* 0x000000071d0972a4 */ /* 0x000fe2000f8e0208 */
[----:B------:R-:W-:Y:S01]  /*33c0*/  IMAD.WIDE.U32 R2, R2, UR29, R230 ;  /* 0x0000001d02027c25 */ /* 0x000fe2000f8e00e6 */
[----:B------:R-:W-:Y:S01]  /*33d0*/  UIMAD UR8, UR19, -0x80, UR16 ;  /* 0xffffff80130878a4 */ /* 0x000fe2000f8e0210 */
[----:B------:R-:W-:Y:S01]  /*33e0*/  BSSY B0, `(.L_x_677) ;  /* 0x0000030000007945 */ /* 0x000fe20003800000 */
[----:B------:R-:W-:Y:S01]  /*33f0*/  ISETP.GE.AND P2, PT, R7, UR5, PT ;  /* 0x0000000507007c0c */ /* 0x000fe2000bf46270 */
[----:B------:R-:W-:Y:S01]  /*3400*/  VIADD R6, R242, 0x20 ;  /* 0x00000020f2067836 */ /* 0x000fe20000000000 */
[----:B------:R-:W-:Y:S01]  /*3410*/  IADD3 R4, P0, R2, UR17, RZ ;  /* 0x0000001102047c10 */ /* 0x000fe2000ff1e0ff */
[----:B------:R-:W-:Y:S01]  /*3420*/  IMAD.U32 R5, RZ, RZ, UR9 ;  /* 0x00000009ff057e24 */ /* 0x000fe2000f8e00ff */
[----:B------:R-:W-:Y:S01]  /*3430*/  ISETP.GE.AND P5, PT, R237, UR8, PT ;  /* 0x00000008ed007c0c */ /* 0x000fe2000bfa6270 */
[----:B------:R-:W-:Y:S01]  /*3440*/  VIADD R16, R242, 0x28 ;  /* 0x00000028f2107836 */ /* 0x000fe20000000000 */
[----:B------:R-:W-:Y:S01]  /*3450*/  P2R R21, PR, RZ, 0x4 ;  /* 0x00000004ff157803 */ /* 0x000fe20000000000 */
[----:B------:R-:W-:Y:S01]  /*3460*/  IMAD R2, R14, UR26, RZ ;  /* 0x0000001a0e027c24 */ /* 0x000fe2000f8e02ff */
[----:B------:R-:W-:-:S02]  /*3470*/  IADD3.X R5, R3, UR18, R5, P0, !PT ;  /* 0x0000001203057c10 */ /* 0x000fc400087fe405 */
[----:B------:R-:W-:Y:S01]  /*3480*/  ISETP.GE.AND P0, PT, R6, UR5, PT ;  /* 0x0000000506007c0c */ /* 0x000fe2000bf06270 */
[C---:B------:R-:W-:Y:S01]  /*3490*/  IMAD R2, R13.reuse, UR27, R2 ;  /* 0x0000001b0d027c24 */ /* 0x040fe2000f8e0202 */
[----:B------:R-:W-:Y:S01]  /*34a0*/  ISETP.GE.AND P2, PT, R242, UR5, PT ;  /* 0x00000005f2007c0c */ /* 0x000fe2000bf46270 */
[----:B------:R-:W-:Y:S01]  /*34b0*/  IMAD.WIDE.U32 R4, R13, UR26, R4 ;  /* 0x0000001a0d047c25 */ /* 0x000fe2000f8e0004 */
[----:B------:R-:W-:Y:S02]  /*34c0*/  P2R R20, PR, RZ, 0x1 ;  /* 0x00000001ff147803 */ /* 0x000fe40000000000 */
[----:B------:R-:W-:Y:S01]  /*34d0*/  ISETP.GE.AND P0, PT, R16, UR5, PT ;  /* 0x0000000510007c0c */ /* 0x000fe2000bf06270 */
[----:B------:R1:W-:Y:S01]  /*34e0*/  @P5 STS.128 [R0+0xc000], RZ ;  /* 0x00c000ff00005388 */ /* 0x0003e20000000c00 */
[----:B------:R-:W-:Y:S01]  /*34f0*/  P2R R19, PR, RZ, 0x4 ;  /* 0x00000004ff137803 */ /* 0x000fe20000000000 */
[----:B------:R-:W-:Y:S01]  /*3500*/  IMAD.IADD R9, R5, 0x1, R2 ;  /* 0x0000000105097824 */ /* 0x000fe200078e0202 */
[----:B------:R-:W-:Y:S01]  /*3510*/  P2R R18, PR, RZ, 0x1 ;  /* 0x00000001ff127803 */ /* 0x000fe20000000000 */
[----:B------:R1:W-:Y:S01]  /*3520*/  @P5 STS.128 [R0+0x10000], RZ ;  /* 0x010000ff00005388 */ /* 0x0003e20000000c00 */
[----:B------:R-:W-:Y:S07]  /*3530*/  @P5 BRA `(.L_x_678) ;  /* 0x0000000000685947 */ /* 0x000fee0003800000 */
        /* <DEDUP_REMOVED lines=8> */
[----:B------:R-:W5:Y:S01]  /*35c0*/  @!P0 LDC.64 R6, c[0x0][0x218] ;  /* 0x00008600ff068b82 */ /* 0x000f620000000a00 */
[----:B------:R1:W-:Y:S01]  /*35d0*/  @P0 STS.128 [R0+0xc000], RZ ;  /* 0x00c000ff00000388 */ /* 0x0003e20000000c00 */
[----:B-----5:R-:W-:-:S04]  /*35e0*/  @!P0 LEA R6, P2, R2, R6, 0x1 ;  /* 0x0000000602068211 */ /* 0x020fc800078408ff */
        /* <DEDUP_REMOVED lines=15> */
.L_x_678:
[----:B------:R-:W-:Y:S05]  /*36e0*/  BSYNC B0 ;  /* 0x0000000000007941 */ /* 0x000fea0003800000 */
.L_x_677:
[----:B------:R-:W-:Y:S01]  /*36f0*/  ISETP.GE.AND P4, PT, R17, UR8, PT ;  /* 0x0000000811007c0c */ /* 0x000fe2000bf86270 */
[----:B------:R-:W-:-:S12]  /*3700*/  BSSY B0, `(.L_x_679) ;  /* 0x0000020000007945 */ /* 0x000fd80003800000 */
[----:B------:R1:W-:Y:S04]  /*3710*/  @P4 STS.128 [R0+0xd000], RZ ;  /* 0x00d000ff00004388 */ /* 0x0003e80000000c00 */
[----:B------:R1:W-:Y:S01]  /*3720*/  @P4 STS.128 [R0+0x11000], RZ ;  /* 0x011000ff00004388 */ /* 0x0003e20000000c00 */
[----:B------:R-:W-:Y:S05]  /*3730*/  @P4 BRA `(.L_x_680) ;  /* 0x0000000000704947 */ /* 0x000fea0003800000 */
[----:B-1----:R-:W-:Y:S01]  /*3740*/  IADD3 R6, P0, R237, 0x20, RZ ;  /* 0x00000020ed067810 */ /* 0x002fe20007f1e0ff */
[----:B------:R-:W-:Y:S01]  /*3750*/  ULDC UR5, c[0x0][0x2d0] ;  /* 0x0000b40000057ab9 */ /* 0x000fe20000000800 */
[----:B------:R-:W-:-:S03]  /*3760*/  MOV R3, R9 ;  /* 0x0000000900037202 */ /* 0x000fc60000000f00 */
[----:B------:R-:W-:Y:S01]  /*3770*/  IMAD.X R2, RZ, RZ, R22, P0 ;  /* 0x000000ffff027224 */ /* 0x000fe200000e0616 */
[----:B------:R-:W-:-:S03]  /*3780*/  ISETP.GE.AND P0, PT, R230, UR5, PT ;  /* 0x00000005e6007c0c */ /* 0x000fc6000bf06270 */
[----:B------:R-:W-:Y:S02]  /*3790*/  IMAD R8, R2, UR6, RZ ;  /* 0x0000000602087c24 */ /* 0x000fe4000f8e02ff */
[----:B------:R-:W-:Y:S02]  /*37a0*/  IMAD.MOV.U32 R2, RZ, RZ, R4 ;  /* 0x000000ffff027224 */ /* 0x000fe400078e0004 */
[C---:B------:R-:W-:Y:S02]  /*37b0*/  IMAD R8, R6.reuse, UR7, R8 ;  /* 0x0000000706087c24 */ /* 0x040fe4000f8e0208 */
[----:B------:R-:W-:-:S04]  /*37c0*/  IMAD.WIDE.U32 R2, R6, UR6, R2 ;  /* 0x0000000606027c25 */ /* 0x000fc8000f8e0002 */
[----:B------:R-:W1:Y:S01]  /*37d0*/  @!P0 LDC.64 R10, c[0x0][0x218] ;  /* 0x00008600ff0a8b82 */ /* 0x000e620000000a00 */
        /* <DEDUP_REMOVED lines=18> */
.L_x_680:
[----:B------:R-:W-:Y:S05]  /*3900*/  BSYNC B0 ;  /* 0x0000000000007941 */ /* 0x000fea0003800000 */
.L_x_679:
[----:B------:R-:W-:Y:S01]  /*3910*/  IADD3 R2, R237, 0x40, RZ ;  /* 0x00000040ed027810 */ /* 0x000fe20007ffe0ff */
[----:B------:R-:W-:Y:S03]  /*3920*/  BSSY B0, `(.L_x_681) ;  /* 0x0000021000007945 */ /* 0x000fe60003800000 */
[----:B------:R-:W-:-:S13]  /*3930*/  ISETP.GE.AND P3, PT, R2, UR8, PT ;  /* 0x0000000802007c0c */ /* 0x000fda000bf66270 */
        /* <DEDUP_REMOVED lines=31> */
.L_x_682:
[----:B------:R-:W-:Y:S05]  /*3b30*/  BSYNC B0 ;  /* 0x0000000000007941 */ /* 0x000fea0003800000 */
.L_x_681:
        /* <DEDUP_REMOVED lines=14> */
[----:B------:R-:W5:Y:S01]  /*3c20*/  @!P0 LDC.64 R10, c[0x0][0x218] ;  /* 0x00008600ff0a8b82 */ /* 0x000f620000000a00 */
[----:B-1----:R-:W-:Y:S01]  /*3c30*/  IMAD.IADD R6, R5, 0x1, R2 ;  /* 0x0000000105067824 */ /* 0x002fe200078e0202 */
        /* <DEDUP_REMOVED lines=17> */
.L_x_684:
[----:B------:R-:W-:Y:S05]  /*3d50*/  BSYNC B0 ;  /* 0x0000000000007941 */ /* 0x000fea0003800000 */
.L_x_683:
        /* <DEDUP_REMOVED lines=9> */
[----:B------:R-:W-:Y:S01]  /*3df0*/  IADD3 R4, P0, R2, UR34, RZ ;  /* 0x0000002202047c10 */ /* 0x000fe2000ff1e0ff */
[----:B------:R-:W-:-:S03]  /*3e00*/  IMAD R2, R14, UR6, RZ ;  /* 0x000000060e027c24 */ /* 0x000fc6000f8e02ff */
[----:B------:R-:W-:Y:S01]  /*3e10*/  IADD3.X R5, R3, UR35, R5, P0, !PT ;  /* 0x0000002303057c10 */ /* 0x000fe200087fe405 */
[C---:B------:R-:W-:Y:S02]  /*3e20*/  IMAD R2, R13.reuse, UR7, R2 ;  /* 0x000000070d027c24 */ /* 0x040fe4000f8e0202 */
[----:B------:R-:W-:-:S05]  /*3e30*/  IMAD.WIDE.U32 R4, R13, UR6, R4 ;  /* 0x000000060d047c25 */ /* 0x000fca000f8e0004 */
[----:B------:R-:W-:Y:S01]  /*3e40*/  IADD3 R9, R5, R2, RZ ;  /* 0x0000000205097210 */ /* 0x000fe20007ffe0ff */
[----:B------:R-:W-:Y:S06]  /*3e50*/  @P5 BRA `(.L_x_686) ;  /* 0x0000000000685947 */ /* 0x000fec0003800000 */
        /* <DEDUP_REMOVED lines=26> */
.L_x_686:
[----:B------:R-:W-:Y:S05]  /*4000*/  BSYNC B0 ;  /* 0x0000000000007941 */ /* 0x000fea0003800000 */
.L_x_685:
[----:B------:R1:W-:Y:S01]  /*4010*/  @P4 STS.128 [R0+0x15000], RZ ;  /* 0x015000ff00004388 */ /* 0x0003e20000000c00 */
[----:B------:R-:W-:Y:S03]  /*4020*/  BSSY B0, `(.L_x_687) ;  /* 0x000001f000007945 */ /* 0x000fe60003800000 */
        /* <DEDUP_REMOVED lines=30> */
.L_x_688:
[----:B------:R-:W-:Y:S05]  /*4210*/  BSYNC B0 ;  /* 0x0000000000007941 */ /* 0x000fea0003800000 */
.L_x_687:
        /* <DEDUP_REMOVED lines=32> */
.L_x_690:
[----:B------:R-:W-:Y:S05]  /*4420*/  BSYNC B0 ;  /* 0x0000000000007941 */ /* 0x000fea0003800000 */
.L_x_689:
[----:B------:R1:W-:Y:S01]  /*4430*/  @P2 STS.128 [R0+0x17000], RZ ;  /* 0x017000ff00002388 */ /* 0x0003e20000000c00 */
[----:B------:R-:W-:Y:S03]  /*4440*/  BSSY B0, `(.L_x_691) ;  /* 0x000001d000007945 */ /* 0x000fe60003800000 */
[----:B------:R1:W-:Y:S01]  /*4450*/  @P2 STS.128 [R0+0x1b000], RZ ;  /* 0x01b000ff00002388 */ /* 0x0003e20000000c00 */
[----:B------:R-:W-:Y:S05]  /*4460*/  @P2 BRA `(.L_x_692) ;  /* 0x0000000000682947 */ /* 0x000fea0003800000 */
[----:B------:R-:W-:Y:S01]  /*4470*/  ULDC UR5, c[0x0][0x2d0] ;  /* 0x0000b40000057ab9 */ /* 0x000fe20000000800 */
[----:B------:R-:W-:Y:S01]  /*4480*/  IMAD.MOV.U32 R5, RZ, RZ, R9 ;  /* 0x000000ffff057224 */ /* 0x000fe200078e0009 */
[----:B------:R-:W-:Y:S02]  /*4490*/  ISETP.GE.AND P3, PT, R230, UR5, PT ;  /* 0x00000005e6007c0c */ /* 0x000fe4000bf66270 */
[----:B------:R-:W-:Y:S02]  /*44a0*/  ISETP.GE.AND P2, PT, R12, UR5, PT ;  /* 0x000000050c007c0c */ /* 0x000fe4000bf46270 */
[----:B------:R-:W-:-:S05]  /*44b0*/  IADD3 R2, P0, R237, 0x60, RZ ;  /* 0x00000060ed027810 */ /* 0x000fca0007f1e0ff */
[----:B------:R-:W-:Y:S02]  /*44c0*/  IMAD.X R3, RZ, RZ, R22, P0 ;  /* 0x000000ffff037224 */ /* 0x000fe400000e0616 */
[----:B------:R-:W-:Y:S02]  /*44d0*/  IMAD.WIDE.U32 R4, R2, UR14, R4 ;  /* 0x0000000e02047c25 */ /* 0x000fe4000f8e0004 */
[----:B-1----:R-:W1:Y:S01]  /*44e0*/  @!P3 LDC.64 R6, c[0x0][0x220] ;  /* 0x00008800ff06bb82 */ /* 0x002e620000000a00 */
[----:B------:R1:W-:Y:S01]  /*44f0*/  @P3 STS.128 [R0+0x17000], RZ ;  /* 0x017000ff00003388 */ /* 0x0003e20000000c00 */
[----:B------:R-:W-:-:S04]  /*4500*/  IMAD R3, R3, UR14, RZ ;  /* 0x0000000e03037c24 */ /* 0x000fc8000f8e02ff */
[----:B------:R-:W-:Y:S02]  /*4510*/  IMAD R2, R2, UR15, R3 ;  /* 0x0000000f02027c24 */ /* 0x000fe4000f8e0203 */
[----:B------:R-:W5:Y:S02]  /*4520*/  @!P2 LDC.64 R8, c[0x0][0x220] ;  /* 0x00008800ff08ab82 */ /* 0x000f640000000a00 */
[----:B------:R-:W-:Y:S01]  /*4530*/  IMAD.IADD R3, R5, 0x1, R2 ;  /* 0x0000000105037824 */ /* 0x000fe200078e0202 */
[----:B-1----:R-:W-:-:S04]  /*4540*/  @!P3 LEA R6, P0, R4, R6, 0x1 ;  /* 0x000000060406b211 */ /* 0x002fc800078008ff */
[C---:B------:R-:W-:Y:S02]  /*4550*/  @!P3 LEA.HI.X R7, R4.reuse, R7, R3, 0x1, P0 ;  /* 0x000000070407b211 */ /* 0x040fe400000f0c03 */
[----:B-----5:R-:W-:-:S03]  /*4560*/  @!P2 LEA R2, P0, R4, R8, 0x1 ;  /* 0x000000080402a211 */ /* 0x020fc600078008ff */
[----:B------:R-:W-:Y:S01]  /*4570*/  @!PT LDS RZ, [RZ] ;  /* 0x00000000fffff984 */ /* 0x000fe20000000800 */
[----:B------:R-:W-:Y:S01]  /*4580*/  @!PT LDS RZ, [RZ] ;  /* 0x00000000fffff984 */ /* 0x000fe20000000800 */
[----:B------:R-:W-:Y:S01]  /*4590*/  @!PT LDS RZ, [RZ] ;  /* 0x00000000fffff984 */ /* 0x000fe20000000800 */
[----:B------:R1:W-:Y:S01]  /*45a0*/  @!P3 LDGSTS.E.BYPASS.LTC128B.128 [R0+0x17000], desc[UR12][R6.64] ;  /* 0x170000000600bfae */ /* 0x0003e2000b901d4c */
[----:B------:R-:W-:-:S03]  /*45b0*/  @!P2 LEA.HI.X R3, R4, R9, R3, 0x1, P0 ;  /* 0x000000090403a211 */ /* 0x000fc600000f0c03 */
[----:B------:R1:W-:Y:S04]  /*45c0*/  @P2 STS.128 [R0+0x1b000], RZ ;  /* 0x01b000ff00002388 */ /* 0x0003e80000000c00 */
[----:B------:R-:W-:Y:S01]  /*45d0*/  @!PT LDS RZ, [RZ] ;  /* 0x00000000fffff984 */ /* 0x000fe20000000800 */
[----:B------:R-:W-:Y:S01]  /*45e0*/  @!PT LDS RZ, [RZ] ;  /* 0x00000000fffff984 */ /* 0x000fe20000000800 */
[----:B------:R-:W-:Y:S01]  /*45f0*/  @!PT LDS RZ, [RZ] ;  /* 0x00000000fffff984 */ /* 0x000fe20000000800 */
[----:B------:R1:W-:Y:S02]  /*4600*/  @!P2 LDGSTS.E.BYPASS.LTC128B.128 [R0+0x1b000], desc[UR12][R2.64+0x80] ;  /* 0x1b0000800200afae */ /* 0x0003e4000b901d4c */
.L_x_692:
[----:B------:R-:W-:Y:S05]  /*4610*/  BSYNC B0 ;  /* 0x0000000000007941 */ /* 0x000fea0003800000 */
.L_x_691:
[----:B------:R-:W2:Y:S01]  /*4620*/  LDC.64 R8, c[0x0][0x3b8] ;  /* 0x0000ee00ff087b82 */ /* 0x000ea20000000a00 */
[----:B------:R-:W2:Y:S01]  /*4630*/  LDL R10, [R1+0x10] ;  /* 0x00001000010a7983 */ /* 0x000ea20000100800 */
[----:B------:R-:W-:Y:S02]  /*4640*/  ISETP.NE.AND P0, PT, R18, RZ, PT ;  /* 0x000000ff1200720c */ /* 0x000fe40003f05270 */
[----:B------:R-:W-:Y:S01]  /*4650*/  ISETP.NE.AND P2, PT, R20, RZ, PT ;  /* 0x000000ff1400720c */ /* 0x000fe20003f45270 */
[----:B-1----:R-:W-:Y:S01]  /*4660*/  IMAD.MOV.U32 R2, RZ, RZ, 0x4 ;  /* 0x00000004ff027424 */ /* 0x002fe200078e00ff */
[----:B------:R-:W-:Y:S01]  /*4670*/  UIMAD UR5, UR49, UR60, UR56 ;  /* 0x0000003c310572a4 */ /* 0x000fe2000f8e0238 */
[----:B------:R-:W-:Y:S01]  /*4680*/  IMAD.MOV.U32 R6, RZ, RZ, 0x4 ;  /* 0x00000004ff067424 */ /* 0x000fe200078e00ff */
[----:B------:R-:W-:Y:S01]  /*4690*/  ISETP.NE.AND P4, PT, R19, RZ, PT ;  /* 0x000000ff1300720c */ /* 0x000fe20003f85270 */
[----:B------:R-:W-:Y:S01]  /*46a0*/  IMAD.WIDE R2, R242, R2, UR20 ;  /* 0x00000014f2027e25 */ /* 0x000fe2000f8e0202 */
[----:B------:R-:W-:Y:S01]  /*46b0*/  USHF.L.U32 UR5, UR5, 0x5, URZ ;  /* 0x0000000505057899 */ /* 0x000fe2000800063f */
[----:B------:R-:W-:Y:S01]  /*46c0*/  ISETP.NE.AND P3, PT, R21, RZ, PT ;  /* 0x000000ff1500720c */ /* 0x000fe20003f65270 */
[----:B------:R-:W0:Y:S01]  /*46d0*/  LDGDEPBAR ;  /* 0x00000000000079af */ /* 0x000e220000000000 */
[----:B------:R-:W-:-:S02]  /*46e0*/  IMAD.MOV.U32 R244, RZ, RZ, 0x7f800000 ;  /* 0x7f800000fff47424 */ /* 0x000fc400078e00ff */
[----:B------:R-:W-:Y:S02]  /*46f0*/  IMAD.MOV.U32 R243, RZ, RZ, 0x7f800000 ;  /* 0x7f800000fff37424 */ /* 0x000fe400078e00ff */
[----:B------:R-:W-:Y:S02]  /*4700*/  IMAD.MOV.U32 R245, RZ, RZ, 0x7f800000 ;  /* 0x7f800000fff57424 */ /* 0x000fe400078e00ff */
[----:B------:R-:W-:Y:S01]  /*4710*/  IMAD.MOV.U32 R246, RZ, RZ, 0x7f800000 ;  /* 0x7f800000fff67424 */ /* 0x000fe200078e00ff */
[----:B--234-:R-:W-:Y:S01]  /*4720*/  SHF.R.S32.HI R0, RZ, 0x1f, R15 ;  /* 0x0000001fff007819 */ /* 0x01cfe2000001140f */
[----:B------:R-:W-:Y:S01]  /*4730*/  IMAD.MOV.U32 R215, RZ, RZ, 0x20 ;  /* 0x00000020ffd77424 */ /* 0x000fe200078e00ff */
[----:B------:R-:W-:Y:S01]  /*4740*/  ULDC UR26, c[0x0][0x2d0] ;  /* 0x0000b400001a7ab9 */ /* 0x000fe20000000800 */
[----:B------:R-:W-:Y:S01]  /*4750*/  IMAD.MOV.U32 R208, RZ, RZ, 0x40 ;  /* 0x00000040ffd07424 */ /* 0x000fe200078e00ff */
[----:B------:R-:W2:Y:S01]  /*4760*/  LDG.E.64 R4, desc[UR12][R8.64+0x8] ;  /* 0x0000080c08047981 */ /* 0x000ea2000c1e1b00 */
[----:B------:R-:W-:Y:S01]  /*4770*/  @!P0 IMAD.WIDE R6, R16, R6, UR20 ;  /* 0x0000001410068e25 */ /* 0x000fe2000f8e0206 */
[----:B------:R-:W-:-:S02]  /*4780*/  USHF.R.S32.HI UR6, URZ, 0x1f, UR5 ;  /* 0x0000001f3f067899 */ /* 0x000fc40008011405 */
[----:B------:R-:W5:Y:S01]  /*4790*/  @!P2 LDG.E R243, desc[UR12][R2.64+0x80] ;  /* 0x0000800c02f3a981 */ /* 0x000f62000c1e1900 */
[----:B------:R-:W-:Y:S01]  /*47a0*/  IMAD.MOV.U32 R236, RZ, RZ, R217 ;  /* 0x000000ffffec7224 */ /* 0x000fe200078e00d9 */
[----:B------:R-:W-:Y:S02]  /*47b0*/  CS2R R158, SRZ ;  /* 0x00000000009e7805 */ /* 0x000fe4000001ff00 */
[----:B------:R-:W-:Y:S01]  /*47c0*/  CS2R R156, SRZ ;  /* 0x00000000009c7805 */ /* 0x000fe2000001ff00 */
[----:B------:R-:W5:Y:S01]  /*47d0*/  @!P0 LDG.E R244, desc[UR12][R6.64] ;  /* 0x0000000c06f48981 */ /* 0x000f62000c1e1900 */
[----:B------:R-:W-:Y:S02]  /*47e0*/  CS2R R162, SRZ ;  /* 0x0000000000a27805 */ /* 0x000fe4000001ff00 */
[----:B------:R-:W-:Y:S02]  /*47f0*/  CS2R R160, SRZ ;  /* 0x0000000000a07805 */ /* 0x000fe4000001ff00 */
[----:B------:R-:W-:Y:S01]  /*4800*/  CS2R R154, SRZ ;  /* 0x00000000009a7805 */ /* 0x000fe2000001ff00 */
[----:B------:R-:W5:Y:S01]  /*4810*/  @!P4 LDG.E R245, desc[UR12][R2.64] ;  /* 0x0000000c02f5c981 */ /* 0x000f62000c1e1900 */
        /* <DEDUP_REMOVED lines=12> */
[----:B------:R-:W3:Y:S01]  /*48e0*/  LDG.E.64 R8, desc[UR12][R8.64] ;  /* 0x0000000c08087981 */ /* 0x000ee2000c1e1b00 */
        /* <DEDUP_REMOVED lines=15> */
[----:B-1----:R-:W-:Y:S01]  /*49e0*/  VIADD R2, R216, 0x2000 ;  /* 0x00002000d8027836 */ /* 0x002fe20000000000 */
[----:B------:R-:W-:Y:S02]  /*49f0*/  CS2R R100, SRZ ;  /* 0x0000000000647805 */ /* 0x000fe4000001ff00 */
[----:B------:R-:W-:Y:S02]  /*4a00*/  CS2R R94, SRZ ;  /* 0x00000000005e7805 */ /* 0x000fe4000001ff00 */
[----:B------:R-:W-:Y:S02]  /*4a10*/  CS2R R92, SRZ ;  /* 0x00000000005c7805 */ /* 0x000fe4000001ff00 */
[----:B------:R-:W-:Y:S02]  /*4a20*/  CS2R R98, SRZ ;  /* 0x0000000000627805 */ /* 0x000fe4000001ff00 */
[----:B------:R-:W-:Y:S01]  /*4a30*/  SEL R2, R2, R216, !P1 ;  /* 0x000000d802027207 */ /* 0x000fe20004800000 */
[----:B------:R-:W-:Y:S01]  /*4a40*/  IMAD.SHL.U32 R3, R247, 0x20, RZ ;  /* 0x00000020f7037824 */ /* 0x000fe200078e00ff */
        /* <DEDUP_REMOVED lines=29> */
[----:B------:R-:W-:Y:S01]  /*4c20*/  LEA R207, R2, UR4, 0x1 ;  /* 0x0000000402cf7c11 */ /* 0x000fe2000f8e08ff */
[----:B------:R-:W-:Y:S01]  /*4c30*/  ULDC UR29, c[0x0][0x2dc] ;  /* 0x0000b700001d7ab9 */ /* 0x000fe20000000800 */
[----:B------:R-:W-:Y:S01]  /*4c40*/  ULDC UR27, c[0x0][0x270] ;  /* 0x00009c00001b7ab9 */ /* 0x000fe20000000800 */
[----:B------:R-:W-:Y:S01]  /*4c50*/  ULDC.U8 UR18, c[0x0][0x388] ;  /* 0x0000e20000127ab9 */ /* 0x000fe20000000000 */
[----:B------:R-:W-:Y:S01]  /*4c60*/  ULDC UR17, c[0x0][0x2ec] ;  /* 0x0000bb0000117ab9 */ /* 0x000fe20000000800 */
[----:B------:R-:W-:-:S04]  /*4c70*/  LOP3.LUT P3, RZ, R10, 0x4, RZ, 0xc0, !PT ;  /* 0x000000040aff7812 */ /* 0x000fc8000786c0ff */
[----:B------:R-:W-:Y:S02]  /*4c80*/  SEL R208, R208, 0xffffffc0, !P3 ;  /* 0xffffffc0d0d07807 */ /* 0x000fe40005800000 */
[----:B--2---:R-:W-:-:S04]  /*4c90*/  IADD3 R248, P2, P0, R4, UR5, R15 ;  /* 0x0000000504f87c10 */ /* 0x004fc8000f85e00f */
[----:B------:R-:W-:Y:S01]  /*4ca0*/  IADD3.X R250, R5, UR6, R0, P2, P0 ;  /* 0x0000000605fa7c10 */ /* 0x000fe200097e0400 */
[----:B------:R-:W-:Y:S01]  /*4cb0*/  VIADD R0, R214, 0x2000 ;  /* 0x00002000d6007836 */ /* 0x000fe20000000000 */
[----:B------:R-:W-:-:S04]  /*4cc0*/  LOP3.LUT P0, RZ, R10, 0x2, RZ, 0xc0, !PT ;  /* 0x000000020aff7812 */ /* 0x000fc8000780c0ff */
[----:B------:R-:W-:Y:S01]  /*4cd0*/  SEL R0, R0, R214, !P1 ;  /* 0x000000d600007207 */ /* 0x000fe20004800000 */
[----:B------:R-:W-:Y:S01]  /*4ce0*/  IMAD.WIDE.U32 R248, R248, -0x2daee0ad, RZ ;  /* 0xd2511f53f8f87825 */ /* 0x000fe200078e00ff */
[----:B------:R-:W-:Y:S02]  /*4cf0*/  LOP3.LUT P2, RZ, R10, 0x4, RZ, 0xc0, !PT ;  /* 0x000000040aff7812 */ /* 0x000fe4000784c0ff */
[----:B------:R-:W-:Y:S02]  /*4d00*/  SEL R215, R215, 0xffffffe0, !P0 ;  /* 0xffffffe0d7d77807 */ /* 0x000fe40004000000 */
[----:B------:R-:W-:Y:S02]  /*4d10*/  LEA R209, R0, UR4, 0x1 ;  /* 0x0000000400d17c11 */ /* 0x000fe4000f8e08ff */
[----:B---3--:R-:W-:Y:S02]  /*4d20*/  R2UR UR14, R9 ;  /* 0x00000000090e72ca */ /* 0x008fe400000e0000 */
[----:B------:R-:W-:-:S15]  /*4d30*/  R2UR UR15, R8 ;  /* 0x00000000080f72ca */ /* 0x000fde00000e0000 */
.L_x_695:
[----:B------:R-:W0:Y:S01]  /*4d40*/  LDGDEPBAR ;  /* 0x00000000000079af */ /* 0x000e220000000000 */
[C---:B------:R-:W-:Y:S01]  /*4d50*/  IMAD.IADD R0, R209.reuse, 0x1, R215 ;  /* 0x00000001d1007824 */ /* 0x040fe200078e02d7 */
[----:B------:R-:W-:Y:S01]  /*4d60*/  USHF.L.U32 UR6, UR19, 0x7, URZ ;  /* 0x0000000713067899 */ /* 0x000fe2000800063f */
[--C-:B------:R-:W-:Y:S05]  /*4d70*/  IMAD.IADD R3, R209, 0x1, R208.reuse ;  /* 0x00000001d1037824 */ /* 0x100fea00078e02d0 */
[----:B------:R-:W2:Y:S01]  /*4d80*/  LDL R204, [R1] ;  /* 0x0000000001cc7983 */ /* 0x000ea20000100800 */
[----:B------:R-:W-:Y:S01]  /*4d90*/  IMAD.IADD R2, R0, 0x1, R208 ;  /* 0x0000000100027824 */ /* 0x000fe200078e02d0 */
[----:B------:R-:W-:Y:S01]  /*4da0*/  UIADD3 UR5, UR24, 0x80, UR6 ;  /* 0x0000008018057890 */ /* 0x000fe2000fffe006 */
[----:B-----5:R-:W-:Y:S01]  /*4db0*/  FSETP.NEU.FTZ.AND P5, PT, R245, -INF , PT ;  /* 0xff800000f500780b */ /* 0x020fe20003fbd000 */
[----:B------:R-:W-:Y:S01]  /*4dc0*/  USHF.L.U32 UR7, UR11, 0x6, URZ ;  /* 0x000000060b077899 */ /* 0x000fe2000800063f */
[----:B------:R-:W-:Y:S01]  /*4dd0*/  FSETP.NEU.FTZ.AND P4, PT, R246, -INF , PT ;  /* 0xff800000f600780b */ /* 0x000fe20003f9d000 */
[----:B------:R-:W-:Y:S01]  /*4de0*/  UIADD3 UR5, UR5, -UR16, URZ ;  /* 0x8000001005057290 */ /* 0x000fe2000fffe03f */
[----:B------:R-:W-:Y:S01]  /*4df0*/  FSETP.NEU.FTZ.AND P3, PT, R243, -INF , PT ;  /* 0xff800000f300780b */ /* 0x000fe20003f7d000 */
[----:B------:R-:W-:Y:S01]  /*4e00*/  UIADD3 UR6, UR6, 0x80, URZ ;  /* 0x0000008006067890 */ /* 0x000fe2000fffe03f */
[----:B------:R-:W-:Y:S01]  /*4e10*/  FSETP.NEU.FTZ.AND P0, PT, R244, -INF , PT ;  /* 0xff800000f400780b */ /* 0x000fe20003f1d000 */
[----:B------:R-:W-:Y:S02]  /*4e20*/  UISETP.GE.AND UP0, UPT, UR7, UR5, UPT ;  /* 0x000000050700728c */ /* 0x000fe4000bf06270 */
[----:B------:R-:W-:Y:S02]  /*4e30*/  UIADD3 UR5, UR15, -0x61c88647, URZ ;  /* 0x9e3779b90f057890 */ /* 0x000fe4000fffe03f */
[----:B------:R-:W-:Y:S02]  /*4e40*/  UISETP.LT.AND UP0, UPT, UR6, UR16, UP0 ;  /* 0x000000100600728c */ /* 0x000fe40008701270 */
[----:B------:R-:W-:Y:S02]  /*4e50*/  UIADD3 UR6, UR14, -0x4498517b, URZ ;  /* 0xbb67ae850e067890 */ /* 0x000fe4000fffe03f */
[----:B------:R-:W-:Y:S02]  /*4e60*/  UISETP.GT.AND UP3, UPT, UR11, UR25, UPT ;  /* 0x000000190b00728c */ /* 0x000fe4000bf64270 */
[----:B------:R-:W-:Y:S01]  /*4e70*/  PLOP3.LUT P1, PT, PT, PT, UP0, 0x80, 0x0 ;  /* 0x000000000000781c */ /* 0x000fe20003f2f008 */
[----:B------:R-:W-:Y:S04]  /*4e80*/  DEPBAR.LE SB0, 0x0 ;  /* 0x000080000000791a */ /* 0x000fe80000000000 */
[----:B------:R-:W-:Y:S06]  /*4e90*/  BAR.SYNC.DEFER_BLOCKING 0x0 ;  /* 0x0000000000007b1d */ /* 0x000fec0000010000 */
[----:B------:R-:W-:Y:S08]  /*4ea0*/  LDSM.16.M88.4 R32, [R209] ;  /* 0x00000000d120783b */ /* 0x000ff00000000200 */
[----:B------:R-:W1:Y:S08]  /*4eb0*/  LDSM.16.M88.4 R16, [R210+0xc000] ;  /* 0x00c00000d210783b */ /* 0x000e700000000200 */
[----:B------:R-:W3:Y:S08]  /*4ec0*/  LDSM.16.M88.4 R28, [R209+0x1000] ;  /* 0x00100000d11c783b */ /* 0x000ef00000000200 */
[----:B------:R-:W4:Y:S08]  /*4ed0*/  LDSM.16.M88.4 R164, [R210+0xc800] ;  /* 0x00c80000d2a4783b */ /* 0x000f300000000200 */
[----:B------:R-:W-:Y:S08]  /*4ee0*/  LDSM.16.M88.4 R168, [R0] ;  /* 0x0000000000a8783b */ /* 0x000ff00000000200 */
[----:B------:R-:W4:Y:S01]  /*4ef0*/  LDSM.16.M88.4 R172, [R211+0xc000] ;  /* 0x00c00000d3ac783b */ /* 0x000f220000000200 */
[-C--:B-1----:R-:W-:Y:S07]  /*4f00*/  HMMA.16816.F32 R4, R32, R16.reuse, RZ ;  /* 0x000000102004723c */ /* 0x082fee00000018ff */
[----:B------:R-:W1:Y:S01]  /*4f10*/  LDSM.16.M88.4 R176, [R0+0x1000] ;  /* 0x0010000000b0783b */ /* 0x000e620000000200 */
[C---:B---3--:R-:W-:Y:S07]  /*4f20*/  HMMA.16816.F32 R8, R28.reuse, R16, RZ ;  /* 0x000000101c08723c */ /* 0x048fee00000018ff */
[----:B------:R-:W3:Y:S01]  /*4f30*/  LDSM.16.M88.4 R180, [R211+0xc800] ;  /* 0x00c80000d3b4783b */ /* 0x000ee20000000200 */
[-C--:B------:R-:W-:Y:S07]  /*4f40*/  HMMA.16816.F32 R12, R28, R18.reuse, RZ ;  /* 0x000000121c0c723c */ /* 0x080fee00000018ff */
[----:B------:R-:W-:Y:S01]  /*4f50*/  LDSM.16.M88.4 R184, [R3] ;  /* 0x0000000003b8783b */ /* 0x000fe20000000200 */
[C---:B------:R-:W-:Y:S07]  /*4f60*/  HMMA.16816.F32 R16, R32.reuse, R18, RZ ;  /* 0x000000122010723c */ /* 0x040fee00000018ff */
[----:B------:R-:W3:Y:S01]  /*4f70*/  LDSM.16.M88.4 R188, [R213+0xc000] ;  /* 0x00c00000d5bc783b */ /* 0x000ee20000000200 */
[-C--:B----4-:R-:W-:Y:S06]  /*4f80*/  HMMA.16816.F32 R20, R32, R164.reuse, RZ ;  /* 0x000000a42014723c */ /* 0x090fec00000018ff */
[C---:B------:R-:W-:Y:S01]  /*4f90*/  HMMA.16816.F32 R24, R28.reuse, R164, RZ ;  /* 0x000000a41c18723c */ /* 0x040fe200000018ff */
[----:B------:R-:W4:Y:S05]  /*4fa0*/  LDSM.16.M88.4 R192, [R3+0x1000] ;  /* 0x0010000003c0783b */ /* 0x000f2a0000000200 */
[-C--:B------:R-:W-:Y:S03]  /*4fb0*/  HMMA.16816.F32 R28, R28, R166.reuse, RZ ;  /* 0x000000a61c1c723c */ /* 0x080fe600000018ff */
[----:B------:R-:W4:Y:S03]  /*4fc0*/  LDSM.16.M88.4 R196, [R213+0xc800] ;  /* 0x00c80000d5c4783b */ /* 0x000f260000000200 */
[----:B------:R-:W-:Y:S05]  /*4fd0*/  HMMA.16816.F32 R32, R32, R166, RZ ;  /* 0x000000a62020723c */ /* 0x000fea00000018ff */
[----:B------:R-:W-:Y:S01]  /*4fe0*/  LDSM.16.M88.4 R164, [R2] ;  /* 0x0000000002a4783b */ /* 0x000fe20000000200 */
[-C--:B------:R-:W-:Y:S06]  /*4ff0*/  HMMA.16816.F32 R4, R168, R172.reuse, R4 ;  /* 0x000000aca804723c */ /* 0x080fec0000001804 */
[C---:B-1----:R-:W-:Y:S01]  /*5000*/  HMMA.16816.F32 R8, R176.reuse, R172, R8 ;  /* 0x000000acb008723c */ /* 0x042fe20000001808 */
[----:B------:R-:W-:Y:S05]  /*5010*/  LDSM.16.M88.4 R200, [R2+0x1000] ;  /* 0x0010000002c8783b */ /* 0x000fea0000000200 */
[-C--:B------:R-:W-:Y:S06]  /*5020*/  HMMA.16816.F32 R12, R176, R174.reuse, R12 ;  /* 0x000000aeb00c723c */ /* 0x080fec000000180c */
[C---:B------:R-:W-:Y:S01]  /*5030*/  HMMA.16816.F32 R16, R168.reuse, R174, R16 ;  /* 0x000000aea810723c */ /* 0x040fe20000001810 */
[----:B------:R-:W1:Y:S05]  /*5040*/  LDSM.16.M88.4 R172, [R212+0xc000] ;  /* 0x00c00000d4ac783b */ /* 0x000e6a0000000200 */
[-C--:B---3--:R-:W-:Y:S06]  /*5050*/  HMMA.16816.F32 R20, R168, R180.reuse, R20 ;  /* 0x000000b4a814723c */ /* 0x088fec0000001814 */
[C---:B------:R-:W-:Y:S06]  /*5060*/  HMMA.16816.F32 R24, R176.reuse, R180, R24 ;  /* 0x000000b4b018723c */ /* 0x040fec0000001818 */
[-C--:B------:R-:W-:Y:S01]  /*5070*/  HMMA.16816.F32 R28, R176, R182.reuse, R28 ;  /* 0x000000b6b01c723c */ /* 0x080fe2000000181c */
[----:B------:R-:W3:Y:S05]  /*5080*/  LDSM.16.M88.4 R176, [R212+0xc800] ;  /* 0x00c80000d4b0783b */ /* 0x000eea0000000200 */
[----:B------:R-:W-:Y:S03]  /*5090*/  HMMA.16816.F32 R32, R168, R182, R32 ;  /* 0x000000b6a820723c */ /* 0x000fe60000001820 */
[----:B------:R-:W-:Y:S03]  /*50a0*/  LDSM.16.M88.4 R168, [R209+0x2000] ;  /* 0x00200000d1a8783b */ /* 0x000fe60000000200 */
[-C--:B------:R-:W-:Y:S05]  /*50b0*/  HMMA.16816.F32 R4, R184, R188.reuse, R4 ;  /* 0x000000bcb804723c */ /* 0x080fea0000001804 */
[----:B------:R-:W3:Y:S01]  /*50c0*/  LDSM.16.M88.4 R180, [R210+0x10000] ;  /* 0x01000000d2b4783b */ /* 0x000ee20000000200 */
[C---:B----4-:R-:W-:Y:S06]  /*50d0*/  HMMA.16816.F32 R8, R192.reuse, R188, R8 ;  /* 0x000000bcc008723c */ /* 0x050fec0000001808 */
[-C--:B------:R-:W-:Y:S06]  /*50e0*/  HMMA.16816.F32 R12, R192, R190.reuse, R12 ;  /* 0x000000bec00c723c */ /* 0x080fec000000180c */
[C---:B------:R-:W-:Y:S01]  /*50f0*/  HMMA.16816.F32 R16, R184.reuse, R190, R16 ;  /* 0x000000beb810723c */ /* 0x040fe20000001810 */
[----:B------:R-:W4:Y:S05]  /*5100*/  LDSM.16.M88.4 R188, [R209+0x3000] ;  /* 0x00300000d1bc783b */ /* 0x000f2a0000000200 */
[-C--:B------:R-:W-:Y:S06]  /*5110*/  HMMA.16816.F32 R20, R184, R196.reuse, R20 ;  /* 0x000000c4b814723c */ /* 0x080fec0000001814 */
[C---:B------:R-:W-:Y:S06]  /*5120*/  HMMA.16816.F32 R24, R192.reuse, R196, R24 ;  /* 0x000000c4c018723c */ /* 0x040fec0000001818 */
[-C--:B------:R-:W-:Y:S01]  /*5130*/  HMMA.16816.F32 R28, R192, R198.reuse, R28 ;  /* 0x000000c6c01c723c */ /* 0x080fe2000000181c */
[----:B------:R-:W4:Y:S05]  /*5140*/  LDSM.16.M88.4 R192, [R210+0x10800] ;  /* 0x01080000d2c0783b */ /* 0x000f2a0000000200 */
[----:B------:R-:W-:Y:S03]  /*5150*/  HMMA.16816.F32 R32, R184, R198, R32 ;  /* 0x000000c6b820723c */ /* 0x000fe60000001820 */
[----:B------:R-:W-:Y:S03]  /*5160*/  LDSM.16.M88.4 R184, [R211+0x10000] ;  /* 0x01000000d3b8783b */ /* 0x000fe60000000200 */
[-C--:B-1----:R-:W-:Y:S05]  /*5170*/  HMMA.16816.F32 R4, R164, R172.reuse, R4 ;  /* 0x000000aca404723c */ /* 0x082fea0000001804 */
[----:B------:R-:W-:Y:S01]  /*5180*/  LDSM.16.M88.4 R196, [R0+0x3000] ;  /* 0x0030000000c4783b */ /* 0x000fe20000000200 */
[C---:B------:R-:W-:Y:S06]  /*5190*/  HMMA.16816.F32 R8, R200.reuse, R172, R8 ;  /* 0x000000acc808723c */ /* 0x040fec0000001808 */
[-C--:B------:R-:W-:Y:S06]  /*51a0*/  HMMA.16816.F32 R12, R200, R174.reuse, R12 ;  /* 0x000000aec80c723c */ /* 0x080fec000000180c */
[C---:B------:R-:W-:Y:S01]  /*51b0*/  HMMA.16816.F32 R16, R164.reuse, R174, R16 ;  /* 0x000000aea410723c */ /* 0x040fe20000001810 */
[----:B------:R1:W2:Y:S05]  /*51c0*/  LDSM.16.M88.4 R172, [R0+0x2000] ;  /* 0x0020000000ac783b */ /* 0x0002aa0000000200 */
[-C--:B---3--:R-:W-:Y:S06]  /*51d0*/  HMMA.16816.F32 R20, R164, R176.reuse, R20 ;  /* 0x000000b0a414723c */ /* 0x088fec0000001814 */
[C---:B------:R-:W-:Y:S06]  /*51e0*/  HMMA.16816.F32 R24, R200.reuse, R176, R24 ;  /* 0x000000b0c818723c */ /* 0x040fec0000001818 */
[-C--:B------:R-:W-:Y:S01]  /*51f0*/  HMMA.16816.F32 R28, R200, R178.reuse, R28 ;  /* 0x000000b2c81c723c */ /* 0x080fe2000000181c */
[----:B------:R-:W3:Y:S05]  /*5200*/  LDSM.16.M88.4 R200, [R211+0x10800] ;  /* 0x01080000d3c8783b */ /* 0x000eea0000000200 */
[----:B------:R-:W-:Y:S01]  /*5210*/  HMMA.16816.F32 R32, R164, R178, R32 ;  /* 0x000000b2a420723c */ /* 0x000fe20000001820 */
[----:B-1----:R-:W-:Y:S02]  /*5220*/  IMAD.U32 R0, RZ, RZ, UR19 ;  /* 0x00000013ff007e24 */ /* 0x002fe4000f8e00ff */
[----:B------:R-:W-:Y:S03]  /*5230*/  LDSM.16.M88.4 R164, [R3+0x2000] ;  /* 0x0020000003a4783b */ /* 0x000fe60000000200 */
[-C--:B------:R-:W-:Y:S05]  /*5240*/  HMMA.16816.F32 R4, R168, R180.reuse, R4 ;  /* 0x000000b4a804723c */ /* 0x080fea0000001804 */
[----:B------:R-:W1:Y:S01]  /*5250*/  LDSM.16.M88.4 R176, [R213+0x10000] ;  /* 0x01000000d5b0783b */ /* 0x000e620000000200 */
[C---:B----4-:R-:W-:Y:S06]  /*5260*/  HMMA.16816.F32 R8, R188.reuse, R180, R8 ;  /* 0x000000b4bc08723c */ /* 0x050fec0000001808 */
[-C--:B------:R-:W-:Y:S06]  /*5270*/  HMMA.16816.F32 R12, R188, R182.reuse, R12 ;  /* 0x000000b6bc0c723c */ /* 0x080fec000000180c */
[C---:B------:R-:W-:Y:S01]  /*5280*/  HMMA.16816.F32 R16, R168.reuse, R182, R16 ;  /* 0x000000b6a810723c */ /* 0x040fe20000001810 */
[----:B------:R4:W1:Y:S05]  /*5290*/  LDSM.16.M88.4 R180, [R3+0x3000] ;  /* 0x0030000003b4783b */ /* 0x00086a0000000200 */
[-C--:B------:R-:W-:Y:S06]  /*52a0*/  HMMA.16816.F32 R20, R168, R192.reuse, R20 ;  /* 0x000000c0a814723c */ /* 0x080fec0000001814 */
[C---:B------:R-:W-:Y:S06]  /*52b0*/  HMMA.16816.F32 R24, R188.reuse, R192, R24 ;  /* 0x000000c0bc18723c */ /* 0x040fec0000001818 */
[-C--:B------:R-:W-:Y:S06]  /*52c0*/  HMMA.16816.F32 R28, R188, R194.reuse, R28 ;  /* 0x000000c2bc1c723c */ /* 0x080fec000000181c */
[----:B------:R-:W-:Y:S01]  /*52d0*/  HMMA.16816.F32 R32, R168, R194, R32 ;  /* 0x000000c2a820723c */ /* 0x000fe20000001820 */
[----:B------:R-:W1:Y:S01]  /*52e0*/  LDSM.16.M88.4 R168, [R213+0x10800] ;  /* 0x01080000d5a8783b */ /* 0x000e620000000200 */
[----:B----4-:R-:W-:Y:S04]  /*52f0*/  IMAD.U32 R3, RZ, RZ, UR11 ;  /* 0x0000000bff037e24 */ /* 0x010fe8000f8e00ff */
[-C--:B--2---:R-:W-:Y:S01]  /*5300*/  HMMA.16816.F32 R4, R172, R184.reuse, R4 ;  /* 0x000000b8ac04723c */ /* 0x084fe20000001804 */
[----:B------:R-:W-:Y:S05]  /*5310*/  IMAD.U32 R195, RZ, RZ, UR7 ;  /* 0x00000007ffc37e24 */ /* 0x000fea000f8e00ff */
[C---:B------:R-:W-:Y:S06]  /*5320*/  HMMA.16816.F32 R8, R196.reuse, R184, R8 ;  /* 0x000000b8c408723c */ /* 0x040fec0000001808 */
[-C--:B------:R-:W-:Y:S06]  /*5330*/  HMMA.16816.F32 R12, R196, R186.reuse, R12 ;  /* 0x000000bac40c723c */ /* 0x080fec000000180c */
[C---:B------:R-:W-:Y:S01]  /*5340*/  HMMA.16816.F32 R16, R172.reuse, R186, R16 ;  /* 0x000000baac10723c */ /* 0x040fe20000001810 */
[----:B------:R-:W-:Y:S05]  /*5350*/  LDSM.16.M88.4 R184, [R212+0x10000] ;  /* 0x01000000d4b8783b */ /* 0x000fea0000000200 */
[-C--:B---3--:R-:W-:Y:S06]  /*5360*/  HMMA.16816.F32 R20, R172, R200.reuse, R20 ;  /* 0x000000c8ac14723c */ /* 0x088fec0000001814 */
[C---:B------:R-:W-:Y:S01]  /*5370*/  HMMA.16816.F32 R24, R196.reuse, R200, R24 ;  /* 0x000000c8c418723c */ /* 0x040fe20000001818 */
[----:B------:R-:W2:Y:S05]  /*5380*/  @!P1 S2R R200, SR_TID.X ;  /* 0x0000000000c89919 */ /* 0x000eaa0000002100 */
[-C--:B------:R-:W-:Y:S05]  /*5390*/  HMMA.16816.F32 R28, R196, R202.reuse, R28 ;  /* 0x000000cac41c723c */ /* 0x080fea000000181c */
[----:B------:R-:W-:Y:S01]  /*53a0*/  IMAD.SHL.U32 R201, R247, 0x20, RZ ;  /* 0x00000020f7c97824 */ /* 0x000fe200078e00ff */
[----:B------:R-:W-:Y:S01]  /*53b0*/  HMMA.16816.F32 R32, R172, R202, R32 ;  /* 0x000000caac20723c */ /* 0x000fe20000001820 */
[----:B------:R-:W-:Y:S05]  /*53c0*/  IMAD.U32 R196, RZ, RZ, UR24 ;  /* 0x00000018ffc47e24 */ /* 0x000fea000f8e00ff */
[-C--:B-1----:R-:W-:Y:S01]  /*53d0*/  HMMA.16816.F32 R4, R164, R176.reuse, R4 ;  /* 0x000000b0a404723c */ /* 0x082fe20000001804 */
[----:B------:R-:W-:Y:S04]  /*53e0*/  IMAD.MOV.U32 R203, RZ, RZ, 0x8 ;  /* 0x00000008ffcb7424 */ /* 0x000fe800078e00ff */
[----:B------:R-:W-:Y:S01]  /*53f0*/  IMAD R172, R0, 0x4, R247 ;  /* 0x0000000400ac7824 */ /* 0x000fe200078e02f7 */
[C---:B------:R-:W-:Y:S01]  /*5400*/  HMMA.16816.F32 R8, R180.reuse, R176, R8 ;  /* 0x000000b0b408723c */ /* 0x040fe20000001808 */
[----:B------:R-:W-:Y:S04]  /*5410*/  IMAD.MOV.U32 R202, RZ, RZ, 0x20 ;  /* 0x00000020ffca7424 */ /* 0x000fe800078e00ff */
[----:B------:R-:W-:Y:S01]  /*5420*/  LOP3.LUT R172, R249, UR14, R172, 0x96, !PT ;  /* 0x0000000ef9ac7c12 */ /* 0x000fe2000f8e96ac */
[----:B------:R-:W-:Y:S01]  /*5430*/  IMAD R0, R3, 0x4, R204 ;  /* 0x0000000403007824 */ /* 0x000fe200078e02cc */
[----:B------:R-:W-:Y:S01]  /*5440*/  LOP3.LUT R3, R250, UR15, RZ, 0x3c, !PT ;  /* 0x0000000ffa037c12 */ /* 0x000fe2000f8e3cff */
[-C--:B------:R-:W-:Y:S03]  /*5450*/  HMMA.16816.F32 R12, R180, R178.reuse, R12 ;  /* 0x000000b2b40c723c */ /* 0x080fe6000000180c */
[C---:B------:R-:W-:Y:S02]  /*5460*/  VIADD R173, R0.reuse, 0x2 ;  /* 0x0000000200ad7836 */ /* 0x040fe40000000000 */
[----:B------:R-:W-:Y:S01]  /*5470*/  IMAD.WIDE.U32 R174, R0, -0x326172a9, RZ ;  /* 0xcd9e8d5700ae7825 */ /* 0x000fe200078e00ff */
[----:B------:R-:W-:Y:S01]  /*5480*/  LOP3.LUT R0, R248, UR6, RZ, 0x3c, !PT ;  /* 0x00000006f8007c12 */ /* 0x000fe2000f8e3cff */
[C---:B------:R-:W-:Y:S01]  /*5490*/  HMMA.16816.F32 R16, R164.reuse, R178, R16 ;  /* 0x000000b2a410723c */ /* 0x040fe20000001810 */
[----:B------:R-:W-:Y:S01]  /*54a0*/  LDSM.16.M88.4 R176, [R2+0x3000] ;  /* 0x0030000002b0783b */ /* 0x000fe20000000200 */
[----:B------:R-:W-:Y:S02]  /*54b0*/  UIADD3 UR6, UR14, 0x32370b8f, URZ ;  /* 0x32370b8f0e067890 */ /* 0x000fe4000fffe03f */
[-C--:B------:R-:W-:Y:S01]  /*54c0*/  LOP3.LUT R190, R175, R3.reuse, RZ, 0x3c, !PT ;  /* 0x00000003afbe7212 */ /* 0x080fe200078e3cff */
[----:B------:R-:W-:Y:S01]  /*54d0*/  IMAD.WIDE.U32 R188, R172, -0x326172a9, RZ ;  /* 0xcd9e8d57acbc7825 */ /* 0x000fe200078e00ff */
[-C--:B------:R-:W-:Y:S05]  /*54e0*/  HMMA.16816.F32 R20, R164, R168.reuse, R20 ;  /* 0x000000a8a414723c */ /* 0x080fea0000001814 */
[----:B------:R-:W-:Y:S01]  /*54f0*/  LOP3.LUT R192, R189, UR5, R174, 0x96, !PT ;  /* 0x00000005bdc07c12 */ /* 0x000fe2000f8e96ae */
[----:B------:R-:W-:Y:S01]  /*5500*/  IMAD.WIDE.U32 R172, R173, -0x326172a9, RZ ;  /* 0xcd9e8d57adac7825 */ /* 0x000fe200078e00ff */
[C---:B------:R-:W-:Y:S04]  /*5510*/  HMMA.16816.F32 R24, R180.reuse, R168, R24 ;  /* 0x000000a8b418723c */ /* 0x040fe80000001818 */
[----:B------:R-:W-:Y:S01]  /*5520*/  LOP3.LUT R3, R173, R3, RZ, 0x3c, !PT ;  /* 0x00000003ad037212 */ /* 0x000fe200078e3cff */
[----:B------:R-:W-:Y:S01]  /*5530*/  IMAD.WIDE.U32 R192, R192, -0x2daee0ad, RZ ;  /* 0xd2511f53c0c07825 */ /* 0x000fe200078e00ff */
[----:B------:R-:W-:Y:S01]  /*5540*/  LOP3.LUT R191, R189, UR5, R172, 0x96, !PT ;  /* 0x00000005bdbf7c12 */ /* 0x000fe2000f8e96ac */
[----:B------:R-:W-:Y:S01]  /*5550*/  UIADD3 UR5, UR15, 0x3c6ef372, URZ ;  /* 0x3c6ef3720f057890 */ /* 0x000fe2000fffe03f */
[----:B------:R1:W3:Y:S01]  /*5560*/  LDSM.16.M88.4 R172, [R2+0x2000] ;  /* 0x0020000002ac783b */ /* 0x0002e20000000200 */
[-C--:B------:R-:W-:Y:S04]  /*5570*/  HMMA.16816.F32 R28, R180, R170.reuse, R28 ;  /* 0x000000aab41c723c */ /* 0x080fe8000000181c */
[----:B------:R-:W-:Y:S01]  /*5580*/  LOP3.LUT R194, R188, UR5, RZ, 0x3c, !PT ;  /* 0x00000005bcc27c12 */ /* 0x000fe2000f8e3cff */
[----:B------:R-:W-:Y:S01]  /*5590*/  IMAD.WIDE.U32 R188, R190, -0x2daee0ad, RZ ;  /* 0xd2511f53bebc7825 */ /* 0x000fe200078e00ff */
[----:B------:R-:W-:Y:S01]  /*55a0*/  UIADD3 UR5, UR14, 0x76cf5d0a, URZ ;  /* 0x76cf5d0a0e057890 */ /* 0x000fe2000fffe03f */
[----:B------:R-:W-:Y:S04]  /*55b0*/  HMMA.16816.F32 R32, R164, R170, R32 ;  /* 0x000000aaa420723c */ /* 0x000fe80000001820 */
[----:B------:R-:W-:Y:S01]  /*55c0*/  LOP3.LUT R197, R0, R189, RZ, 0x3c, !PT ;  /* 0x000000bd00c57212 */ /* 0x000fe200078e3cff */
[----:B------:R-:W-:Y:S01]  /*55d0*/  IMAD.WIDE.U32 R190, R191, -0x2daee0ad, RZ ;  /* 0xd2511f53bfbe7825 */ /* 0x000fe200078e00ff */
[----:B------:R-:W-:Y:S02]  /*55e0*/  @!P1 IADD3 R189, -R196, 0x1, R242 ;  /* 0x00000001c4bd9810 */ /* 0x000fe40007ffe1f2 */
[----:B------:R-:W-:Y:S03]  /*55f0*/  LOP3.LUT R198, R193, UR5, R188, 0x96, !PT ;  /* 0x00000005c1c67c12 */ /* 0x000fe6000f8e96bc */
[----:B------:R-:W-:Y:S01]  /*5600*/  FMUL.FTZ R181, R245, 1.4426950216293334961 ;  /* 0x3fb8aa3bf5b57820 */ /* 0x000fe20000410000 */
[----:B------:R-:W-:Y:S01]  /*5610*/  FMUL.FTZ R171, R243, 1.4426950216293334961 ;  /* 0x3fb8aa3bf3ab7820 */ /* 0x000fe20000410000 */
[----:B------:R-:W-:Y:S04]  /*5620*/  IMAD.WIDE.U32 R198, R198, -0x326172a9, RZ ;  /* 0xcd9e8d57c6c67825 */ /* 0x000fe800078e00ff */
[----:B------:R-:W-:Y:S01]  /*5630*/  FMUL.FTZ R170, R244, 1.4426950216293334961 ;  /* 0x3fb8aa3bf4aa7820 */ /* 0x000fe20000410000 */
[----:B------:R-:W-:Y:S01]  /*5640*/  FSEL R181, R181, RZ, P5 ;  /* 0x000000ffb5b57208 */ /* 0x000fe20002800000 */
[----:B-1----:R-:W-:Y:S01]  /*5650*/  IMAD.WIDE.U32 R2, R3, -0x2daee0ad, RZ ;  /* 0xd2511f5303027825 */ /* 0x002fe200078e00ff */
[----:B------:R-:W-:Y:S02]  /*5660*/  FSEL R171, R171, RZ, P3 ;  /* 0x000000ffabab7208 */ /* 0x000fe40001800000 */
[----:B------:R-:W-:Y:S02]  /*5670*/  FSEL R170, R170, RZ, P0 ;  /* 0x000000ffaaaa7208 */ /* 0x000fe40000000000 */
[----:B------:R-:W-:Y:S01]  /*5680*/  LOP3.LUT R0, R0, R3, RZ, 0x3c, !PT ;  /* 0x0000000300007212 */ /* 0x000fe200078e3cff */
[----:B------:R-:W-:Y:S01]  /*5690*/  IMAD.U32 R3, RZ, RZ, UR19 ;  /* 0x00000013ff037e24 */ /* 0x000fe2000f8e00ff */
[----:B------:R-:W-:Y:S01]  /*56a0*/  LOP3.LUT R196, R191, UR5, R2, 0x96, !PT ;  /* 0x00000005bfc47c12 */ /* 0x000fe2000f8e9602 */
[----:B------:R-:W-:Y:S01]  /*56b0*/  UIADD3 UR5, UR15, -0x255992d5, URZ ;  /* 0xdaa66d2b0f057890 */ /* 0x000fe2000fffe03f */
[----:B------:R-:W-:Y:S01]  /*56c0*/  @!P1 IADD3 R2, R195, UR16, R189 ;  /* 0x00000010c3029c10 */ /* 0x000fe2000fffe0bd */
[----:B------:R-:W-:Y:S04]  /*56d0*/  IMAD.WIDE.U32 R188, R197, -0x326172a9, RZ ;  /* 0xcd9e8d57c5bc7825 */ /* 0x000fe800078e00ff */
[----:B------:R-:W-:Y:S01]  /*56e0*/  IMAD.WIDE.U32 R168, R0, -0x326172a9, RZ ;  /* 0xcd9e8d5700a87825 */ /* 0x000fe200078e00ff */
[----:B------:R-:W-:Y:S01]  /*56f0*/  LOP3.LUT R180, R194, R189, RZ, 0x3c, !PT ;  /* 0x000000bdc2b47212 */ /* 0x000fe200078e3cff */
[-C--:B---3--:R-:W-:Y:S05]  /*5700*/  HMMA.16816.F32 R4, R172, R184.reuse, R4 ;  /* 0x000000b8ac04723c */ /* 0x088fea0000001804 */
[----:B------:R-:W-:Y:S01]  /*5710*/  LOP3.LUT R195, R199, UR5, R188, 0x96, !PT ;  /* 0x00000005c7c37c12 */ /* 0x000fe2000f8e96bc */
[----:B------:R-:W-:Y:S01]  /*5720*/  IMAD.WIDE.U32 R196, R196, -0x326172a9, RZ ;  /* 0xcd9e8d57c4c47825 */ /* 0x000fe200078e00ff */
[----:B------:R-:W-:Y:S01]  /*5730*/  LOP3.LUT R194, R194, R169, RZ, 0x3c, !PT ;  /* 0x000000a9c2c27212 */ /* 0x000fe200078e3cff */
[C---:B------:R-:W-:Y:S04]  /*5740*/  HMMA.16816.F32 R8, R176.reuse, R184, R8 ;  /* 0x000000b8b008723c */ /* 0x040fe80000001808 */
[----:B------:R-:W-:Y:S01]  /*5750*/  LOP3.LUT R188, R197, UR5, R168, 0x96, !PT ;  /* 0x00000005c5bc7c12 */ /* 0x000fe2000f8e96a8 */
[----:B------:R-:W-:Y:S01]  /*5760*/  IMAD.WIDE.U32 R164, R194, -0x2daee0ad, RZ ;  /* 0xd2511f53c2a47825 */ /* 0x000fe200078e00ff */
[C---:B------:R-:W-:Y:S01]  /*5770*/  @!P1 VIMNMX R169, R2.reuse, UR16, PT ;  /* 0x0000001002a99c48 */ /* 0x040fe2000bfe0100 */
[----:B------:R-:W-:Y:S01]  /*5780*/  UIADD3 UR5, UR14, -0x126145ec, URZ ;  /* 0xed9eba140e057890 */ /* 0x000fe2000fffe03f */
[----:B------:R-:W-:Y:S01]  /*5790*/  @!P1 VIADDMNMX R168, R2, R203, UR16, PT ;  /* 0x0000001002a89e46 */ /* 0x000fe2000b8001cb */
[-C--:B------:R-:W-:Y:S03]  /*57a0*/  HMMA.16816.F32 R12, R176, R186.reuse, R12 ;  /* 0x000000bab00c723c */ /* 0x080fe6000000180c */
[----:B------:R-:W-:Y:S01]  /*57b0*/  LOP3.LUT R190, R165, UR6, R190, 0x96, !PT ;  /* 0x00000006a5be7c12 */ /* 0x000fe2000f8e96be */
[----:B------:R-:W-:Y:S04]  /*57c0*/  IMAD.WIDE.U32 R166, R180, -0x2daee0ad, RZ ;  /* 0xd2511f53b4a67825 */ /* 0x000fe800078e00ff */
[----:B------:R-:W-:Y:S01]  /*57d0*/  FMUL.FTZ R180, R246, 1.4426950216293334961 ;  /* 0x3fb8aa3bf6b47820 */ /* 0x000fe20000410000 */
[C---:B------:R-:W-:Y:S04]  /*57e0*/  HMMA.16816.F32 R16, R172.reuse, R186, R16 ;  /* 0x000000baac10723c */ /* 0x040fe80000001810 */
[----:B------:R-:W-:Y:S01]  /*57f0*/  LOP3.LUT R192, R167, UR6, R192, 0x96, !PT ;  /* 0x00000006a7c07c12 */ /* 0x000fe2000f8e96c0 */
[----:B------:R-:W-:Y:S01]  /*5800*/  IMAD.WIDE.U32 R194, R195, -0x2daee0ad, RZ ;  /* 0xd2511f53c3c27825 */ /* 0x000fe200078e00ff */
[----:B------:R-:W-:Y:S01]  /*5810*/  FSEL R180, R180, RZ, P4 ;  /* 0x000000ffb4b47208 */ /* 0x000fe20002000000 */
[----:B------:R-:W-:Y:S04]  /*5820*/  UIADD3 UR6, UR15, 0x78dde6e4, URZ ;  /* 0x78dde6e40f067890 */ /* 0x000fe8000fffe03f */
[----:B------:R-:W-:Y:S01]  /*5830*/  LOP3.LUT R191, R195, UR5, R166, 0x96, !PT ;  /* 0x00000005c3bf7c12 */ /* 0x000fe2000f8e96a6 */
[----:B------:R-:W-:Y:S04]  /*5840*/  IMAD.WIDE.U32 R188, R188, -0x2daee0ad, RZ ;  /* 0xd2511f53bcbc7825 */ /* 0x000fe800078e00ff */
[----:B--2---:R-:W-:Y:S01]  /*5850*/  @!P1 IMAD.SHL.U32 R0, R200, 0x2, RZ ;  /* 0x00000002c8009824 */ /* 0x004fe200078e00ff */
[----:B------:R-:W-:Y:S01]  /*5860*/  LOP3.LUT R189, R189, UR5, R164, 0x96, !PT ;  /* 0x00000005bdbd7c12 */ /* 0x000fe2000f8e96a4 */
[----:B------:R-:W-:Y:S01]  /*5870*/  UIADD3 UR5, UR15, 0x1715609d, URZ ;  /* 0x1715609d0f057890 */ /* 0x000fe2000fffe03f */
[----:B------:R-:W1:Y:S02]  /*5880*/  LDSM.16.M88.4 R164, [R212+0x10800] ;  /* 0x01080000d4a4783b */ /* 0x000e640000000200 */
[----:B------:R-:W-:Y:S01]  /*5890*/  @!P1 LOP3.LUT R0, R201, 0x6, R0, 0xf8, !PT ;  /* 0x00000006c9009812 */ /* 0x000fe200078ef800 */
[----:B------:R-:W-:Y:S04]  /*58a0*/  IMAD.MOV.U32 R201, RZ, RZ, 0x28 ;  /* 0x00000028ffc97424 */ /* 0x000fe800078e00ff */
[----:B------:R-:W-:Y:S01]  /*58b0*/  @!P1 IMAD R0, R3, 0x80, R0 ;  /* 0x0000008003009824 */ /* 0x000fe200078e0200 */
[C---:B------:R-:W-:Y:S02]  /*58c0*/  @!P1 VIADDMNMX R3, R2.reuse, R202, UR16, PT ;  /* 0x0000001002039e46 */ /* 0x040fe4000b8001ca */
[----:B------:R-:W-:Y:S01]  /*58d0*/  @!P1 VIADDMNMX R2, R2, R201, UR16, PT ;  /* 0x0000001002029e46 */ /* 0x000fe2000b8001c9 */
[C---:B------:R-:W-:Y:S01]  /*58e0*/  @!P1 VIADD R183, R0.reuse, 0x9 ;  /* 0x0000000900b79836 */ /* 0x040fe20000000000 */
[CC--:B------:R-:W-:Y:S01]  /*58f0*/  @!P1 ISETP.GE.AND P5, PT, R0.reuse, R169.reuse, PT ;  /* 0x000000a90000920c */ /* 0x0c0fe20003fa6270 */
[----:B------:R-:W-:Y:S03]  /*5900*/  @!P1 VIADD R182, R0, 0x1 ;  /* 0x0000000100b69836 */ /* 0x000fe60000000000 */
[----:B------:R-:W-:Y:S02]  /*5910*/  @!P1 FSEL R4, R4, -INF , !P5 ;  /* 0xff80000004049808 */ /* 0x000fe40006800000 */
[C---:B------:R-:W-:Y:S02]  /*5920*/  @!P1 ISETP.GE.AND P4, PT, R182.reuse, R169, PT ;  /* 0x000000a9b600920c */ /* 0x040fe40003f86270 */
[-C--:B------:R-:W-:Y:S01]  /*5930*/  @!P1 ISETP.GE.AND P6, PT, R182, R168.reuse, PT ;  /* 0x000000a8b600920c */ /* 0x080fe20003fc6270 */
[--C-:B------:R-:W-:Y:S01]  /*5940*/  FFMA.FTZ R4, R4, UR17, -R181.reuse ;  /* 0x0000001104047c23 */ /* 0x100fe200080108b5 */
[----:B------:R-:W-:Y:S02]  /*5950*/  @!P1 ISETP.GE.AND P5, PT, R0, R168, PT ;  /* 0x000000a80000920c */ /* 0x000fe40003fa6270 */
[CC--:B------:R-:W-:Y:S01]  /*5960*/  @!P1 ISETP.GE.AND P3, PT, R182.reuse, R3.reuse, PT ;  /* 0x00000003b600920c */ /* 0x0c0fe20003f66270 */
[----:B------:R2:W3:Y:S01]  /*5970*/  MUFU.EX2 R201, R4 ;  /* 0x0000000400c97308 */ /* 0x0004e20000000800 */
[-C--:B------:R-:W-:Y:S01]  /*5980*/  @!P1 ISETP.GE.AND P0, PT, R182, R2.reuse, PT ;  /* 0x00000002b600920c */ /* 0x080fe20003f06270 */
[C---:B------:R-:W-:Y:S01]  /*5990*/  @!P1 VIADD R182, R0.reuse, 0x8 ;  /* 0x0000000800b69836 */ /* 0x040fe20000000000 */
[----:B------:R-:W-:Y:S02]  /*59a0*/  @!P1 FSEL R5, R5, -INF , !P4 ;  /* 0xff80000005059808 */ /* 0x000fe40006000000 */
[-C--:B------:R-:W-:Y:S02]  /*59b0*/  @!P1 ISETP.GE.AND P4, PT, R0, R3.reuse, PT ;  /* 0x000000030000920c */ /* 0x080fe40003f86270 */
[----:B------:R-:W-:Y:S01]  /*59c0*/  @!P1 FSEL R6, R6, -INF , !P5 ;  /* 0xff80000006069808 */ /* 0x000fe20006800000 */
[----:B------:R-:W-:Y:S01]  /*59d0*/  FFMA.FTZ R5, R5, UR17, -R181 ;  /* 0x0000001105057c23 */ /* 0x000fe200080108b5 */
[-C--:B------:R-:W-:Y:S02]  /*59e0*/  @!P1 ISETP.GE.AND P5, PT, R0, R2.reuse, PT ;  /* 0x000000020000920c */ /* 0x080fe40003fa6270 */
[----:B------:R-:W-:Y:S01]  /*59f0*/  @!P1 FSEL R7, R7, -INF , !P6 ;  /* 0xff80000007079808 */ /* 0x000fe20007000000 */
[--C-:B------:R-:W-:Y:S01]  /*5a00*/  FFMA.FTZ R6, R6, UR17, -R180.reuse ;  /* 0x0000001106067c23 */ /* 0x100fe200080108b4 */
[----:B------:R-:W-:Y:S01]  /*5a10*/  @!P1 FSEL R8, R8, -INF , !P4 ;  /* 0xff80000008089808 */ /* 0x000fe20006000000 */
[----:B------:R4:W3:Y:S01]  /*5a20*/  MUFU.EX2 R203, R5 ;  /* 0x0000000500cb7308 */ /* 0x0008e20000000800 */
[-C--:B-1----:R-:W-:Y:S03]  /*5a30*/  HMMA.16816.F32 R20, R172, R164.reuse, R20 ;  /* 0x000000a4ac14723c */ /* 0x082fe60000001814 */
[--C-:B------:R-:W-:Y:S01]  /*5a40*/  FFMA.FTZ R8, R8, UR17, -R171.reuse ;  /* 0x0000001108087c23 */ /* 0x100fe200080108ab */
[----:B------:R-:W-:Y:S01]  /*5a50*/  FFMA.FTZ R7, R7, UR17, -R180 ;  /* 0x0000001107077c23 */ /* 0x000fe200080108b4 */
[C---:B------:R-:W-:Y:S01]  /*5a60*/  @!P1 ISETP.GE.AND P6, PT, R182.reuse, R3, PT ;  /* 0x00000003b600920c */ /* 0x040fe20003fc6270 */
[C---:B------:R-:W-:Y:S03]  /*5a70*/  HMMA.16816.F32 R24, R176.reuse, R164, R24 ;  /* 0x000000a4b018723c */ /* 0x040fe60000001818 */
[----:B------:R1:W-:Y:S01]  /*5a80*/  MUFU.EX2 R223, R6 ;  /* 0x0000000600df7308 */ /* 0x0003e20000000800 */
[----:B------:R-:W-:Y:S01]  /*5a90*/  @!P1 ISETP.GE.AND P4, PT, R182, R2, PT ;  /* 0x00000002b600920c */ /* 0x000fe20003f86270 */
[----:B--2---:R-:W-:Y:S01]  /*5aa0*/  @!P1 VIADD R4, R0, 0x11 ;  /* 0x0000001100049836 */ /* 0x004fe20000000000 */
[-C--:B------:R-:W-:Y:S07]  /*5ab0*/  HMMA.16816.F32 R28, R176, R166.reuse, R28 ;  /* 0x000000a6b01c723c */ /* 0x080fee000000181c */
[----:B------:R2:W-:Y:S01]  /*5ac0*/  MUFU.EX2 R227, R8 ;  /* 0x0000000800e37308 */ /* 0x0005e20000000800 */
[----:B------:R-:W-:Y:S01]  /*5ad0*/  @!P1 FSEL R9, R9, -INF , !P3 ;  /* 0xff80000009099808 */ /* 0x000fe20005800000 */
[----:B------:R-:W-:Y:S04]  /*5ae0*/  HMMA.16816.F32 R32, R172, R166, R32 ;  /* 0x000000a6ac20723c */ /* 0x000fe80000001820 */
[----:B------:R-:W-:Y:S01]  /*5af0*/  @!P1 ISETP.GE.AND P3, PT, R182, R169, PT ;  /* 0x000000a9b600920c */ /* 0x000fe20003f66270 */
[--C-:B------:R-:W-:Y:S01]  /*5b00*/  FFMA.FTZ R9, R9, UR17, -R171.reuse ;  /* 0x0000001109097c23 */ /* 0x100fe200080108ab */
[----:B------:R-:W-:Y:S02]  /*5b10*/  @!P1 FSEL R10, R10, -INF , !P5 ;  /* 0xff8000000a0a9808 */ /* 0x000fe40006800000 */
[----:B------:R3:W-:Y:S01]  /*5b20*/  MUFU.EX2 R222, R7 ;  /* 0x0000000700de7308 */ /* 0x0007e20000000800 */
[----:B------:R-:W-:Y:S02]  /*5b30*/  @!P1 ISETP.GE.AND P5, PT, R182, R168, PT ;  /* 0x000000a8b600920c */ /* 0x000fe40003fa6270 */
[----:B------:R-:W-:Y:S01]  /*5b40*/  @!P1 FSEL R12, R12, -INF , !P6 ;  /* 0xff8000000c0c9808 */ /* 0x000fe20007000000 */
[----:B------:R-:W-:Y:S01]  /*5b50*/  @!P1 VIADD R182, R0, 0x10 ;  /* 0x0000001000b69836 */ /* 0x000fe20000000000 */
[----:B------:R-:W-:Y:S01]  /*5b60*/  @!P1 FSEL R14, R14, -INF , !P4 ;  /* 0xff8000000e0e9808 */ /* 0x000fe20006000000 */
[----:B------:R-:W-:Y:S01]  /*5b70*/  IMAD.WIDE.U32 R164, R191, -0x326172a9, RZ ;  /* 0xcd9e8d57bfa47825 */ /* 0x000fe200078e00ff */
[C---:B------:R-:W-:Y:S03]  /*5b80*/  @!P1 ISETP.GE.AND P6, PT, R183.reuse, R2, PT ;  /* 0x00000002b700920c */ /* 0x040fe60003fc6270 */
[----:B------:R3:W-:Y:S01]  /*5b90*/  MUFU.EX2 R226, R9 ;  /* 0x0000000900e27308 */ /* 0x0007e20000000800 */
[-C--:B------:R-:W-:Y:S01]  /*5ba0*/  @!P1 ISETP.GE.AND P4, PT, R183, R168.reuse, PT ;  /* 0x000000a8b700920c */ /* 0x080fe20003f86270 */
[--C-:B------:R-:W-:Y:S01]  /*5bb0*/  FFMA.FTZ R14, R14, UR17, -R170.reuse ;  /* 0x000000110e0e7c23 */ /* 0x100fe200080108aa */
[----:B------:R-:W-:Y:S01]  /*5bc0*/  @!P1 FSEL R11, R11, -INF , !P0 ;  /* 0xff8000000b0b9808 */ /* 0x000fe20004000000 */
[--C-:B------:R-:W-:Y:S01]  /*5bd0*/  FFMA.FTZ R10, R10, UR17, -R170.reuse ;  /* 0x000000110a0a7c23 */ /* 0x100fe200080108aa */
[----:B------:R-:W-:Y:S01]  /*5be0*/  @!P1 ISETP.GE.AND P0, PT, R183, R3, PT ;  /* 0x00000003b700920c */ /* 0x000fe20003f06270 */
[----:B------:R-:W-:Y:S01]  /*5bf0*/  FFMA.FTZ R12, R12, UR17, -R171 ;  /* 0x000000110c0c7c23 */ /* 0x000fe200080108ab */
[----:B------:R-:W-:Y:S03]  /*5c00*/  @!P1 FSEL R16, R16, -INF , !P3 ;  /* 0xff80000010109808 */ /* 0x000fe60005800000 */
[----:B------:R-:W-:Y:S01]  /*5c10*/  MUFU.EX2 R225, R14 ;  /* 0x0000000e00e17308 */ /* 0x000fe20000000800 */
[----:B------:R-:W-:Y:S01]  /*5c20*/  @!P1 FSEL R19, R19, -INF , !P4 ;  /* 0xff80000013139808 */ /* 0x000fe20006000000 */
[----:B------:R-:W-:Y:S01]  /*5c30*/  FFMA.FTZ R11, R11, UR17, -R170 ;  /* 0x000000110b0b7c23 */ /* 0x000fe200080108aa */
[----:B------:R-:W-:Y:S01]  /*5c40*/  @!P1 FSEL R15, R15, -INF , !P6 ;  /* 0xff8000000f0f9808 */ /* 0x000fe20007000000 */
[----:B------:R-:W-:Y:S01]  /*5c50*/  FFMA.FTZ R16, R16, UR17, -R181 ;  /* 0x0000001110107c23 */ /* 0x000fe200080108b5 */
[CC--:B------:R-:W-:Y:S01]  /*5c60*/  @!P1 ISETP.GE.AND P6, PT, R182.reuse, R169.reuse, PT ;  /* 0x000000a9b600920c */ /* 0x0c0fe20003fc6270 */
[----:B------:R-:W-:Y:S01]  /*5c70*/  FFMA.FTZ R19, R19, UR17, -R180 ;  /* 0x0000001113137c23 */ /* 0x000fe200080108b4 */
[-C--:B------:R-:W-:Y:S03]  /*5c80*/  @!P1 ISETP.GE.AND P3, PT, R182, R168.reuse, PT ;  /* 0x000000a8b600920c */ /* 0x080fe60003f66270 */
[----:B------:R-:W-:Y:S01]  /*5c90*/  MUFU.EX2 R229, R10 ;  /* 0x0000000a00e57308 */ /* 0x000fe20000000800 */
[-C--:B------:R-:W-:Y:S01]  /*5ca0*/  @!P1 ISETP.GE.AND P4, PT, R4, R169.reuse, PT ;  /* 0x000000a90400920c */ /* 0x080fe20003f86270 */
[----:B------:R-:W-:Y:S01]  /*5cb0*/  FFMA.FTZ R15, R15, UR17, -R170 ;  /* 0x000000110f0f7c23 */ /* 0x000fe200080108aa */
[----:B------:R-:W-:Y:S02]  /*5cc0*/  @!P1 FSEL R13, R13, -INF , !P0 ;  /* 0xff8000000d0d9808 */ /* 0x000fe40004000000 */
[----:B------:R-:W-:Y:S02]  /*5cd0*/  @!P1 ISETP.GE.AND P0, PT, R183, R169, PT ;  /* 0x000000a9b700920c */ /* 0x000fe40003f06270 */
[----:B------:R-:W-:Y:S01]  /*5ce0*/  @!P1 FSEL R20, R20, -INF , !P6 ;  /* 0xff80000014149808 */ /* 0x000fe20007000000 */
[----:B------:R-:W-:Y:S01]  /*5cf0*/  FFMA.FTZ R13, R13, UR17, -R171 ;  /* 0x000000110d0d7c23 */ /* 0x000fe200080108ab */
[----:B------:R-:W-:Y:S01]  /*5d00*/  @!P1 FSEL R21, R21, -INF , !P4 ;  /* 0xff80000015159808 */ /* 0x000fe20006000000 */
[----:B------:R-:W-:Y:S01]  /*5d10*/  MUFU.EX2 R228, R11 ;  /* 0x0000000b00e47308 */ /* 0x000fe20000000800 */
[----:B------:R-:W-:Y:S01]  /*5d20*/  @!P1 FSEL R22, R22, -INF , !P3 ;  /* 0xff80000016169808 */ /* 0x000fe20005800000 */
[--C-:B------:R-:W-:Y:S01]  /*5d30*/  FFMA.FTZ R20, R20, UR17, -R181.reuse ;  /* 0x0000001114147c23 */ /* 0x100fe200080108b5 */
[C---:B------:R-:W-:Y:S01]  /*5d40*/  @!P1 ISETP.GE.AND P6, PT, R4.reuse, R168, PT ;  /* 0x000000a80400920c */ /* 0x040fe20003fc6270 */
[--C-:B------:R-:W-:Y:S01]  /*5d50*/  FFMA.FTZ R21, R21, UR17, -R181.reuse ;  /* 0x0000001115157c23 */ /* 0x100fe200080108b5 */
[-C--:B------:R-:W-:Y:S01]  /*5d60*/  @!P1 ISETP.GE.AND P4, PT, R4, R3.reuse, PT ;  /* 0x000000030400920c */ /* 0x080fe20003f86270 */
[--C-:B------:R-:W-:Y:S01]  /*5d70*/  FFMA.FTZ R22, R22, UR17, -R180.reuse ;  /* 0x0000001116167c23 */ /* 0x100fe200080108b4 */
[-C--:B------:R-:W-:Y:S01]  /*5d80*/  @!P1 ISETP.GE.AND P3, PT, R4, R2.reuse, PT ;  /* 0x000000020400920c */ /* 0x080fe20003f66270 */
[C---:B------:R-:W-:Y:S01]  /*5d90*/  @!P1 VIADD R4, R0.reuse, 0x18 ;  /* 0x0000001800049836 */ /* 0x040fe20000000000 */
[----:B------:R-:W-:Y:S01]  /*5da0*/  @!P1 FSEL R17, R17, -INF , !P0 ;  /* 0xff80000011119808 */ /* 0x000fe20004000000 */
[----:B------:R-:W-:Y:S01]  /*5db0*/  @!P1 VIADD R0, R0, 0x19 ;  /* 0x0000001900009836 */ /* 0x000fe20000000000 */
[-C--:B------:R-:W-:Y:S01]  /*5dc0*/  @!P1 ISETP.GE.AND P0, PT, R182, R3.reuse, PT ;  /* 0x00000003b600920c */ /* 0x080fe20003f06270 */
[----:B------:R3:W-:Y:S01]  /*5dd0*/  MUFU.EX2 R220, R13 ;  /* 0x0000000d00dc7308 */ /* 0x0007e20000000800 */
[----:B------:R-:W-:Y:S01]  /*5de0*/  @!P1 FSEL R18, R18, -INF , !P5 ;  /* 0xff80000012129808 */ /* 0x000fe20006800000 */
[----:B------:R-:W-:Y:S01]  /*5df0*/  FFMA.FTZ R17, R17, UR17, -R181 ;  /* 0x0000001111117c23 */ /* 0x000fe200080108b5 */
[----:B------:R-:W-:Y:S02]  /*5e00*/  @!P1 FSEL R24, R24, -INF , !P0 ;  /* 0xff80000018189808 */ /* 0x000fe40004000000 */
[-C--:B------:R-:W-:Y:S01]  /*5e10*/  @!P1 ISETP.GE.AND P0, PT, R0, R3.reuse, PT ;  /* 0x000000030000920c */ /* 0x080fe20003f06270 */
[--C-:B------:R-:W-:Y:S01]  /*5e20*/  FFMA.FTZ R18, R18, UR17, -R180.reuse ;  /* 0x0000001112127c23 */ /* 0x100fe200080108b4 */
[-C--:B------:R-:W-:Y:S03]  /*5e30*/  @!P1 ISETP.GE.AND P5, PT, R182, R2.reuse, PT ;  /* 0x00000002b600920c */ /* 0x080fe60003fa6270 */
[----:B------:R3:W-:Y:S01]  /*5e40*/  MUFU.EX2 R221, R12 ;  /* 0x0000000c00dd7308 */ /* 0x0007e20000000800 */
[----:B------:R-:W-:Y:S01]  /*5e50*/  @!P1 FSEL R23, R23, -INF , !P6 ;  /* 0xff80000017179808 */ /* 0x000fe20007000000 */
[--C-:B------:R-:W-:Y:S01]  /*5e60*/  FFMA.FTZ R24, R24, UR17, -R171.reuse ;  /* 0x0000001118187c23 */ /* 0x100fe200080108ab */
[----:B------:R-:W-:Y:S02]  /*5e70*/  @!P1 FSEL R25, R25, -INF , !P4 ;  /* 0xff80000019199808 */ /* 0x000fe40006000000 */
[C---:B------:R-:W-:Y:S01]  /*5e80*/  @!P1 ISETP.GE.AND P6, PT, R4.reuse, R3, PT ;  /* 0x000000030400920c */ /* 0x040fe20003fc6270 */
[----:B------:R-:W-:Y:S01]  /*5e90*/  FFMA.FTZ R23, R23, UR17, -R180 ;  /* 0x0000001117177c23 */ /* 0x000fe200080108b4 */
[C---:B------:R-:W-:Y:S03]  /*5ea0*/  @!P1 ISETP.GE.AND P4, PT, R4.reuse, R2, PT ;  /* 0x000000020400920c */ /* 0x040fe60003f86270 */
[----:B------:R-:W-:Y:S01]  /*5eb0*/  MUFU.EX2 R224, R15 ;  /* 0x0000000f00e07308 */ /* 0x000fe20000000800 */
[----:B------:R-:W-:Y:S01]  /*5ec0*/  @!P1 FSEL R29, R29, -INF , !P0 ;  /* 0xff8000001d1d9808 */ /* 0x000fe20004000000 */
[----:B------:R-:W-:Y:S01]  /*5ed0*/  FFMA.FTZ R25, R25, UR17, -R171 ;  /* 0x0000001119197c23 */ /* 0x000fe200080108ab */
[----:B------:R-:W-:Y:S02]  /*5ee0*/  @!P1 FSEL R27, R27, -INF , !P3 ;  /* 0xff8000001b1b9808 */ /* 0x000fe40005800000 */
[CC--:B------:R-:W-:Y:S02]  /*5ef0*/  @!P1 ISETP.GE.AND P3, PT, R4.reuse, R169.reuse, PT ;  /* 0x000000a90400920c */ /* 0x0c0fe40003f66270 */
[----:B------:R-:W-:Y:S01]  /*5f00*/  @!P1 ISETP.GE.AND P0, PT, R4, R168, PT ;  /* 0x000000a80400920c */ /* 0x000fe20003f06270 */
[----:B----4-:R-:W-:Y:S01]  /*5f10*/  IMAD.WIDE.U32 R4, R192, -0x326172a9, RZ ;  /* 0xcd9e8d57c0047825 */ /* 0x010fe200078e00ff */
[----:B------:R-:W-:Y:S01]  /*5f20*/  @!P1 FSEL R26, R26, -INF , !P5 ;  /* 0xff8000001a1a9808 */ /* 0x000fe20006800000 */
[----:B------:R-:W-:Y:S01]  /*5f30*/  MUFU.EX2 R191, R17 ;  /* 0x0000001100bf7308 */ /* 0x000fe20000000800 */
[----:B------:R-:W-:Y:S01]  /*5f40*/  @!P1 ISETP.GE.AND P5, PT, R0, R2, PT ;  /* 0x000000020000920c */ /* 0x000fe20003fa6270 */
[----:B------:R-:W-:Y:S01]  /*5f50*/  IMAD.WIDE.U32 R2, R190, -0x326172a9, RZ ;  /* 0xcd9e8d57be027825 */ /* 0x000fe200078e00ff */
[----:B------:R-:W-:Y:S02]  /*5f60*/  @!P1 FSEL R28, R28, -INF , !P6 ;  /* 0xff8000001c1c9808 */ /* 0x000fe40007000000 */
[----:B------:R-:W-:Y:S01]  /*5f70*/  @!P1 FSEL R30, R30, -INF , !P4 ;  /* 0xff8000001e1e9808 */ /* 0x000fe20006000000 */
[----:B------:R-:W-:Y:S01]  /*5f80*/  FFMA.FTZ R26, R26, UR17, -R170 ;  /* 0x000000111a1a7c23 */ /* 0x000fe200080108aa */
[C---:B------:R-:W-:Y:S03]  /*5f90*/  @!P1 ISETP.GE.AND P6, PT, R0.reuse, R169, PT ;  /* 0x000000a90000920c */ /* 0x040fe60003fc6270 */
[----:B------:R-:W-:Y:S01]  /*5fa0*/  MUFU.EX2 R197, R19 ;  /* 0x0000001300c57308 */ /* 0x000fe20000000800 */
[----:B------:R-:W-:Y:S01]  /*5fb0*/  @!P1 ISETP.GE.AND P4, PT, R0, R168, PT ;  /* 0x000000a80000920c */ /* 0x000fe20003f86270 */
[----:B------:R-:W-:Y:S01]  /*5fc0*/  IMAD.WIDE.U32 R168, R189, -0x326172a9, RZ ;  /* 0xcd9e8d57bda87825 */ /* 0x000fe200078e00ff */
[----:B-1----:R-:W-:Y:S02]  /*5fd0*/  LOP3.LUT R6, R5, UR6, R198, 0x96, !PT ;  /* 0x0000000605067c12 */ /* 0x002fe4000f8e96c6 */
[----:B--2---:R-:W-:Y:S01]  /*5fe0*/  LOP3.LUT R8, R3, UR6, R196, 0x96, !PT ;  /* 0x0000000603087c12 */ /* 0x004fe2000f8e96c4 */
[----:B------:R-:W-:Y:S01]  /*5ff0*/  UIADD3 UR6, UR14, -0x56f99767, URZ ;  /* 0xa90668990e067890 */ /* 0x000fe2000fffe03f */
[----:B------:R-:W-:Y:S01]  /*6000*/  LOP3.LUT R3, R165, UR5, R4, 0x96, !PT ;  /* 0x00000005a5037c12 */ /* 0x000fe2000f8e9604 */
[----:B---3--:R-:W-:Y:S01]  /*6010*/  IMAD.WIDE.U32 R6, R6, -0x2daee0ad, RZ ;  /* 0xd2511f5306067825 */ /* 0x008fe200078e00ff */
[----:B------:R-:W-:Y:S01]  /*6020*/  LOP3.LUT R4, R169, UR5, R2, 0x96, !PT ;  /* 0x00000005a9047c12 */ /* 0x000fe2000f8e9602 */
[----:B------:R-:W-:Y:S01]  /*6030*/  UIADD3 UR5, UR14, 0x646e171e, URZ ;  /* 0x646e171e0e057890 */ /* 0x000fe2000fffe03f */
[----:B------:R-:W-:Y:S01]  /*6040*/  @!P1 FSEL R32, R32, -INF , !P3 ;  /* 0xff80000020209808 */ /* 0x000fe20005800000 */
[----:B------:R-:W-:Y:S01]  /*6050*/  IMAD.WIDE.U32 R2, R3, -0x2daee0ad, RZ ;  /* 0xd2511f5303027825 */ /* 0x000fe200078e00ff */
[----:B------:R-:W-:Y:S01]  /*6060*/  LOP3.LUT R194, R7, UR6, R194, 0x96, !PT ;  /* 0x0000000607c27c12 */ /* 0x000fe2000f8e96c2 */
[----:B------:R-:W-:Y:S01]  /*6070*/  MUFU.EX2 R198, R18 ;  /* 0x0000001200c67308 */ /* 0x000fe20000000800 */
[----:B------:R-:W-:Y:S01]  /*6080*/  @!P1 FSEL R33, R33, -INF , !P6 ;  /* 0xff80000021219808 */ /* 0x000fe20007000000 */
[----:B------:R-:W-:Y:S01]  /*6090*/  IMAD.WIDE.U32 R4, R4, -0x2daee0ad, RZ ;  /* 0xd2511f5304047825 */ /* 0x000fe200078e00ff */
[----:B------:R-:W-:Y:S02]  /*60a0*/  LOP3.LUT R7, R3, UR5, R6, 0x96, !PT ;  /* 0x0000000503077c12 */ /* 0x000fe4000f8e9606 */
[----:B------:R-:W-:Y:S01]  /*60b0*/  LOP3.LUT R165, R2, 0xffff, RZ, 0xc0, !PT ;  /* 0x0000ffff02a57812 */ /* 0x000fe200078ec0ff */
[----:B------:R-:W-:Y:S01]  /*60c0*/  IMAD.WIDE.U32 R8, R8, -0x2daee0ad, RZ ;  /* 0xd2511f5308087825 */ /* 0x000fe200078e00ff */
[----:B------:R-:W-:Y:S03]  /*60d0*/  SHF.R.U32.HI R166, RZ, 0x10, R2 ;  /* 0x00000010ffa67819 */ /* 0x000fe60000011602 */
[----:B------:R-:W-:Y:S01]  /*60e0*/  MUFU.EX2 R187, R20 ;  /* 0x0000001400bb7308 */ /* 0x000fe20000000800 */
[----:B------:R-:W-:Y:S01]  /*60f0*/  LOP3.LUT R0, R2, 0xff, RZ, 0xc0, !PT ;  /* 0x000000ff02007812 */ /* 0x000fe200078ec0ff */
[--C-:B------:R-:W-:Y:S01]  /*6100*/  FFMA.FTZ R32, R32, UR17, -R181.reuse ;  /* 0x0000001120207c23 */ /* 0x100fe200080108b5 */
[----:B------:R-:W-:Y:S01]  /*6110*/  LOP3.LUT R6, R5, UR5, R8, 0x96, !PT ;  /* 0x0000000505067c12 */ /* 0x000fe2000f8e9608 */
[----:B------:R-:W-:Y:S01]  /*6120*/  UIADD3 UR5, UR15, -0x4ab325aa, URZ ;  /* 0xb54cda560f057890 */ /* 0x000fe2000fffe03f */
[----:B------:R-:W-:Y:S01]  /*6130*/  SHF.R.U32.HI R8, RZ, 0x18, R2 ;  /* 0x00000018ff087819 */ /* 0x000fe20000011602 */
[----:B------:R-:W-:Y:S01]  /*6140*/  IMAD.WIDE.U32 R2, R194, -0x326172a9, RZ ;  /* 0xcd9e8d57c2027825 */ /* 0x000fe200078e00ff */
[----:B------:R-:W-:Y:S03]  /*6150*/  SHF.R.U32.HI R167, RZ, 0x18, R4 ;  /* 0x00000018ffa77819 */ /* 0x000fe60000011604 */
[----:B------:R-:W-:Y:S01]  /*6160*/  MUFU.EX2 R194, R16 ;  /* 0x0000001000c27308 */ /* 0x000fe20000000800 */
[C---:B------:R-:W-:Y:S01]  /*6170*/  LOP3.LUT R169, R4.reuse, 0xffff, RZ, 0xc0, !PT ;  /* 0x0000ffff04a97812 */ /* 0x040fe200078ec0ff */
[----:B------:R-:W-:Y:S01]  /*6180*/  FFMA.FTZ R181, R33, UR17, -R181 ;  /* 0x0000001121b57c23 */ /* 0x000fe200080108b5 */
[----:B------:R-:W-:Y:S01]  /*6190*/  LOP3.LUT R13, R4, 0xff, RZ, 0xc0, !PT ;  /* 0x000000ff040d7812 */ /* 0x000fe200078ec0ff */
[----:B------:R-:W-:Y:S01]  /*61a0*/  FFMA.FTZ R27, R27, UR17, -R170 ;  /* 0x000000111b1b7c23 */ /* 0x000fe200080108aa */
[----:B------:R-:W-:Y:S01]  /*61b0*/  SHF.R.U32.HI R14, RZ, 0x10, R4 ;  /* 0x00000010ff0e7819 */ /* 0x000fe20000011604 */
[--C-:B------:R-:W-:Y:S01]  /*61c0*/  FFMA.FTZ R28, R28, UR17, -R171.reuse ;  /* 0x000000111c1c7c23 */ /* 0x100fe200080108ab */
[----:B------:R-:W-:Y:S03]  /*61d0*/  LOP3.LUT R4, R3, UR5, R164, 0x96, !PT ;  /* 0x0000000503047c12 */ /* 0x000fe6000f8e96a4 */
[----:B------:R-:W-:Y:S01]  /*61e0*/  MUFU.EX2 R186, R21 ;  /* 0x0000001500ba7308 */ /* 0x000fe20000000800 */
[----:B------:R-:W-:Y:S01]  /*61f0*/  ISETP.LE.U32.AND P3, PT, R8, UR18, PT ;  /* 0x0000001208007c0c */ /* 0x000fe2000bf63070 */
[----:B------:R-:W-:Y:S01]  /*6200*/  FFMA.FTZ R30, R30, UR17, -R170 ;  /* 0x000000111e1e7c23 */ /* 0x000fe200080108aa */
[C---:B------:R-:W-:Y:S01]  /*6210*/  LOP3.LUT R5, R4.reuse, 0xffff, RZ, 0xc0, !PT ;  /* 0x0000ffff04057812 */ /* 0x040fe200078ec0ff */
[----:B------:R-:W-:Y:S01]  /*6220*/  FFMA.FTZ R171, R29, UR17, -R171 ;  /* 0x000000111dab7c23 */ /* 0x000fe200080108ab */
[----:B------:R-:W-:Y:S02]  /*6230*/  LOP3.LUT R8, R4, 0xff, RZ, 0xc0, !PT ;  /* 0x000000ff04087812 */ /* 0x000fe400078ec0ff */
[----:B------:R-:W-:Y:S03]  /*6240*/  SHF.R.U32.HI R5, RZ, 0x8, R5 ;  /* 0x00000008ff057819 */ /* 0x000fe60000011605 */
[----:B------:R-:W-:Y:S01]  /*6250*/  MUFU.EX2 R193, R23 ;  /* 0x0000001700c17308 */ /* 0x000fe20000000800 */
[----:B------:R-:W-:Y:S02]  /*6260*/  LOP3.LUT R188, R9, UR6, R188, 0x96, !PT ;  /* 0x0000000609bc7c12 */ /* 0x000fe4000f8e96bc */
[----:B------:R-:W-:Y:S02]  /*6270*/  ISETP.LE.U32.AND P6, PT, R8, UR18, PT ;  /* 0x0000001208007c0c */ /* 0x000fe4000bfc3070 */
[----:B------:R-:W-:Y:S02]  /*6280*/  LOP3.LUT R5, R5, 0xffff, RZ, 0xc0, !PT ;  /* 0x0000ffff05057812 */ /* 0x000fe400078ec0ff */
[C---:B------:R-:W-:Y:S03]  /*6290*/  LOP3.LUT R11, R2.reuse, 0xff, RZ, 0xc0, !PT ;  /* 0x000000ff020b7812 */ /* 0x040fe600078ec0ff */
[----:B------:R-:W-:Y:S01]  /*62a0*/  MUFU.EX2 R199, R24 ;  /* 0x0000001800c77308 */ /* 0x000fe20000000800 */
[----:B------:R-:W-:Y:S02]  /*62b0*/  LOP3.LUT R10, R2, 0xffff, RZ, 0xc0, !PT ;  /* 0x0000ffff020a7812 */ /* 0x000fe400078ec0ff */
[--C-:B------:R-:W-:Y:S02]  /*62c0*/  SHF.R.U32.HI R12, RZ, 0x18, R2.reuse ;  /* 0x00000018ff0c7819 */ /* 0x100fe40000011602 */
[----:B------:R-:W-:Y:S01]  /*62d0*/  SHF.R.U32.HI R9, RZ, 0x10, R2 ;  /* 0x00000010ff097819 */ /* 0x000fe20000011602 */
[----:B------:R-:W-:Y:S01]  /*62e0*/  IMAD.WIDE.U32 R2, R188, -0x326172a9, RZ ;  /* 0xcd9e8d57bc027825 */ /* 0x000fe200078e00ff */
[----:B------:R-:W-:Y:S03]  /*62f0*/  SHF.R.U32.HI R8, RZ, 0x10, R4 ;  /* 0x00000010ff087819 */ /* 0x000fe60000011604 */
[----:B------:R-:W1:Y:S01]  /*6300*/  MUFU.EX2 R183, R32 ;  /* 0x0000002000b77308 */ /* 0x000e620000000800 */
[----:B------:R-:W-:Y:S01]  /*6310*/  @!P1 FSEL R34, R34, -INF , !P0 ;  /* 0xff80000022229808 */ /* 0x000fe20004000000 */
[----:B------:R-:W-:Y:S01]  /*6320*/  @!P6 FADD.FTZ R201, -R201, -RZ ;  /* 0x800000ffc9c9e221 */ /* 0x000fe20000010100 */
[----:B------:R-:W-:Y:S02]  /*6330*/  ISETP.LE.U32.AND P0, PT, R5, UR18, PT ;  /* 0x0000001205007c0c */ /* 0x000fe4000bf03070 */
[----:B------:R-:W-:Y:S01]  /*6340*/  @!P1 FSEL R31, R31, -INF , !P5 ;  /* 0xff8000001f1f9808 */ /* 0x000fe20006800000 */
[----:B------:R-:W-:Y:S01]  /*6350*/  FFMA.FTZ R34, R34, UR17, -R180 ;  /* 0x0000001122227c23 */ /* 0x000fe200080108b4 */
[----:B------:R-:W-:Y:S03]  /*6360*/  LOP3.LUT R5, R8, 0xff, RZ, 0xc0, !PT ;  /* 0x000000ff08057812 */ /* 0x000fe600078ec0ff */
[----:B------:R-:W-:Y:S01]  /*6370*/  MUFU.EX2 R182, R181 ;  /* 0x000000b500b67308 */ /* 0x000fe20000000800 */
[----:B------:R-:W-:Y:S01]  /*6380*/  ISETP.LE.U32.AND P5, PT, R0, UR18, PT ;  /* 0x0000001200007c0c */ /* 0x000fe2000bfa3070 */
[----:B------:R-:W-:Y:S01]  /*6390*/  FFMA.FTZ R170, R31, UR17, -R170 ;  /* 0x000000111faa7c23 */ /* 0x000fe200080108aa */
[----:B------:R-:W-:Y:S02]  /*63a0*/  SHF.R.U32.HI R4, RZ, 0x18, R4 ;  /* 0x00000018ff047819 */ /* 0x000fe40000011604 */
[----:B------:R-:W-:Y:S02]  /*63b0*/  LOP3.LUT R0, R3, UR5, R168, 0x96, !PT ;  /* 0x0000000503007c12 */ /* 0x000fe4000f8e96a8 */
[----:B------:R-:W-:Y:S01]  /*63c0*/  @!P1 FSEL R35, R35, -INF , !P4 ;  /* 0xff80000023239808 */ /* 0x000fe20006000000 */
[----:B------:R-:W-:Y:S01]  /*63d0*/  @!P0 FADD.FTZ R203, -R203, -RZ ;  /* 0x800000ffcbcb8221 */ /* 0x000fe20000010100 */
[----:B------:R-:W-:Y:S01]  /*63e0*/  ISETP.LE.U32.AND P1, PT, R5, UR18, PT ;  /* 0x0000001205007c0c */ /* 0x000fe2000bf23070 */
[----:B------:R-:W-:Y:S01]  /*63f0*/  MUFU.EX2 R185, R34 ;  /* 0x0000002200b97308 */ /* 0x000fe20000000800 */
[----:B------:R-:W-:Y:S01]  /*6400*/  ISETP.LE.U32.AND P4, PT, R4, UR18, PT ;  /* 0x0000001204007c0c */ /* 0x000fe2000bf83070 */
[----:B------:R-:W-:Y:S01]  /*6410*/  FFMA.FTZ R180, R35, UR17, -R180 ;  /* 0x0000001123b47c23 */ /* 0x000fe200080108b4 */
[C---:B------:R-:W-:Y:S01]  /*6420*/  LOP3.LUT R4, R0.reuse, 0xffff, RZ, 0xc0, !PT ;  /* 0x0000ffff00047812 */ /* 0x040fe200078ec0ff */
[----:B-1----:R-:W-:Y:S01]  /*6430*/  @!P5 FADD.FTZ R183, -R183, -RZ ;  /* 0x800000ffb7b7d221 */ /* 0x002fe20000010100 */
[----:B------:R-:W-:Y:S02]  /*6440*/  LOP3.LUT R5, R0, 0xff, RZ, 0xc0, !PT ;  /* 0x000000ff00057812 */ /* 0x000fe400078ec0ff */
[----:B------:R-:W-:Y:S03]  /*6450*/  SHF.R.U32.HI R4, RZ, 0x8, R4 ;  /* 0x00000008ff047819 */ /* 0x000fe60000011604 */
[----:B------:R-:W1:Y:S01]  /*6460*/  MUFU.EX2 R184, R180 ;  /* 0x000000b400b87308 */ /* 0x000e620000000800 */
[----:B------:R-:W-:Y:S02]  /*6470*/  ISETP.LE.U32.AND P6, PT, R5, UR18, PT ;  /* 0x0000001205007c0c */ /* 0x000fe4000bfc3070 */
[--C-:B------:R-:W-:Y:S01]  /*6480*/  SHF.R.U32.HI R5, RZ, 0x18, R0.reuse ;  /* 0x00000018ff057819 */ /* 0x100fe20000011600 */
[----:B------:R-:W-:Y:S01]  /*6490*/  @!P1 FADD.FTZ R223, -R223, -RZ ;  /* 0x800000ffdfdf9221 */ /* 0x000fe20000010100 */
[----:B------:R-:W-:Y:S01]  /*64a0*/  LOP3.LUT R4, R4, 0xffff, RZ, 0xc0, !PT ;  /* 0x0000ffff04047812 */ /* 0x000fe200078ec0ff */
[----:B------:R-:W-:Y:S01]  /*64b0*/  @!P4 FADD.FTZ R222, -R222, -RZ ;  /* 0x800000ffdedec221 */ /* 0x000fe20000010100 */
[----:B------:R-:W-:Y:S03]  /*64c0*/  SHF.R.U32.HI R0, RZ, 0x10, R0 ;  /* 0x00000010ff007819 */ /* 0x000fe60000011600 */
[----:B------:R-:W2:Y:S01]  /*64d0*/  MUFU.EX2 R195, R22 ;  /* 0x0000001600c37308 */ /* 0x000ea20000000800 */
[----:B------:R-:W-:Y:S02]  /*64e0*/  ISETP.LE.U32.AND P1, PT, R4, UR18, PT ;  /* 0x0000001204007c0c */ /* 0x000fe4000bf23070 */
[----:B------:R-:W-:Y:S02]  /*64f0*/  ISETP.LE.U32.AND P0, PT, R5, UR18, PT ;  /* 0x0000001205007c0c */ /* 0x000fe4000bf03070 */
[----:B------:R-:W-:Y:S01]  /*6500*/  LOP3.LUT R4, R0, 0xff, RZ, 0xc0, !PT ;  /* 0x000000ff00047812 */ /* 0x000fe200078ec0ff */
[----:B------:R-:W-:Y:S01]  /*6510*/  @!P6 FADD.FTZ R227, -R227, -RZ ;  /* 0x800000ffe3e3e221 */ /* 0x000fe20000010100 */
[----:B------:R-:W-:Y:S03]  /*6520*/  LOP3.LUT R0, R2, 0xffff, RZ, 0xc0, !PT ;  /* 0x0000ffff02007812 */ /* 0x000fe600078ec0ff */
[----:B------:R-:W3:Y:S01]  /*6530*/  MUFU.EX2 R196, R25 ;  /* 0x0000001900c47308 */ /* 0x000ee20000000800 */
[----:B------:R-:W-:Y:S01]  /*6540*/  ISETP.LE.U32.AND P4, PT, R4, UR18, PT ;  /* 0x0000001204007c0c */ /* 0x000fe2000bf83070 */
[----:B-1----:R-:W-:Y:S01]  /*6550*/  @!P3 FADD.FTZ R184, -R184, -RZ ;  /* 0x800000ffb8b8b221 */ /* 0x002fe20000010100 */
[----:B------:R-:W-:Y:S02]  /*6560*/  LOP3.LUT R3, R2, 0xff, RZ, 0xc0, !PT ;  /* 0x000000ff02037812 */ /* 0x000fe400078ec0ff */
[----:B------:R-:W-:Y:S01]  /*6570*/  SHF.R.U32.HI R0, RZ, 0x8, R0 ;  /* 0x00000008ff007819 */ /* 0x000fe20000011600 */
[----:B------:R-:W-:Y:S01]  /*6580*/  @!P1 FADD.FTZ R226, -R226, -RZ ;  /* 0x800000ffe2e29221 */ /* 0x000fe20000010100 */
[----:B------:R-:W-:Y:S01]  /*6590*/  ISETP.LE.U32.AND P6, PT, R3, UR18, PT ;  /* 0x0000001203007c0c */ /* 0x000fe2000bfc3070 */
[----:B------:R-:W-:Y:S01]  /*65a0*/  @!P0 FADD.FTZ R228, -R228, -RZ ;  /* 0x800000ffe4e48221 */ /* 0x000fe20000010100 */
[--C-:B------:R-:W-:Y:S01]  /*65b0*/  SHF.R.U32.HI R3, RZ, 0x10, R2.reuse ;  /* 0x00000010ff037819 */ /* 0x100fe20000011602 */
[----:B------:R-:W-:Y:S01]  /*65c0*/  MUFU.EX2 R202, R26 ;  /* 0x0000001a00ca7308 */ /* 0x000fe20000000800 */
[----:B------:R-:W-:Y:S02]  /*65d0*/  SHF.R.U32.HI R2, RZ, 0x18, R2 ;  /* 0x00000018ff027819 */ /* 0x000fe40000011602 */
[----:B------:R-:W-:Y:S01]  /*65e0*/  LOP3.LUT R3, R3, 0xff, RZ, 0xc0, !PT ;  /* 0x000000ff03037812 */ /* 0x000fe200078ec0ff */
[----:B------:R-:W-:Y:S01]  /*65f0*/  @!P4 FADD.FTZ R229, -R229, -RZ ;  /* 0x800000ffe5e5c221 */ /* 0x000fe20000010100 */
[----:B------:R-:W-:Y:S02]  /*6600*/  ISETP.LE.U32.AND P0, PT, R2, UR18, PT ;  /* 0x0000001202007c0c */ /* 0x000fe4000bf03070 */
[----:B------:R-:W-:Y:S03]  /*6610*/  ISETP.LE.U32.AND P4, PT, R3, UR18, PT ;  /* 0x0000001203007c0c */ /* 0x000fe6000bf83070 */
[----:B------:R-:W1:Y:S01]  /*6620*/  MUFU.EX2 R200, R27 ;  /* 0x0000001b00c87308 */ /* 0x000e620000000800 */
[----:B------:R-:W-:Y:S01]  /*6630*/  LOP3.LUT R0, R0, 0xffff, RZ, 0xc0, !PT ;  /* 0x0000ffff00007812 */ /* 0x000fe200078ec0ff */
[----:B------:R-:W-:Y:S01]  /*6640*/  @!P6 FADD.FTZ R221, -R221, -RZ ;  /* 0x800000ffdddde221 */ /* 0x000fe20000010100 */
[----:B------:R-:W-:Y:S02]  /*6650*/  ISETP.LE.U32.AND P6, PT, R11, UR18, PT ;  /* 0x000000120b007c0c */ /* 0x000fe4000bfc3070 */
[----:B------:R-:W-:Y:S02]  /*6660*/  ISETP.LE.U32.AND P1, PT, R0, UR18, PT ;  /* 0x0000001200007c0c */ /* 0x000fe4000bf23070 */
[----:B------:R-:W-:Y:S03]  /*6670*/  SHF.R.U32.HI R0, RZ, 0x8, R10 ;  /* 0x00000008ff007819 */ /* 0x000fe6000001160a */
[----:B------:R-:W-:Y:S01]  /*6680*/  MUFU.EX2 R189, R28 ;  /* 0x0000001c00bd7308 */ /* 0x000fe20000000800 */
[----:B------:R-:W-:Y:S01]  /*6690*/  LOP3.LUT R2, R9, 0xff, RZ, 0xc0, !PT ;  /* 0x000000ff09027812 */ /* 0x000fe200078ec0ff */
[----:B------:R-:W-:Y:S01]  /*66a0*/  @!P0 FADD.FTZ R224, -R224, -RZ ;  /* 0x800000ffe0e08221 */ /* 0x000fe20000010100 */
[----:B------:R-:W-:Y:S01]  /*66b0*/  LOP3.LUT R0, R0, 0xffff, RZ, 0xc0, !PT ;  /* 0x0000ffff00007812 */ /* 0x000fe200078ec0ff */
[----:B------:R-:W-:Y:S01]  /*66c0*/  @!P4 FADD.FTZ R225, -R225, -RZ ;  /* 0x800000ffe1e1c221 */ /* 0x000fe20000010100 */
[----:B------:R-:W-:Y:S02]  /*66d0*/  ISETP.LE.U32.AND P0, PT, R2, UR18, PT ;  /* 0x0000001202007c0c */ /* 0x000fe4000bf03070 */
[C---:B------:R-:W-:Y:S01]  /*66e0*/  LOP3.LUT R2, R7.reuse, 0xffff, RZ, 0xc0, !PT ;  /* 0x0000ffff07027812 */ /* 0x040fe200078ec0ff */
[----:B------:R-:W-:Y:S01]  /*66f0*/  @!P6 FADD.FTZ R194, -R194, -RZ ;  /* 0x800000ffc2c2e221 */ /* 0x000fe20000010100 */
[----:B------:R-:W-:Y:S01]  /*6700*/  ISETP.LE.U32.AND P4, PT, R0, UR18, PT ;  /* 0x0000001200007c0c */ /* 0x000fe2000bf83070 */
[----:B------:R-:W-:Y:S01]  /*6710*/  @!P1 FADD.FTZ R220, -R220, -RZ ;  /* 0x800000ffdcdc9221 */ /* 0x000fe20000010100 */
[----:B------:R-:W-:Y:S01]  /*6720*/  LOP3.LUT R4, R7, 0xff, RZ, 0xc0, !PT ;  /* 0x000000ff07047812 */ /* 0x000fe200078ec0ff */
[----:B------:R-:W-:Y:S01]  /*6730*/  MUFU.EX2 R188, R171 ;  /* 0x000000ab00bc7308 */ /* 0x000fe20000000800 */
[--C-:B------:R-:W-:Y:S02]  /*6740*/  SHF.R.U32.HI R0, RZ, 0x10, R7.reuse ;  /* 0x00000010ff007819 */ /* 0x100fe40000011607 */
[----:B------:R-:W-:Y:S02]  /*6750*/  SHF.R.U32.HI R3, RZ, 0x8, R2 ;  /* 0x00000008ff037819 */ /* 0x000fe40000011602 */
[----:B------:R-:W-:Y:S01]  /*6760*/  ISETP.LE.U32.AND P6, PT, R4, UR18, PT ;  /* 0x0000001204007c0c */ /* 0x000fe2000bfc3070 */
[----:B------:R-:W-:Y:S01]  /*6770*/  @!P0 FADD.FTZ R198, -R198, -RZ ;  /* 0x800000ffc6c68221 */ /* 0x000fe20000010100 */
[----:B------:R-:W-:Y:S03]  /*6780*/  ISETP.LE.U32.AND P1, PT, R12, UR18, PT ;  /* 0x000000120c007c0c */ /* 0x000fe6000bf23070 */
[----:B------:R-:W4:Y:S01]  /*6790*/  MUFU.EX2 R192, R30 ;  /* 0x0000001e00c07308 */ /* 0x000f220000000800 */
[----:B------:R-:W-:Y:S01]  /*67a0*/  LOP3.LUT R2, R0, 0xff, RZ, 0xc0, !PT ;  /* 0x000000ff00027812 */ /* 0x000fe200078ec0ff */
[----:B------:R-:W-:Y:S01]  /*67b0*/  @!P4 FADD.FTZ R191, -R191, -RZ ;  /* 0x800000ffbfbfc221 */ /* 0x000fe20000010100 */
[----:B------:R-:W-:Y:S02]  /*67c0*/  LOP3.LUT R0, R3, 0xffff, RZ, 0xc0, !PT ;  /* 0x0000ffff03007812 */ /* 0x000fe400078ec0ff */
[----:B------:R-:W-:Y:S02]  /*67d0*/  ISETP.LE.U32.AND P4, PT, R2, UR18, PT ;  /* 0x0000001202007c0c */ /* 0x000fe4000bf83070 */
[----:B------:R-:W-:Y:S03]  /*67e0*/  ISETP.LE.U32.AND P0, PT, R0, UR18, PT ;  /* 0x0000001200007c0c */ /* 0x000fe6000bf03070 */
[----:B------:R-:W4:Y:S01]  /*67f0*/  MUFU.EX2 R190, R170 ;  /* 0x000000aa00be7308 */ /* 0x000f220000000800 */
[C---:B------:R-:W-:Y:S01]  /*6800*/  LOP3.LUT R0, R6.reuse, 0xffff, RZ, 0xc0, !PT ;  /* 0x0000ffff06007812 */ /* 0x040fe200078ec0ff */
[----:B------:R-:W-:Y:S01]  /*6810*/  @!P6 FADD.FTZ R187, -R187, -RZ ;  /* 0x800000ffbbbbe221 */ /* 0x000fe20000010100 */
[----:B------:R-:W-:Y:S01]  /*6820*/  LOP3.LUT R2, R6, 0xff, RZ, 0xc0, !PT ;  /* 0x000000ff06027812 */ /* 0x000fe200078ec0ff */
[----:B------:R-:W-:Y:S01]  /*6830*/  @!P1 FADD.FTZ R197, -R197, -RZ ;  /* 0x800000ffc5c59221 */ /* 0x000fe20000010100 */
[----:B------:R-:W-:Y:S02]  /*6840*/  SHF.R.U32.HI R7, RZ, 0x18, R7 ;  /* 0x00000018ff077819 */ /* 0x000fe40000011607 */
[----:B------:R-:W-:Y:S02]  /*6850*/  SHF.R.U32.HI R0, RZ, 0x8, R0 ;  /* 0x00000008ff007819 */ /* 0x000fe40000011600 */
[----:B------:R-:W-:Y:S01]  /*6860*/  ISETP.LE.U32.AND P6, PT, R2, UR18, PT ;  /* 0x0000001202007c0c */ /* 0x000fe2000bfc3070 */
[----:B--2---:R-:W-:Y:S01]  /*6870*/  @!P4 FADD.FTZ R195, -R195, -RZ ;  /* 0x800000ffc3c3c221 */ /* 0x004fe20000010100 */
[----:B------:R-:W-:Y:S01]  /*6880*/  ISETP.LE.U32.AND P1, PT, R7, UR18, PT ;  /* 0x0000001207007c0c */ /* 0x000fe2000bf23070 */
[----:B------:R-:W-:Y:S01]  /*6890*/  @!P0 FADD.FTZ R186, -R186, -RZ ;  /* 0x800000ffbaba8221 */ /* 0x000fe20000010100 */
[----:B------:R-:W-:Y:S02]  /*68a0*/  LOP3.LUT R0, R0, 0xffff, RZ, 0xc0, !PT ;  /* 0x0000ffff00007812 */ /* 0x000fe400078ec0ff */
[----:B------:R-:W-:Y:S02]  /*68b0*/  LOP3.LUT R2, R166, 0xff, RZ, 0xc0, !PT ;  /* 0x000000ffa6027812 */ /* 0x000fe400078ec0ff */
[----:B------:R-:W-:Y:S02]  /*68c0*/  ISETP.LE.U32.AND P0, PT, R0, UR18, PT ;  /* 0x0000001200007c0c */ /* 0x000fe4000bf03070 */
[----:B------:R-:W-:Y:S02]  /*68d0*/  SHF.R.U32.HI R0, RZ, 0x8, R165 ;  /* 0x00000008ff007819 */ /* 0x000fe400000116a5 */
[----:B------:R-:W-:Y:S01]  /*68e0*/  SHF.R.U32.HI R3, RZ, 0x8, R169 ;  /* 0x00000008ff037819 */ /* 0x000fe200000116a9 */
[----:B------:R-:W-:Y:S01]  /*68f0*/  @!P6 FADD.FTZ R199, -R199, -RZ ;  /* 0x800000ffc7c7e221 */ /* 0x000fe20000010100 */
[----:B------:R-:W-:Y:S01]  /*6900*/  LOP3.LUT R0, R0, 0xffff, RZ, 0xc0, !PT ;  /* 0x0000ffff00007812 */ /* 0x000fe200078ec0ff */
[----:B------:R-:W-:Y:S01]  /*6910*/  @!P1 FADD.FTZ R193, -R193, -RZ ;  /* 0x800000ffc1c19221 */ /* 0x000fe20000010100 */
[----:B------:R-:W-:Y:S02]  /*6920*/  ISETP.LE.U32.AND P6, PT, R2, UR18, PT ;  /* 0x0000001202007c0c */ /* 0x000fe4000bfc3070 */
[----:B------:R-:W-:Y:S02]  /*6930*/  ISETP.LE.U32.AND P1, PT, R0, UR18, PT ;  /* 0x0000001200007c0c */ /* 0x000fe4000bf23070 */
[--C-:B------:R-:W-:Y:S01]  /*6940*/  SHF.R.U32.HI R0, RZ, 0x18, R6.reuse ;  /* 0x00000018ff007819 */ /* 0x100fe20000011606 */
[----:B---3--:R-:W-:Y:S01]  /*6950*/  @!P0 FADD.FTZ R196, -R196, -RZ ;  /* 0x800000ffc4c48221 */ /* 0x008fe20000010100 */
[----:B------:R-:W-:Y:S02]  /*6960*/  LOP3.LUT R2, R14, 0xff, RZ, 0xc0, !PT ;  /* 0x000000ff0e027812 */ /* 0x000fe400078ec0ff */
[----:B------:R-:W-:Y:S02]  /*6970*/  ISETP.LE.U32.AND P5, PT, R0, UR18, PT ;  /* 0x0000001200007c0c */ /* 0x000fe4000bfa3070 */
[----:B------:R-:W-:Y:S02]  /*6980*/  SHF.R.U32.HI R0, RZ, 0x10, R6 ;  /* 0x00000010ff007819 */ /* 0x000fe40000011606 */
[----:B------:R-:W-:Y:S01]  /*6990*/  LOP3.LUT R3, R3, 0xffff, RZ, 0xc0, !PT ;  /* 0x0000ffff03037812 */ /* 0x000fe200078ec0ff */
[----:B------:R-:W-:Y:S01]  /*69a0*/  @!P6 FADD.FTZ R185, -R185, -RZ ;  /* 0x800000ffb9b9e221 */ /* 0x000fe20000010100 */
[----:B------:R-:W-:Y:S01]  /*69b0*/  LOP3.LUT R0, R0, 0xff, RZ, 0xc0, !PT ;  /* 0x000000ff00007812 */ /* 0x000fe200078ec0ff */
[----:B------:R-:W-:Y:S01]  /*69c0*/  @!P1 FADD.FTZ R182, -R182, -RZ ;  /* 0x800000ffb6b69221 */ /* 0x000fe20000010100 */
[----:B------:R-:W-:Y:S02]  /*69d0*/  ISETP.LE.U32.AND P1, PT, R2, UR18, PT ;  /* 0x0000001202007c0c */ /* 0x000fe4000bf23070 */
[----:B------:R-:W-:Y:S02]  /*69e0*/  ISETP.LE.U32.AND P6, PT, R0, UR18, PT ;  /* 0x0000001200007c0c */ /* 0x000fe4000bfc3070 */
[----:B------:R-:W-:Y:S01]  /*69f0*/  F2FP.RELU.F16.F32.PACK_AB R2, R203, R201 ;  /* 0x000000c9cb02723e */ /* 0x000fe200000008ff */
[----:B-1----:R-:W-:Y:S01]  /*6a00*/  @!P5 FADD.FTZ R200, -R200, -RZ ;  /* 0x800000ffc8c8d221 */ /* 0x002fe20000010100 */
[----:B------:R-:W-:Y:S02]  /*6a10*/  F2FP.RELU.F16.F32.PACK_AB R0, R222, R223 ;  /* 0x000000dfde00723e */ /* 0x000fe400000008ff */
[----:B------:R-:W-:Y:S01]  /*6a20*/  F2FP.RELU.F16.F32.PACK_AB R4, R226, R227 ;  /* 0x000000e3e204723e */ /* 0x000fe200000008ff */
[----:B------:R1:W-:Y:S01]  /*6a30*/  STS [R232+0x20000], R2 ;  /* 0x02000002e8007388 */ /* 0x0003e20000000800 */
[----:B------:R-:W-:Y:S02]  /*6a40*/  ISETP.LE.U32.AND P3, PT, R3, UR18, PT ;  /* 0x0000001203007c0c */ /* 0x000fe4000bf63070 */
[----:B------:R-:W-:Y:S01]  /*6a50*/  F2FP.RELU.F16.F32.PACK_AB R3, R228, R229 ;  /* 0x000000e5e403723e */ /* 0x000fe200000008ff */
[----:B------:R2:W-:Y:S01]  /*6a60*/  STS [R232+0x20400], R0 ;  /* 0x02040000e8007388 */ /* 0x0005e20000000800 */
[----:B------:R-:W-:Y:S01]  /*6a70*/  F2FP.RELU.F16.F32.PACK_AB R5, R220, R221 ;  /* 0x000000dddc05723e */ /* 0x000fe200000008ff */
[----:B------:R-:W-:Y:S01]  /*6a80*/  @!P6 FADD.FTZ R202, -R202, -RZ ;  /* 0x800000ffcacae221 */ /* 0x000fe20000010100 */
[----:B------:R-:W-:Y:S01]  /*6a90*/  ISETP.LE.U32.AND P0, PT, R167, UR18, PT ;  /* 0x00000012a7007c0c */ /* 0x000fe2000bf03070 */
[----:B----4-:R-:W-:Y:S01]  /*6aa0*/  @!P1 FADD.FTZ R192, -R192, -RZ ;  /* 0x800000ffc0c09221 */ /* 0x010fe20000010100 */
[----:B------:R-:W-:Y:S02]  /*6ab0*/  ISETP.LE.U32.AND P4, PT, R13, UR18, PT ;  /* 0x000000120d007c0c */ /* 0x000fe4000bf83070 */
[----:B------:R-:W-:Y:S02]  /*6ac0*/  FSETP.GE.FTZ.AND P5, PT, R194, RZ, PT ;  /* 0x000000ffc200720b */ /* 0x000fe40003fb6000 */
[----:B------:R-:W-:Y:S01]  /*6ad0*/  FSETP.GE.FTZ.AND P1, PT, R186, RZ, PT ;  /* 0x000000ffba00720b */ /* 0x000fe20003f36000 */
[----:B------:R-:W-:Y:S01]  /*6ae0*/  @!P3 FADD.FTZ R188, -R188, -RZ ;  /* 0x800000ffbcbcb221 */ /* 0x000fe20000010100 */
[----:B------:R-:W-:Y:S05]  /*6af0*/  FSETP.GE.FTZ.AND P3, PT, R187, RZ, PT ;  /* 0x000000ffbb00720b */ /* 0x000fea0003f76000 */
[----:B------:R-:W-:Y:S02]  /*6b00*/  @!P0 FADD.FTZ R190, -R190, -RZ ;  /* 0x800000ffbebe8221 */ /* 0x000fe40000010100 */
[----:B------:R-:W-:Y:S01]  /*6b10*/  @!P4 FADD.FTZ R189, -R189, -RZ ;  /* 0x800000ffbdbdc221 */ /* 0x000fe20000010100 */
[C---:B------:R-:W-:Y:S02]  /*6b20*/  FSETP.GE.FTZ.AND P4, PT, R191.reuse, RZ, PT ;  /* 0x000000ffbf00720b */ /* 0x040fe40003f96000 */
[----:B-1----:R-:W-:Y:S02]  /*6b30*/  F2FP.RELU.F16.F32.PACK_AB R2, R191, R194 ;  /* 0x000000c2bf02723e */ /* 0x002fe400000008ff */
[----:B--2---:R-:W-:Y:S03]  /*6b40*/  F2FP.RELU.F16.F32.PACK_AB R0, R197, R198 ;  /* 0x000000c6c500723e */ /* 0x004fe600000008ff */
[----:B------:R1:W-:Y:S04]  /*6b50*/  STS [R235+0x20000], R2 ;  /* 0x02000002eb007388 */ /* 0x0003e80000000800 */
[----:B------:R2:W-:Y:S04]  /*6b60*/  STS [R235+0x20400], R0 ;  /* 0x02040000eb007388 */ /* 0x0005e80000000800 */
[----:B------:R3:W-:Y:S04]  /*6b70*/  STS [R232+0x21000], R4 ;  /* 0x02100004e8007388 */ /* 0x0007e80000000800 */
[----:B------:R4:W-:Y:S04]  /*6b80*/  STS [R232+0x21400], R3 ;  /* 0x02140003e8007388 */ /* 0x0009e80000000800 */
[----:B------:R4:W-:Y:S01]  /*6b90*/  STS [R235+0x21000], R5 ;  /* 0x02100005eb007388 */ /* 0x0009e20000000800 */
[----:B-1----:R-:W-:Y:S02]  /*6ba0*/  F2FP.RELU.F16.F32.PACK_AB R2, R193, R195 ;  /* 0x000000c3c102723e */ /* 0x002fe400000008ff */
[----:B--2---:R-:W-:Y:S02]  /*6bb0*/  F2FP.RELU.F16.F32.PACK_AB R0, R182, R183 ;  /* 0x000000b7b600723e */ /* 0x004fe400000008ff */
[----:B---3--:R-:W-:Y:S02]  /*6bc0*/  F2FP.RELU.F16.F32.PACK_AB R4, R224, R225 ;  /* 0x000000e1e004723e */ /* 0x008fe400000008ff */
[----:B----4-:R-:W-:Y:S03]  /*6bd0*/  F2FP.RELU.F16.F32.PACK_AB R3, R186, R187 ;  /* 0x000000bbba03723e */ /* 0x010fe600000008ff */
[----:B------:R1:W-:Y:S01]  /*6be0*/  STS [R235+0x21400], R4 ;  /* 0x02140004eb007388 */ /* 0x0003e20000000800 */
[----:B------:R-:W-:Y:S03]  /*6bf0*/  F2FP.RELU.F16.F32.PACK_AB R5, R196, R199 ;  /* 0x000000c7c405723e */ /* 0x000fe600000008ff */
[----:B------:R2:W-:Y:S04]  /*6c00*/  STS [R233+0x20000], R3 ;  /* 0x02000003e9007388 */ /* 0x0005e80000000800 */
[----:B------:R3:W-:Y:S04]  /*6c10*/  STS [R233+0x20400], R2 ;  /* 0x02040002e9007388 */ /* 0x0007e80000000800 */
[----:B------:R4:W-:Y:S01]  /*6c20*/  STS [R234+0x20000], R0 ;  /* 0x02000000ea007388 */ /* 0x0009e20000000800 */
[----:B-1----:R-:W-:Y:S02]  /*6c30*/  F2FP.RELU.F16.F32.PACK_AB R4, R200, R202 ;  /* 0x000000cac804723e */ /* 0x002fe400000008ff */
[----:B--2---:R-:W-:Y:S02]  /*6c40*/  F2FP.RELU.F16.F32.PACK_AB R3, R188, R189 ;  /* 0x000000bdbc03723e */ /* 0x004fe400000008ff */
[----:B---3--:R-:W-:Y:S02]  /*6c50*/  F2FP.RELU.F16.F32.PACK_AB R2, R190, R192 ;  /* 0x000000c0be02723e */ /* 0x008fe400000008ff */
[----:B----4-:R-:W-:Y:S05]  /*6c60*/  F2FP.RELU.F16.F32.PACK_AB R0, R184, R185 ;  /* 0x000000b9b800723e */ /* 0x010fea00000008ff */
[----:B------:R1:W-:Y:S04]  /*6c70*/  STS [R234+0x20400], R0 ;  /* 0x02040000ea007388 */ /* 0x0003e80000000800 */
[----:B------:R-:W-:Y:S04]  /*6c80*/  STS [R233+0x21000], R5 ;  /* 0x02100005e9007388 */ /* 0x000fe80000000800 */
[----:B------:R-:W-:Y:S04]  /*6c90*/  STS [R233+0x21400], R4 ;  /* 0x02140004e9007388 */ /* 0x000fe80000000800 */
[----:B------:R-:W-:Y:S04]  /*6ca0*/  STS [R234+0x21000], R3 ;  /* 0x02100003ea007388 */ /* 0x000fe80000000800 */
[----:B------:R2:W-:Y:S04]  /*6cb0*/  STS [R234+0x21400], R2 ;  /* 0x02140002ea007388 */ /* 0x0005e80000000800 */
[----:B------:R-:W-:Y:S01]  /*6cc0*/  LDSM.16.M88.4 R16, [R210+0x14000] ;  /* 0x01400000d210783b */ /* 0x000fe20000000200 */
[C---:B-1----:R-:W-:Y:S07]  /*6cd0*/  LEA R0, R214.reuse, UR4, 0x1 ;  /* 0x00000004d6007c11 */ /* 0x042fee000f8e08ff */
[----:B------:R-:W-:Y:S08]  /*6ce0*/  LDSM.16.M88.4 R164, [R210+0x14800] ;  /* 0x01480000d2a4783b */ /* 0x000ff00000000200 */
[----:B------:R-:W1:Y:S01]  /*6cf0*/  LDSM.16.M88.4 R32, [R0+0x8000] ;  /* 0x008000000020783b */ /* 0x000e620000000200 */
[----:B--2---:R-:W-:Y:S07]  /*6d00*/  LEA R2, R214, UR4, 0x1 ;  /* 0x00000004d6027c11 */ /* 0x004fee000f8e08ff */
[----:B------:R-:W2:Y:S01]  /*6d10*/  LDSM.16.M88.4 R28, [R0+0x9000] ;  /* 0x00900000001c783b */ /* 0x000ea20000000200 */
[--C-:B------:R-:W-:Y:S02]  /*6d20*/  IMAD.IADD R3, R215, 0x1, R2.reuse ;  /* 0x00000001d7037824 */ /* 0x100fe400078e0202 */
[C---:B------:R-:W-:Y:S02]  /*6d30*/  IMAD.IADD R204, R208.reuse, 0x1, R2 ;  /* 0x00000001d0cc7824 */ /* 0x040fe400078e0202 */
[----:B------:R-:W-:Y:S03]  /*6d40*/  IMAD.IADD R2, R208, 0x1, R3 ;  /* 0x00000001d0027824 */ /* 0x000fe600078e0203 */
[----:B------:R-:W-:Y:S08]  /*6d50*/  LDSM.16.M88.4 R168, [R3+0x8000] ;  /* 0x0080000003a8783b */ /* 0x000ff00000000200 */
[----:B------:R-:W3:Y:S08]  /*6d60*/  LDSM.16.M88.4 R172, [R211+0x14000] ;  /* 0x01400000d3ac783b */ /* 0x000ef00000000200 */
[----:B------:R-:W4:Y:S01]  /*6d70*/  LDSM.16.M88.4 R176, [R3+0x9000] ;  /* 0x0090000003b0783b */ /* 0x000f220000000200 */
[-C--:B-1----:R-:W-:Y:S06]  /*6d80*/  HMMA.16816.F32 R4, R32, R16.reuse, RZ ;  /* 0x000000102004723c */ /* 0x082fec00000018ff */
[C---:B--2---:R-:W-:Y:S06]  /*6d90*/  HMMA.16816.F32 R8, R28.reuse, R16, RZ ;  /* 0x000000101c08723c */ /* 0x044fec00000018ff */
        /* <DEDUP_REMOVED lines=16> */
[----:B------:R-:W-:Y:S03]  /*6ea0*/  HMMA.16816.F32 R32, R168, R166, R32 ;  /* 0x000000a6a820723c */ /* 0x000fe60000001820 */
[----:B------:R-:W2:Y:S08]  /*6eb0*/  LDSM.16.M88.4 R164, [R204+0x9000] ;  /* 0x00900000cca4783b */ /* 0x000eb00000000200 */
        /* <DEDUP_REMOVED lines=9> */
[----:B------:R-:W-:Y:S05]  /*6f50*/  LDSM.16.M88.4 R164, [R2+0x8000] ;  /* 0x0080000002a4783b */ /* 0x000fea0000000200 */
[----:B------:R-:W-:Y:S03]  /*6f60*/  HMMA.16816.F32 R32, R172, R170, R32 ;  /* 0x000000aaac20723c */ /* 0x000fe60000001820 */
[----:B------:R-:W1:Y:S08]  /*6f70*/  LDSM.16.M88.4 R168, [R212+0x14000] ;  /* 0x01400000d4a8783b */ /* 0x000e700000000200 */
        /* <DEDUP_REMOVED lines=39> */
[-C--:B------:R-:W-:Y:S01]  /*71f0*/  HMMA.16816.F32 R12, R164, R174.reuse, R12 ;  /* 0x000000aea40c723c */ /* 0x080fe2000000180c */
[----:B------:R-:W-:Y:S04]  /*7200*/  IMAD.U32 R172, RZ, RZ, UR23 ;  /* 0x00000017ffac7e24 */ /* 0x000fe8000f8e00ff */
[----:B------:R-:W-:Y:S01]  /*7210*/  IMAD.U32 R173, RZ, RZ, UR22 ;  /* 0x00000016ffad7e24 */ /* 0x000fe2000f8e00ff */
[C---:B------:R-:W-:Y:S05]  /*7220*/  HMMA.16816.F32 R16, R168.reuse, R174, R16 ;  /* 0x000000aea810723c */ /* 0x040fea0000001810 */
[C---:B------:R-:W-:Y:S01]  /*7230*/  LEA R180, P0, R242.reuse, R172, 0x2 ;  /* 0x000000acf2b47211 */ /* 0x040fe200078010ff */
[-C--:B---3--:R-:W-:Y:S05]  /*7240*/  HMMA.16816.F32 R20, R168, R176.reuse, R20 ;  /* 0x000000b0a814723c */ /* 0x088fea0000001814 */
[----:B------:R-:W-:Y:S01]  /*7250*/  LEA.HI.X.SX32 R181, R242, R173, 0x2, P0 ;  /* 0x000000adf2b57211 */ /* 0x000fe200000f16ff */
[C---:B------:R-:W-:Y:S01]  /*7260*/  HMMA.16816.F32 R24, R164.reuse, R176, R24 ;  /* 0x000000b0a418723c */ /* 0x040fe20000001818 */
[----:B------:R-:W-:Y:S03]  /*7270*/  LDSM.16.M88.4 R172, [R2+0xb000] ;  /* 0x00b0000002ac783b */ /* 0x000fe60000000200 */
[----:B------:R-:W-:Y:S02]  /*7280*/  FSETP.GE.FTZ.AND P0, PT, R201, RZ, PT ;  /* 0x000000ffc900720b */ /* 0x000fe40003f16000 */
[-C--:B------:R-:W-:Y:S03]  /*7290*/  HMMA.16816.F32 R28, R164, R178.reuse, R28 ;  /* 0x000000b2a41c723c */ /* 0x080fe6000000181c */
[----:B------:R-:W2:Y:S03]  /*72a0*/  LDG.E R176, desc[UR12][R180.64] ;  /* 0x0000000cb4b07981 */ /* 0x000ea6000c1e1900 */
[----:B------:R-:W-:Y:S01]  /*72b0*/  HMMA.16816.F32 R32, R168, R178, R32 ;  /* 0x000000b2a820723c */ /* 0x000fe20000001820 */
[----:B------:R-:W-:Y:S08]  /*72c0*/  LDSM.16.M88.4 R164, [R2+0xa000] ;  /* 0x00a0000002a4783b */ /* 0x000ff00000000200 */
[----:B------:R-:W1:Y:S02]  /*72d0*/  LDSM.16.M88.4 R168, [R212+0x18000] ;  /* 0x01800000d4a8783b */ /* 0x000e640000000200 */
[-C--:B-1----:R-:W-:Y:S06]  /*72e0*/  HMMA.16816.F32 R4, R164, R168.reuse, R4 ;  /* 0x000000a8a404723c */ /* 0x082fec0000001804 */
[C---:B------:R-:W-:Y:S06]  /*72f0*/  HMMA.16816.F32 R8, R172.reuse, R168, R8 ;  /* 0x000000a8ac08723c */ /* 0x040fec0000001808 */
[-C--:B------:R-:W-:Y:S06]  /*7300*/  HMMA.16816.F32 R12, R172, R170.reuse, R12 ;  /* 0x000000aaac0c723c */ /* 0x080fec000000180c */
[C---:B------:R-:W-:Y:S01]  /*7310*/  HMMA.16816.F32 R16, R164.reuse, R170, R16 ;  /* 0x000000aaa410723c */ /* 0x040fe20000001810 */
[----:B------:R-:W1:Y:S05]  /*7320*/  LDSM.16.M88.4 R168, [R212+0x18800] ;  /* 0x01880000d4a8783b */ /* 0x000e6a0000000200 */
[-C--:B-1----:R-:W-:Y:S06]  /*7330*/  HMMA.16816.F32 R20, R164, R168.reuse, R20 ;  /* 0x000000a8a414723c */ /* 0x082fec0000001814 */
[C---:B------:R-:W-:Y:S06]  /*7340*/  HMMA.16816.F32 R24, R172.reuse, R168, R24 ;  /* 0x000000a8ac18723c */ /* 0x040fec0000001818 */
[-C--:B------:R-:W-:Y:S06]  /*7350*/  HMMA.16816.F32 R28, R172, R170.reuse, R28 ;  /* 0x000000aaac1c723c */ /* 0x080fec000000181c */
[----:B------:R-:W-:Y:S05]  /*7360*/  HMMA.16816.F32 R32, R164, R170, R32 ;  /* 0x000000aaa420723c */ /* 0x000fea0000001820 */
[C---:B--2---:R-:W-:Y:S02]  /*7370*/  FADD.FTZ R0, -R176.reuse, R4 ;  /* 0x00000004b0007221 */ /* 0x044fe40000010100 */
[C---:B------:R-:W-:Y:S01]  /*7380*/  FADD.FTZ R164, -R176.reuse, R17 ;  /* 0x00000011b0a47221 */ /* 0x040fe20000010100 */
[----:B------:R1:W5:Y:S03]  /*7390*/  LDG.E R4, desc[UR12][R180.64+0x80] ;  /* 0x0000800cb4047981 */ /* 0x000366000c1e1900 */
[C---:B------:R-:W-:Y:S01]  /*73a0*/  FADD.FTZ R17, -R176.reuse, R20 ;  /* 0x00000014b0117221 */ /* 0x040fe20000010100 */
[----:B------:R-:W-:Y:S01]  /*73b0*/  FADD.FTZ R165, -R176, R16 ;  /* 0x00000010b0a57221 */ /* 0x000fe20000010100 */
[-C--:B------:R-:W-:Y:S01]  /*73c0*/  FSEL R0, R0, R176.reuse, P0 ;  /* 0x000000b000007208 */ /* 0x080fe20000000000 */
[C---:B------:R-:W-:Y:S01]  /*73d0*/  FADD.FTZ R16, -R176.reuse, R21 ;  /* 0x00000015b0107221 */ /* 0x040fe20000010100 */
[----:B------:R-:W-:Y:S02]  /*73e0*/  FSETP.GE.FTZ.AND P0, PT, R203, RZ, PT ;  /* 0x000000ffcb00720b */ /* 0x000fe40003f16000 */
[----:B------:R-:W-:Y:S01]  /*73f0*/  FSEL R17, R17, R176, P3 ;  /* 0x000000b011117208 */ /* 0x000fe20001800000 */
[----:B------:R-:W-:Y:S01]  /*7400*/  FMUL.FTZ R201, R201, R0 ;  /* 0x00000000c9c97220 */ /* 0x000fe20000410000 */
[-C--:B------:R-:W-:Y:S01]  /*7410*/  FSEL R21, R165, R176.reuse, P5 ;  /* 0x000000b0a5157208 */ /* 0x080fe20002800000 */
[----:B------:R-:W-:Y:S01]  /*7420*/  FADD.FTZ R0, -R176, R5 ;  /* 0x00000005b0007221 */ /* 0x000fe20000010100 */
[-C--:B------:R-:W-:Y:S01]  /*7430*/  FSEL R16, R16, R176.reuse, P1 ;  /* 0x000000b010107208 */ /* 0x080fe20000800000 */
[----:B------:R-:W2:Y:S01]  /*7440*/  LDG.E R5, desc[UR12][R180.64+0x20] ;  /* 0x0000200cb4057981 */ /* 0x000ea2000c1e1900 */
[----:B------:R-:W-:Y:S01]  /*7450*/  FSETP.GE.FTZ.AND P1, PT, R183, RZ, PT ;  /* 0x000000ffb700720b */ /* 0x000fe20003f36000 */
[----:B------:R-:W-:Y:S01]  /*7460*/  FMUL.FTZ R165, R187, R17 ;  /* 0x00000011bba57220 */ /* 0x000fe20000410000 */
[-C--:B------:R-:W-:Y:S01]  /*7470*/  FSEL R0, R0, R176.reuse, P0 ;  /* 0x000000b000007208 */ /* 0x080fe20000000000 */
[----:B------:R-:W-:Y:S01]  /*7480*/  FADD.FTZ R17, -R176, R32 ;  /* 0x00000020b0117221 */ /* 0x000fe20000010100 */
[----:B------:R-:W-:Y:S01]  /*7490*/  FSETP.GE.FTZ.AND P0, PT, R182, RZ, PT ;  /* 0x000000ffb600720b */ /* 0x000fe20003f16000 */
[----:B------:R-:W-:Y:S01]  /*74a0*/  FMUL.FTZ R21, R194, R21 ;  /* 0x00000015c2157220 */ /* 0x000fe20000410000 */
[----:B------:R-:W-:Y:S01]  /*74b0*/  FSEL R20, R164, R176, P4 ;  /* 0x000000b0a4147208 */ /* 0x000fe20002000000 */
[----:B------:R-:W-:Y:S01]  /*74c0*/  FMUL.FTZ R203, R203, R0 ;  /* 0x00000000cbcb7220 */ /* 0x000fe20000410000 */
[----:B------:R-:W-:Y:S01]  /*74d0*/  FSEL R17, R17, R176, P1 ;  /* 0x000000b011117208 */ /* 0x000fe20000800000 */
[----:B------:R1:W5:Y:S01]  /*74e0*/  LDG.E R0, desc[UR12][R180.64+0xa0] ;  /* 0x0000a00cb4007981 */ /* 0x000362000c1e1900 */
[----:B------:R-:W-:Y:S01]  /*74f0*/  PLOP3.LUT P1, PT, PT, PT, UP3, 0x80, 0x0 ;  /* 0x000000000000781c */ /* 0x000fe20003f2f038 */
[----:B------:R-:W-:Y:S01]  /*7500*/  FMUL.FTZ R20, R191, R20 ;  /* 0x00000014bf147220 */ /* 0x000fe20000410000 */
[----:B------:R-:W-:Y:S01]  /*7510*/  FSETP.GE.FTZ.AND P3, PT, R223, RZ, PT ;  /* 0x000000ffdf00720b */ /* 0x000fe20003f76000 */
[----:B------:R-:W-:Y:S01]  /*7520*/  FMUL.FTZ R16, R186, R16 ;  /* 0x00000010ba107220 */ /* 0x000fe20000410000 */
[----:B------:R-:W-:Y:S01]  /*7530*/  F2FP.F16.F32.PACK_AB R32, R203, R201 ;  /* 0x000000c9cb20723e */ /* 0x000fe200000000ff */
[----:B------:R-:W-:Y:S01]  /*7540*/  FMUL.FTZ R167, R183, R17 ;  /* 0x00000011b7a77220 */ /* 0x000fe20000410000 */
[----:B------:R-:W-:Y:S01]  /*7550*/  F2FP.F16.F32.PACK_AB R164, R20, R21 ;  /* 0x0000001514a4723e */ /* 0x000fe200000000ff */
[----:B------:R-:W-:Y:S01]  /*7560*/  @P0 FADD.FTZ R176, -R176, R33 ;  /* 0x00000021b0b00221 */ /* 0x000fe20000010100 */
[----:B------:R-:W-:Y:S02]  /*7570*/  FSETP.GE.FTZ.AND P0, PT, R222, RZ, PT ;  /* 0x000000ffde00720b */ /* 0x000fe40003f16000 */
[----:B------:R-:W-:Y:S01]  /*7580*/  F2FP.F16.F32.PACK_AB R165, R16, R165 ;  /* 0x000000a510a5723e */ /* 0x000fe200000000ff */
[----:B------:R-:W-:Y:S01]  /*7590*/  FMUL.FTZ R176, R182, R176 ;  /* 0x000000b0b6b07220 */ /* 0x000fe20000410000 */
[C---:B--2---:R-:W-:Y:S01]  /*75a0*/  FADD.FTZ R6, -R5.reuse, R6 ;  /* 0x0000000605067221 */ /* 0x044fe20000010100 */
[----:B------:R-:W-:Y:S04]  /*75b0*/  FADD.FTZ R7, -R5, R7 ;  /* 0x0000000705077221 */ /* 0x000fe80000010100 */
[-C--:B------:R-:W-:Y:S02]  /*75c0*/  FSEL R166, R6, R5.reuse, P3 ;  /* 0x0000000506a67208 */ /* 0x080fe40001800000 */
[----:B------:R-:W-:Y:S01]  /*75d0*/  FSEL R33, R7, R5, P0 ;  /* 0x0000000507217208 */ /* 0x000fe20000000000 */
[----:B-1----:R-:W-:Y:S06]  /*75e0*/  @!P1 BRA `(.L_x_693) ;  /* 0x0000000000e09947 */ /* 0x002fec0003800000 */
        /* <DEDUP_REMOVED lines=56> */
.L_x_693:
[----:B---3--:R-:W-:Y:S01]  /*7970*/  FADD.FTZ R7, -R5, R19 ;  /* 0x0000001305077221 */ /* 0x008fe20000010100 */
[----:B------:R-:W-:Y:S01]  /*7980*/  FSETP.GE.FTZ.AND P5, PT, R197, RZ, PT ;  /* 0x000000ffc500720b */ /* 0x000fe20003fb6000 */
[----:B------:R-:W-:Y:S01]  /*7990*/  FMUL.FTZ R166, R223, R166 ;  /* 0x000000a6dfa67220 */ /* 0x000fe20000410000 */
[----:B------:R-:W-:Y:S01]  /*79a0*/  FMUL.FTZ R33, R222, R33 ;  /* 0x00000021de217220 */ /* 0x000fe20000410000 */
[----:B------:R-:W-:Y:S01]  /*79b0*/  FADD.FTZ R6, -R5, R18 ;  /* 0x0000001205067221 */ /* 0x000fe20000010100 */
[----:B------:R-:W-:Y:S01]  /*79c0*/  FSEL R7, R7, R5, P5 ;  /* 0x0000000507077208 */ /* 0x000fe20002800000 */
[C---:B------:R-:W-:Y:S01]  /*79d0*/  FADD.FTZ R22, -R5.reuse, R22 ;  /* 0x0000001605167221 */ /* 0x040fe20000010100 */
[----:B------:R-:W-:Y:S01]  /*79e0*/  FSETP.GE.FTZ.AND P0, PT, R198, RZ, PT ;  /* 0x000000ffc600720b */ /* 0x000fe20003f16000 */
[----:B------:R-:W-:Y:S01]  /*79f0*/  FADD.FTZ R23, -R5, R23 ;  /* 0x0000001705177221 */ /* 0x000fe20000010100 */
[----:B------:R-:W-:Y:S01]  /*7a00*/  FSETP.GE.FTZ.AND P4, PT, R195, RZ, PT ;  /* 0x000000ffc300720b */ /* 0x000fe20003f96000 */
[----:B------:R-:W-:Y:S01]  /*7a10*/  FMUL.FTZ R19, R197, R7 ;  /* 0x00000007c5137220 */ /* 0x000fe20000410000 */
[----:B------:R-:W-:Y:S01]  /*7a20*/  F2FP.F16.F32.PACK_AB R7, R33, R166 ;  /* 0x000000a62107723e */ /* 0x000fe200000000ff */
[----:B------:R-:W-:Y:S01]  /*7a30*/  FADD.FTZ R34, -R5, R34 ;  /* 0x0000002205227221 */ /* 0x000fe20000010100 */
[-C--:B------:R-:W-:Y:S01]  /*7a40*/  FSEL R6, R6, R5.reuse, P0 ;  /* 0x0000000506067208 */ /* 0x080fe20000000000 */
[----:B------:R-:W-:Y:S01]  /*7a50*/  STS [R232+0x1c000], R32 ;  /* 0x01c00020e8007388 */ /* 0x000fe20000000800 */
[----:B------:R-:W-:Y:S01]  /*7a60*/  FSETP.GE.FTZ.AND P0, PT, R184, RZ, PT ;  /* 0x000000ffb800720b */ /* 0x000fe20003f16000 */
[----:B-----5:R-:W-:Y:S01]  /*7a70*/  FADD.FTZ R8, -R4, R8 ;  /* 0x0000000804087221 */ /* 0x020fe20000010100 */
[----:B------:R-:W-:Y:S02]  /*7a80*/  FSETP.GE.FTZ.AND P3, PT, R193, RZ, PT ;  /* 0x000000ffc100720b */ /* 0x000fe40003f76000 */
[----:B------:R1:W-:Y:S01]  /*7a90*/  STS [R232+0x1c400], R7 ;  /* 0x01c40007e8007388 */ /* 0x0003e20000000800 */
[----:B------:R-:W-:Y:S01]  /*7aa0*/  FMUL.FTZ R20, R198, R6 ;  /* 0x00000006c6147220 */ /* 0x000fe20000410000 */
[-C--:B------:R-:W-:Y:S01]  /*7ab0*/  FSEL R6, R22, R5.reuse, P4 ;  /* 0x0000000516067208 */ /* 0x080fe20002000000 */
[C---:B------:R-:W-:Y:S01]  /*7ac0*/  FADD.FTZ R13, -R4.reuse, R13 ;  /* 0x0000000d040d7221 */ /* 0x040fe20000010100 */
[----:B------:R-:W-:Y:S01]  /*7ad0*/  FSEL R23, R23, R5, P3 ;  /* 0x0000000517177208 */ /* 0x000fe20001800000 */
        /* <DEDUP_REMOVED lines=8> */
[----:B------:R2:W-:Y:S01]  /*7b60*/  STS [R235+0x1c400], R6 ;  /* 0x01c40006eb007388 */ /* 0x0005e20000000800 */
[----:B------:R-:W-:Y:S01]  /*7b70*/  F2FP.F16.F32.PACK_AB R16, R16, R18 ;  /* 0x000000121010723e */ /* 0x000fe200000000ff */
[----:B------:R-:W-:Y:S01]  /*7b80*/  FMUL.FTZ R18, R184, R5 ;  /* 0x00000005b8127220 */ /* 0x000fe20000410000 */
[----:B------:R-:W-:Y:S01]  /*7b90*/  FADD.FTZ R5, -R4, R12 ;  /* 0x0000000c04057221 */ /* 0x000fe20000010100 */
[----:B------:R-:W-:Y:S01]  /*7ba0*/  FSETP.GE.FTZ.AND P3, PT, R226, RZ, PT ;  /* 0x000000ffe200720b */ /* 0x000fe20003f76000 */
[C---:B------:R-:W-:Y:S01]  /*7bb0*/  FADD.FTZ R25, -R4.reuse, R25 ;  /* 0x0000001904197221 */ /* 0x040fe20000010100 */
[----:B------:R-:W-:Y:S01]  /*7bc0*/  FSETP.GE.FTZ.AND P4, PT, R227, RZ, PT ;  /* 0x000000ffe300720b */ /* 0x000fe20003f96000 */
[----:B------:R-:W-:Y:S01]  /*7bd0*/  FADD.FTZ R28, -R4, R28 ;  /* 0x0000001c041c7221 */ /* 0x000fe20000010100 */
[----:B------:R-:W-:Y:S01]  /*7be0*/  FSEL R5, R5, R4, P0 ;  /* 0x0000000405057208 */ /* 0x000fe20000000000 */
[----:B------:R-:W-:Y:S01]  /*7bf0*/  FADD.FTZ R10, -R0, R10 ;  /* 0x0000000a000a7221 */ /* 0x000fe20000010100 */
[----:B------:R-:W-:Y:S01]  /*7c00*/  FSETP.GE.FTZ.AND P0, PT, R188, RZ, PT ;  /* 0x000000ffbc00720b */ /* 0x000fe20003f16000 */
[----:B------:R-:W-:Y:S01]  /*7c10*/  FMUL.FTZ R34, R185, R34 ;  /* 0x00000022b9227220 */ /* 0x000fe20000410000 */
[----:B-1----:R-:W-:Y:S01]  /*7c20*/  FADD.FTZ R7, -R4, R9 ;  /* 0x0000000904077221 */ /* 0x002fe20000010100 */
[-C--:B------:R-:W-:Y:S01]  /*7c30*/  FSEL R8, R8, R4.reuse, P4 ;  /* 0x0000000408087208 */ /* 0x080fe20002000000 */
[----:B------:R-:W-:Y:S01]  /*7c40*/  FADD.FTZ R11, -R0, R11 ;  /* 0x0000000b000b7221 */ /* 0x000fe20000010100 */
[----:B------:R-:W-:Y:S01]  /*7c50*/  FSETP.GE.FTZ.AND P4, PT, R196, RZ, PT ;  /* 0x000000ffc400720b */ /* 0x000fe20003f96000 */
[----:B------:R-:W-:Y:S01]  /*7c60*/  FADD.FTZ R15, -R0, R15 ;  /* 0x0000000f000f7221 */ /* 0x000fe20000010100 */
[----:B------:R-:W-:Y:S01]  /*7c70*/  FSEL R7, R7, R4, P3 ;  /* 0x0000000407077208 */ /* 0x000fe20001800000 */
[----:B------:R-:W-:Y:S01]  /*7c80*/  FMUL.FTZ R8, R227, R8 ;  /* 0x00000008e3087220 */ /* 0x000fe20000410000 */
[----:B------:R-:W-:Y:S01]  /*7c90*/  FSETP.GE.FTZ.AND P3, PT, R220, RZ, PT ;  /* 0x000000ffdc00720b */ /* 0x000fe20003f76000 */
[----:B------:R-:W-:Y:S01]  /*7ca0*/  STS [R235+0x1c000], R164 ;  /* 0x01c000a4eb007388 */ /* 0x000fe20000000800 */
[----:B------:R-:W-:Y:S01]  /*7cb0*/  FSETP.GE.FTZ.AND P5, PT, R199, RZ, PT ;  /* 0x000000ffc700720b */ /* 0x000fe20003fb6000 */
[----:B------:R-:W-:Y:S01]  /*7cc0*/  FADD.FTZ R26, -R0, R26 ;  /* 0x0000001a001a7221 */ /* 0x000fe20000010100 */
[-C--:B------:R-:W-:Y:S01]  /*7cd0*/  FSEL R13, R13, R4.reuse, P3 ;  /* 0x000000040d0d7208 */ /* 0x080fe20001800000 */
[----:B------:R-:W-:Y:S01]  /*7ce0*/  UIMAD UR6, UR29, UR27, URZ ;  /* 0x0000001b1d0672a4 */ /* 0x000fe2000f8e023f */
[----:B------:R-:W-:Y:S01]  /*7cf0*/  FSETP.GE.FTZ.AND P3, PT, R189, RZ, PT ;  /* 0x000000ffbd00720b */ /* 0x000fe20003f76000 */
[----:B--2---:R-:W-:Y:S01]  /*7d00*/  FMUL.FTZ R6, R226, R7 ;  /* 0x00000007e2067220 */ /* 0x004fe20000410000 */
[-C--:B------:R-:W-:Y:S01]  /*7d10*/  FSEL R25, R25, R4.reuse, P4 ;  /* 0x0000000419197208 */ /* 0x080fe20002000000 */
[----:B------:R-:W-:Y:S01]  /*7d20*/  FMUL.FTZ R7, R220, R13 ;  /* 0x0000000ddc077220 */ /* 0x000fe20000410000 */
[-C--:B------:R-:W-:Y:S01]  /*7d30*/  FSEL R24, R24, R4.reuse, P5 ;  /* 0x0000000418187208 */ /* 0x080fe20002800000 */
[----:B------:R-:W-:Y:S01]  /*7d40*/  ULEA UR5, -UR6, URZ, 0x6 ;  /* 0x0000003f06057291 */ /* 0x000fe2000f8e313f */
[----:B------:R-:W-:Y:S01]  /*7d50*/  FSEL R28, R28, R4, P3 ;  /* 0x000000041c1c7208 */ /* 0x000fe20001800000 */
[----:B------:R-:W-:Y:S01]  /*7d60*/  @P0 FADD.FTZ R4, -R4, R29 ;  /* 0x0000001d04040221 */ /* 0x000fe20000010100 */
[----:B------:R-:W-:Y:S01]  /*7d70*/  FSETP.GE.FTZ.AND P3, PT, R229, RZ, PT ;  /* 0x000000ffe500720b */ /* 0x000fe20003f76000 */
[----:B------:R-:W-:Y:S01]  /*7d80*/  FMUL.FTZ R24, R199, R24 ;  /* 0x00000018c7187220 */ /* 0x000fe20000410000 */
[----:B------:R-:W-:Y:S01]  /*7d90*/  FSETP.GE.FTZ.AND P0, PT, R228, RZ, PT ;  /* 0x000000ffe400720b */ /* 0x000fe20003f16000 */
[----:B------:R-:W-:Y:S01]  /*7da0*/  FMUL.FTZ R9, R188, R4 ;  /* 0x00000004bc097220 */ /* 0x000fe20000410000 */
[----:B------:R-:W-:Y:S01]  /*7db0*/  FSEL R4, R10, R0, P3 ;  /* 0x000000000a047208 */ /* 0x000fe20001800000 */
[----:B------:R-:W-:Y:S01]  /*7dc0*/  FADD.FTZ R10, -R0, R14 ;  /* 0x0000000e000a7221 */ /* 0x000fe20000010100 */
[----:B------:R-:W-:Y:S01]  /*7dd0*/  F2FP.F16.F32.PACK_AB R12, R18, R34 ;  /* 0x00000022120c723e */ /* 0x000fe200000000ff */
[----:B------:R-:W-:Y:S01]  /*7de0*/  FMUL.FTZ R18, R221, R5 ;  /* 0x00000005dd127220 */ /* 0x000fe20000410000 */
[----:B------:R-:W-:Y:S01]  /*7df0*/  FSETP.GE.FTZ.AND P3, PT, R225, RZ, PT ;  /* 0x000000ffe100720b */ /* 0x000fe20003f76000 */
[----:B------:R-:W-:Y:S01]  /*7e00*/  FMUL.FTZ R19, R229, R4 ;  /* 0x00000004e5137220 */ /* 0x000fe20000410000 */
[----:B------:R-:W-:Y:S01]  /*7e10*/  FSEL R11, R11, R0, P0 ;  /* 0x000000000b0b7208 */ /* 0x000fe20000000000 */
[----:B------:R-:W-:Y:S01]  /*7e20*/  FADD.FTZ R4, -R0, R30 ;  /* 0x0000001e00047221 */ /* 0x000fe20000010100 */
[----:B------:R-:W-:Y:S01]  /*7e30*/  F2FP.F16.F32.PACK_AB R5, R6, R8 ;  /* 0x000000080605723e */ /* 0x000fe200000000ff */
[----:B------:R-:W-:Y:S01]  /*7e40*/  FADD.FTZ R6, -R0, R27 ;  /* 0x0000001b00067221 */ /* 0x000fe20000010100 */
[----:B------:R-:W-:Y:S01]  /*7e50*/  FSETP.GE.FTZ.AND P0, PT, R190, RZ, PT ;  /* 0x000000ffbe00720b */ /* 0x000fe20003f16000 */
[----:B------:R-:W-:Y:S01]  /*7e60*/  FMUL.FTZ R8, R196, R25 ;  /* 0x00000019c4087220 */ /* 0x000fe20000410000 */
[----:B------:R-:W-:Y:S01]  /*7e70*/  FSEL R10, R10, R0, P3 ;  /* 0x000000000a0a7208 */ /* 0x000fe20001800000 */
[----:B------:R1:W-:Y:S01]  /*7e80*/  STS [R232+0x1d000], R5 ;  /* 0x01d00005e8007388 */ /* 0x0003e20000000800 */
[----:B------:R-:W-:Y:S01]  /*7e90*/  FSETP.GE.FTZ.AND P6, PT, R224, RZ, PT ;  /* 0x000000ffe000720b */ /* 0x000fe20003fd6000 */
[----:B------:R-:W-:Y:S01]  /*7ea0*/  FMUL.FTZ R28, R189, R28 ;  /* 0x0000001cbd1c7220 */ /* 0x000fe20000410000 */
[----:B------:R-:W-:Y:S01]  /*7eb0*/  F2FP.F16.F32.PACK_AB R7, R7, R18 ;  /* 0x000000120707723e */ /* 0x000fe200000000ff */
[----:B------:R-:W-:Y:S01]  /*7ec0*/  FMUL.FTZ R18, R228, R11 ;  /* 0x0000000be4127220 */ /* 0x000fe20000410000 */
[----:B------:R-:W-:Y:S02]  /*7ed0*/  FSETP.GE.FTZ.AND P5, PT, R202, RZ, PT ;  /* 0x000000ffca00720b */ /* 0x000fe40003fb6000 */
[----:B------:R-:W-:Y:S02]  /*7ee0*/  FSETP.GE.FTZ.AND P3, PT, R192, RZ, PT ;  /* 0x000000ffc000720b */ /* 0x000fe40003f76000 */
[----:B------:R-:W-:Y:S01]  /*7ef0*/  FSEL R11, R15, R0, P6 ;  /* 0x000000000f0b7208 */ /* 0x000fe20003000000 */
[----:B------:R-:W-:Y:S01]  /*7f00*/  FMUL.FTZ R15, R225, R10 ;  /* 0x0000000ae10f7220 */ /* 0x000fe20000410000 */
[-C--:B------:R-:W-:Y:S02]  /*7f10*/  FSEL R10, R26, R0.reuse, P5 ;  /* 0x000000001a0a7208 */ /* 0x080fe40002800000 */
[----:B------:R-:W-:Y:S01]  /*7f20*/  FSETP.GE.FTZ.AND P4, PT, R200, RZ, PT ;  /* 0x000000ffc800720b */ /* 0x000fe20003f96000 */
[----:B------:R-:W-:Y:S01]  /*7f30*/  FMUL.FTZ R14, R224, R11 ;  /* 0x0000000be00e7220 */ /* 0x000fe20000410000 */
[----:B------:R-:W-:Y:S01]  /*7f40*/  FSEL R4, R4, R0, P3 ;  /* 0x0000000004047208 */ /* 0x000fe20001800000 */
[----:B------:R-:W-:Y:S01]  /*7f50*/  FMUL.FTZ R13, R202, R10 ;  /* 0x0000000aca0d7220 */ /* 0x000fe20000410000 */
[----:B------:R-:W-:Y:S01]  /*7f60*/  FSEL R6, R6, R0, P4 ;  /* 0x0000000006067208 */ /* 0x000fe20002000000 */
[----:B------:R-:W-:Y:S01]  /*7f70*/  @P0 FADD.FTZ R0, -R0, R31 ;  /* 0x0000001f00000221 */ /* 0x000fe20000010100 */
[----:B------:R-:W-:Y:S01]  /*7f80*/  F2FP.F16.F32.PACK_AB R17, R176, R167 ;  /* 0x000000a7b011723e */ /* 0x000fe200000000ff */
[----:B------:R-:W-:Y:S01]  /*7f90*/  FMUL.FTZ R10, R192, R4 ;  /* 0x00000004c00a7220 */ /* 0x000fe20000410000 */
[----:B------:R-:W-:Y:S01]  /*7fa0*/  F2FP.F16.F32.PACK_AB R4, R18, R19 ;  /* 0x000000131204723e */ /* 0x000fe200000000ff */
[----:B------:R-:W-:Y:S01]  /*7fb0*/  FMUL.FTZ R11, R200, R6 ;  /* 0x00000006c80b7220 */ /* 0x000fe20000410000 */
[----:B------:R-:W-:Y:S01]  /*7fc0*/  FMUL.FTZ R6, R190, R0 ;  /* 0x00000000be067220 */ /* 0x000fe20000410000 */
[----:B------:R-:W-:Y:S02]  /*7fd0*/  F2FP.F16.F32.PACK_AB R0, R14, R15 ;  /* 0x0000000f0e00723e */ /* 0x000fe400000000ff */
[----:B------:R-:W-:Y:S01]  /*7fe0*/  STS [R232+0x1d400], R4 ;  /* 0x01d40004e8007388 */ /* 0x000fe20000000800 */
[----:B------:R-:W-:Y:S02]  /*7ff0*/  F2FP.F16.F32.PACK_AB R8, R8, R24 ;  /* 0x000000180808723e */ /* 0x000fe400000000ff */
[----:B-1----:R-:W-:Y:S02]  /*8000*/  F2FP.F16.F32.PACK_AB R5, R11, R13 ;  /* 0x0000000d0b05723e */ /* 0x002fe400000000ff */
[----:B------:R-:W-:Y:S01]  /*8010*/  STS [R235+0x1d000], R7 ;  /* 0x01d00007eb007388 */ /* 0x000fe20000000800 */
[----:B------:R-:W-:Y:S02]  /*8020*/  F2FP.F16.F32.PACK_AB R9, R9, R28 ;  /* 0x0000001c0909723e */ /* 0x000fe400000000ff */
[----:B------:R-:W-:Y:S02]  /*8030*/  F2FP.F16.F32.PACK_AB R6, R6, R10 ;  /* 0x0000000a0606723e */ /* 0x000fe400000000ff */
[----:B------:R1:W-:Y:S01]  /*8040*/  STS [R235+0x1d400], R0 ;  /* 0x01d40000eb007388 */ /* 0x0003e20000000800 */
[----:B------:R-:W-:Y:S04]  /*8050*/  LEA R172, R216, UR4, 0x1 ;  /* 0x00000004d8ac7c11 */ /* 0x000fe8000f8e08ff */
[----:B------:R-:W-:Y:S01]  /*8060*/  STS [R233+0x1c000], R165 ;  /* 0x01c000a5e9007388 */ /* 0x000fe20000000800 */
[----:B------:R-:W-:Y:S04]  /*8070*/  IMAD.IADD R176, R172, 0x1, R208 ;  /* 0x00000001acb07824 */ /* 0x000fe800078e02d0 */
[----:B------:R-:W-:Y:S05]  /*8080*/  STS [R233+0x1c400], R16 ;  /* 0x01c40010e9007388 */ /* 0x000fea0000000800 */
[----:B------:R-:W-:Y:S05]  /*8090*/  STS [R234+0x1c000], R17 ;  /* 0x01c00011ea007388 */ /* 0x000fea0000000800 */
[----:B------:R-:W-:Y:S05]  /*80a0*/  STS [R234+0x1c400], R12 ;  /* 0x01c4000cea007388 */ /* 0x000fea0000000800 */
[----:B------:R-:W-:Y:S05]  /*80b0*/  STS [R233+0x1d000], R8 ;  /* 0x01d00008e9007388 */ /* 0x000fea0000000800 */
[----:B------:R-:W-:Y:S01]  /*80c0*/  STS [R233+0x1d400], R5 ;  /* 0x01d40005e9007388 */ /* 0x000fe20000000800 */
[----:B-1----:R-:W-:Y:S04]  /*80d0*/  IMAD.U32 R0, RZ, RZ, UR5 ;  /* 0x00000005ff007e24 */ /* 0x002fe8000f8e00ff */
[----:B------:R-:W-:Y:S05]  /*80e0*/  STS [R234+0x1d000], R9 ;  /* 0x01d00009ea007388 */ /* 0x000fea0000000800 */
[----:B------:R-:W-:Y:S01]  /*80f0*/  STS [R234+0x1d400], R6 ;  /* 0x01d40006ea007388 */ /* 0x000fe20000000800 */
[----:B------:R-:W-:Y:S06]  /*8100*/  BAR.SYNC.DEFER_BLOCKING 0x0 ;  /* 0x0000000000007b1d */ /* 0x000fec0000010000 */
[----:B------:R-:W-:Y:S05]  /*8110*/  LDSM.16.MT88.4 R4, [R206+0x20000] ;  /* 0x02000000ce04783b */ /* 0x000fea0000004200 */
[----:B------:R-:W1:Y:S05]  /*8120*/  LDSM.16.MT88.4 R8, [R172+0x8000] ;  /* 0x00800000ac08783b */ /* 0x000e6a0000004200 */
[----:B------:R-:W2:Y:S05]  /*8130*/  LDSM.16.MT88.4 R12, [R206+0x22000] ;  /* 0x02200000ce0c783b */ /* 0x000eaa0000004200 */
[----:B------:R-:W3:Y:S05]  /*8140*/  LDSM.16.MT88.4 R16, [R176+0x8000] ;  /* 0x00800000b010783b */ /* 0x000eea0000004200 */
[----:B------:R-:W4:Y:S05]  /*8150*/  LDSM.16.MT88.4 R20, [R172+0xa000] ;  /* 0x00a00000ac14783b */ /* 0x000f2a0000004200 */
[----:B------:R-:W4:Y:S05]  /*8160*/  LDSM.16.MT88.4 R24, [R176+0xa000] ;  /* 0x00a00000b018783b */ /* 0x000f2a0000004200 */
[----:B------:R-:W-:Y:S05]  /*8170*/  LDSM.16.MT88.4 R28, [R206+0x20800] ;  /* 0x02080000ce1c783b */ /* 0x000fea0000004200 */
[----:B------:R-:W4:Y:S05]  /*8180*/  LDSM.16.MT88.4 R32, [R172+0x8800] ;  /* 0x00880000ac20783b */ /* 0x000f2a0000004200 */
[----:B------:R-:W4:Y:S01]  /*8190*/  LDSM.16.MT88.4 R164, [R206+0x22800] ;  /* 0x02280000cea4783b */ /* 0x000f220000004200 */
[-C--:B-1----:R-:W-:Y:S04]  /*81a0*/  HMMA.16816.F32 R36, R4, R8.reuse, R36 ;  /* 0x000000080424723c */ /* 0x082fe80000001824 */
[----:B------:R-:W-:Y:S02]  /*81b0*/  LDSM.16.MT88.4 R168, [R176+0xb000] ;  /* 0x00b00000b0a8783b */ /* 0x000fe40000004200 */
        /* <DEDUP_REMOVED lines=19> */
[----:B------:R-:W4:Y:S05]  /*82f0*/  LDSM.16.MT88.4 R4, [R206+0x21000] ;  /* 0x02100000ce04783b */ /* 0x000f2a0000004200 */
[-C--:B------:R-:W-:Y:S01]  /*8300*/  HMMA.16816.F32 R36, R28, R32.reuse, R36 ;  /* 0x000000201c24723c */ /* 0x080fe20000001824 */
[----:B------:R-:W4:Y:S05]  /*8310*/  LDSM.16.MT88.4 R24, [R206+0x23000] ;  /* 0x02300000ce18783b */ /* 0x000f2a0000004200 */
        /* <DEDUP_REMOVED lines=19> */
[----:B------:R-:W2:Y:S05]  /*8450*/  LDSM.16.MT88.4 R20, [R172+0x9800] ;  /* 0x00980000ac14783b */ /* 0x000eaa0000004200 */
[-C--:B----4-:R-:W-:Y:S01]  /*8460*/  HMMA.16816.F32 R36, R4, R12.reuse, R36 ;  /* 0x0000000c0424723c */ /* 0x090fe20000001824 */
[----:B------:R-:W3:Y:S05]  /*8470*/  LDSM.16.MT88.4 R28, [R206+0x23800] ;  /* 0x02380000ce1c783b */ /* 0x000eea0000004200 */
[C---:B------:R-:W-:Y:S01]  /*8480*/  HMMA.16816.F32 R40, R24.reuse, R12, R40 ;  /* 0x0000000c1828723c */ /* 0x040fe20000001828 */
[----:B------:R-:W4:Y:S05]  /*8490*/  LDSM.16.MT88.4 R172, [R172+0xb800] ;  /* 0x00b80000acac783b */ /* 0x000f2a0000004200 */
[-C--:B------:R-:W-:Y:S01]  /*84a0*/  HMMA.16816.F32 R44, R24, R14.reuse, R44 ;  /* 0x0000000e182c723c */ /* 0x080fe2000000182c */
[----:B------:R-:W4:Y:S05]  /*84b0*/  LDSM.16.MT88.4 R176, [R176+0xb800] ;  /* 0x00b80000b0b0783b */ /* 0x000f2a0000004200 */
[C---:B------:R-:W-:Y:S01]  /*84c0*/  HMMA.16816.F32 R48, R4.reuse, R14, R48 ;  /* 0x0000000e0430723c */ /* 0x040fe20000001830 */
[----:B------:R-:W-:Y:S05]  /*84d0*/  BAR.SYNC.DEFER_BLOCKING 0x0 ;  /* 0x0000000000007b1d */ /* 0x000fea0000010000 */
        /* <DEDUP_REMOVED lines=13> */
[----:B------:R-:W-:Y:S05]  /*85b0*/  IMAD.U32 R4, RZ, RZ, UR5 ;  /* 0x00000005ff047e24 */ /* 0x000fea000f8e00ff */
        /* <DEDUP_REMOVED lines=23> */
[----:B------:R-:W-:Y:S01]  /*8730*/  ISETP.GE.AND P3, PT, R0, UR26, PT ;  /* 0x0000001a00007c0c */ /* 0x000fe2000bf66270 */
[----:B------:R-:W-:Y:S05]  /*8740*/  IMAD.SHL.U32 R0, R237, 0x40, RZ ;  /* 0x00000040ed007824 */ /* 0x000fea00078e00ff */
[----:B------:R-:W-:Y:S04]  /*8750*/  LOP3.LUT R0, R0, 0x1c0, RZ, 0xc0, !PT ;  /* 0x000001c000007812 */ /* 0x000fe800078ec0ff */
[----:B------:R-:W-:Y:S01]  /*8760*/  SHF.R.U32.HI R5, RZ, 0x3, R0 ;  /* 0x00000003ff057819 */ /* 0x000fe20000011600 */
[----:B------:R-:W2:Y:S01]  /*8770*/  @!P4 LDC R11, c[0x0][0x424] ;  /* 0x00010900ff0bcb82 */ /* 0x000ea20000000800 */
[----:B------:R-:W-:Y:S04]  /*8780*/  LOP3.LUT R7, R0, 0x38, R230, 0xf8, !PT ;  /* 0x0000003800077812 */ /* 0x000fe800078ef8e6 */
[----:B------:R-:W-:Y:S03]  /*8790*/  LOP3.LUT R7, R7, R5, RZ, 0x3c, !PT ;  /* 0x0000000507077212 */ /* 0x000fe600078e3cff */
[----:B------:R-:W3:Y:S02]  /*87a0*/  @!P3 LDC R6, c[0x0][0x424] ;  /* 0x00010900ff06bb82 */ /* 0x000ee40000000800 */
[----:B------:R-:W-:Y:S02]  /*87b0*/  IMAD R9, R247, 0x200, R7 ;  /* 0x00000200f7097824 */ /* 0x000fe400078e0207 */
[----:B-1----:R-:W-:Y:S05]  /*87c0*/  IMAD.U32 R8, R12, -0x40, RZ ;  /* 0xffffffc00c087824 */ /* 0x002fea00078e00ff */
[----:B------:R-:W-:Y:S02]  /*87d0*/  LEA R4, P0, R8, R238, 0x1 ;  /* 0x000000ee08047211 */ /* 0x000fe400078008ff */
[----:B------:R-:W-:Y:S02]  /*87e0*/  SHF.R.S32.HI R10, RZ, 0x1f, R8 ;  /* 0x0000001fff0a7819 */ /* 0x000fe40000011408 */
[----:B------:R-:W-:Y:S02]  /*87f0*/  @!P3 LEA R0, P5, R12, R8, 0x5 ;  /* 0x000000080c00b211 */ /* 0x000fe400078a28ff */
[-C--:B------:R-:W-:Y:S02]  /*8800*/  LEA.HI.X.SX32 R5, R8, R239.reuse, 0x1, P0 ;  /* 0x000000ef08057211 */ /* 0x080fe400000f0eff */
[----:B---3--:R-:W-:Y:S02]  /*8810*/  @!P3 LEA.HI.X R10, R12, R10, R6, 0x5, P5 ;  /* 0x0000000a0c0ab211 */ /* 0x008fe400028f2c06 */
[----:B------:R-:W-:Y:S01]  /*8820*/  @!P3 LEA R6, P0, R0, R238, 0x1 ;  /* 0x000000ee0006b211 */ /* 0x000fe200078008ff */
[----:B------:R-:W-:Y:S01]  /*8830*/  IMAD.MOV.U32 R238, RZ, RZ, R4 ;  /* 0x000000ffffee7224 */ /* 0x000fe200078e0004 */
[----:B------:R-:W-:Y:S02]  /*8840*/  @!P4 LEA R8, P5, R12, R4, 0x6 ;  /* 0x000000040c08c211 */ /* 0x000fe400078a30ff */
[----:B------:R-:W-:Y:S01]  /*8850*/  @!P3 LEA.HI.X R7, R0, R239, R10, 0x1, P0 ;  /* 0x000000ef0007b211 */ /* 0x000fe200000f0c0a */
[----:B------:R-:W-:Y:S01]  /*8860*/  IMAD.MOV.U32 R239, RZ, RZ, R5 ;  /* 0x000000ffffef7224 */ /* 0x000fe200078e0005 */
[----:B------:R-:W-:Y:S02]  /*8870*/  LEA R0, R9, UR4, 0x1 ;  /* 0x0000000409007c11 */ /* 0x000fe4000f8e08ff */
[----:B--2---:R-:W-:Y:S03]  /*8880*/  @!P4 LEA.HI.X R9, R12, R5, R11, 0x6, P5 ;  /* 0x000000050c09c211 */ /* 0x004fe600028f340b */
        /* <DEDUP_REMOVED lines=21> */
.L_x_694:
[----:B------:R-:W-:Y:S01]  /*89e0*/  LEA R200, R214, UR4, 0x1 ;  /* 0x00000004d6c87c11 */ /* 0x000fe2000f8e08ff */
[----:B------:R-:W-:Y:S01]  /*89f0*/  LDSM.16.MT88.4 R16, [R205] ;  /* 0x00000000cd10783b */ /* 0x000fe20000004200 */
[----:B-1----:R-:W-:Y:S01]  /*8a00*/  IMAD.MOV.U32 R0, RZ, RZ, 0x4 ;  /* 0x00000004ff007424 */ /* 0x002fe200078e00ff */
[----:B------:R-:W-:Y:S02]  /*8a10*/  USHF.L.U32 UR5, UR6, 0x3, URZ ;  /* 0x0000000306057899 */ /* 0x000fe4000800063f */
[----:B------:R-:W1:Y:S01]  /*8a20*/  LDSM.16.M88.4 R32, [R200+0x1c000] ;  /* 0x01c00000c820783b */ /* 0x000e620000000200 */
[----:B------:R-:W-:Y:S02]  /*8a30*/  USHF.L.U32 UR10, UR6, 0x4, URZ ;  /* 0x00000004060a7899 */ /* 0x000fe4000800063f */
[----:B------:R-:W-:Y:S01]  /*8a40*/  UIMAD UR7, UR6, 0x18, URZ ;  /* 0x00000018060778a4 */ /* 0x000fe2000f8e023f */
[----:B------:R-:W2:Y:S01]  /*8a50*/  LDSM.16.M88.4 R28, [R200+0x1d000] ;  /* 0x01d00000c81c783b */ /* 0x000ea20000000200 */
[----:B------:R-:W-:Y:S02]  /*8a60*/  USHF.L.U32 UR9, UR6, 0x5, URZ ;  /* 0x0000000506097899 */ /* 0x000fe4000800063f */
[----:B------:R-:W-:Y:S01]  /*8a70*/  UIMAD UR8, UR6, 0x28, URZ ;  /* 0x00000028060878a4 */ /* 0x000fe2000f8e023f */
[----:B------:R-:W3:Y:S01]  /*8a80*/  LDSM.16.MT88.4 R164, [R205+0x4000] ;  /* 0x00400000cda4783b */ /* 0x000ee20000004200 */
[----:B------:R-:W-:Y:S03]  /*8a90*/  UISETP.GT.AND UP2, UPT, UR11, UR25, UPT ;  /* 0x000000190b00728c */ /* 0x000fe6000bf44270 */
        /* <DEDUP_REMOVED lines=29> */
[-C--:B------:R-:W-:Y:S03]  /*8c70*/  HMMA.16816.F32 R4, R184, R188.reuse, R4 ;  /* 0x000000bcb804723c */ /* 0x080fe60000001804 */
[----:B------:R-:W-:Y:S03]  /*8c80*/  LDSM.16.M88.4 R200, [R200+0x1f000] ;  /* 0x01f00000c8c8783b */ /* 0x000fe60000000200 */
[C---:B------:R-:W-:Y:S06]  /*8c90*/  HMMA.16816.F32 R8, R192.reuse, R188, R8 ;  /* 0x000000bcc008723c */ /* 0x040fec0000001808 */
[-C--:B------:R-:W-:Y:S06]  /*8ca0*/  HMMA.16816.F32 R12, R192, R190.reuse, R12 ;  /* 0x000000bec00c723c */ /* 0x080fec000000180c */
[C---:B------:R-:W-:Y:S01]  /*8cb0*/  HMMA.16816.F32 R16, R184.reuse, R190, R16 ;  /* 0x000000beb810723c */ /* 0x040fe20000001810 */
[----:B------:R-:W4:Y:S05]  /*8cc0*/  LDSM.16.MT88.4 R188, [R205+0x2000] ;  /* 0x00200000cdbc783b */ /* 0x000f2a0000004200 */
[-C--:B-1----:R-:W-:Y:S06]  /*8cd0*/  HMMA.16816.F32 R20, R184, R164.reuse, R20 ;  /* 0x000000a4b814723c */ /* 0x082fec0000001814 */
[C---:B------:R-:W-:Y:S06]  /*8ce0*/  HMMA.16816.F32 R24, R192.reuse, R164, R24 ;  /* 0x000000a4c018723c */ /* 0x040fec0000001818 */
[-C--:B------:R-:W-:Y:S01]  /*8cf0*/  HMMA.16816.F32 R28, R192, R166.reuse, R28 ;  /* 0x000000a6c01c723c */ /* 0x080fe2000000181c */
[----:B------:R-:W1:Y:S05]  /*8d00*/  LDSM.16.MT88.4 R192, [R205+0x6000] ;  /* 0x00600000cdc0783b */ /* 0x000e6a0000004200 */
[----:B------:R-:W-:Y:S01]  /*8d10*/  HMMA.16816.F32 R32, R184, R166, R32 ;  /* 0x000000a6b820723c */ /* 0x000fe20000001820 */
[----:B------:R-:W-:Y:S04]  /*8d20*/  LDSM.16.M88.4 R164, [R3+0x1e000] ;  /* 0x01e0000003a4783b */ /* 0x000fe80000000200 */
[----:B------:R-:W-:Y:S01]  /*8d30*/  LDSM.16.M88.4 R184, [R3+0x1f000] ;  /* 0x01f0000003b8783b */ /* 0x000fe20000000200 */
[-C--:B--2---:R-:W-:Y:S06]  /*8d40*/  HMMA.16816.F32 R4, R172, R176.reuse, R4 ;  /* 0x000000b0ac04723c */ /* 0x084fec0000001804 */
[C---:B------:R-:W-:Y:S06]  /*8d50*/  HMMA.16816.F32 R8, R196.reuse, R176, R8 ;  /* 0x000000b0c408723c */ /* 0x040fec0000001808 */
[-C--:B------:R-:W-:Y:S06]  /*8d60*/  HMMA.16816.F32 R12, R196, R178.reuse, R12 ;  /* 0x000000b2c40c723c */ /* 0x080fec000000180c */
[C---:B------:R-:W-:Y:S01]  /*8d70*/  HMMA.16816.F32 R16, R172.reuse, R178, R16 ;  /* 0x000000b2ac10723c */ /* 0x040fe20000001810 */
[----:B------:R-:W2:Y:S05]  /*8d80*/  LDSM.16.MT88.4 R176, [R205+0x2800] ;  /* 0x00280000cdb0783b */ /* 0x000eaa0000004200 */
[-C--:B---3--:R-:W-:Y:S06]  /*8d90*/  HMMA.16816.F32 R20, R172, R168.reuse, R20 ;  /* 0x000000a8ac14723c */ /* 0x088fec0000001814 */
[C---:B------:R-:W-:Y:S06]  /*8da0*/  HMMA.16816.F32 R24, R196.reuse, R168, R24 ;  /* 0x000000a8c418723c */ /* 0x040fec0000001818 */
[-C--:B------:R-:W-:Y:S01]  /*8db0*/  HMMA.16816.F32 R28, R196, R170.reuse, R28 ;  /* 0x000000aac41c723c */ /* 0x080fe2000000181c */
[----:B------:R-:W3:Y:S05]  /*8dc0*/  LDSM.16.MT88.4 R196, [R205+0x6800] ;  /* 0x00680000cdc4783b */ /* 0x000eea0000004200 */
        /* <DEDUP_REMOVED lines=24> */
[----:B------:R-:W-:Y:S05]  /*8f50*/  HMMA.16816.F32 R32, R164, R198, R32 ;  /* 0x000000c6a420723c */ /* 0x000fea0000001820 */
[----:B--2---:R-:W-:Y:S01]  /*8f60*/  @P1 VIADD R2, R242, 0xffffffc0 ;  /* 0xffffffc0f2021836 */ /* 0x004fe20000000000 */
[-C--:B------:R-:W-:Y:S01]  /*8f70*/  HMMA.16816.F32 R4, R168, R172.reuse, R4 ;  /* 0x000000aca804723c */ /* 0x080fe20000001804 */
[----:B------:R-:W-:Y:S04]  /*8f80*/  IMAD.U32 R164, RZ, RZ, UR10 ;  /* 0x0000000affa47e24 */ /* 0x000fe8000f8e00ff */
[----:B------:R-:W-:Y:S01]  /*8f90*/  @P1 IMAD.WIDE R2, R2, R0, UR20 ;  /* 0x0000001402021e25 */ /* 0x000fe2000f8e0200 */
[C---:B----4-:R-:W-:Y:S04]  /*8fa0*/  HMMA.16816.F32 R8, R188.reuse, R172, R8 ;  /* 0x000000acbc08723c */ /* 0x050fe80000001808 */
[----:B------:R-:W5:Y:S01]  /*8fb0*/  @P1 LDG.E R245, desc[UR12][R2.64] ;  /* 0x0000000c02f51981 */ /* 0x000f62000c1e1900 */
[----:B------:R-:W-:Y:S01]  /*8fc0*/  IMAD.U32 R0, RZ, RZ, UR5 ;  /* 0x00000005ff007e24 */ /* 0x000fe2000f8e00ff */
[-C--:B------:R-:W-:Y:S01]  /*8fd0*/  HMMA.16816.F32 R12, R188, R174.reuse, R12 ;  /* 0x000000aebc0c723c */ /* 0x080fe2000000180c */
[----:B------:R-:W-:Y:S01]  /*8fe0*/  IMAD.U32 R165, RZ, RZ, UR10 ;  /* 0x0000000affa57e24 */ /* 0x000fe2000f8e00ff */
[----:B------:R-:W5:Y:S03]  /*8ff0*/  @P1 LDG.E R246, desc[UR12][R2.64+0x20] ;  /* 0x0000200c02f61981 */ /* 0x000f66000c1e1900 */
[----:B------:R-:W-:Y:S01]  /*9000*/  IMAD.U32 R166, RZ, RZ, UR9 ;  /* 0x00000009ffa67e24 */ /* 0x000fe2000f8e00ff */
[C---:B------:R-:W-:Y:S01]  /*9010*/  HMMA.16816.F32 R16, R168.reuse, R174, R16 ;  /* 0x000000aea810723c */ /* 0x040fe20000001810 */
[----:B------:R-:W-:Y:S04]  /*9020*/  LDSM.16.MT88.4 R172, [R207+0x3800] ;  /* 0x00380000cfac783b */ /* 0x000fe80000004200 */
[----:B------:R-:W5:Y:S01]  /*9030*/  @P1 LDG.E R243, desc[UR12][R2.64+0x80] ;  /* 0x0000800c02f31981 */ /* 0x000f62000c1e1900 */
[-C--:B-1----:R-:W-:Y:S03]  /*9040*/  HMMA.16816.F32 R20, R168, R200.reuse, R20 ;  /* 0x000000c8a814723c */ /* 0x082fe60000001814 */
[----:B------:R1:W5:Y:S02]  /*9050*/  @P1 LDG.E R244, desc[UR12][R2.64+0xa0] ;  /* 0x0000a00c02f41981 */ /* 0x000364000c1e1900 */
[-C--:B------:R-:W-:Y:S01]  /*9060*/  LEA R164, P1, R164, R218.reuse, 0x2 ;  /* 0x000000daa4a47211 */ /* 0x080fe200078210ff */
[C---:B------:R-:W-:Y:S05]  /*9070*/  HMMA.16816.F32 R24, R188.reuse, R200, R24 ;  /* 0x000000c8bc18723c */ /* 0x040fea0000001818 */
[-C--:B------:R-:W-:Y:S01]  /*9080*/  LEA.HI.X.SX32 R165, R165, R219.reuse, 0x2, P1 ;  /* 0x000000dba5a57211 */ /* 0x080fe200008f16ff */
[-C--:B------:R-:W-:Y:S06]  /*9090*/  HMMA.16816.F32 R28, R188, R202.reuse, R28 ;  /* 0x000000cabc1c723c */ /* 0x080fec000000181c */
[----:B------:R-:W-:Y:S06]  /*90a0*/  HMMA.16816.F32 R32, R168, R202, R32 ;  /* 0x000000caa820723c */ /* 0x000fec0000001820 */
[-C--:B------:R-:W-:Y:S01]  /*90b0*/  HMMA.16816.F32 R4, R176, R180.reuse, R4 ;  /* 0x000000b4b004723c */ /* 0x080fe20000001804 */
[----:B------:R-:W-:Y:S04]  /*90c0*/  IMAD.MOV.U32 R168, RZ, RZ, 0x40 ;  /* 0x00000040ffa87424 */ /* 0x000fe800078e00ff */
[----:B-1----:R-:W-:Y:S01]  /*90d0*/  IMAD.U32 R2, RZ, RZ, UR5 ;  /* 0x00000005ff027e24 */ /* 0x002fe2000f8e00ff */
[C---:B------:R-:W-:Y:S05]  /*90e0*/  HMMA.16816.F32 R8, R192.reuse, R180, R8 ;  /* 0x000000b4c008723c */ /* 0x040fea0000001808 */
[-C--:B------:R-:W-:Y:S01]  /*90f0*/  LEA R2, P0, R2, R218.reuse, 0x2 ;  /* 0x000000da02027211 */ /* 0x080fe200078010ff */
[-C--:B------:R-:W-:Y:S05]  /*9100*/  HMMA.16816.F32 R12, R192, R182.reuse, R12 ;  /* 0x000000b6c00c723c */ /* 0x080fea000000180c */
[-C--:B------:R-:W-:Y:S01]  /*9110*/  LEA.HI.X.SX32 R3, R0, R219.reuse, 0x2, P0 ;  /* 0x000000db00037211 */ /* 0x080fe200000f16ff */
[C---:B------:R-:W-:Y:S01]  /*9120*/  HMMA.16816.F32 R16, R176.reuse, R182, R16 ;  /* 0x000000b6b010723c */ /* 0x040fe20000001810 */
[----:B------:R-:W-:Y:S04]  /*9130*/  IMAD.U32 R0, RZ, RZ, UR7 ;  /* 0x00000007ff007e24 */ /* 0x000fe8000f8e00ff */
[----:B------:R1:W-:Y:S01]  /*9140*/  REDG.E.ADD.F32.FTZ.RN.STRONG.GPU desc[UR12][R218.64], R4 ;  /* 0x00000004da0079a6 */ /* 0x0003e2000c10f38c */
[-C--:B---3--:R-:W-:Y:S03]  /*9150*/  HMMA.16816.F32 R20, R176, R184.reuse, R20 ;  /* 0x000000b8b014723c */ /* 0x088fe60000001814 */
[----:B------:R-:W-:Y:S02]  /*9160*/  REDG.E.ADD.F32.FTZ.RN.STRONG.GPU desc[UR12][R2.64], R5 ;  /* 0x00000005020079a6 */ /* 0x000fe4000c10f38c */
[----:B------:R-:W-:Y:S01]  /*9170*/  SEL R208, R168, 0xffffffc0, !P2 ;  /* 0xffffffc0a8d07807 */ /* 0x000fe20005000000 */
[C---:B------:R-:W-:Y:S01]  /*9180*/  HMMA.16816.F32 R24, R192.reuse, R184, R24 ;  /* 0x000000b8c018723c */ /* 0x040fe20000001818 */
[----:B------:R2:W-:Y:S05]  /*9190*/  REDG.E.ADD.F32.FTZ.RN.STRONG.GPU desc[UR12][R164.64], R6 ;  /* 0x00000006a40079a6 */ /* 0x0005ea000c10f38c */
[-C--:B------:R-:W-:Y:S06]  /*91a0*/  HMMA.16816.F32 R28, R192, R186.reuse, R28 ;  /* 0x000000bac01c723c */ /* 0x080fec000000181c */
[----:B------:R-:W-:Y:S07]  /*91b0*/  HMMA.16816.F32 R32, R176, R186, R32 ;  /* 0x000000bab020723c */ /* 0x000fee0000001820 */
[----:B------:R-:W-:Y:S04]  /*91c0*/  IMAD.IADD R176, R208, 0x1, R207 ;  /* 0x00000001d0b07824 */ /* 0x000fe800078e02cf */
[----:B-1----:R-:W-:Y:S01]  /*91d0*/  IMAD.U32 R4, RZ, RZ, UR7 ;  /* 0x00000007ff047e24 */ /* 0x002fe2000f8e00ff */
[----:B------:R-:W-:Y:S01]  /*91e0*/  UIMAD UR7, UR6, 0x30, URZ ;  /* 0x00000030060778a4 */ /* 0x000fe2000f8e023f */
[----:B------:R-:W-:Y:S01]  /*91f0*/  LDSM.16.MT88.4 R168, [R176+0x3000] ;  /* 0x00300000b0a8783b */ /* 0x000fe20000004200 */
[----:B------:R-:W-:Y:S02]  /*9200*/  UIMAD UR6, UR6, 0x38, URZ ;  /* 0x00000038060678a4 */ /* 0x000fe4000f8e023f */
        /* <DEDUP_REMOVED lines=75> */
[-C--:B------:R-:W-:Y:S01]  /*96c0*/  LEA R4, P0, R4, R218.reuse, 0x2 ;  /* 0x000000da04047211 */ /* 0x080fe200078010ff */
[----:B------:R-:W-:Y:S02]  /*96d0*/  UIADD3 UR7, UR5, UR6, URZ ;  /* 0x0000000605077290 */ /* 0x000fe4000fffe03f */
[----:B------:R1:W-:Y:S01]  /*96e0*/  REDG.E.ADD.F32.FTZ.RN.STRONG.GPU desc[UR12][R6.64], R22 ;  /* 0x00000016060079a6 */ /* 0x0003e2000c10f38c */
[-C--:B------:R-:W-:Y:S01]  /*96f0*/  LEA.HI.X.SX32 R5, R0, R219.reuse, 0x2, P0 ;  /* 0x000000db00057211 */ /* 0x080fe200000f16ff */
[----:B------:R-:W-:Y:S01]  /*9700*/  IMAD.U32 R0, RZ, RZ, UR6 ;  /* 0x00000006ff007e24 */ /* 0x000fe2000f8e00ff */
[----:B------:R-:W-:Y:S01]  /*9710*/  UIADD3 UR6, UR5, UR7, URZ ;  /* 0x0000000705067290 */ /* 0x000fe2000fffe03f */
[-C--:B------:R-:W-:Y:S01]  /*9720*/  LEA R10, P0, R10, R218.reuse, 0x2 ;  /* 0x000000da0a0a7211 */ /* 0x080fe200078010ff */
[----:B------:R-:W-:Y:S01]  /*9730*/  IMAD.U32 R8, RZ, RZ, UR7 ;  /* 0x00000007ff087e24 */ /* 0x000fe2000f8e00ff */
[----:B------:R2:W-:Y:S01]  /*9740*/  REDG.E.ADD.F32.FTZ.RN.STRONG.GPU desc[UR12][R4.64], R23 ;  /* 0x00000017040079a6 */ /* 0x0005e2000c10f38c */
[----:B------:R-:W-:Y:S01]  /*9750*/  UIADD3 UR8, UR5, UR6, URZ ;  /* 0x0000000605087290 */ /* 0x000fe2000fffe03f */
[-C--:B------:R-:W-:Y:S01]  /*9760*/  LEA.HI.X.SX32 R11, R0, R219.reuse, 0x2, P0 ;  /* 0x000000db000b7211 */ /* 0x080fe200000f16ff */
[----:B------:R-:W-:Y:S01]  /*9770*/  IMAD.U32 R0, RZ, RZ, UR6 ;  /* 0x00000006ff007e24 */ /* 0x000fe2000f8e00ff */
[-C--:B------:R-:W-:Y:S01]  /*9780*/  LEA R8, P1, R8, R218.reuse, 0x2 ;  /* 0x000000da08087211 */ /* 0x080fe200078210ff */
[----:B------:R-:W-:Y:S04]  /*9790*/  LDSM.16.MT88.4 R20, [R207+0x2000] ;  /* 0x00200000cf14783b */ /* 0x000fe80000004200 */
[----:B------:R-:W-:Y:S01]  /*97a0*/  REDG.E.ADD.F32.FTZ.RN.STRONG.GPU desc[UR12][R10.64], R24 ;  /* 0x000000180a0079a6 */ /* 0x000fe2000c10f38c */
[CC--:B-1----:R-:W-:Y:S04]  /*97b0*/  LEA R6, P0, R0.reuse, R218.reuse, 0x2 ;  /* 0x000000da00067211 */ /* 0x0c2fe800078010ff */
[-C--:B------:R-:W-:Y:S01]  /*97c0*/  LEA.HI.X.SX32 R7, R0, R219.reuse, 0x2, P0 ;  /* 0x000000db00077211 */ /* 0x080fe200000f16ff */
[----:B--2---:R-:W-:Y:S01]  /*97d0*/  IMAD.U32 R4, RZ, RZ, UR7 ;  /* 0x00000007ff047e24 */ /* 0x004fe2000f8e00ff */
[----:B------:R-:W-:Y:S01]  /*97e0*/  UIADD3 UR7, UR10, 0x60, URZ ;  /* 0x000000600a077890 */ /* 0x000fe2000fffe03f */
[----:B------:R-:W-:Y:S03]  /*97f0*/  IMAD.U32 R5, RZ, RZ, UR8 ;  /* 0x00000008ff057e24 */ /* 0x000fe6000f8e00ff */
[-C--:B------:R-:W-:Y:S01]  /*9800*/  LEA.HI.X.SX32 R9, R4, R219.reuse, 0x2, P1 ;  /* 0x000000db04097211 */ /* 0x080fe200008f16ff */
[----:B------:R-:W-:Y:S01]  /*9810*/  UIADD3 UR6, UR5, UR7, URZ ;  /* 0x0000000705067290 */ /* 0x000fe2000fffe03f */
[CC--:B------:R-:W-:Y:S01]  /*9820*/  LEA R4, P0, R5.reuse, R218.reuse, 0x2 ;  /* 0x000000da05047211 */ /* 0x0c0fe200078010ff */
[----:B------:R-:W-:Y:S02]  /*9830*/  IMAD.U32 R0, RZ, RZ, UR7 ;  /* 0x00000007ff007e24 */ /* 0x000fe4000f8e00ff */
[----:B------:R-:W-:Y:S01]  /*9840*/  REDG.E.ADD.F32.FTZ.RN.STRONG.GPU desc[UR12][R8.64], R25 ;  /* 0x00000019080079a6 */ /* 0x000fe2000c10f38c */
[-C--:B------:R-:W-:Y:S01]  /*9850*/  LEA.HI.X.SX32 R5, R5, R219.reuse, 0x2, P0 ;  /* 0x000000db05057211 */ /* 0x080fe200000f16ff */
[----:B------:R-:W-:Y:S02]  /*9860*/  UIADD3 UR8, UR5, UR6, URZ ;  /* 0x0000000605087290 */ /* 0x000fe4000fffe03f */
[----:B------:R1:W-:Y:S02]  /*9870*/  REDG.E.ADD.F32.FTZ.RN.STRONG.GPU desc[UR12][R6.64], R26 ;  /* 0x0000001a060079a6 */ /* 0x0003e4000c10f38c */
[----:B------:R-:W-:Y:S02]  /*9880*/  UIADD3 UR7, UR5, UR8, URZ ;  /* 0x0000000805077290 */ /* 0x000fe4000fffe03f */
[----:B------:R2:W-:Y:S04]  /*9890*/  REDG.E.ADD.F32.FTZ.RN.STRONG.GPU desc[UR12][R4.64], R27 ;  /* 0x0000001b040079a6 */ /* 0x0005e8000c10f38c */
[----:B------:R-:W-:Y:S04]  /*98a0*/  REDG.E.ADD.F32.FTZ.RN.STRONG.GPU desc[UR12][R218.64+0x180], R32 ;  /* 0x00018020da0079a6 */ /* 0x000fe8000c10f38c */
[----:B------:R3:W-:Y:S04]  /*98b0*/  REDG.E.ADD.F32.FTZ.RN.STRONG.GPU desc[UR12][R2.64+0x180], R33 ;  /* 0x00018021020079a6 */ /* 0x0007e8000c10f38c */
[----:B------:R-:W-:Y:S01]  /*98c0*/  LDSM.16.MT88.4 R24, [R176+0x2000] ;  /* 0x00200000b018783b */ /* 0x000fe20000004200 */
[----:B-1----:R-:W-:Y:S01]  /*98d0*/  IMAD.U32 R6, RZ, RZ, UR6 ;  /* 0x00000006ff067e24 */ /* 0x002fe2000f8e00ff */
[----:B------:R-:W-:Y:S01]  /*98e0*/  UIADD3 UR6, UR5, UR7, URZ ;  /* 0x0000000705067290 */ /* 0x000fe2000fffe03f */
[----:B------:R-:W-:Y:S01]  /*98f0*/  IMAD.U32 R7, RZ, RZ, UR7 ;  /* 0x00000007ff077e24 */ /* 0x000fe2000f8e00ff */
[----:B------:R-:W-:Y:S01]  /*9900*/  UIADD3 UR7, UR11, -0x1, URZ ;  /* 0xffffffff0b077890 */ /* 0x000fe2000fffe03f */
[CC--:B--2---:R-:W-:Y:S01]  /*9910*/  LEA R4, P0, R0.reuse, R218.reuse, 0x2 ;  /* 0x000000da00047211 */ /* 0x0c4fe200078010ff */
[----:B------:R-:W-:Y:S03]  /*9920*/  UIADD3 UR5, UR5, UR6, URZ ;  /* 0x0000000605057290 */ /* 0x000fe6000fffe03f */
        /* <DEDUP_REMOVED lines=8> */
[-C--:B------:R-:W-:Y:S01]  /*99b0*/  LEA R6, P3, R7, R218.reuse, 0x2 ;  /* 0x000000da07067211 */ /* 0x080fe200078610ff */
[----:B------:R-:W-:Y:S01]  /*99c0*/  REDG.E.ADD.F32.FTZ.RN.STRONG.GPU desc[UR12][R10.64], R35 ;  /* 0x000000230a0079a6 */ /* 0x000fe2000c10f38c */
[-C--:B------:R-:W-:Y:S01]  /*99d0*/  LEA.HI.X.SX32 R9, R0, R219.reuse, 0x2, P0 ;  /* 0x000000db00097211 */ /* 0x080fe200000f16ff */
[----:B------:R-:W-:Y:S01]  /*99e0*/  VIADD R0, R207, 0xffffc000 ;  /* 0xffffc000cf007836 */ /* 0x000fe20000000000 */
[-C--:B------:R-:W-:Y:S01]  /*99f0*/  LEA.HI.X.SX32 R7, R7, R219.reuse, 0x2, P3 ;  /* 0x000000db07077211 */ /* 0x080fe200018f16ff */
[----:B------:R-:W-:Y:S01]  /*9a00*/  LDSM.16.MT88.4 R32, [R206+0x1c800] ;  /* 0x01c80000ce20783b */ /* 0x000fe20000004200 */
[CC--:B------:R-:W-:Y:S01]  /*9a10*/  LEA R2, P0, R3.reuse, R218.reuse, 0x2 ;  /* 0x000000da03027211 */ /* 0x0c0fe200078010ff */
[----:B------:R-:W-:Y:S02]  /*9a20*/  UISETP.NE.U32.AND UP0, UPT, UR5, 0x1, UPT ;  /* 0x000000010500788c */ /* 0x000fe4000bf05070 */
[----:B------:R-:W-:Y:S01]  /*9a30*/  REDG.E.ADD.F32.FTZ.RN.STRONG.GPU desc[UR12][R8.64], R28 ;  /* 0x0000001c080079a6 */ /* 0x000fe2000c10f38c */
[-C--:B------:R-:W-:Y:S01]  /*9a40*/  LEA.HI.X.SX32 R3, R3, R219.reuse, 0x2, P0 ;  /* 0x000000db03037211 */ /* 0x080fe200000f16ff */
[----:B------:R-:W-:Y:S01]  /*9a50*/  UMOV UR11, UR7 ;  /* 0x00000007000b7c82 */ /* 0x000fe20008000000 */
[----:B------:R-:W-:Y:S01]  /*9a60*/  PLOP3.LUT P0, PT, PT, PT, UP2, 0x80, 0x0 ;  /* 0x000000000000781c */ /* 0x000fe20003f0f028 */
[----:B------:R-:W-:Y:S04]  /*9a70*/  REDG.E.ADD.F32.FTZ.RN.STRONG.GPU desc[UR12][R6.64], R29 ;  /* 0x0000001d060079a6 */ /* 0x000fe8000c10f38c */
[----:B------:R-:W-:Y:S01]  /*9a80*/  LDSM.16.MT88.4 R8, [R207] ;  /* 0x00000000cf08783b */ /* 0x000fe20000004200 */
[----:B-1----:R-:W-:Y:S01]  /*9a90*/  IMAD.U32 R5, RZ, RZ, UR6 ;  /* 0x00000006ff057e24 */ /* 0x002fe2000f8e00ff */
[----:B------:R-:W-:Y:S04]  /*9aa0*/  @UP3 UIADD3 UR6, UP1, UR20, -0x100, URZ ;  /* 0xffffff0014063890 */ /* 0x000fe8000ff3e03f */
[C---:B------:R-:W-:Y:S01]  /*9ab0*/  LEA R4, P1, R5.reuse, R218, 0x2 ;  /* 0x000000da05047211 */ /* 0x040fe200078210ff */
[----:B------:R-:W-:Y:S02]  /*9ac0*/  @UP3 UIADD3.X UR5, UR21, -0x1, URZ, UP1, !UPT ;  /* 0xffffffff15053890 */ /* 0x000fe40008ffe43f */
[----:B------:R-:W-:Y:S01]  /*9ad0*/  @UP3 UMOV UR20, UR6 ;  /* 0x0000000600143c82 */ /* 0x000fe20008000000 */
[----:B------:R-:W-:Y:S02]  /*9ae0*/  LEA.HI.X.SX32 R5, R5, R219, 0x2, P1 ;  /* 0x000000db05057211 */ /* 0x000fe400008f16ff */
[----:B------:R-:W-:Y:S01]  /*9af0*/  PLOP3.LUT P1, PT, PT, PT, UP0, 0x80, 0x0 ;  /* 0x000000000000781c */ /* 0x000fe20003f2f008 */
[----:B------:R-:W-:Y:S02]  /*9b00*/  @UP3 UIADD3 UR23, UP0, UR23, -0x100, URZ ;  /* 0xffffff0017173890 */ /* 0x000fe4000ff1e03f */
[----:B------:R-:W-:Y:S01]  /*9b10*/  REDG.E.ADD.F32.FTZ.RN.STRONG.GPU desc[UR12][R4.64], R30 ;  /* 0x0000001e040079a6 */ /* 0x000fe2000c10f38c */
[----:B------:R-:W-:Y:S01]  /*9b20*/  @UP3 UMOV UR21, UR5 ;  /* 0x0000000500153c82 */ /* 0x000fe20008000000 */
        /* <DEDUP_REMOVED lines=148> */
[----:B------:R-:W-:Y:S01]  /*a470*/  STS [R251], R60 ;  /* 0x0000003cfb007388 */ /* 0x000fe20000000800 */
[----:B------:R-:W-:Y:S01]  /*a480*/  FMUL.FTZ R29, R43, UR6 ;  /* 0x000000062b1d7c20 */ /* 0x000fe20008410000 */
[----:B------:R-:W-:Y:S01]  /*a490*/  FMUL.FTZ R170, R44, UR6 ;  /* 0x000000062caa7c20 */ /* 0x000fe20008410000 */
[----:B------:R-:W-:Y:S01]  /*a4a0*/  FMUL.FTZ R126, R126, UR5 ;  /* 0x000000057e7e7c20 */ /* 0x000fe20008410000 */
[----:B------:R-:W-:Y:S01]  /*a4b0*/  STS [R251+0x400], R59 ;  /* 0x0004003bfb007388 */ /* 0x000fe20000000800 */
        /* <DEDUP_REMOVED lines=66> */
[----:B------:R-:W-:Y:S01]  /*a8e0*/  FMUL.FTZ R20, R65, UR6 ;  /* 0x0000000641147c20 */ /* 0x000fe20008410000 */
[----:B------:R-:W-:Y:S01]  /*a8f0*/  F2FP.F16.F32.PACK_AB R28, R28, R172 ;  /* 0x000000ac1c1c723e */ /* 0x000fe200000000ff */
[----:B------:R-:W-:Y:S01]  /*a900*/  FMUL.FTZ R66, R66, UR6 ;  /* 0x0000000642427c20 */ /* 0x000fe20008410000 */
[----:B------:R-:W-:Y:S01]  /*a910*/  F2FP.F16.F32.PACK_AB R27, R27, R171 ;  /* 0x000000ab1b1b723e */ /* 0x000fe200000000ff */
[----:B------:R-:W-:Y:S01]  /*a920*/  FMUL.FTZ R19, R67, UR6 ;  /* 0x0000000643137c20 */ /* 0x000fe20008410000 */
[----:B------:R-:W-:-:S02]  /*a930*/  F2FP.F16.F32.PACK_AB R30, R30, R174 ;  /* 0x000000ae1e1e723e */ /* 0x000fc400000000ff */
        /* <DEDUP_REMOVED lines=56> */
[----:B------:R-:W-:Y:S01]  /*acc0*/  F2FP.F16.F32.PACK_AB R7, R7, R86 ;  /* 0x000000560707723e */ /* 0x000fe200000000ff */
[----:B------:R-:W-:Y:S01]  /*acd0*/  @UP0 UIADD3 UR5, UR28, UR36, URZ ;  /* 0x000000241c050290 */ /* 0x000fe2000fffe03f */
[----:B------:R-:W-:Y:S01]  /*ace0*/  F2FP.F16.F32.PACK_AB R4, R4, R96 ;  /* 0x000000600404723e */ /* 0x000fe200000000ff */
[----:B------:R-:W-:Y:S01]  /*acf0*/  @UP0 ULDC.64 UR6, c[0x0][0x450] ;  /* 0x0001140000060ab9 */ /* 0x000fe20000000a00 */
[----:B------:R-:W-:Y:S02]  /*ad00*/  F2FP.F16.F32.PACK_AB R3, R3, R98 ;  /* 0x000000620303723e */ /* 0x000fe400000000ff */
[----:B------:R-:W-:Y:S02]  /*ad10*/  F2FP.F16.F32.PACK_AB R6, R6, R88 ;  /* 0x000000580606723e */ /* 0x000fe400000000ff */
[----:B------:R-:W-:Y:S02]  /*ad20*/  F2FP.F16.F32.PACK_AB R5, R5, R90 ;  /* 0x0000005a0505723e */ /* 0x000fe400000000ff */
[----:B------:R-:W-:-:S02]  /*ad30*/  F2FP.F16.F32.PACK_AB R2, R2, R92 ;  /* 0x0000005c0202723e */ /* 0x000fc400000000ff */
[----:B------:R-:W-:Y:S02]  /*ad40*/  F2FP.F16.F32.PACK_AB R0, R0, R94 ;  /* 0x0000005e0000723e */ /* 0x000fe400000000ff */
[----:B------:R-:W-:Y:S01]  /*ad50*/  PLOP3.LUT P0, PT, PT, PT, UP0, 0x80, 0x0 ;  /* 0x000000000000781c */ /* 0x000fe20003f0f008 */
        /* <DEDUP_REMOVED lines=65> */
[----:B------:R1:W-:Y:S02]  /*b170*/  STS [R180+0xe400], R0 ;  /* 0x00e40000b4007388 */ /* 0x0003e40000000800 */
[----:B-1----:R-:W-:-:S04]  /*b180*/  SHF.L.U32 R0, R237, 0x6, RZ ;  /* 0x00000006ed007819 */ /* 0x002fc800000006ff */
[----:B------:R-:W-:-:S04]  /*b190*/  LOP3.LUT R0, R0, 0x1c0, RZ, 0xc0, !PT ;  /* 0x000001c000007812 */ /* 0x000fc800078ec0ff */
[----:B------:R-:W-:Y:S02]  /*b1a0*/  LOP3.LUT R2, R0, 0x38, R230, 0xf8, !PT ;  /* 0x0000003800027812 */ /* 0x000fe400078ef8e6 */
[----:B------:R-:W-:Y:S01]  /*b1b0*/  SHF.R.U32.HI R0, RZ, 0x3, R0 ;  /* 0x00000003ff007819 */ /* 0x000fe20000011600 */
[----:B------:R-:W-:Y:S06]  /*b1c0*/  @P0 BRA `(.L_x_696) ;  /* 0x0000000000340947 */ /* 0x000fec0003800000 */
        /* <DEDUP_REMOVED lines=13> */
.L_x_696:
[----:B------:R-:W-:Y:S01]  /*b2a0*/  @UP0 UIADD3 UR14, UR28, UR36, URZ ;  /* 0x000000241c0e0290 */ /* 0x000fe2000fffe03f */
[----:B------:R-:W-:Y:S01]  /*b2b0*/  LOP3.LUT R0, R2, R0, RZ, 0x3c, !PT ;  /* 0x0000000002007212 */ /* 0x000fe200078e3cff */
[----:B------:R-:W-:Y:S01]  /*b2c0*/  @UP0 ULDC.64 UR8, c[0x0][0x458] ;  /* 0x0001160000080ab9 */ /* 0x000fe20000000a00 */
[----:B------:R-:W-:Y:S02]  /*b2d0*/  USHF.L.U32 UR5, UR19, 0x7, URZ ;  /* 0x0000000713057899 */ /* 0x000fe4000800063f */
[----:B------:R-:W-:Y:S01]  /*b2e0*/  @UP0 UIMAD.WIDE.U32 UR10, UR14, UR8, URZ ;  /* 0x000000080e0a02a5 */ /* 0x000fe2000f8e003f */
[----:B------:R-:W-:Y:S01]  /*b2f0*/  IMAD R0, R247, 0x200, R0 ;  /* 0x00000200f7007824 */ /* 0x000fe200078e0200 */
[----:B------:R-:W-:-:S04]  /*b300*/  @UP0 UIMAD UR14, UR14, UR9, URZ ;  /* 0x000000090e0e02a4 */ /* 0x000fc8000f8e023f */
[----:B------:R-:W-:Y:S01]  /*b310*/  @UP0 UIADD3 UR18, UR11, UR14, URZ ;  /* 0x0000000e0b120290 */ /* 0x000fe2000fffe03f */
[----:B------:R-:W-:Y:S01]  /*b320*/  LEA R0, R0, UR4, 0x1 ;  /* 0x0000000400007c11 */ /* 0x000fe2000f8e08ff */
[----:B------:R-:W-:Y:S01]  /*b330*/  @UP0 UMOV UR17, UR10 ;  /* 0x0000000a00110c82 */ /* 0x000fe20008000000 */
[----:B------:R-:W-:Y:S09]  /*b340*/  @P0 BRA `(.L_x_697) ;  /* 0x0000000000340947 */ /* 0x000ff20003800000 */
        /* <DEDUP_REMOVED lines=13> */
.L_x_697:
[----:B------:R-:W-:Y:S01]  /*b420*/  BAR.SYNC.DEFER_BLOCKING 0x0 ;  /* 0x0000000000007b1d */ /* 0x000fe20000010000 */
[----:B------:R-:W-:Y:S01]  /*b430*/  USHF.R.S32.HI UR10, URZ, 0x1f, UR5 ;  /* 0x0000001f3f0a7899 */ /* 0x000fe20008011405 */
[--C-:B------:R-:W-:Y:S01]  /*b440*/  SHF.R.S32.HI R9, RZ, 0x1f, R230.reuse ;  /* 0x0000001fff097819 */ /* 0x100fe200000114e6 */
[----:B------:R-:W-:Y:S01]  /*b450*/  IMAD.U32 R2, RZ, RZ, UR6 ;  /* 0x00000006ff027e24 */ /* 0x000fe2000f8e00ff */
[----:B------:R-:W-:Y:S01]  /*b460*/  UIMAD UR16, UR19, -0x80, UR16 ;  /* 0xffffff80131078a4 */ /* 0x000fe2000f8e0210 */
[----:B------:R-:W-:Y:S01]  /*b470*/  IMAD.MOV.U32 R8, RZ, RZ, R230 ;  /* 0x000000ffff087224 */ /* 0x000fe200078e00e6 */
[----:B------:R-:W-:Y:S01]  /*b480*/  UIMAD UR11, UR10, UR6, URZ ;  /* 0x000000060a0b72a4 */ /* 0x000fe2000f8e023f */
[C---:B------:R-:W-:Y:S01]  /*b490*/  VIADD R4, R237.reuse, 0x20 ;  /* 0x00000020ed047836 */ /* 0x040fe20000000000 */
[----:B------:R-:W-:Y:S01]  /*b4a0*/  USHF.R.S32.HI UR22, URZ, 0x1f, UR56 ;  /* 0x0000001f3f167899 */ /* 0x000fe20008011438 */
[----:B------:R-:W-:Y:S01]  /*b4b0*/  IMAD.WIDE.U32 R2, R2, UR5, R8 ;  /* 0x0000000502027c25 */ /* 0x000fe2000f8e0008 */
[----:B------:R-:W-:Y:S01]  /*b4c0*/  UIMAD UR11, UR5, UR7, UR11 ;  /* 0x00000007050b72a4 */ /* 0x000fe2000f8e020b */
[C---:B------:R-:W-:Y:S01]  /*b4d0*/  ISETP.GE.AND P5, PT, R237.reuse, UR16, PT ;  /* 0x00000010ed007c0c */ /* 0x040fe2000bfa6270 */
[----:B------:R-:W-:Y:S01]  /*b4e0*/  ULDC.64 UR14, c[0x0][0x468] ;  /* 0x00011a00000e7ab9 */ /* 0x000fe20000000a00 */
[----:B------:R-:W-:Y:S01]  /*b4f0*/  ISETP.GE.AND P4, PT, R4, UR16, PT ;  /* 0x0000001004007c0c */ /* 0x000fe2000bf86270 */
[----:B------:R-:W-:Y:S01]  /*b500*/  BSSY B0, `(.L_x_698) ;  /* 0x0000028000007945 */ /* 0x000fe20003800000 */
[----:B------:R-:W-:Y:S01]  /*b510*/  IADD3 R2, P0, R2, UR20, RZ ;  /* 0x0000001402027c10 */ /* 0x000fe2000ff1e0ff */
[----:B------:R-:W-:Y:S01]  /*b520*/  IMAD.U32 R4, RZ, RZ, UR11 ;  /* 0x0000000bff047e24 */ /* 0x000fe2000f8e00ff */
[----:B------:R-:W-:Y:S01]  /*b530*/  UIMAD UR11, UR22, UR14, URZ ;  /* 0x0000000e160b72a4 */ /* 0x000fe2000f8e023f */
[----:B------:R-:W-:Y:S01]  /*b540*/  IADD3 R5, R237, 0x40, RZ ;  /* 0x00000040ed057810 */ /* 0x000fe20007ffe0ff */
[----:B------:R-:W-:Y:S01]  /*b550*/  VIADD R20, R230, 0x40 ;  /* 0x00000040e6147836 */ /* 0x000fe20000000000 */
[----:B------:R-:W-:Y:S01]  /*b560*/  SHF.R.S32.HI R21, RZ, 0x1f, R237 ;  /* 0x0000001fff157819 */ /* 0x000fe200000114ed */
[----:B------:R-:W-:Y:S01]  /*b570*/  UIMAD UR15, UR56, UR15, UR11 ;  /* 0x0000000f380f72a4 */ /* 0x000fe2000f8e020b */
[----:B------:R-:W-:Y:S01]  /*b580*/  IADD3.X R3, R3, UR21, R4, P0, !PT ;  /* 0x0000001503037c10 */ /* 0x000fe200087fe404 */
[----:B------:R1:W2:Y:S01]  /*b590*/  LDS.128 R28, [R0+0xd000] ;  /* 0x00d00000001c7984 */ /* 0x0002a20000000c00 */
[----:B------:R-:W-:-:S02]  /*b5a0*/  MOV R4, UR14 ;  /* 0x0000000e00047c02 */ /* 0x000fc40008000f00 */
[----:B------:R-:W-:Y:S01]  /*b5b0*/  ISETP.GE.AND P3, PT, R5, UR16, PT ;  /* 0x0000001005007c0c */ /* 0x000fe2000bf66270 */
[----:B------:R1:W3:Y:S01]  /*b5c0*/  LDS.128 R24, [R0+0x11000] ;  /* 0x0110000000187984 */ /* 0x0002e20000000c00 */
[----:B------:R-:W-:Y:S02]  /*b5d0*/  VIADD R5, R237, 0x60 ;  /* 0x00000060ed057836 */ /* 0x000fe40000000000 */
[----:B------:R-:W-:Y:S01]  /*b5e0*/  IMAD.WIDE.U32 R2, R4, UR56, R2 ;  /* 0x0000003804027c25 */ /* 0x000fe2000f8e0002 */
[----:B------:R1:W4:Y:S02]  /*b5f0*/  LDS.128 R36, [R0+0x15000] ;  /* 0x0150000000247984 */ /* 0x0003240000000c00 */
[----:B------:R-:W-:Y:S02]  /*b600*/  ISETP.GE.AND P2, PT, R5, UR16, PT ;  /* 0x0000001005007c0c */ /* 0x000fe4000bf46270 */
[----:B------:R1:W1:Y:S01]  /*b610*/  LDS.128 R44, [R0+0x16000] ;  /* 0x01600000002c7984 */ /* 0x0002620000000c00 */
[----:B------:R-:W-:-:S03]  /*b620*/  IADD3 R10, R3, UR15, RZ ;  /* 0x0000000f030a7c10 */ /* 0x000fc6000fffe0ff */
        /* <DEDUP_REMOVED lines=21> */
.L_x_699:
[----:B------:R-:W-:Y:S05]  /*b780*/  BSYNC B0 ;  /* 0x0000000000007941 */ /* 0x000fea0003800000 */
.L_x_698:
        /* <DEDUP_REMOVED lines=17> */
[----:B---3--:R2:W-:Y:S02]  /*b8a0*/  @!P0 STG.E.128 desc[UR12][R4.64+0x80], R24 ;  /* 0x0000801804008986 */ /* 0x0085e4000c101d0c */
.L_x_701:
[----:B------:R-:W-:Y:S05]  /*b8b0*/  BSYNC B0 ;  /* 0x0000000000007941 */ /* 0x000fea0003800000 */
.L_x_700:
[----:B--2---:R2:W1:Y:S01]  /*b8c0*/  LDS.128 R16, [R0+0xe000] ;  /* 0x00e0000000107984 */ /* 0x0044620000000c00 */
        /* <DEDUP_REMOVED lines=17> */
[----:B-1----:R1:W-:Y:S04]  /*b9e0*/  @!P1 STG.E.128 desc[UR12][R4.64], R16 ;  /* 0x0000001004009986 */ /* 0x0023e8000c101d0c */
[----:B------:R1:W-:Y:S02]  /*b9f0*/  @!P0 STG.E.128 desc[UR12][R4.64+0x80], R12 ;  /* 0x0000800c04008986 */ /* 0x0003e4000c101d0c */
.L_x_703:
[----:B------:R-:W-:Y:S05]  /*ba00*/  BSYNC B0 ;  /* 0x0000000000007941 */ /* 0x000fea0003800000 */
.L_x_702:
[----:B-1----:R1:W1:Y:S01]  /*ba10*/  LDS.128 R16, [R0+0xf000] ;  /* 0x00f0000000107984 */ /* 0x0022620000000c00 */
[----:B------:R-:W-:Y:S03]  /*ba20*/  BSSY B0, `(.L_x_704) ;  /* 0x0000012000007945 */ /* 0x000fe60003800000 */
[----:B------:R1:W1:Y:S01]  /*ba30*/  LDS.128 R12, [R0+0x13000] ;  /* 0x01300000000c7984 */ /* 0x0002620000000c00 */
        /* <DEDUP_REMOVED lines=9> */
[----:B------:R-:W-:-:S04]  /*bad0*/  IMAD.WIDE.U32 R4, R6, UR6, R2 ;  /* 0x0000000606047c25 */ /* 0x000fc8000f8e0002 */
[----:B------:R-:W-:Y:S01]  /*bae0*/  IMAD R3, R6, UR7, R7 ;  /* 0x0000000706037c24 */ /* 0x000fe2000f8e0207 */
[----:B------:R-:W-:-:S03]  /*baf0*/  LEA R2, P6, R4, UR14, 0x1 ;  /* 0x0000000e04027c11 */ /* 0x000fc6000f8c08ff */
[----:B------:R-:W-:-:S05]  /*bb00*/  IMAD.IADD R3, R3, 0x1, R5 ;  /* 0x0000000103037824 */ /* 0x000fca00078e0205 */
[----:B------:R-:W-:-:S05]  /*bb10*/  LEA.HI.X R3, R4, UR15, R3, 0x1, P6 ;  /* 0x0000000f04037c11 */ /* 0x000fca000b0f0c03 */
[----:B-1----:R1:W-:Y:S04]  /*bb20*/  @!P1 STG.E.128 desc[UR12][R2.64], R16 ;  /* 0x0000001002009986 */ /* 0x0023e8000c101d0c */
[----:B------:R1:W-:Y:S02]  /*bb30*/  @!P0 STG.E.128 desc[UR12][R2.64+0x80], R12 ;  /* 0x0000800c02008986 */ /* 0x0003e4000c101d0c */
.L_x_705:
[----:B------:R-:W-:Y:S05]  /*bb40*/  BSYNC B0 ;  /* 0x0000000000007941 */ /* 0x000fea0003800000 */
.L_x_704:
[----:B-1----:R-:W-:Y:S01]  /*bb50*/  IMAD.U32 R2, RZ, RZ, UR8 ;  /* 0x00000008ff027e24 */ /* 0x002fe2000f8e00ff */
[----:B------:R-:W-:Y:S01]  /*bb60*/  UIMAD UR10, UR10, UR8, URZ ;  /* 0x000000080a0a72a4 */ /* 0x000fe2000f8e023f */
[----:B------:R-:W1:Y:S01]  /*bb70*/  LDS.128 R16, [R0+0x14000] ;  /* 0x0140000000107984 */ /* 0x000e620000000c00 */
        /* <DEDUP_REMOVED lines=27> */
[----:B-1----:R2:W-:Y:S04]  /*bd30*/  @!P1 STG.E.128 desc[UR12][R4.64], R16 ;  /* 0x0000001004009986 */ /* 0x0025e8000c101d0c */
[----:B------:R2:W-:Y:S02]  /*bd40*/  @!P0 STG.E.128 desc[UR12][R4.64+0x80], R12 ;  /* 0x0000800c04008986 */ /* 0x0005e4000c101d0c */
.L_x_707:
[----:B------:R-:W-:Y:S05]  /*bd50*/  BSYNC B0 ;  /* 0x0000000000007941 */ /* 0x000fea0003800000 */
.L_x_706:
        /* <DEDUP_REMOVED lines=16> */
[----:B----4-:R2:W-:Y:S04]  /*be60*/  @!P1 STG.E.128 desc[UR12][R4.64], R36 ;  /* 0x0000002404009986 */ /* 0x0105e8000c101d0c */
[----:B------:R2:W-:Y:S02]  /*be70*/  @!P0 STG.E.128 desc[UR12][R4.64+0x80], R32 ;  /* 0x0000802004008986 */ /* 0x0005e4000c101d0c */
.L_x_709:
[----:B------:R-:W-:Y:S05]  /*be80*/  BSYNC B0 ;  /* 0x0000000000007941 */ /* 0x000fea0003800000 */
.L_x_708:
        /* <DEDUP_REMOVED lines=17> */
[----:B------:R2:W-:Y:S02]  /*bfa0*/  @!P0 STG.E.128 desc[UR12][R4.64+0x80], R40 ;  /* 0x0000802804008986 */ /* 0x0005e4000c101d0c */
.L_x_711:
[----:B------:R-:W-:Y:S05]  /*bfb0*/  BSYNC B0 ;  /* 0x0000000000007941 */ /* 0x000fea0003800000 */
.L_x_710:
        /* <DEDUP_REMOVED lines=16> */
.L_x_666:
[----:B------:R-:W-:Y:S05]  /*c0c0*/  BSYNC B1 ;  /* 0x0000000000017941 */ /* 0x000fea0003800000 */
.L_x_644:
        /* <DEDUP_REMOVED lines=11> */
.L_x_712:
[----:B------:R-:W-:Y:S05]  /*c180*/  EXIT ;  /* 0x000000000000794d */ /* 0x000fea0003800000 */
.L_x_714:
        /* <DEDUP_REMOVED lines=15> */
.L_x_1086:


//--------------------- .text._ZN5flash44flash_bwd_dq_dk_dv_loop_seqk_parallel_kernelI23Flash_bwd_kernel_traitsILi128ELi64ELi128ELi8ELi2ELi4ELi2ELb0ELb0EN7cutlass6half_tE19Flash_kernel_traitsILi128ELi64ELi128ELi8ES3_EELb0ELb1ELb0ELb0ELb0ELb0ELb1EEEvNS_16Flash_bwd_paramsE --------------------------
	.section	.text._ZN5flash44flash_bwd_dq_dk_dv_loop_seqk_parallel_kernelI23Flash_bwd_kernel_traitsILi128ELi64ELi128ELi8ELi2ELi4ELi2ELb0ELb0EN7cutlass6half_tE19Flash_kernel_traitsILi128ELi64ELi128ELi8ES3_EELb0ELb1ELb0ELb0ELb0ELb0ELb1EEEvNS_16Flash_bwd_paramsE,"ax",@progbits
	.align	128
        .global         _ZN5flash44flash_bwd_dq_dk_dv_loop_seqk_parallel_kernelI23Flash_bwd_kernel_traitsILi128ELi64ELi128ELi8ELi2ELi4ELi2ELb0ELb0EN7cutlass6half_tE19Flash_kernel_traitsILi128ELi64ELi128ELi8ES3_EELb0ELb1ELb0ELb0ELb0ELb0ELb1EEEvNS_16Flash_bwd_paramsE
        .type           _ZN5flash44flash_bwd_dq_dk_dv_loop_seqk_parallel_kernelI23Flash_bwd_kernel_traitsILi128ELi64ELi128ELi8ELi2ELi4ELi2ELb0ELb0EN7cutlass6half_tE19Flash_kernel_traitsILi128ELi64ELi128ELi8ES3_EELb0ELb1ELb0ELb0ELb0ELb0ELb1EEEvNS_16Flash_bwd_paramsE,@function
        .size           _ZN5flash44flash_bwd_dq_dk_dv_loop_seqk_parallel_kernelI23Flash_bwd_kernel_traitsILi128ELi64ELi128ELi8ELi2ELi4ELi2ELb0ELb0EN7cutlass6half_tE19Flash_kernel_traitsILi128ELi64ELi128ELi8ES3_EELb0ELb1ELb0ELb0ELb0ELb0ELb1EEEvNS_16Flash_bwd_paramsE,(.L_x_1087 - _ZN5flash44flash_bwd_dq_dk_dv_loop_seqk_parallel_kernelI23Flash_bwd_kernel_traitsILi128ELi64ELi128ELi8ELi2ELi4ELi2ELb0ELb0EN7cutlass6half_tE19Flash_kernel_traitsILi128ELi64ELi128ELi8ES3_EELb0ELb1ELb0ELb0ELb0ELb0ELb1EEEvNS_16Flash_bwd_paramsE)
        .other          _ZN5flash44flash_bwd_dq_dk_dv_loop_seqk_parallel_kernelI23Flash_bwd_kernel_traitsILi128ELi64ELi128ELi8ELi2ELi4ELi2ELb0ELb0EN7cutlass6half_tE19Flash_kernel_traitsILi128ELi64ELi128ELi8ES3_EELb0ELb1ELb0ELb0ELb0ELb0ELb1EEEvNS_16Flash_bwd_paramsE,@"STO_CUDA_ENTRY STV_DEFAULT"
_ZN5flash44flash_bwd_dq_dk_dv_loop_seqk_parallel_kernelI23Flash_bwd_kernel_traitsILi128ELi64ELi128ELi8ELi2ELi4ELi2ELb0ELb0EN7cutlass6half_tE19Flash_kernel_traitsILi128ELi64ELi128ELi8ES3_EELb0ELb1ELb0ELb0ELb0ELb0ELb1EEEvNS_16Flash_bwd_paramsE:
.text._ZN5flash44flash_bwd_dq_dk_dv_loop_seqk_parallel_kernelI23Flash_bwd_kernel_traitsILi128ELi64ELi128ELi8ELi2ELi4ELi2ELb0ELb0EN7cutlass6half_tE19Flash_kernel_traitsILi128ELi64ELi128ELi8ES3_EELb0ELb1ELb0ELb0ELb0ELb0ELb1EEEvNS_16Flash_bwd_paramsE:
        /* <DEDUP_REMOVED lines=15> */
[----:B------:R-:W-:-:S05]  /*00f0*/  UMOV UR61, 0xffffc000 ;  /* 0xffffc000003d7882 */ /* 0x000fca0000000000 */
[----:B------:R-:W3:Y:S08]  /*0100*/  S2UR UR58, SR_CTAID.Z ;  /* 0x00000000003a79c3 */ /* 0x000ef00000002700 */
[----:B------:R-:W4:Y:S01]  /*0110*/  S2UR UR48, SR_CTAID.Y ;  /* 0x00000000003079c3 */ /* 0x000f220000002600 */
[----:B--2---:R-:W-:Y:S01]  /*0120*/  ULEA UR4, UR4, UR5, 0x18 ;  /* 0x0000000504047291 */ /* 0x004fe2000f8ec03f */
[----:B-1----:R-:W-:Y:S01]  /*0130*/  SHF.R.S32.HI R16, RZ, 0x1f, R15 ;  /* 0x0000001fff107819 */ /* 0x002fe2000001140f */
[----:B---3--:R-:W-:-:S03]  /*0140*/  USHF.R.S32.HI UR6, URZ, 0x1f, UR58 ;  /* 0x0000001f3f067899 */ /* 0x008fc6000801143a */
        /* <DEDUP_REMOVED lines=26> */
[C---:B------:R-:W-:Y:S02]  /*02f0*/  IMAD.IADD R0, R15.reuse, 0x1, -R0 ;  /* 0x000000010f007824 */ /* 0x040fe400078e0a00 */
[----:B------:R-:W-:Y:S02]  /*0300*/  IMAD.SHL.U32 R5, R4, 0x40, RZ ;  /* 0x0000004004057824 */ /* 0x000fe400078e00ff */
[C---:B------:R-:W-:Y:S01]  /*0310*/  IMAD.IADD R2, R15.reuse, 0x1, -R2 ;  /* 0x000000010f027824 */ /* 0x040fe200078e0a02 */
[C---:B------:R-:W-:Y:S01]  /*0320*/  LOP3.LUT P4, RZ, R0.reuse, 0x2, RZ, 0xc0, !PT ;  /* 0x0000000200ff7812 */ /* 0x040fe2000788c0ff */
        /* <DEDUP_REMOVED lines=17> */
[----:B------:R-:W-:Y:S02]  /*0440*/  LOP3.LUT R6, R2, 0x8, R213, 0xf8, !PT ;  /* 0x0000000802067812 */ /* 0x000fe400078ef8d5 */
[----:B------:R-:W-:-:S02]  /*0450*/  LEA.HI R17, R10, R4, RZ, 0x2 ;  /* 0x000000040a117211 */ /* 0x000fc400078f10ff */
[----:B------:R-:W-:Y:S01]  /*0460*/  SHF.R.S32.HI R0, RZ, 0x6, R5 ;  /* 0x00000006ff007819 */ /* 0x000fe20000011405 */
[----:B------:R-:W-:Y:S01]  /*0470*/  IMAD.SHL.U32 R5, R9, 0x200, RZ ;  /* 0x0000020009057824 */ /* 0x000fe200078e00ff */
[----:B------:R-:W-:Y:S02]  /*0480*/  LOP3.LUT R213, R3, 0x8, R213, 0xf8, !PT ;  /* 0x0000000803d57812 */ /* 0x000fe400078ef8d5 */
[----:B------:R-:W-:Y:S01]  /*0490*/  SHF.R.U32.HI R209, RZ, 0x3, R3 ;  /* 0x00000003ffd17819 */ /* 0x000fe20000011603 */
[C---:B------:R-:W-:Y:S01]  /*04a0*/  IMAD R3, R0.reuse, 0x800, R5 ;  /* 0x0000080000037824 */ /* 0x040fe200078e0205 */
[----:B------:R-:W-:Y:S01]  /*04b0*/  LOP3.LUT R4, R7, 0x1, RZ, 0xc0, !PT ;  /* 0x0000000107047812 */ /* 0x000fe200078ec0ff */
[----:B------:R-:W-:Y:S01]  /*04c0*/  IMAD.SHL.U32 R10, R0, 0x8, RZ ;  /* 0x00000008000a7824 */ /* 0x000fe200078e00ff */
[----:B------:R-:W-:Y:S02]  /*04d0*/  LOP3.LUT R2, R18, 0x7ffffffc, RZ, 0xc0, !PT ;  /* 0x7ffffffc12027812 */ /* 0x000fe400078ec0ff */
[----:B------:R-:W-:-:S02]  /*04e0*/  LOP3.LUT R213, R213, R209, RZ, 0x3c, !PT ;  /* 0x000000d1d5d57212 */ /* 0x000fc400078e3cff */
[----:B------:R-:W-:Y:S01]  /*04f0*/  ISETP.NE.U32.AND P0, PT, R4, 0x1, PT ;  /* 0x000000010400780c */ /* 0x000fe20003f05070 */
[----:B------:R-:W-:Y:S01]  /*0500*/  IMAD.SHL.U32 R4, R9, 0x20, RZ ;  /* 0x0000002009047824 */ /* 0x000fe200078e00ff */
[----:B------:R-:W-:Y:S01]  /*0510*/  LEA.HI R16, R16, R15, RZ, 0x7 ;  /* 0x0000000f10107211 */ /* 0x000fe200078f38ff */
[----:B------:R-:W-:Y:S01]  /*0520*/  IMAD.IADD R2, R15, 0x1, -R2 ;  /* 0x000000010f027824 */ /* 0x000fe200078e0a02 */
[----:B------:R-:W-:Y:S01]  /*0530*/  R2P PR, R7, 0x6 ;  /* 0x0000000607007804 */ /* 0x000fe20000000000 */
[----:B------:R-:W-:Y:S01]  /*0540*/  IMAD.IADD R213, R3, 0x1, R213 ;  /* 0x0000000103d57824 */ /* 0x000fe200078e02d5 */
[----:B------:R-:W-:Y:S01]  /*0550*/  LOP3.LUT R4, R4, 0x20, RZ, 0xc0, !PT ;  /* 0x0000002004047812 */ /* 0x000fe200078ec0ff */
[----:B------:R-:W-:Y:S01]  /*0560*/  IMAD.SHL.U32 R3, R2, 0x2, RZ ;  /* 0x0000000202037824 */ /* 0x000fe200078e00ff */
[----:B------:R-:W-:Y:S01]  /*0570*/  SHF.R.S32.HI R2, RZ, 0x7, R16 ;  /* 0x00000007ff027819 */ /* 0x000fe20000011410 */
[----:B------:R-:W-:Y:S01]  /*0580*/  IMAD.SHL.U32 R15, R15, 0x2, RZ ;  /* 0x000000020f0f7824 */ /* 0x000fe200078e00ff */
[----:B------:R-:W-:Y:S01]  /*0590*/  LOP3.LUT R208, R4, 0x18, R10, 0xf8, !PT ;  /* 0x0000001804d07812 */ /* 0x000fe200078ef80a */
[----:B------:R-:W-:Y:S01]  /*05a0*/  IMAD R11, R11, 0x400, R3 ;  /* 0x000004000b0b7824 */ /* 0x000fe200078e0203 */
[----:B------:R-:W-:Y:S01]  /*05b0*/  LOP3.LUT R209, R5, R6, R209, 0xf6, !PT ;  /* 0x0000000605d17212 */ /* 0x000fe200078ef6d1 */
[----:B------:R-:W-:Y:S01]  /*05c0*/  IMAD R10, R2, 0x1000, R3 ;  /* 0x00001000020a7824 */ /* 0x000fe200078e0203 */
[----:B------:R-:W-:Y:S01]  /*05d0*/  SEL R232, R232, 0x10, !P0 ;  /* 0x00000010e8e87807 */ /* 0x000fe20004000000 */
[----:B------:R-:W-:Y:S01]  /*05e0*/  IMAD.SHL.U32 R3, R2, 0x8, RZ ;  /* 0x0000000802037824 */ /* 0x000fe200078e00ff */
[----:B------:R-:W-:Y:S01]  /*05f0*/  LEA R209, R209, UR4, 0x1 ;  /* 0x00000004d1d17c11 */ /* 0x000fe2000f8e08ff */
[----:B------:R-:W-:-:S02]  /*0600*/  IMAD.SHL.U32 R2, R7, 0x40, RZ ;  /* 0x0000004007027824 */ /* 0x000fc400078e00ff */
[C---:B------:R-:W-:Y:S02]  /*0610*/  IMAD R7, R0.reuse, 0x200, R8 ;  /* 0x0000020000077824 */ /* 0x040fe400078e0208 */
[----:B------:R-:W-:Y:S01]  /*0620*/  IMAD.SHL.U32 R4, R0, 0x20, RZ ;  /* 0x0000002000047824 */ /* 0x000fe200078e00ff */
[----:B------:R-:W-:Y:S01]  /*0630*/  LOP3.LUT R0, R2, 0x1c0, RZ, 0xc0, !PT ;  /* 0x000001c002007812 */ /* 0x000fe200078ec0ff */
[----:B------:R-:W-:Y:S01]  /*0640*/  IMAD.SHL.U32 R5, R9, 0x10, RZ ;  /* 0x0000001009057824 */ /* 0x000fe200078e00ff */
[----:B------:R-:W-:Y:S01]  /*0650*/  LOP3.LUT R2, R3, 0x8, RZ, 0xc0, !PT ;  /* 0x0000000803027812 */ /* 0x000fe200078ec0ff */
[----:B------:R1:W-:Y:S01]  /*0660*/  STL [R1+0x20], R7 ;  /* 0x0000200701007387 */ /* 0x0003e20000100800 */
[----:B------:R-:W-:Y:S01]  /*0670*/  LOP3.LUT R6, R4, 0x6, R15, 0xf8, !PT ;  /* 0x0000000604067812 */ /* 0x000fe200078ef80f */
[----:B------:R-:W-:Y:S01]  /*0680*/  IMAD.SHL.U32 R213, R213, 0x2, RZ ;  /* 0x00000002d5d57824 */ /* 0x000fe200078e00ff */
[----:B------:R-:W-:Y:S02]  /*0690*/  SHF.R.U32.HI R3, RZ, 0x3, R0 ;  /* 0x00000003ff037819 */ /* 0x000fe40000011600 */
[----:B------:R-:W-:Y:S01]  /*06a0*/  LOP3.LUT R4, R0, 0x20, R4, 0xf8, !PT ;  /* 0x0000002000047812 */ /* 0x000fe200078ef804 */
[----:B------:R2:W-:Y:S01]  /*06b0*/  STL [R1+0x40], R6 ;  /* 0x0000400601007387 */ /* 0x0005e20000100800 */
[----:B------:R-:W-:Y:S01]  /*06c0*/  LOP3.LUT R8, R2, 0x10, R5, 0xf8, !PT ;  /* 0x0000001002087812 */ /* 0x000fe200078ef805 */
[----:B------:R-:W-:-:S05]  /*06d0*/  IMAD.SHL.U32 R5, R14, 0x40, RZ ;  /* 0x000000400e057824 */ /* 0x000fca00078e00ff */
[----:B------:R-:W-:Y:S02]  /*06e0*/  LOP3.LUT R5, R5, 0x1c0, RZ, 0xc0, !PT ;  /* 0x000001c005057812 */ /* 0x000fe400078ec0ff */
[----:B-1----:R-:W-:Y:S01]  /*06f0*/  LOP3.LUT R7, R3, R0, R2, 0x1e, !PT ;  /* 0x0000000003077212 */ /* 0x002fe200078e1e02 */
[----:B------:R-:W-:Y:S01]  /*0700*/  IMAD R0, R13, 0x400, R10 ;  /* 0x000004000d007824 */ /* 0x000fe200078e020a */
[----:B------:R-:W-:Y:S01]  /*0710*/  LOP3.LUT R3, R4, R3, RZ, 0x3c, !PT ;  /* 0x0000000304037212 */ /* 0x000fe200078e3cff */
[----:B------:R-:W-:Y:S01]  /*0720*/  IMAD.SHL.U32 R4, R12, 0x40, RZ ;  /* 0x000000400c047824 */ /* 0x000fe200078e00ff */
[----:B------:R-:W-:Y:S01]  /*0730*/  SHF.R.S32.HI R2, RZ, 0x2, R17 ;  /* 0x00000002ff027819 */ /* 0x000fe20000011411 */
[----:B------:R-:W-:Y:S02]  /*0740*/  IMAD.IADD R7, R11, 0x1, R7 ;  /* 0x000000010b077824 */ /* 0x000fe400078e0207 */
[----:B--2---:R-:W-:Y:S02]  /*0750*/  IMAD.SHL.U32 R6, R9, 0x8, RZ ;  /* 0x0000000809067824 */ /* 0x004fe400078e00ff */
[----:B------:R-:W-:Y:S01]  /*0760*/  IMAD.IADD R233, R3, 0x1, R0 ;  /* 0x0000000103e97824 */ /* 0x000fe200078e0200 */
[----:B------:R-:W-:Y:S01]  /*0770*/  LOP3.LUT R0, R4, 0xfffffe00, RZ, 0xc0, !PT ;  /* 0xfffffe0004007812 */ /* 0x000fe200078ec0ff */
[----:B------:R-:W-:Y:S01]  /*0780*/  IMAD R2, R13, 0x10, R2 ;  /* 0x000000100d027824 */ /* 0x000fe200078e0202 */
[----:B------:R-:W-:-:S02]  /*0790*/  LOP3.LUT R3, R5, 0x8, R6, 0xf8, !PT ;  /* 0x0000000805037812 */ /* 0x000fc400078ef806 */
[--C-:B------:R-:W-:Y:S01]  /*07a0*/  SHF.R.U32.HI R6, RZ, 0x3, R5.reuse ;  /* 0x00000003ff067819 */ /* 0x100fe20000011605 */
[----:B------:R-:W-:Y:S01]  /*07b0*/  IMAD R4, R13, 0x400, R0 ;  /* 0x000004000d047824 */ /* 0x000fe200078e0200 */
[----:B------:R1:W-:Y:S01]  /*07c0*/  STL [R1+0x4c], R2 ;  /* 0x00004c0201007387 */ /* 0x0003e20000100800 */
[----:B------:R-:W-:Y:S02]  /*07d0*/  LEA R233, R233, UR4, 0x1 ;  /* 0x00000004e9e97c11 */ /* 0x000fe4000f8e08ff */
[----:B------:R-:W-:Y:S02]  /*07e0*/  LOP3.LUT R3, R3, R6, RZ, 0x3c, !PT ;  /* 0x0000000603037212 */ /* 0x000fe400078e3cff */
[----:B------:R-:W-:Y:S01]  /*07f0*/  LOP3.LUT R208, R6, R208, R5, 0x1e, !PT ;  /* 0x000000d006d07212 */ /* 0x000fe200078e1e05 */
[----:B------:R-:W-:Y:S02]  /*0800*/  IMAD.IADD R234, R233, 0x1, R232 ;  /* 0x00000001e9ea7824 */ /* 0x000fe400078e02e8 */
[----:B------:R-:W-:Y:S01]  /*0810*/  IMAD.IADD R219, R4, 0x1, R3 ;  /* 0x0000000104db7824 */ /* 0x000fe200078e0203 */
[----:B------:R-:W-:Y:S01]  /*0820*/  LOP3.LUT R208, R208, R0, RZ, 0xfc, !PT ;  /* 0x00000000d0d07212 */ /* 0x000fe200078efcff */
[----:B------:R-:W-:Y:S01]  /*0830*/  IMAD.U32 R3, RZ, RZ, UR5 ;  /* 0x00000005ff037e24 */ /* 0x000fe2000f8e00ff */
[----:B------:R-:W-:-:S06]  /*0840*/  UIADD3 UR5, UR4, 0xc000, URZ ;  /* 0x0000c00004057890 */ /* 0x000fcc000fffe03f */
[----:B------:R-:W-:Y:S01]  /*0850*/  VIADD R215, R213, UR5 ;  /* 0x00000005d5d77c36 */ /* 0x000fe20008000000 */
[----:B------:R-:W-:Y:S02]  /*0860*/  LEA R208, R208, UR5, 0x1 ;  /* 0x00000005d0d07c11 */ /* 0x000fe4000f8e08ff */
[----:B-1----:R-:W-:Y:S02]  /*0870*/  LOP3.LUT R2, R6, R8, R5, 0x1e, !PT ;  /* 0x0000000806027212 */ /* 0x002fe400078e1e05 */
[----:B------:R-:W-:Y:S02]  /*0880*/  LEA R5, R7, UR5, 0x1 ;  /* 0x0000000507057c11 */ /* 0x000fe4000f8e08ff */
[----:B------:R-:W-:Y:S01]  /*0890*/  LOP3.LUT R218, R2, R0, RZ, 0xfc, !PT ;  /* 0x0000000002da7212 */ /* 0x000fe200078efcff */
[----:B------:R-:W-:Y:S01]  /*08a0*/  IMAD.U32 R0, RZ, RZ, UR6 ;  /* 0x00000006ff007e24 */ /* 0x000fe2000f8e00ff */
[----:B------:R-:W-:Y:S01]  /*08b0*/  USHF.R.S32.HI UR6, URZ, 0x1f, UR48 ;  /* 0x0000001f3f067899 */ /* 0x000fe20008011430 */
[----:B------:R-:W-:Y:S01]  /*08c0*/  IMAD.MOV.U32 R2, RZ, RZ, 0x20 ;  /* 0x00000020ff027424 */ /* 0x000fe200078e00ff */
[----:B------:R-:W-:Y:S01]  /*08d0*/  STL [R1+0x38], R5 ;  /* 0x0000380501007387 */ /* 0x000fe20000100800 */
[----:B------:R-:W-:-:S03]  /*08e0*/  IMAD.MOV.U32 R0, RZ, RZ, 0x40 ;  /* 0x00000040ff007424 */ /* 0x000fc600078e00ff */
[----:B------:R-:W-:Y:S01]  /*08f0*/  SEL R212, R2, 0xffffffe0, !P4 ;  /* 0xffffffe002d47807 */ /* 0x000fe20006000000 */
[----:B------:R-:W-:Y:S01]  /*0900*/  IMAD.U32 R3, RZ, RZ, UR6 ;  /* 0x00000006ff037e24 */ /* 0x000fe2000f8e00ff */
[----:B------:R-:W-:Y:S01]  /*0910*/  SEL R214, R0, 0xffffffc0, !P3 ;  /* 0xffffffc000d67807 */ /* 0x000fe20005800000 */
[----:B------:R-:W-:Y:S01]  /*0920*/  USHF.R.S32.HI UR6, URZ, 0x1f, UR58 ;  /* 0x0000001f3f067899 */ /* 0x000fe2000801143a */
[----:B------:R-:W-:Y:S01]  /*0930*/  SEL R2, R2, 0xffffffe0, !P1 ;  /* 0xffffffe002027807 */ /* 0x000fe20004800000 */
[C---:B------:R-:W-:Y:S01]  /*0940*/  IMAD.IADD R212, R215.reuse, 0x1, R212 ;  /* 0x00000001d7d47824 */ /* 0x040fe200078e02d4 */
[----:B------:R-:W-:Y:S01]  /*0950*/  SEL R0, R0, 0xffffffc0, !P2 ;  /* 0xffffffc000007807 */ /* 0x000fe20005000000 */
[----:B------:R-:W-:Y:S02]  /*0960*/  IMAD.IADD R215, R215, 0x1, R214 ;  /* 0x00000001d7d77824 */ /* 0x000fe400078e02d6 */
[----:B------:R-:W-:Y:S02]  /*0970*/  IMAD.IADD R231, R233, 0x1, R2 ;  /* 0x00000001e9e77824 */ /* 0x000fe400078e0202 */
[----:B------:R-:W-:-:S02]  /*0980*/  IMAD.IADD R4, R2, 0x1, R5 ;  /* 0x0000000102047824 */ /* 0x000fc400078e0205 */
[C---:B------:R-:W-:Y:S02]  /*0990*/  IMAD.IADD R2, R5.reuse, 0x1, R0 ;  /* 0x0000000105027824 */ /* 0x040fe400078e0200 */
[----:B------:R-:W-:Y:S01]  /*09a0*/  IMAD.U32 R3, RZ, RZ, UR6 ;  /* 0x00000006ff037e24 */ /* 0x000fe2000f8e00ff */
[----:B------:R-:W-:Y:S01]  /*09b0*/  STL [R1+0x44], R4 ;  /* 0x0000440401007387 */ /* 0x000fe20000100800 */
[C---:B------:R-:W-:Y:S01]  /*09c0*/  VIADD R3, R5.reuse, 0x420 ;  /* 0x0000042005037836 */ /* 0x040fe20000000000 */
[----:B------:R-:W-:Y:S01]  /*09d0*/  ULDC.64 UR6, c[0x0][0x208] ;  /* 0x0000820000067ab9 */ /* 0x000fe20000000a00 */
[----:B------:R-:W-:Y:S01]  /*09e0*/  @P1 VIADD R3, R5, 0x3e0 ;  /* 0x000003e005031836 */ /* 0x000fe20000000000 */
[----:B------:R1:W-:Y:S01]  /*09f0*/  STL [R1+0x3c], R2 ;  /* 0x00003c0201007387 */ /* 0x0003e20000100800 */
[----:B------:R-:W-:Y:S02]  /*0a00*/  IMAD.IADD R214, R212, 0x1, R214 ;  /* 0x00000001d4d67824 */ /* 0x000fe400078e02d6 */
[----:B------:R-:W-:Y:S01]  /*0a10*/  IMAD.IADD R232, R232, 0x1, R231 ;  /* 0x00000001e8e87824 */ /* 0x000fe200078e02e7 */
[----:B------:R2:W-:Y:S01]  /*0a20*/  STL [R1+0x54], R3 ;  /* 0x0000540301007387 */ /* 0x0005e20000100800 */
[----:B-1----:R-:W-:-:S02]  /*0a30*/  IMAD.IADD R2, R4, 0x1, R0 ;  /* 0x0000000104027824 */ /* 0x002fc400078e0200 */
[----:B------:R-:W-:-:S03]  /*0a40*/  IMAD.IADD R0, R0, 0x1, R3 ;  /* 0x0000000100007824 */ /* 0x000fc600078e0203 */
[----:B------:R2:W-:Y:S04]  /*0a50*/  STL [R1+0x48], R2 ;  /* 0x0000480201007387 */ /* 0x0005e80000100800 */
[----:B------:R2:W-:Y:S02]  /*0a60*/  STL [R1+0x50], R0 ;  /* 0x0000500001007387 */ /* 0x0005e40000100800 */
.L_x_785:
        /* <DEDUP_REMOVED lines=38> */
[----:B------:R1:W5:Y:S02]  /*0cd0*/  @P3 LDG.E R0, desc[UR6][R2.64+0x4] ;  /* 0x0000040602003981 */ /* 0x000364000c1e1900 */
        /* <DEDUP_REMOVED lines=28> */
.L_x_715:
        /* <DEDUP_REMOVED lines=14> */
[----:B------:R-:W-:Y:S02]  /*0f80*/  UISETP.NE.AND UP0, UPT, UR34, -0x1, UPT ;  /* 0xffffffff2200788c */ /* 0x000fe4000bf05270 */
[----:B------:R-:W-:Y:S01]  /*0f90*/  UIMAD UR32, UR48, UR11, UR10 ;  /* 0x0000000b302072a4 */ /* 0x000fe2000f8e020a */
[----:B------:R-:W-:-:S02]  /*0fa0*/  ULDC UR60, c[0x0][0x2d4] ;  /* 0x0000b500003c7ab9 */ /* 0x000fc40000000800 */
[----:B------:R-:W-:Y:S01]  /*0fb0*/  @!UP1 ULDC.64 UR10, c[0x0][0x418] ;  /* 0x00010600000a9ab9 */ /* 0x000fe20000000a00 */
[----:B------:R-:W-:Y:S02]  /*0fc0*/  USHF.R.S32.HI UR38, URZ, 0x1f, UR60 ;  /* 0x0000001f3f267899 */ /* 0x000fe4000801143c */
[----:B------:R-:W-:Y:S02]  /*0fd0*/  USHF.L.U32 UR14, UR48, 0x7, URZ ;  /* 0x00000007300e7899 */ /* 0x000fe4000800063f */
[----:B------:R-:W-:Y:S01]  /*0fe0*/  USHF.L.U64.HI UR20, UR48, 0x7, UR59 ;  /* 0x0000000730147899 */ /* 0x000fe2000801023b */
[----:B------:R-:W-:Y:S01]  /*0ff0*/  ULDC.64 UR24, c[0x0][0x240] ;  /* 0x0000900000187ab9 */ /* 0x000fe20000000a00 */
[----:B------:R-:W-:Y:S01]  /*1000*/  USEL UR35, UR14, URZ, UP2 ;  /* 0x0000003f0e237287 */ /* 0x000fe20009000000 */
[----:B-1----:R-:W-:Y:S01]  /*1010*/  IABS R5, R6 ;  /* 0x0000000600057213 */ /* 0x002fe20000000000 */
[----:B------:R-:W-:Y:S01]  /*1020*/  ULDC UR23, c[0x0][0x2dc] ;  /* 0x0000b70000177ab9 */ /* 0x000fe20000000800 */
[----:B------:R-:W-:Y:S01]  /*1030*/  ULDC UR46, c[0x0][0x270] ;  /* 0x00009c00002e7ab9 */ /* 0x000fe20000000800 */
[----:B------:R-:W-:Y:S01]  /*1040*/  ULDC.U8 UR21, c[0x0][0x3d8] ;  /* 0x0000f60000157ab9 */ /* 0x000fe20000000000 */
[----:B------:R-:W1:Y:S01]  /*1050*/  I2F.RP R2, R5 ;  /* 0x0000000500027306 */ /* 0x000e620000209400 */
[----:B------:R-:W-:Y:S01]  /*1060*/  UIMAD.WIDE.U32 UR14, UR5, UR24, URZ ;  /* 0x00000018050e72a5 */ /* 0x000fe2000f8e003f */
[----:B------:R-:W-:Y:S01]  /*1070*/  ISETP.NE.AND P3, PT, R6, RZ, PT ;  /* 0x000000ff0600720c */ /* 0x000fe20003f65270 */
[----:B------:R-:W-:-:S02]  /*1080*/  @!UP1 UIMAD.WIDE.U32 UR36, UR48, UR10, URZ ;  /* 0x0000000a302492a5 */ /* 0x000fc4000f8e003f */
[----:B--2---:R-:W-:Y:S02]  /*1090*/  UIMAD.WIDE.U32 UR28, UR8, UR12, URZ ;  /* 0x0000000c081c72a5 */ /* 0x004fe4000f8e003f */
[----:B------:R-:W-:Y:S02]  /*10a0*/  @UP0 UIADD3 UR26, UR19, UR34, URZ ;  /* 0x00000022131a0290 */ /* 0x000fe4000fffe03f */
        /* <DEDUP_REMOVED lines=15> */
[----:B------:R-:W-:Y:S01]  /*11a0*/  UISETP.NE.AND UP3, UPT, UR21, URZ, UPT ;  /* 0x0000003f1500728c */ /* 0x000fe2000bf65270 */
[----:B------:R-:W1:Y:S01]  /*11b0*/  F2I.FTZ.U32.TRUNC.NTZ R3, R2 ;  /* 0x0000000200037305 */ /* 0x000e62000021f000 */
[----:B------:R-:W-:Y:S01]  /*11c0*/  UIMAD UR8, UR59, UR60, UR8 ;  /* 0x0000003c3b0872a4 */ /* 0x000fe2000f8e0208 */
[----:B------:R-:W-:Y:S01]  /*11d0*/  @UP0 ULDC.64 UR20, c[0x0][0x248] ;  /* 0x0000920000140ab9 */ /* 0x000fe20000000a00 */
[----:B------:R-:W-:Y:S02]  /*11e0*/  USEL UR57, UR16, UR14, !UP1 ;  /* 0x0000000e10397287 */ /* 0x000fe4000c800000 */
[----:B------:R-:W-:-:S02]  /*11f0*/  UIADD3 UR52, UR17, UR32, URZ ;  /* 0x0000002011347290 */ /* 0x000fc4000fffe03f */
[----:B------:R-:W-:Y:S02]  /*1200*/  UIMAD UR30, UR5, UR25, URZ ;  /* 0x00000019051e72a4 */ /* 0x000fe4000f8e023f */
[----:B------:R-:W-:Y:S02]  /*1210*/  @UP0 UIMAD.WIDE.U32 UR16, UR26, UR20, URZ ;  /* 0x000000141a1002a5 */ /* 0x000fe4000f8e003f */
[----:B------:R-:W-:Y:S02]  /*1220*/  @UP0 UIMAD UR32, UR26, UR21, URZ ;  /* 0x000000151a2002a4 */ /* 0x000fe4000f8e023f */
[----:B------:R-:W-:Y:S01]  /*1230*/  UIMAD UR26, UR11, UR12, URZ ;  /* 0x0000000c0b1a72a4 */ /* 0x000fe2000f8e023f */
[----:B-1----:R-:W-:Y:S01]  /*1240*/  IMAD.MOV R0, RZ, RZ, -R3 ;  /* 0x000000ffff007224 */ /* 0x002fe200078e0a03 */
[----:B------:R-:W-:Y:S01]  /*1250*/  UIADD3 UR8, UR13, UR8, URZ ;  /* 0x000000080d087290 */ /* 0x000fe2000fffe03f */
[----:B------:R-:W-:Y:S01]  /*1260*/  IMAD.MOV.U32 R2, RZ, RZ, RZ ;  /* 0x000000ffff027224 */ /* 0x000fe200078e00ff */
[----:B------:R-:W-:Y:S01]  /*1270*/  @UP1 UIADD3 UR52, UR15, UR30, URZ ;  /* 0x0000001e0f341290 */ /* 0x000fe2000fffe03f */
[----:B------:R-:W-:Y:S01]  /*1280*/  IMAD R0, R0, R5, RZ ;  /* 0x0000000500007224 */ /* 0x000fe200078e02ff */
[----:B------:R-:W-:-:S02]  /*1290*/  UIMAD.WIDE.U32 UR14, UR10, UR12, URZ ;  /* 0x0000000c0a0e72a5 */ /* 0x000fc4000f8e003f */
[----:B------:R-:W-:Y:S01]  /*12a0*/  UIMAD UR8, UR10, UR8, UR26 ;  /* 0x000000080a0872a4 */ /* 0x000fe2000f8e021a */
[----:B------:R-:W-:Y:S01]  /*12b0*/  IMAD.HI.U32 R0, R3, R0, R2 ;  /* 0x0000000003007227 */ /* 0x000fe200078e0002 */
[----:B------:R-:W-:Y:S01]  /*12c0*/  MOV R2, R4 ;  /* 0x0000000400027202 */ /* 0x000fe20000000f00 */
[----:B------:R-:W-:Y:S02]  /*12d0*/  UIMAD.WIDE.U32 UR12, UR10, UR5, URZ ;  /* 0x000000050a0c72a5 */ /* 0x000fe4000f8e003f */
[----:B------:R-:W-:Y:S02]  /*12e0*/  ULOP3.LUT UR26, UR27, 0xffffffc0, URZ, 0xc0, !UPT ;  /* 0xffffffc01b1a7892 */ /* 0x000fe4000f8ec03f */
[----:B------:R-:W-:Y:S01]  /*12f0*/  IMAD.HI.U32 R0, R0, R2, RZ ;  /* 0x0000000200007227 */ /* 0x000fe200078e00ff */
[----:B------:R-:W-:Y:S02]  /*1300*/  UIADD3 UR47, UR15, UR8, URZ ;  /* 0x000000080f2f7290 */ /* 0x000fe4000fffe03f */
[----:B------:R-:W-:Y:S01]  /*1310*/  USEL UR56, UR14, UR12, !UP1 ;  /* 0x0000000c0e387287 */ /* 0x000fe2000c800000 */
[----:B------:R-:W-:Y:S01]  /*1320*/  IMAD.MOV R3, RZ, RZ, -R0 ;  /* 0x000000ffff037224 */ /* 0x000fe200078e0a00 */
[----:B------:R-:W-:-:S02]  /*1330*/  UIMAD UR8, UR11, UR5, URZ ;  /* 0x000000050b0872a4 */ /* 0x000fc4000f8e023f */
[----:B------:R-:W-:Y:S01]  /*1340*/  UIADD3 UR12, UR26, -0x40, URZ ;  /* 0xffffffc01a0c7890 */ /* 0x000fe2000fffe03f */
[C---:B------:R-:W-:Y:S01]  /*1350*/  IMAD R2, R5.reuse, R3, R2 ;  /* 0x0000000305027224 */ /* 0x040fe200078e0202 */
[----:B------:R-:W-:Y:S02]  /*1360*/  @UP1 UIADD3 UR47, UR13, UR8, URZ ;  /* 0x000000080d2f1290 */ /* 0x000fe4000fffe03f */
[----:B------:R-:W-:Y:S02]  /*1370*/  USHF.R.S32.HI UR38, URZ, 0x1f, UR12 ;  /* 0x0000001f3f267899 */ /* 0x000fe4000801140c */
[----:B------:R-:W-:Y:S01]  /*1380*/  ISETP.GT.U32.AND P1, PT, R5, R2, PT ;  /* 0x000000020500720c */ /* 0x000fe20003f24070 */
[----:B------:R-:W-:Y:S01]  /*1390*/  UIADD3 UR8, UP2, UR12, UR35, URZ ;  /* 0x000000230c087290 */ /* 0x000fe2000ff5e03f */
[----:B------:R-:W-:Y:S01]  /*13a0*/  ULDC.U8 UR22, c[0x0][0x480] ;  /* 0x0001200000167ab9 */ /* 0x000fe20000000000 */
[----:B------:R-:W-:Y:S02]  /*13b0*/  ULDC UR30, c[0x0][0x2c4] ;  /* 0x0000b100001e7ab9 */ /* 0x000fe40000000800 */
[----:B------:R-:W-:-:S02]  /*13c0*/  UIADD3.X UR13, UR38, UR39, URZ, UP2, !UPT ;  /* 0x00000027260d7290 */ /* 0x000fc400097fe43f */
[----:B------:R-:W-:Y:S02]  /*13d0*/  UIMAD UR11, UR11, UR8, URZ ;  /* 0x000000080b0b72a4 */ /* 0x000fe4000f8e023f */
[----:B------:R-:W-:Y:S02]  /*13e0*/  @UP0 UIADD3 UR29, UR19, UR34, URZ ;  /* 0x00000022131d0290 */ /* 0x000fe4000fffe03f */
[----:B------:R-:W-:Y:S02]  /*13f0*/  UIMAD UR13, UR10, UR13, UR11 ;  /* 0x0000000d0a0d72a4 */ /* 0x000fe4000f8e020b */
[----:B------:R-:W-:Y:S01]  /*1400*/  @!P1 IMAD.IADD R2, R2, 0x1, -R5 ;  /* 0x0000000102029824 */ /* 0x000fe200078e0a05 */
[----:B------:R-:W-:Y:S01]  /*1410*/  @!P1 IADD3 R0, R0, 0x1, RZ ;  /* 0x0000000100009810 */ /* 0x000fe20007ffe0ff */
[----:B------:R-:W-:Y:S01]  /*1420*/  UIMAD UR49, UR58, UR23, URZ ;  /* 0x000000173a3172a4 */ /* 0x000fe2000f8e023f */
[----:B------:R-:W-:Y:S01]  /*1430*/  PLOP3.LUT P1, PT, PT, PT, UP0, 0x80, 0x0 ;  /* 0x000000000000781c */ /* 0x000fe20003f2f008 */
[----:B------:R-:W-:Y:S01]  /*1440*/  UISETP.NE.AND UP4, UPT, UR22, URZ, UPT ;  /* 0x0000003f1600728c */ /* 0x000fe2000bf85270 */
[----:B------:R-:W-:Y:S01]  /*1450*/  ISETP.GE.U32.AND P0, PT, R2, R5, PT ;  /* 0x000000050200720c */ /* 0x000fe20003f06070 */
[----:B------:R-:W-:Y:S01]  /*1460*/  @UP3 UIMAD UR11, UR48, UR30, URZ ;  /* 0x0000001e300b32a4 */ /* 0x000fe2000f8e023f */
[----:B------:R-:W-:Y:S01]  /*1470*/  LOP3.LUT R2, R6, UR58, RZ, 0x3c, !PT ;  /* 0x0000003a06027c12 */ /* 0x000fe2000f8e3cff */
[----:B------:R-:W-:Y:S01]  /*1480*/  @UP0 ULDC.64 UR22, c[0x0][0x250] ;  /* 0x0000940000160ab9 */ /* 0x000fe20000000a00 */
[----:B------:R-:W-:-:S02]  /*1490*/  UIMAD.WIDE.U32 UR42, UR10, UR8, URZ ;  /* 0x000000080a2a72a5 */ /* 0x000fc4000f8e003f */
[----:B------:R-:W-:Y:S01]  /*14a0*/  ISETP.GE.AND P2, PT, R2, RZ, PT ;  /* 0x000000ff0200720c */ /* 0x000fe20003f46270 */
[----:B------:R-:W-:Y:S02]  /*14b0*/  @UP0 UIMAD.WIDE.U32 UR14, UR29, UR22, URZ ;  /* 0x000000161d0e02a5 */ /* 0x000fe4000f8e003f */
[----:B------:R-:W-:Y:S02]  /*14c0*/  @UP3 USEL UR11, UR11, UR5, !UP1 ;  /* 0x000000050b0b3287 */ /* 0x000fe4000c800000 */
[----:B------:R-:W-:Y:S02]  /*14d0*/  @!UP3 UIMAD UR10, UR48, UR46, UR58 ;  /* 0x0000002e300ab2a4 */ /* 0x000fe4000f8e023a */
[----:B------:R-:W-:Y:S01]  /*14e0*/  @P0 VIADD R0, R0, 0x1 ;  /* 0x0000000100000836 */ /* 0x000fe20000000000 */
[----:B------:R-:W-:Y:S01]  /*14f0*/  @UP0 UIMAD UR29, UR29, UR23, URZ ;  /* 0x000000171d1d02a4 */ /* 0x000fe2000f8e023f */
[----:B------:R-:W-:Y:S01]  /*1500*/  PLOP3.LUT P0, PT, PT, PT, UP3, 0x80, 0x0 ;  /* 0x000000000000781c */ /* 0x000fe20003f0f038 */
[----:B------:R-:W-:Y:S01]  /*1510*/  @UP3 ULDC UR8, c[0x0][0x2e4] ;  /* 0x0000b90000083ab9 */ /* 0x000fe20000000800 */
[----:B------:R-:W-:Y:S01]  /*1520*/  IMAD.MOV.U32 R16, RZ, RZ, R0 ;  /* 0x000000ffff107224 */ /* 0x000fe200078e0000 */
[----:B------:R-:W-:-:S02]  /*1530*/  @UP3 UIMAD UR26, UR58, UR8, UR11 ;  /* 0x000000083a1a32a4 */ /* 0x000fc4000f8e020b */
[----:B------:R-:W-:Y:S02]  /*1540*/  @!UP1 UIADD3 UR51, UR37, UR40, URZ ;  /* 0x0000002825339290 */ /* 0x000fe4000fffe03f */
[----:B------:R-:W-:Y:S01]  /*1550*/  USEL UR53, UR50, URZ, UP4 ;  /* 0x0000003f32357287 */ /* 0x000fe2000a000000 */
[----:B------:R-:W-:Y:S01]  /*1560*/  @!P2 IADD3 R16, -R16, RZ, RZ ;  /* 0x000000ff1010a210 */ /* 0x000fe20007ffe1ff */
[----:B------:R-:W-:Y:S01]  /*1570*/  @!UP3 UIMAD UR26, UR10, UR30, URZ ;  /* 0x0000001e0a1ab2a4 */ /* 0x000fe2000f8e023f */
[----:B------:R-:W-:Y:S01]  /*1580*/  @!P3 LOP3.LUT R16, RZ, R6, RZ, 0x33, !PT ;  /* 0x00000006ff10b212 */ /* 0x000fe200078e33ff */
[----:B------:R-:W-:Y:S02]  /*1590*/  USHF.R.S32.HI UR41, URZ, 0x1f, UR31 ;  /* 0x0000001f3f297899 */ /* 0x000fe4000801141f */
[----:B------:R-:W-:Y:S02]  /*15a0*/  USEL UR55, UR28, URZ, UP4 ;  /* 0x0000003f1c377287 */ /* 0x000fe4000a000000 */
        /* <DEDUP_REMOVED lines=20> */
.L_x_717:
        /* <DEDUP_REMOVED lines=13> */
.L_x_718:
        /* <DEDUP_REMOVED lines=11> */
.L_x_719:
[----:B------:R-:W-:Y:S02]  /*1870*/  ULDC UR5, c[0x0][0x270] ;  /* 0x00009c0000057ab9 */ /* 0x000fe40000000800 */
[----:B------:R-:W-:-:S04]  /*1880*/  UIMAD UR5, UR48, UR5, UR58 ;  /* 0x00000005300572a4 */ /* 0x000fc8000f8e023a */
[----:B------:R-:W-:-:S12]  /*1890*/  UIMAD UR5, UR5, UR60, URZ ;  /* 0x0000003c050572a4 */ /* 0x000fd8000f8e023f */
.L_x_720:
[----:B------:R-:W1:Y:S01]  /*18a0*/  S2R R27, SR_TID.X ;  /* 0x00000000001b7919 */ /* 0x000e620000002100 */
[----:B------:R-:W2:Y:S01]  /*18b0*/  LDC.64 R4, c[0x0][0x420] ;  /* 0x00010800ff047b82 */ /* 0x000ea20000000a00 */
[----:B------:R-:W-:Y:S01]  /*18c0*/  ULDC UR8, c[0x0][0x2dc] ;  /* 0x0000b70000087ab9 */ /* 0x000fe20000000800 */
[----:B------:R-:W-:Y:S01]  /*18d0*/  ULDC UR11, c[0x0][0x270] ;  /* 0x00009c00000b7ab9 */ /* 0x000fe20000000800 */
[----:B------:R-:W-:Y:S01]  /*18e0*/  UIADD3 UR43, UR12, UR5, URZ ;  /* 0x000000050c2b7290 */ /* 0x000fe2000fffe03f */
[----:B------:R-:W-:Y:S01]  /*18f0*/  SHF.R.S32.HI R237, RZ, 0x1f, R236 ;  /* 0x0000001fffed7819 */ /* 0x000fe200000114ec */
[----:B------:R-:W-:Y:S01]  /*1900*/  UIMAD UR5, UR8, UR11, URZ ;  /* 0x0000000b080572a4 */ /* 0x000fe2000f8e023f */
[C---:B------:R-:W-:Y:S01]  /*1910*/  IADD3 R6, P0, R236.reuse, UR10, RZ ;  /* 0x0000000aec067c10 */ /* 0x040fe2000ff1e0ff */
[----:B------:R-:W-:Y:S01]  /*1920*/  USHF.R.S32.HI UR60, URZ, 0x1f, UR58 ;  /* 0x0000001f3f3c7899 */ /* 0x000fe2000801143a */
[----:B------:R-:W-:Y:S01]  /*1930*/  BSSY B1, `(.L_x_716) ;  /* 0x0000a15000017945 */ /* 0x000fe20003800000 */
[----:B------:R-:W-:Y:S01]  /*1940*/  ULDC.64 UR14, c[0x0][0x428] ;  /* 0x00010a00000e7ab9 */ /* 0x000fe20000000a00 */
[----:B------:R-:W-:Y:S01]  /*1950*/  IADD3.X R7, R237, UR51, RZ, P0, !PT ;  /* 0x00000033ed077c10 */ /* 0x000fe200087fe4ff */
[----:B------:R-:W-:Y:S01]  /*1960*/  UIADD3 UR29, UR12, UR26, URZ ;  /* 0x0000001a0c1d7290 */ /* 0x000fe2000fffe03f */
[----:B------:R-:W-:Y:S01]  /*1970*/  IMAD.U32 R3, RZ, RZ, UR14 ;  /* 0x0000000eff037e24 */ /* 0x000fe2000f8e00ff */
[----:B------:R-:W-:Y:S01]  /*1980*/  UIADD3 UR13, -UR9, UR33, UR31 ;  /* 0x00000021090d7290 */ /* 0x000fe2000fffe11f */
[----:B------:R-:W-:Y:S01]  /*1990*/  VIADD R13, R236, 0x40 ;  /* 0x00000040ec0d7836 */ /* 0x000fe20000000000 */
[----:B------:R-:W-:Y:S01]  /*19a0*/  ULDC UR11, c[0x0][0x398] ;  /* 0x0000e600000b7ab9 */ /* 0x000fe20000000800 */
[----:B------:R-:W-:Y:S01]  /*19b0*/  ULDC.64 UR36, c[0x0][0x258] ;  /* 0x0000960000247ab9 */ /* 0x000fe20000000a00 */
[----:B------:R-:W-:Y:S01]  /*19c0*/  UIADD3 UR13, UR13, -UR11, URZ ;  /* 0x8000000b0d0d7290 */ /* 0x000fe2000fffe03f */
[----:B------:R-:W-:-:S02]  /*19d0*/  ULDC.64 UR26, c[0x0][0x3e0] ;  /* 0x0000f800001a7ab9 */ /* 0x000fc40000000a00 */
[----:B------:R-:W-:Y:S01]  /*19e0*/  ULDC.64 UR10, c[0x0][0x210] ;  /* 0x00008400000a7ab9 */ /* 0x000fe20000000a00 */
[----:B------:R-:W-:Y:S01]  /*19f0*/  USHF.R.S32.HI UR17, URZ, 0x1f, UR13 ;  /* 0x0000001f3f117899 */ /* 0x000fe2000801140d */
[----:B------:R-:W-:Y:S01]  /*1a00*/  ULDC.64 UR44, c[0x0][0x2b0] ;  /* 0x0000ac00002c7ab9 */ /* 0x000fe20000000a00 */
[----:B--2---:R-:W-:Y:S02]  /*1a10*/  IMAD.WIDE.U32 R6, R4, UR12, R6 ;  /* 0x0000000c04067c25 */ /* 0x004fe4000f8e0006 */
[----:B------:R-:W-:Y:S02]  /*1a20*/  ULEA.HI UR17, UR17, UR13, URZ, 0x6 ;  /* 0x0000000d11117291 */ /* 0x000fe4000f8f303f */
[----:B------:R-:W-:Y:S02]  /*1a30*/  UIADD3 UR8, UR46, -0x1, URZ ;  /* 0xffffffff2e087890 */ /* 0x000fe4000fffe03f */
[----:B------:R-:W-:Y:S01]  /*1a40*/  USHF.R.S32.HI UR17, URZ, 0x6, UR17 ;  /* 0x000000063f117899 */ /* 0x000fe20008011411 */
[----:B-1----:R-:W-:-:S04]  /*1a50*/  SHF.R.S32.HI R26, RZ, 0x1f, R27 ;  /* 0x0000001fff1a7819 */ /* 0x002fc8000001141b */
[----:B------:R-:W-:-:S04]  /*1a60*/  LEA.HI R2, R26, R27, RZ, 0x5 ;  /* 0x0000001b1a027211 */ /* 0x000fc800078f28ff */
[----:B------:R-:W-:Y:S02]  /*1a70*/  LOP3.LUT R0, R2, 0xffffffe0, RZ, 0xc0, !PT ;  /* 0xffffffe002007812 */ /* 0x000fe400078ec0ff */
[----:B------:R-:W-:-:S03]  /*1a80*/  SHF.R.S32.HI R2, RZ, 0x5, R2 ;  /* 0x00000005ff027819 */ /* 0x000fc60000011402 */
[----:B------:R-:W-:-:S04]  /*1a90*/  IMAD.IADD R0, R27, 0x1, -R0 ;  /* 0x000000011b007824 */ /* 0x000fc800078e0a00 */
[----:B------:R-:W-:Y:S01]  /*1aa0*/  IMAD R10, R2, UR5, R0 ;  /* 0x00000005020a7c24 */ /* 0x000fe2000f8e0200 */
[----:B------:R-:W-:Y:S01]  /*1ab0*/  LEA.HI R2, R26, R27, RZ, 0x3 ;  /* 0x0000001b1a027211 */ /* 0x000fe200078f18ff */
[----:B------:R-:W-:Y:S01]  /*1ac0*/  IMAD R0, R4, UR38, RZ ;  /* 0x0000002604007c24 */ /* 0x000fe2000f8e02ff */
[----:B------:R-:W-:Y:S02]  /*1ad0*/  USHF.L.U32 UR5, UR5, 0x6, URZ ;  /* 0x0000000605057899 */ /* 0x000fe4000800063f */
[----:B------:R-:W-:Y:S01]  /*1ae0*/  SHF.R.S32.HI R2, RZ, 0x3, R2 ;  /* 0x00000003ff027819 */ /* 0x000fe20000011402 */
[----:B------:R-:W-:Y:S01]  /*1af0*/  IMAD R0, R5, UR12, R0 ;  /* 0x0000000c05007c24 */ /* 0x000fe2000f8e0200 */
[----:B------:R-:W-:Y:S02]  /*1b00*/  UIADD3 UR16, UP2, UP1, UR42, UR5, UR49 ;  /* 0x000000052a107290 */ /* 0x000fe4000f95e031 */
[----:B------:R-:W-:Y:S01]  /*1b10*/  IADD3 R8, P0, R2, UR12, RZ ;  /* 0x0000000c02087c10 */ /* 0x000fe2000ff1e0ff */
[----:B------:R-:W-:Y:S01]  /*1b20*/  UIMAD UR12, UR60, UR14, URZ ;  /* 0x0000000e3c0c72a4 */ /* 0x000fe2000f8e023f */
[----:B------:R-:W-:Y:S01]  /*1b30*/  SHF.R.S32.HI R25, RZ, 0x1f, R2 ;  /* 0x0000001fff197819 */ /* 0x000fe20000011402 */
[----:B------:R-:W-:Y:S01]  /*1b40*/  USHF.R.S32.HI UR5, URZ, 0x1f, UR5 ;  /* 0x0000001f3f057899 */ /* 0x000fe20008011405 */
[----:B------:R-:W-:Y:S01]  /*1b50*/  IMAD.IADD R7, R7, 0x1, R0 ;  /* 0x0000000107077824 */ /* 0x000fe200078e0200 */
[----:B------:R-:W-:Y:S01]  /*1b60*/  UIMAD UR28, UR58, UR15, UR12 ;  /* 0x0000000f3a1c72a4 */ /* 0x000fe2000f8e020c */
[----:B------:R-:W-:Y:S01]  /*1b70*/  IADD3.X R0, R25, UR38, RZ, P0, !PT ;  /* 0x0000002619007c10 */ /* 0x000fe200087fe4ff */
[----:B------:R-:W-:Y:S01]  /*1b80*/  UIADD3.X UR5, UR50, UR5, UR54, UP2, UP1 ;  /* 0x0000000532057290 */ /* 0x000fe200097e2436 */
[----:B------:R-:W-:Y:S01]  /*1b90*/  IMAD.WIDE.U32 R6, R3, UR58, R6 ;  /* 0x0000003a03067c25 */ /* 0x000fe2000f8e0006 */
[----:B------:R-:W-:Y:S01]  /*1ba0*/  UIADD3 UR12, UP2, UP1, UR55, UR16, UR56 ;  /* 0x00000010370c7290 */ /* 0x000fe2000f95e038 */
[----:B------:R-:W-:-:S02]  /*1bb0*/  ULDC.64 UR38, c[0x0][0x400] ;  /* 0x0001000000267ab9 */ /* 0x000fc40000000a00 */
[----:B------:R-:W-:Y:S01]  /*1bc0*/  IMAD R0, R0, UR24, RZ ;  /* 0x0000001800007c24 */ /* 0x000fe2000f8e02ff */
[----:B------:R-:W-:Y:S01]  /*1bd0*/  UIADD3.X UR5, UR53, UR5, UR47, UP2, UP1 ;  /* 0x0000000535057290 */ /* 0x000fe200097e242f */
[----:B------:R-:W-:Y:S01]  /*1be0*/  VIADD R7, R7, UR28 ;  /* 0x0000001c07077c36 */ /* 0x000fe20008000000 */
[----:B------:R-:W-:Y:S01]  /*1bf0*/  UISETP.LT.AND UP1, UPT, URZ, UR17, UPT ;  /* 0x000000113f00728c */ /* 0x000fe2000bf21270 */
[----:B------:R-:W-:Y:S01]  /*1c00*/  IMAD R11, R8, UR25, R0 ;  /* 0x00000019080b7c24 */ /* 0x000fe2000f8e0200 */
[----:B------:R-:W-:Y:S01]  /*1c10*/  IADD3 R0, P0, R10, UR12, RZ ;  /* 0x0000000c0a007c10 */ /* 0x000fe2000ff1e0ff */
[----:B------:R-:W-:Y:S01]  /*1c20*/  IMAD.WIDE.U32 R8, R8, UR24, R236 ;  /* 0x0000001808087c25 */ /* 0x000fe2000f8e00ec */
[----:B------:R-:W-:Y:S02]  /*1c30*/  USEL UR17, URZ, UR17, !UP1 ;  /* 0x000000113f117287 */ /* 0x000fe4000c800000 */
[----:B------:R-:W-:Y:S01]  /*1c40*/  LEA.HI.X.SX32 R3, R10, UR5, 0x1, P0 ;  /* 0x000000050a037c11 */ /* 0x000fe200080f0eff */
[----:B------:R-:W-:Y:S01]  /*1c50*/  UIMAD UR5, UR60, UR36, URZ ;  /* 0x000000243c0572a4 */ /* 0x000fe2000f8e023f */
[----:B------:R-:W-:Y:S01]  /*1c60*/  LEA R222, P0, R0, UR38, 0x2 ;  /* 0x0000002600de7c11 */ /* 0x000fe2000f8010ff */
[-C--:B------:R-:W-:Y:S01]  /*1c70*/  IMAD.WIDE.U32 R6, R2, R4.reuse, R6 ;  /* 0x0000000402067225 */ /* 0x080fe200078e0006 */
[----:B------:R-:W-:Y:S01]  /*1c80*/  IADD3 R8, P2, R8, UR57, RZ ;  /* 0x0000003908087c10 */ /* 0x000fe2000ff5e0ff */
[----:B------:R-:W-:Y:S01]  /*1c90*/  UIMAD UR5, UR58, UR37, UR5 ;  /* 0x000000253a0572a4 */ /* 0x000fe2000f8e0205 */
[----:B------:R-:W-:Y:S01]  /*1ca0*/  LEA.HI.X R223, R0, UR39, R3, 0x2, P0 ;  /* 0x0000002700df7c11 */ /* 0x000fe200080f1403 */
[----:B------:R-:W-:Y:S01]  /*1cb0*/  IMAD R0, R25, R4, RZ ;  /* 0x0000000419007224 */ /* 0x000fe200078e02ff */
[----:B------:R-:W-:Y:S01]  /*1cc0*/  IADD3.X R9, R9, UR52, R11, P2, !PT ;  /* 0x0000003409097c10 */ /* 0x000fe200097fe40b */
[----:B------:R-:W-:Y:S01]  /*1cd0*/  IMAD.U32 R3, RZ, RZ, UR36 ;  /* 0x00000024ff037e24 */ /* 0x000fe2000f8e00ff */
[----:B------:R-:W-:Y:S01]  /*1ce0*/  LEA R20, P2, R6, UR26, 0x1 ;  /* 0x0000001a06147c11 */ /* 0x000fe2000f8408ff */
[----:B------:R-:W-:Y:S01]  /*1cf0*/  IMAD R0, R2, R5, R0 ;  /* 0x0000000502007224 */ /* 0x000fe200078e0200 */
[----:B------:R-:W-:Y:S01]  /*1d00*/  UISETP.GT.AND UP1, UPT, UR46, UR17, UPT ;  /* 0x000000112e00728c */ /* 0x000fe2000bf24270 */
[----:B------:R-:W-:Y:S01]  /*1d10*/  IMAD.WIDE.U32 R8, R3, UR58, R8 ;  /* 0x0000003a03087c25 */ /* 0x000fe2000f8e0008 */
[----:B------:R-:W-:Y:S01]  /*1d20*/  ULDC.64 UR50, c[0x0][0x478] ;  /* 0x00011e0000327ab9 */ /* 0x000fe20000000a00 */
[----:B------:R-:W-:-:S02]  /*1d30*/  UIMAD.WIDE UR14, UR29, 0x4, UR44 ;  /* 0x000000041d0e78a5 */ /* 0x000fc4000f8e022c */
[----:B------:R-:W-:Y:S01]  /*1d40*/  IMAD.IADD R3, R7, 0x1, R0 ;  /* 0x0000000107037824 */ /* 0x000fe200078e0200 */
[----:B------:R-:W-:Y:S01]  /*1d50*/  LEA R18, P3, R8, UR10, 0x1 ;  /* 0x0000000a08127c11 */ /* 0x000fe2000f8608ff */
[----:B------:R-:W-:Y:S01]  /*1d60*/  VIADD R12, R9, UR5 ;  /* 0x00000005090c7c36 */ /* 0x000fe20008000000 */
[----:B------:R-:W-:Y:S01]  /*1d70*/  PLOP3.LUT P0, PT, PT, PT, UP1, 0x80, 0x0 ;  /* 0x000000000000781c */ /* 0x000fe20003f0f018 */
[----:B------:R-:W-:Y:S01]  /*1d80*/  UIMAD.WIDE UR28, UR43, 0x4, UR50 ;  /* 0x000000042b1c78a5 */ /* 0x000fe2000f8e0232 */
[----:B------:R-:W-:Y:S01]  /*1d90*/  LEA.HI.X R21, R6, UR27, R3, 0x1, P2 ;  /* 0x0000001b06157c11 */ /* 0x000fe200090f0c03 */
[----:B------:R-:W-:Y:S01]  /*1da0*/  UMOV UR13, UR14 ;  /* 0x0000000e000d7c82 */ /* 0x000fe20008000000 */
[----:B------:R-:W-:Y:S01]  /*1db0*/  LEA.HI.X R19, R8, UR11, R12, 0x1, P3 ;  /* 0x0000000b08137c11 */ /* 0x000fe200098f0c0c */
[----:B------:R-:W-:Y:S02]  /*1dc0*/  UMOV UR12, UR15 ;  /* 0x0000000f000c7c82 */ /* 0x000fe40008000000 */
[----:B------:R1:W-:Y:S01]  /*1dd0*/  STL.64 [R1], R20 ;  /* 0x0000001401007387 */ /* 0x0003e20000100a00 */
[----:B------:R-:W-:Y:S01]  /*1de0*/  UMOV UR15, UR28 ;  /* 0x0000001c000f7c82 */ /* 0x000fe20008000000 */
[----:B------:R-:W-:-:S02]  /*1df0*/  UMOV UR14, UR29 ;  /* 0x0000001d000e7c82 */ /* 0x000fc40008000000 */
[----:B------:R1:W-:Y:S02]  /*1e00*/  STL.64 [R1+0x8], R18 ;  /* 0x0000081201007387 */ /* 0x0003e40000100a00 */
        /* <DEDUP_REMOVED lines=20> */
.L_x_722:
        /* <DEDUP_REMOVED lines=19> */
.L_x_723:
        /* <DEDUP_REMOVED lines=38> */
.L_x_725:
[----:B------:R-:W-:Y:S05]  /*22e0*/  BSYNC B0 ;  /* 0x0000000000007941 */ /* 0x000fea0003800000 */
.L_x_724:
        /* <DEDUP_REMOVED lines=18> */
.L_x_727:
[----:B------:R-:W-:Y:S05]  /*2410*/  BSYNC B0 ;  /* 0x0000000000007941 */ /* 0x000fea0003800000 */
.L_x_726:
[----:B------:R-:W-:Y:S04]  /*2420*/  BSSY B0, `(.L_x_728) ;  /* 0x0000012000007945 */ /* 0x000fe80003800000 */
[----:B------:R-:W-:Y:S05]  /*2430*/  @P3 BRA `(.L_x_729) ;  /* 0x0000000000403947 */ /* 0x000fea0003800000 */
[----:B------:R-:W-:Y:S01]  /*2440*/  IADD3 R3, P0, R2, 0x40, RZ ;  /* 0x0000004002037810 */ /* 0x000fe20007f1e0ff */
[----:B------:R-:W-:Y:S01]  /*2450*/  ULDC UR5, c[0x0][0x2d0] ;  /* 0x0000b40000057ab9 */ /* 0x000fe20000000800 */
[----:B--23--:R-:W-:Y:S01]  /*2460*/  MOV R7, R0 ;  /* 0x0000000000077202 */ /* 0x00cfe20000000f00 */
        /* <DEDUP_REMOVED lines=13> */
.L_x_729:
[----:B------:R-:W-:Y:S05]  /*2540*/  BSYNC B0 ;  /* 0x0000000000007941 */ /* 0x000fea0003800000 */
.L_x_728:
[----:B------:R-:W-:Y:S04]  /*2550*/  BSSY B0, `(.L_x_730) ;  /* 0x0000012000007945 */ /* 0x000fe80003800000 */
[----:B------:R-:W-:Y:S05]  /*2560*/  @P2 BRA `(.L_x_731) ;  /* 0x0000000000402947 */ /* 0x000fea0003800000 */
[----:B------:R-:W-:Y:S01]  /*2570*/  IADD3 R3, P0, R2, 0x60, RZ ;  /* 0x0000006002037810 */ /* 0x000fe20007f1e0ff */
[----:B--234-:R-:W-:Y:S01]  /*2580*/  IMAD.MOV.U32 R6, RZ, RZ, R4 ;  /* 0x000000ffff067224 */ /* 0x01cfe200078e0004 */
        /* <DEDUP_REMOVED lines=14> */
.L_x_731:
[----:B------:R-:W-:Y:S05]  /*2670*/  BSYNC B0 ;  /* 0x0000000000007941 */ /* 0x000fea0003800000 */
.L_x_730:
        /* <DEDUP_REMOVED lines=16> */
[----:B---34-:R-:W-:Y:S01]  /*2780*/  MOV R7, R3 ;  /* 0x0000000300077202 */ /* 0x018fe20000000f00 */
        /* <DEDUP_REMOVED lines=13> */
.L_x_733:
[----:B------:R-:W-:Y:S05]  /*2860*/  BSYNC B0 ;  /* 0x0000000000007941 */ /* 0x000fea0003800000 */
.L_x_732:
[----:B------:R-:W-:Y:S04]  /*2870*/  BSSY B0, `(.L_x_734) ;  /* 0x0000012000007945 */ /* 0x000fe80003800000 */
[----:B------:R-:W-:Y:S05]  /*2880*/  @P4 BRA `(.L_x_735) ;  /* 0x0000000000404947 */ /* 0x000fea0003800000 */
[----:B------:R-:W-:Y:S01]  /*2890*/  IADD3 R0, P0, R2, 0x20, RZ ;  /* 0x0000002002007810 */ /* 0x000fe20007f1e0ff */
[----:B------:R-:W-:Y:S01]  /*28a0*/  ULDC UR5, c[0x0][0x2d0] ;  /* 0x0000b40000057ab9 */ /* 0x000fe20000000800 */
[----:B--234-:R-:W-:Y:S01]  /*28b0*/  MOV R7, R3 ;  /* 0x0000000300077202 */ /* 0x01cfe20000000f00 */
        /* <DEDUP_REMOVED lines=13> */
.L_x_735:
[----:B------:R-:W-:Y:S05]  /*2990*/  BSYNC B0 ;  /* 0x0000000000007941 */ /* 0x000fea0003800000 */
.L_x_734:
        /* <DEDUP_REMOVED lines=18> */
.L_x_737:
[----:B------:R-:W-:Y:S05]  /*2ac0*/  BSYNC B0 ;  /* 0x0000000000007941 */ /* 0x000fea0003800000 */
.L_x_736:
        /* <DEDUP_REMOVED lines=18> */
.L_x_721:
[----:B------:R-:W2:Y:S01]  /*2bf0*/  LDL R11, [R1+0x20] ;  /* 0x00002000010b7983 */ /* 0x000ea20000100800 */
[----:B------:R-:W-:Y:S01]  /*2c00*/  PLOP3.LUT P0, PT, PT, PT, UP4, 0x80, 0x0 ;  /* 0x000000000000781c */ /* 0x000fe20003f0f048 */
[----:B------:R-:W-:Y:S01]  /*2c10*/  UIMAD UR5, UR8, -0x40, UR33 ;  /* 0xffffffc0080578a4 */ /* 0x000fe2000f8e0221 */
[C---:B------:R-:W-:Y:S01]  /*2c20*/  VIADD R14, R2.reuse, 0x20 ;  /* 0x00000020020e7836 */ /* 0x040fe20000000000 */
[----:B------:R-:W-:Y:S01]  /*2c30*/  ULEA.HI UR16, UR8, UR8, URZ, 0x1 ;  /* 0x0000000808107291 */ /* 0x000fe2000f8f083f */
[----:B------:R-:W-:Y:S09]  /*2c40*/  BSSY B0, `(.L_x_739) ;  /* 0x0000019000007945 */ /* 0x000ff20003800000 */
[----:B------:R-:W-:Y:S01]  /*2c50*/  @P0 BAR.SYNC.DEFER_BLOCKING 0x0 ;  /* 0x0000000000000b1d */ /* 0x000fe20000010000 */
[----:B------:R-:W-:Y:S01]  /*2c60*/  ISETP.GE.AND P4, PT, R2, UR5, PT ;  /* 0x0000000502007c0c */ /* 0x000fe2000bf86270 */
[----:B------:R-:W-:Y:S01]  /*2c70*/  ULOP3.LUT UR16, UR16, 0xfffffffe, URZ, 0xc0, !UPT ;  /* 0xfffffffe10107892 */ /* 0x000fe2000f8ec03f */
[----:B------:R-:W-:-:S03]  /*2c80*/  ISETP.GE.AND P3, PT, R14, UR5, PT ;  /* 0x000000050e007c0c */ /* 0x000fc6000bf66270 */
[----:B------:R-:W-:-:S04]  /*2c90*/  UIADD3 UR16, UR8, -UR16, URZ ;  /* 0x8000001008107290 */ /* 0x000fc8000fffe03f */
[----:B------:R-:W-:Y:S01]  /*2ca0*/  UISETP.NE.AND UP0, UPT, UR16, 0x1, UPT ;  /* 0x000000011000788c */ /* 0x000fe2000bf05270 */
[----:B--2---:R-:W-:-:S05]  /*2cb0*/  LEA R0, R11, UR4, 0x1 ;  /* 0x000000040b007c11 */ /* 0x004fca000f8e08ff */
        /* <DEDUP_REMOVED lines=17> */
.L_x_740:
[----:B------:R-:W-:Y:S05]  /*2dd0*/  BSYNC B0 ;  /* 0x0000000000007941 */ /* 0x000fea0003800000 */
.L_x_739:
        /* <DEDUP_REMOVED lines=27> */
.L_x_742:
[----:B------:R-:W-:Y:S05]  /*2f90*/  BSYNC B0 ;  /* 0x0000000000007941 */ /* 0x000fea0003800000 */
.L_x_741:
        /* <DEDUP_REMOVED lines=12> */
.L_x_744:
        /* <DEDUP_REMOVED lines=20> */
.L_x_745:
[----:B------:R-:W-:Y:S05]  /*31a0*/  BSYNC B0 ;  /* 0x0000000000007941 */ /* 0x000fea0003800000 */
.L_x_743:
        /* <DEDUP_REMOVED lines=13> */
.L_x_747:
        /* <DEDUP_REMOVED lines=29> */
.L_x_748:
[----:B------:R-:W-:Y:S05]  /*3450*/  BSYNC B0 ;  /* 0x0000000000007941 */ /* 0x000fea0003800000 */
.L_x_746:
        /* <DEDUP_REMOVED lines=27> */
[C---:B---34-:R-:W-:Y:S02]  /*3610*/  @!P2 LEA R20, P0, R3.reuse, UR13, 0x2 ;  /* 0x0000000d0314ac11 */ /* 0x058fe4000f8010ff */
        /* <DEDUP_REMOVED lines=36> */
.L_x_750:
[----:B------:R-:W-:Y:S05]  /*3860*/  BSYNC B0 ;  /* 0x0000000000007941 */ /* 0x000fea0003800000 */
.L_x_749:
        /* <DEDUP_REMOVED lines=10> */
[----:B-1-3--:R-:W-:Y:S02]  /*3910*/  IMAD R8, R4, UR20, RZ ;  /* 0x0000001404087c24 */ /* 0x00afe4000f8e02ff */
        /* <DEDUP_REMOVED lines=22> */
.L_x_752:
[----:B------:R-:W-:Y:S05]  /*3a80*/  BSYNC B0 ;  /* 0x0000000000007941 */ /* 0x000fea0003800000 */
.L_x_751:
        /* <DEDUP_REMOVED lines=34> */
.L_x_754:
[----:B------:R-:W-:Y:S05]  /*3cb0*/  BSYNC B0 ;  /* 0x0000000000007941 */ /* 0x000fea0003800000 */
.L_x_753:
        /* <DEDUP_REMOVED lines=14> */
[----:B-1-3--:R-:W1:Y:S01]  /*3da0*/  @!P0 LDC.64 R8, c[0x0][0x218] ;  /* 0x00008600ff088b82 */ /* 0x00ae620000000a00 */
[----:B------:R-:W-:Y:S01]  /*3db0*/  IMAD.IADD R3, R7, 0x1, R3 ;  /* 0x0000000107037824 */ /* 0x000fe200078e0203 */
        /* <DEDUP_REMOVED lines=17> */
.L_x_756:
[----:B------:R-:W-:Y:S05]  /*3ed0*/  BSYNC B0 ;  /* 0x0000000000007941 */ /* 0x000fea0003800000 */
.L_x_755:
[----:B------:R-:W-:Y:S01]  /*3ee0*/  UIMAD UR5, UR41, UR22, URZ ;  /* 0x00000016290572a4 */ /* 0x000fe2000f8e023f */
[----:B-1-3--:R-:W-:Y:S01]  /*3ef0*/  MOV R4, UR22 ;  /* 0x0000001600047c02 */ /* 0x00afe20008000f00 */
        /* <DEDUP_REMOVED lines=40> */
.L_x_758:
[----:B------:R-:W-:Y:S05]  /*4180*/  BSYNC B0 ;  /* 0x0000000000007941 */ /* 0x000fea0003800000 */
.L_x_757:
        /* <DEDUP_REMOVED lines=32> */
.L_x_760:
[----:B------:R-:W-:Y:S05]  /*4390*/  BSYNC B0 ;  /* 0x0000000000007941 */ /* 0x000fea0003800000 */
.L_x_759:
        /* <DEDUP_REMOVED lines=32> */
.L_x_762:
[----:B------:R-:W-:Y:S05]  /*45a0*/  BSYNC B0 ;  /* 0x0000000000007941 */ /* 0x000fea0003800000 */
.L_x_761:
        /* <DEDUP_REMOVED lines=12> */
[----:B-1-3--:R-:W1:Y:S01]  /*4670*/  @!P2 LDC.64 R8, c[0x0][0x220] ;  /* 0x00008800ff08ab82 */ /* 0x00ae620000000a00 */
        /* <DEDUP_REMOVED lines=19> */
.L_x_764:
[----:B------:R-:W-:Y:S05]  /*47b0*/  BSYNC B0 ;  /* 0x0000000000007941 */ /* 0x000fea0003800000 */
.L_x_763:
[----:B------:R-:W-:Y:S01]  /*47c0*/  ISETP.NE.AND P0, PT, R23, RZ, PT ;  /* 0x000000ff1700720c */ /* 0x000fe20003f05270 */
[----:B-1234-:R-:W-:Y:S01]  /*47d0*/  IMAD.MOV.U32 R0, RZ, RZ, 0x7f800000 ;  /* 0x7f800000ff007424 */ /* 0x01efe200078e00ff */
[----:B------:R-:W-:Y:S01]  /*47e0*/  ISETP.NE.AND P2, PT, R12, RZ, PT ;  /* 0x000000ff0c00720c */ /* 0x000fe20003f45270 */
[----:B------:R-:W-:Y:S01]  /*47f0*/  IMAD.MOV.U32 R2, RZ, RZ, 0x7f800000 ;  /* 0x7f800000ff027424 */ /* 0x000fe200078e00ff */
[----:B------:R-:W-:Y:S01]  /*4800*/  ISETP.NE.AND P4, PT, R11, RZ, PT ;  /* 0x000000ff0b00720c */ /* 0x000fe20003f85270 */
[----:B------:R-:W-:Y:S01]  /*4810*/  IMAD.MOV.U32 R4, RZ, RZ, 0x7f800000 ;  /* 0x7f800000ff047424 */ /* 0x000fe200078e00ff */
[----:B------:R-:W-:Y:S01]  /*4820*/  ISETP.NE.AND P3, PT, R22, RZ, PT ;  /* 0x000000ff1600720c */ /* 0x000fe20003f65270 */
[----:B------:R-:W-:Y:S01]  /*4830*/  IMAD.MOV.U32 R3, RZ, RZ, 0x7f800000 ;  /* 0x7f800000ff037424 */ /* 0x000fe200078e00ff */
[----:B------:R-:W0:Y:S01]  /*4840*/  LDGDEPBAR ;  /* 0x00000000000079af */ /* 0x000e220000000000 */
[----:B------:R-:W-:Y:S01]  /*4850*/  IMAD.MOV.U32 R217, RZ, RZ, 0x20 ;  /* 0x00000020ffd97424 */ /* 0x000fe200078e00ff */
[----:B------:R-:W-:Y:S01]  /*4860*/  ULDC UR21, c[0x0][0x2d0] ;  /* 0x0000b40000157ab9 */ /* 0x000fe20000000800 */
[----:B------:R-:W-:Y:S01]  /*4870*/  IMAD.MOV.U32 R216, RZ, RZ, 0x40 ;  /* 0x00000040ffd87424 */ /* 0x000fe200078e00ff */
[----:B------:R-:W-:Y:S01]  /*4880*/  UIADD3 UR20, UR33, 0x80, UR31 ;  /* 0x0000008021147890 */ /* 0x000fe2000fffe01f */
[----:B------:R-:W2:Y:S01]  /*4890*/  @!P0 LDG.E R0, desc[UR6][R20.64] ;  /* 0x0000000614008981 */ /* 0x000ea2000c1e1900 */
[----:B------:R-:W-:Y:S01]  /*48a0*/  IMAD.MOV.U32 R239, RZ, RZ, R220 ;  /* 0x000000ffffef7224 */ /* 0x000fe200078e00dc */
[----:B------:R-:W-:-:S02]  /*48b0*/  CS2R R158, SRZ ;  /* 0x00000000009e7805 */ /* 0x000fc4000001ff00 */
[----:B------:R-:W-:Y:S01]  /*48c0*/  CS2R R156, SRZ ;  /* 0x00000000009c7805 */ /* 0x000fe2000001ff00 */
[----:B------:R-:W3:Y:S01]  /*48d0*/  @!P2 LDG.E R2, desc[UR6][R18.64+0x80] ;  /* 0x000080061202a981 */ /* 0x000ee2000c1e1900 */
[----:B------:R-:W-:Y:S02]  /*48e0*/  CS2R R162, SRZ ;  /* 0x0000000000a27805 */ /* 0x000fe4000001ff00 */
[----:B------:R-:W-:Y:S02]  /*48f0*/  CS2R R160, SRZ ;  /* 0x0000000000a07805 */ /* 0x000fe4000001ff00 */
[----:B------:R-:W-:Y:S01]  /*4900*/  CS2R R154, SRZ ;  /* 0x00000000009a7805 */ /* 0x000fe2000001ff00 */
[----:B------:R-:W4:Y:S01]  /*4910*/  @!P4 LDG.E R4, desc[UR6][R18.64] ;  /* 0x000000061204c981 */ /* 0x000f22000c1e1900 */
[----:B------:R-:W-:Y:S02]  /*4920*/  CS2R R152, SRZ ;  /* 0x0000000000987805 */ /* 0x000fe4000001ff00 */
[----:B------:R-:W-:-:S02]  /*4930*/  CS2R R150, SRZ ;  /* 0x0000000000967805 */ /* 0x000fc4000001ff00 */
[----:B------:R-:W-:Y:S01]  /*4940*/  CS2R R148, SRZ ;  /* 0x0000000000947805 */ /* 0x000fe2000001ff00 */
[----:B------:R-:W5:Y:S01]  /*4950*/  @!P3 LDG.E R3, desc[UR6][R18.64+0x20] ;  /* 0x000020061203b981 */ /* 0x000f62000c1e1900 */
        /* <DEDUP_REMOVED lines=55> */
[----:B------:R-:W-:Y:S01]  /*4cd0*/  CS2R R36, SRZ ;  /* 0x0000000000247805 */ /* 0x000fe2000001ff00 */
[----:B------:R-:W-:Y:S01]  /*4ce0*/  ULDC UR22, c[0x0][0x2dc] ;  /* 0x0000b70000167ab9 */ /* 0x000fe20000000800 */
[----:B------:R-:W-:Y:S01]  /*4cf0*/  UIADD3 UR20, UR20, -UR9, URZ ;  /* 0x8000000914147290 */ /* 0x000fe2000fffe03f */
[----:B------:R-:W-:Y:S01]  /*4d00*/  ULDC UR5, c[0x0][0x39c] ;  /* 0x0000e70000057ab9 */ /* 0x000fe20000000800 */
[----:B------:R-:W-:Y:S01]  /*4d10*/  ULDC UR10, c[0x0][0x2ec] ;  /* 0x0000bb00000a7ab9 */ /* 0x000fe20000000800 */
[----:B--2---:R1:W-:Y:S04]  /*4d20*/  STL [R1+0x14], R0 ;  /* 0x0000140001007387 */ /* 0x0043e80000100800 */
[----:B---3--:R2:W-:Y:S01]  /*4d30*/  STL [R1+0x10], R2 ;  /* 0x0000100201007387 */ /* 0x0085e20000100800 */
[----:B-1----:R-:W-:-:S04]  /*4d40*/  LEA.HI R0, R26, R27, RZ, 0x4 ;  /* 0x0000001b1a007211 */ /* 0x002fc800078f20ff */
[----:B------:R-:W-:-:S05]  /*4d50*/  LOP3.LUT R0, R0, 0xfffffff0, RZ, 0xc0, !PT ;  /* 0xfffffff000007812 */ /* 0x000fca00078ec0ff */
[----:B------:R-:W-:-:S05]  /*4d60*/  IMAD.IADD R0, R27, 0x1, -R0 ;  /* 0x000000011b007824 */ /* 0x000fca00078e0a00 */
[----:B--2---:R-:W-:Y:S01]  /*4d70*/  SHF.R.S32.HI R2, RZ, 0x1f, R0 ;  /* 0x0000001fff027819 */ /* 0x004fe20000011400 */
[----:B----4-:R1:W-:Y:S03]  /*4d80*/  STL [R1+0x18], R4 ;  /* 0x0000180401007387 */ /* 0x0103e60000100800 */
[----:B------:R-:W-:Y:S01]  /*4d90*/  LEA.HI R2, R2, R0, RZ, 0x3 ;  /* 0x0000000002027211 */ /* 0x000fe200078f18ff */
[----:B-----5:R2:W-:Y:S03]  /*4da0*/  STL [R1+0x1c], R3 ;  /* 0x00001c0301007387 */ /* 0x0205e60000100800 */
[----:B------:R-:W-:-:S05]  /*4db0*/  LOP3.LUT R2, R2, 0xfffffff8, RZ, 0xc0, !PT ;  /* 0xfffffff802027812 */ /* 0x000fca00078ec0ff */
[----:B------:R-:W-:Y:S02]  /*4dc0*/  IMAD.IADD R0, R0, 0x1, -R2 ;  /* 0x0000000100007824 */ /* 0x000fe400078e0a02 */
[----:B-1----:R-:W-:Y:S02]  /*4dd0*/  VIADD R4, R28, 0x1 ;  /* 0x000000011c047836 */ /* 0x002fe40000000000 */
[----:B--2---:R-:W-:-:S05]  /*4de0*/  IMAD.U32 R3, RZ, RZ, UR33 ;  /* 0x00000021ff037e24 */ /* 0x004fca000f8e00ff */
[----:B------:R-:W-:Y:S02]  /*4df0*/  IADD3 R2, R4, UR9, -R3 ;  /* 0x0000000904027c10 */ /* 0x000fe4000fffe803 */
[C---:B------:R-:W-:Y:S02]  /*4e00*/  LOP3.LUT P0, RZ, R0.reuse, 0x2, RZ, 0xc0, !PT ;  /* 0x0000000200ff7812 */ /* 0x040fe4000780c0ff */
[----:B------:R-:W-:Y:S01]  /*4e10*/  LOP3.LUT P2, RZ, R0, 0x4, RZ, 0xc0, !PT ;  /* 0x0000000400ff7812 */ /* 0x000fe2000784c0ff */
[----:B------:R1:W-:Y:S01]  /*4e20*/  STL [R1+0x34], R2 ;  /* 0x0000340201007387 */ /* 0x0003e20000100800 */
[C---:B------:R-:W-:Y:S02]  /*4e30*/  VIADD R0, R28.reuse, 0xffffffc0 ;  /* 0xffffffc01c007836 */ /* 0x040fe40000000000 */
[----:B------:R-:W-:-:S05]  /*4e40*/  IMAD.SHL.U32 R4, R28, 0x4, RZ ;  /* 0x000000041c047824 */ /* 0x000fca00078e00ff */
[----:B------:R2:W-:Y:S01]  /*4e50*/  STL [R1+0x30], R4 ;  /* 0x0000300401007387 */ /* 0x0005e20000100800 */
[----:B-1----:R-:W-:-:S05]  /*4e60*/  VIADD R2, R219, 0x2000 ;  /* 0x00002000db027836 */ /* 0x002fca0000000000 */
[----:B------:R-:W-:Y:S02]  /*4e70*/  SEL R211, R2, R219, !P1 ;  /* 0x000000db02d37207 */ /* 0x000fe40004800000 */
[----:B------:R-:W-:Y:S02]  /*4e80*/  SHF.R.S32.HI R2, RZ, 0x1f, R0 ;  /* 0x0000001fff027819 */ /* 0x000fe40000011400 */
[----:B--2---:R-:W-:Y:S02]  /*4e90*/  SHF.L.U64.HI R4, R28, 0x2, R24 ;  /* 0x000000021c047819 */ /* 0x004fe40000010218 */
[C---:B------:R-:W-:Y:S01]  /*4ea0*/  SHF.L.U64.HI R2, R0.reuse, 0x2, R2 ;  /* 0x0000000200027819 */ /* 0x040fe20000010202 */
[----:B------:R-:W-:Y:S02]  /*4eb0*/  IMAD.SHL.U32 R0, R0, 0x4, RZ ;  /* 0x0000000400007824 */ /* 0x000fe400078e00ff */
[----:B------:R1:W-:Y:S04]  /*4ec0*/  STL [R1+0x2c], R4 ;  /* 0x00002c0401007387 */ /* 0x0003e80000100800 */
[----:B------:R1:W-:Y:S04]  /*4ed0*/  STL [R1+0x28], R2 ;  /* 0x0000280201007387 */ /* 0x0003e80000100800 */
[----:B------:R1:W-:Y:S01]  /*4ee0*/  STL [R1+0x24], R0 ;  /* 0x0000240001007387 */ /* 0x0003e20000100800 */
[----:B------:R-:W-:Y:S01]  /*4ef0*/  VIADD R3, R218, 0x2000 ;  /* 0x00002000da037836 */ /* 0x000fe20000000000 */
[----:B------:R-:W-:-:S04]  /*4f00*/  LEA R211, R211, UR4, 0x1 ;  /* 0x00000004d3d37c11 */ /* 0x000fc8000f8e08ff */
[----:B------:R-:W-:Y:S02]  /*4f10*/  SEL R3, R3, R218, !P1 ;  /* 0x000000da03037207 */ /* 0x000fe40004800000 */
[----:B------:R-:W-:Y:S02]  /*4f20*/  SEL R217, R217, 0xffffffe0, !P0 ;  /* 0xffffffe0d9d97807 */ /* 0x000fe40004000000 */
[----:B------:R-:W-:Y:S02]  /*4f30*/  LEA R210, R3, UR4, 0x1 ;  /* 0x0000000403d27c11 */ /* 0x000fe4000f8e08ff */
[----:B------:R-:W-:-:S07]  /*4f40*/  SEL R216, R216, 0xffffffc0, !P2 ;  /* 0xffffffc0d8d87807 */ /* 0x000fce0005000000 */
.L_x_767:
[----:B------:R-:W0:Y:S01]  /*4f50*/  LDGDEPBAR ;  /* 0x00000000000079af */ /* 0x000e220000000000 */
[C---:B-1----:R-:W-:Y:S01]  /*4f60*/  IADD3 R0, R211.reuse, R217, RZ ;  /* 0x000000d9d3007210 */ /* 0x042fe20007ffe0ff */
[----:B------:R-:W-:Y:S01]  /*4f70*/  USHF.L.U32 UR11, UR8, 0x6, URZ ;  /* 0x00000006080b7899 */ /* 0x000fe2000800063f */
[-C--:B------:R-:W-:Y:S02]  /*4f80*/  IADD3 R3, R211, R216.reuse, RZ ;  /* 0x000000d8d3037210 */ /* 0x080fe40007ffe0ff */
[----:B------:R-:W2:Y:S01]  /*4f90*/  LDL R207, [R1+0x34] ;  /* 0x0000340001cf7983 */ /* 0x000ea20000100800 */
[----:B------:R-:W-:Y:S01]  /*4fa0*/  IADD3 R2, R0, R216, RZ ;  /* 0x000000d800027210 */ /* 0x000fe20007ffe0ff */
[----:B------:R-:W-:Y:S03]  /*4fb0*/  USHF.L.U32 UR16, UR18, 0x7, URZ ;  /* 0x0000000712107899 */ /* 0x000fe6000800063f */
[----:B------:R-:W3:Y:S01]  /*4fc0*/  LDL R206, [R1+0x40] ;  /* 0x0000400001ce7983 */ /* 0x000ee20000100800 */
[----:B------:R-:W-:Y:S02]  /*4fd0*/  UISETP.GE.AND UP0, UPT, UR11, UR20, UPT ;  /* 0x000000140b00728c */ /* 0x000fe4000bf06270 */
[----:B------:R-:W-:Y:S02]  /*4fe0*/  UIADD3 UR16, UR16, 0x80, URZ ;  /* 0x0000008010107890 */ /* 0x000fe4000fffe03f */
[----:B------:R-:W4:Y:S01]  /*4ff0*/  LDL R205, [R1+0x18] ;  /* 0x0000180001cd7983 */ /* 0x000f220000100800 */
[----:B------:R-:W-:Y:S02]  /*5000*/  UISETP.GT.AND UP3, UPT, UR8, UR17, UPT ;  /* 0x000000110800728c */ /* 0x000fe4000bf64270 */
[----:B------:R-:W-:Y:S02]  /*5010*/  UISETP.LT.AND UP0, UPT, UR16, UR9, UP0 ;  /* 0x000000091000728c */ /* 0x000fe40008701270 */
[----:B------:R-:W2:Y:S05]  /*5020*/  LDL R204, [R1+0x1c] ;  /* 0x00001c0001cc7983 */ /* 0x000eaa0000100800 */
[----:B------:R-:W-:Y:S01]  /*5030*/  STL [R1+0x94], R51 ;  /* 0x0000943301007387 */ /* 0x000fe20000100800 */
[----:B------:R-:W-:Y:S04]  /*5040*/  PLOP3.LUT P0, PT, PT, PT, UP0, 0x80, 0x0 ;  /* 0x000000000000781c */ /* 0x000fe80003f0f008 */
[----:B------:R-:W-:Y:S05]  /*5050*/  STL [R1+0x90], R50 ;  /* 0x0000903201007387 */ /* 0x000fea0000100800 */
        /* <DEDUP_REMOVED lines=13> */
[----:B------:R-:W-:Y:S01]  /*5130*/  STL [R1+0x58], R36 ;  /* 0x0000582401007387 */ /* 0x000fe20000100800 */
[----:B--2---:R-:W-:Y:S01]  /*5140*/  FSETP.NEU.FTZ.AND P1, PT, R204, -INF , PT ;  /* 0xff800000cc00780b */ /* 0x004fe20003f3d000 */
[----:B------:R-:W-:Y:S04]  /*5150*/  DEPBAR.LE SB0, 0x0 ;  /* 0x000080000000791a */ /* 0x000fe80000000000 */
[----:B------:R-:W-:Y:S01]  /*5160*/  BAR.SYNC.DEFER_BLOCKING 0x0 ;  /* 0x0000000000007b1d */ /* 0x000fe20000010000 */
[----:B----4-:R-:W-:Y:S05]  /*5170*/  FSETP.NEU.FTZ.AND P3, PT, R205, -INF , PT ;  /* 0xff800000cd00780b */ /* 0x010fea0003f7d000 */
[----:B------:R-:W-:Y:S05]  /*5180*/  LDSM.16.M88.4 R32, [R211] ;  /* 0x00000000d320783b */ /* 0x000fea0000000200 */
[----:B------:R-:W1:Y:S05]  /*5190*/  LDSM.16.M88.4 R16, [R213+UR4+0xc000] ;  /* 0x00c00004d510783b */ /* 0x000e6a0008000200 */
[----:B------:R-:W2:Y:S05]  /*51a0*/  LDSM.16.M88.4 R28, [R211+0x1000] ;  /* 0x00100000d31c783b */ /* 0x000eaa0000000200 */
[----:B------:R-:W4:Y:S05]  /*51b0*/  LDSM.16.M88.4 R164, [R213+UR4+0xc800] ;  /* 0x00c80004d5a4783b */ /* 0x000f2a0008000200 */
[----:B------:R-:W-:Y:S05]  /*51c0*/  LDSM.16.M88.4 R168, [R0] ;  /* 0x0000000000a8783b */ /* 0x000fea0000000200 */
[----:B------:R-:W3:Y:S05]  /*51d0*/  LDSM.16.M88.4 R172, [R212] ;  /* 0x00000000d4ac783b */ /* 0x000eea0000000200 */
[----:B------:R-:W3:Y:S05]  /*51e0*/  LDSM.16.M88.4 R176, [R0+0x1000] ;  /* 0x0010000000b0783b */ /* 0x000eea0000000200 */
[----:B------:R-:W3:Y:S05]  /*51f0*/  LDSM.16.M88.4 R180, [R212+0x800] ;  /* 0x00080000d4b4783b */ /* 0x000eea0000000200 */
[----:B------:R-:W-:Y:S01]  /*5200*/  LDSM.16.M88.4 R184, [R3] ;  /* 0x0000000003b8783b */ /* 0x000fe20000000200 */
[-C--:B-1----:R-:W-:Y:S04]  /*5210*/  HMMA.16816.F32 R4, R32, R16.reuse, RZ ;  /* 0x000000102004723c */ /* 0x082fe800000018ff */
[----:B------:R-:W1:Y:S02]  /*5220*/  LDSM.16.M88.4 R188, [R215] ;  /* 0x00000000d7bc783b */ /* 0x000e640000000200 */
[C---:B--2---:R-:W-:Y:S03]  /*5230*/  HMMA.16816.F32 R8, R28.reuse, R16, RZ ;  /* 0x000000101c08723c */ /* 0x044fe600000018ff */
[----:B------:R-:W-:Y:S03]  /*5240*/  LDSM.16.M88.4 R192, [R215+0x800] ;  /* 0x00080000d7c0783b */ /* 0x000fe60000000200 */
[-C--:B------:R-:W-:Y:S02]  /*5250*/  HMMA.16816.F32 R12, R28, R18.reuse, RZ ;  /* 0x000000121c0c723c */ /* 0x080fe400000018ff */
[----:B------:R-:W-:Y:S04]  /*5260*/  LDSM.16.M88.4 R196, [R2] ;  /* 0x0000000002c4783b */ /* 0x000fe80000000200 */
[C---:B------:R-:W-:Y:S01]  /*5270*/  HMMA.16816.F32 R16, R32.reuse, R18, RZ ;  /* 0x000000122010723c */ /* 0x040fe200000018ff */
[----:B------:R-:W-:Y:S05]  /*5280*/  LDSM.16.M88.4 R200, [R214] ;  /* 0x00000000d6c8783b */ /* 0x000fea0000000200 */
[-C--:B----4-:R-:W-:Y:S06]  /*5290*/  HMMA.16816.F32 R20, R32, R164.reuse, RZ ;  /* 0x000000a42014723c */ /* 0x090fec00000018ff */
[C---:B------:R-:W-:Y:S06]  /*52a0*/  HMMA.16816.F32 R24, R28.reuse, R164, RZ ;  /* 0x000000a41c18723c */ /* 0x040fec00000018ff */
[-C--:B------:R-:W-:Y:S06]  /*52b0*/  HMMA.16816.F32 R28, R28, R166.reuse, RZ ;  /* 0x000000a61c1c723c */ /* 0x080fec00000018ff */
[----:B------:R-:W-:Y:S01]  /*52c0*/  HMMA.16816.F32 R32, R32, R166, RZ ;  /* 0x000000a62020723c */ /* 0x000fe200000018ff */
[----:B------:R-:W2:Y:S05]  /*52d0*/  LDSM.16.M88.4 R164, [R3+0x1000] ;  /* 0x0010000003a4783b */ /* 0x000eaa0000000200 */
[-C--:B---3--:R-:W-:Y:S06]  /*52e0*/  HMMA.16816.F32 R4, R168, R172.reuse, R4 ;  /* 0x000000aca804723c */ /* 0x088fec0000001804 */
[C---:B------:R-:W-:Y:S06]  /*52f0*/  HMMA.16816.F32 R8, R176.reuse, R172, R8 ;  /* 0x000000acb008723c */ /* 0x040fec0000001808 */
[-C--:B------:R-:W-:Y:S06]  /*5300*/  HMMA.16816.F32 R12, R176, R174.reuse, R12 ;  /* 0x000000aeb00c723c */ /* 0x080fec000000180c */
[C---:B------:R-:W-:Y:S01]  /*5310*/  HMMA.16816.F32 R16, R168.reuse, R174, R16 ;  /* 0x000000aea810723c */ /* 0x040fe20000001810 */
[----:B------:R-:W-:Y:S05]  /*5320*/  LDSM.16.M88.4 R172, [R214+0x800] ;  /* 0x00080000d6ac783b */ /* 0x000fea0000000200 */
[-C--:B------:R-:W-:Y:S06]  /*5330*/  HMMA.16816.F32 R20, R168, R180.reuse, R20 ;  /* 0x000000b4a814723c */ /* 0x080fec0000001814 */
[C---:B------:R-:W-:Y:S06]  /*5340*/  HMMA.16816.F32 R24, R176.reuse, R180, R24 ;  /* 0x000000b4b018723c */ /* 0x040fec0000001818 */
[-C--:B------:R-:W-:Y:S01]  /*5350*/  HMMA.16816.F32 R28, R176, R182.reuse, R28 ;  /* 0x000000b6b01c723c */ /* 0x080fe2000000181c */
[----:B------:R-:W-:Y:S05]  /*5360*/  LDSM.16.M88.4 R176, [R211+0x2000] ;  /* 0x00200000d3b0783b */ /* 0x000fea0000000200 */
[----:B------:R-:W-:Y:S01]  /*5370*/  HMMA.16816.F32 R32, R168, R182, R32 ;  /* 0x000000b6a820723c */ /* 0x000fe20000001820 */
[----:B------:R-:W3:Y:S05]  /*5380*/  LDSM.16.M88.4 R168, [R2+0x1000] ;  /* 0x0010000002a8783b */ /* 0x000eea0000000200 */
[-C--:B-1----:R-:W-:Y:S01]  /*5390*/  HMMA.16816.F32 R4, R184, R188.reuse, R4 ;  /* 0x000000bcb804723c */ /* 0x082fe20000001804 */
[----:B------:R-:W1:Y:S05]  /*53a0*/  LDSM.16.M88.4 R180, [R213+UR4+0x10000] ;  /* 0x01000004d5b4783b */ /* 0x000e6a0008000200 */
[C---:B--2---:R-:W-:Y:S06]  /*53b0*/  HMMA.16816.F32 R8, R164.reuse, R188, R8 ;  /* 0x000000bca408723c */ /* 0x044fec0000001808 */
[-C--:B------:R-:W-:Y:S06]  /*53c0*/  HMMA.16816.F32 R12, R164, R190.reuse, R12 ;  /* 0x000000bea40c723c */ /* 0x080fec000000180c */
[C---:B------:R-:W-:Y:S01]  /*53d0*/  HMMA.16816.F32 R16, R184.reuse, R190, R16 ;  /* 0x000000beb810723c */ /* 0x040fe20000001810 */
[----:B------:R-:W-:Y:S05]  /*53e0*/  LDSM.16.M88.4 R188, [R0+0x2000] ;  /* 0x0020000000bc783b */ /* 0x000fea0000000200 */
[-C--:B------:R-:W-:Y:S06]  /*53f0*/  HMMA.16816.F32 R20, R184, R192.reuse, R20 ;  /* 0x000000c0b814723c */ /* 0x080fec0000001814 */
[C---:B------:R-:W-:Y:S06]  /*5400*/  HMMA.16816.F32 R24, R164.reuse, R192, R24 ;  /* 0x000000c0a418723c */ /* 0x040fec0000001818 */
[-C--:B------:R-:W-:Y:S01]  /*5410*/  HMMA.16816.F32 R28, R164, R194.reuse, R28 ;  /* 0x000000c2a41c723c */ /* 0x080fe2000000181c */
[----:B------:R-:W2:Y:S05]  /*5420*/  LDSM.16.M88.4 R164, [R211+0x3000] ;  /* 0x00300000d3a4783b */ /* 0x000eaa0000000200 */
[----:B------:R-:W-:Y:S01]  /*5430*/  HMMA.16816.F32 R32, R184, R194, R32 ;  /* 0x000000c2b820723c */ /* 0x000fe20000001820 */
[----:B------:R-:W4:Y:S05]  /*5440*/  LDSM.16.M88.4 R184, [R213+UR4+0x10800] ;  /* 0x01080004d5b8783b */ /* 0x000f2a0008000200 */
[-C--:B------:R-:W-:Y:S01]  /*5450*/  HMMA.16816.F32 R4, R196, R200.reuse, R4 ;  /* 0x000000c8c404723c */ /* 0x080fe20000001804 */
[----:B------:R-:W4:Y:S05]  /*5460*/  LDSM.16.M88.4 R192, [R212+0x4000] ;  /* 0x00400000d4c0783b */ /* 0x000f2a0000000200 */
[C---:B---3--:R-:W-:Y:S06]  /*5470*/  HMMA.16816.F32 R8, R168.reuse, R200, R8 ;  /* 0x000000c8a808723c */ /* 0x048fec0000001808 */
[-C--:B------:R-:W-:Y:S06]  /*5480*/  HMMA.16816.F32 R12, R168, R202.reuse, R12 ;  /* 0x000000caa80c723c */ /* 0x080fec000000180c */
[C---:B------:R-:W-:Y:S01]  /*5490*/  HMMA.16816.F32 R16, R196.reuse, R202, R16 ;  /* 0x000000cac410723c */ /* 0x040fe20000001810 */
[----:B------:R-:W-:Y:S05]  /*54a0*/  LDSM.16.M88.4 R200, [R215+0x4000] ;  /* 0x00400000d7c8783b */ /* 0x000fea0000000200 */
[-C--:B------:R-:W-:Y:S06]  /*54b0*/  HMMA.16816.F32 R20, R196, R172.reuse, R20 ;  /* 0x000000acc414723c */ /* 0x080fec0000001814 */
[C---:B------:R-:W-:Y:S06]  /*54c0*/  HMMA.16816.F32 R24, R168.reuse, R172, R24 ;  /* 0x000000aca818723c */ /* 0x040fec0000001818 */
[-C--:B------:R-:W-:Y:S01]  /*54d0*/  HMMA.16816.F32 R28, R168, R174.reuse, R28 ;  /* 0x000000aea81c723c */ /* 0x080fe2000000181c */
[----:B------:R3:W4:Y:S05]  /*54e0*/  LDSM.16.M88.4 R168, [R0+0x3000] ;  /* 0x0030000000a8783b */ /* 0x00072a0000000200 */
[----:B------:R-:W-:Y:S01]  /*54f0*/  HMMA.16816.F32 R32, R196, R174, R32 ;  /* 0x000000aec420723c */ /* 0x000fe20000001820 */
[----:B------:R-:W4:Y:S05]  /*5500*/  LDSM.16.M88.4 R172, [R212+0x4800] ;  /* 0x00480000d4ac783b */ /* 0x000f2a0000000200 */
[-C--:B-1----:R-:W-:Y:S01]  /*5510*/  HMMA.16816.F32 R4, R176, R180.reuse, R4 ;  /* 0x000000b4b004723c */ /* 0x082fe20000001804 */
[----:B------:R-:W1:Y:S05]  /*5520*/  LDSM.16.M88.4 R196, [R3+0x2000] ;  /* 0x0020000003c4783b */ /* 0x000e6a0000000200 */
[C---:B--2---:R-:W-:Y:S06]  /*5530*/  HMMA.16816.F32 R8, R164.reuse, R180, R8 ;  /* 0x000000b4a408723c */ /* 0x044fec0000001808 */
[-C--:B------:R-:W-:Y:S01]  /*5540*/  HMMA.16816.F32 R12, R164, R182.reuse, R12 ;  /* 0x000000b6a40c723c */ /* 0x080fe2000000180c */
[----:B---3--:R-:W-:Y:S04]  /*5550*/  MOV R0, UR18 ;  /* 0x0000001200007c02 */ /* 0x008fe80008000f00 */
[----:B------:R-:W-:Y:S01]  /*5560*/  @!P0 LEA R0, R0, R206, 0x7 ;  /* 0x000000ce00008211 */ /* 0x000fe200078e38ff */
[C---:B------:R-:W-:Y:S01]  /*5570*/  HMMA.16816.F32 R16, R176.reuse, R182, R16 ;  /* 0x000000b6b010723c */ /* 0x040fe20000001810 */
[----:B------:R-:W-:Y:S05]  /*5580*/  LDSM.16.M88.4 R180, [R2+0x2000] ;  /* 0x0020000002b4783b */ /* 0x000fea0000000200 */
[-C--:B----4-:R-:W-:Y:S06]  /*5590*/  HMMA.16816.F32 R20, R176, R184.reuse, R20 ;  /* 0x000000b8b014723c */ /* 0x090fec0000001814 */
[C---:B------:R-:W-:Y:S06]  /*55a0*/  HMMA.16816.F32 R24, R164.reuse, R184, R24 ;  /* 0x000000b8a418723c */ /* 0x040fec0000001818 */
[-C--:B------:R-:W-:Y:S01]  /*55b0*/  HMMA.16816.F32 R28, R164, R186.reuse, R28 ;  /* 0x000000baa41c723c */ /* 0x080fe2000000181c */
[----:B------:R-:W2:Y:S05]  /*55c0*/  LDSM.16.M88.4 R164, [R3+0x3000] ;  /* 0x0030000003a4783b */ /* 0x000eaa0000000200 */
[----:B------:R-:W-:Y:S01]  /*55d0*/  HMMA.16816.F32 R32, R176, R186, R32 ;  /* 0x000000bab020723c */ /* 0x000fe20000001820 */
[----:B------:R-:W3:Y:S05]  /*55e0*/  LDSM.16.M88.4 R176, [R215+0x4800] ;  /* 0x00480000d7b0783b */ /* 0x000eea0000000200 */
[-C--:B------:R-:W-:Y:S01]  /*55f0*/  HMMA.16816.F32 R4, R188, R192.reuse, R4 ;  /* 0x000000c0bc04723c */ /* 0x080fe20000001804 */
[----:B------:R-:W4:Y:S05]  /*5600*/  LDSM.16.M88.4 R184, [R214+0x4000] ;  /* 0x00400000d6b8783b */ /* 0x000f2a0000000200 */
[C---:B------:R-:W-:Y:S06]  /*5610*/  HMMA.16816.F32 R8, R168.reuse, R192, R8 ;  /* 0x000000c0a808723c */ /* 0x040fec0000001808 */
[-C--:B------:R-:W-:Y:S06]  /*5620*/  HMMA.16816.F32 R12, R168, R194.reuse, R12 ;  /* 0x000000c2a80c723c */ /* 0x080fec000000180c */
[C---:B------:R-:W-:Y:S06]  /*5630*/  HMMA.16816.F32 R16, R188.reuse, R194, R16 ;  /* 0x000000c2bc10723c */ /* 0x040fec0000001810 */
[-C--:B------:R-:W-:Y:S06]  /*5640*/  HMMA.16816.F32 R20, R188, R172.reuse, R20 ;  /* 0x000000acbc14723c */ /* 0x080fec0000001814 */
[C---:B------:R-:W-:Y:S06]  /*5650*/  HMMA.16816.F32 R24, R168.reuse, R172, R24 ;  /* 0x000000aca818723c */ /* 0x040fec0000001818 */
[-C--:B------:R-:W-:Y:S01]  /*5660*/  HMMA.16816.F32 R28, R168, R174.reuse, R28 ;  /* 0x000000aea81c723c */ /* 0x080fe2000000181c */
[----:B------:R3:W4:Y:S05]  /*5670*/  LDSM.16.M88.4 R168, [R2+0x3000] ;  /* 0x0030000002a8783b */ /* 0x00072a0000000200 */
[----:B------:R-:W-:Y:S06]  /*5680*/  HMMA.16816.F32 R32, R188, R174, R32 ;  /* 0x000000aebc20723c */ /* 0x000fec0000001820 */
[-C--:B-1----:R-:W-:Y:S06]  /*5690*/  HMMA.16816.F32 R4, R196, R200.reuse, R4 ;  /* 0x000000c8c404723c */ /* 0x082fec0000001804 */
[C---:B--2---:R-:W-:Y:S06]  /*56a0*/  HMMA.16816.F32 R8, R164.reuse, R200, R8 ;  /* 0x000000c8a408723c */ /* 0x044fec0000001808 */
[-C--:B------:R-:W-:Y:S05]  /*56b0*/  HMMA.16816.F32 R12, R164, R202.reuse, R12 ;  /* 0x000000caa40c723c */ /* 0x080fea000000180c */
[----:B---3--:R-:W-:Y:S01]  /*56c0*/  @!P0 VIADD R2, R0, 0x1 ;  /* 0x0000000100028836 */ /* 0x008fe20000000000 */
[C---:B------:R-:W-:Y:S06]  /*56d0*/  HMMA.16816.F32 R16, R196.reuse, R202, R16 ;  /* 0x000000cac410723c */ /* 0x040fec0000001810 */
[-C--:B------:R-:W-:Y:S06]  /*56e0*/  HMMA.16816.F32 R20, R196, R176.reuse, R20 ;  /* 0x000000b0c414723c */ /* 0x080fec0000001814 */
[C---:B------:R-:W-:Y:S06]  /*56f0*/  HMMA.16816.F32 R24, R164.reuse, R176, R24 ;  /* 0x000000b0a418723c */ /* 0x040fec0000001818 */
[-C--:B------:R-:W-:Y:S06]  /*5700*/  HMMA.16816.F32 R28, R164, R178.reuse, R28 ;  /* 0x000000b2a41c723c */ /* 0x080fec000000181c */
[----:B------:R-:W-:Y:S06]  /*5710*/  HMMA.16816.F32 R32, R196, R178, R32 ;  /* 0x000000b2c420723c */ /* 0x000fec0000001820 */
[-C--:B----4-:R-:W-:Y:S06]  /*5720*/  HMMA.16816.F32 R4, R180, R184.reuse, R4 ;  /* 0x000000b8b404723c */ /* 0x090fec0000001804 */
[C---:B------:R-:W-:Y:S06]  /*5730*/  HMMA.16816.F32 R8, R168.reuse, R184, R8 ;  /* 0x000000b8a808723c */ /* 0x040fec0000001808 */
[-C--:B------:R-:W-:Y:S06]  /*5740*/  HMMA.16816.F32 R12, R168, R186.reuse, R12 ;  /* 0x000000baa80c723c */ /* 0x080fec000000180c */
[C---:B------:R-:W-:Y:S06]  /*5750*/  HMMA.16816.F32 R16, R180.reuse, R186, R16 ;  /* 0x000000bab410723c */ /* 0x040fec0000001810 */
[----:B------:R-:W-:Y:S01]  /*5760*/  FMUL.FTZ R4, R4, UR5 ;  /* 0x0000000504047c20 */ /* 0x000fe20008410000 */
[----:B------:R-:W-:Y:S01]  /*5770*/  FMUL.FTZ R5, R5, UR5 ;  /* 0x0000000505057c20 */ /* 0x000fe20008410000 */
[----:B------:R-:W-:Y:S02]  /*5780*/  FMUL.FTZ R6, R6, UR5 ;  /* 0x0000000506067c20 */ /* 0x000fe40008410000 */
[----:B------:R-:W1:Y:S01]  /*5790*/  MUFU.TANH R242, R4 ;  /* 0x0000000400f27308 */ /* 0x000e620000002400 */
[----:B------:R-:W-:Y:S01]  /*57a0*/  FMUL.FTZ R7, R7, UR5 ;  /* 0x0000000507077c20 */ /* 0x000fe20008410000 */
[----:B------:R-:W-:Y:S01]  /*57b0*/  FMUL.FTZ R11, R11, UR5 ;  /* 0x000000050b0b7c20 */ /* 0x000fe20008410000 */
[----:B------:R-:W-:Y:S01]  /*57c0*/  FMUL.FTZ R10, R10, UR5 ;  /* 0x000000050a0a7c20 */ /* 0x000fe20008410000 */
[----:B------:R-:W-:Y:S01]  /*57d0*/  FMUL.FTZ R9, R9, UR5 ;  /* 0x0000000509097c20 */ /* 0x000fe20008410000 */
[----:B------:R-:W-:Y:S05]  /*57e0*/  FMUL.FTZ R8, R8, UR5 ;  /* 0x0000000508087c20 */ /* 0x000fea0008410000 */
[----:B------:R-:W-:Y:S01]  /*57f0*/  MUFU.TANH R198, R11 ;  /* 0x0000000b00c67308 */ /* 0x000fe20000002400 */
[----:B------:R-:W-:Y:S01]  /*5800*/  FMUL.FTZ R14, R14, UR5 ;  /* 0x000000050e0e7c20 */ /* 0x000fe20008410000 */
[----:B------:R-:W-:Y:S01]  /*5810*/  FMUL.FTZ R15, R15, UR5 ;  /* 0x000000050f0f7c20 */ /* 0x000fe20008410000 */
[----:B------:R-:W-:Y:S01]  /*5820*/  FMUL.FTZ R12, R12, UR5 ;  /* 0x000000050c0c7c20 */ /* 0x000fe20008410000 */
[----:B------:R-:W-:Y:S01]  /*5830*/  FMUL.FTZ R13, R13, UR5 ;  /* 0x000000050d0d7c20 */ /* 0x000fe20008410000 */
[----:B------:R-:W-:Y:S01]  /*5840*/  FMUL.FTZ R16, R16, UR5 ;  /* 0x0000000510107c20 */ /* 0x000fe20008410000 */
[----:B------:R-:W-:Y:S04]  /*5850*/  FMUL.FTZ R18, R18, UR5 ;  /* 0x0000000512127c20 */ /* 0x000fe80008410000 */
[----:B------:R-:W2:Y:S01]  /*5860*/  MUFU.TANH R247, R5 ;  /* 0x0000000500f77308 */ /* 0x000ea20000002400 */
[----:B------:R-:W-:Y:S01]  /*5870*/  FMUL.FTZ R19, R19, UR5 ;  /* 0x0000000513137c20 */ /* 0x000fe20008410000 */
[----:B------:R-:W-:Y:S01]  /*5880*/  FMUL.FTZ R17, R17, UR5 ;  /* 0x0000000511117c20 */ /* 0x000fe20008410000 */
[----:B-1----:R-:W-:Y:S07]  /*5890*/  MOV R3, R242 ;  /* 0x000000f200037202 */ /* 0x002fee0000000f00 */
[----:B------:R1:W-:Y:S10]  /*58a0*/  MUFU.TANH R197, R14 ;  /* 0x0000000e00c57308 */ /* 0x0003f40000002400 */
[----:B------:R3:W-:Y:S10]  /*58b0*/  MUFU.TANH R246, R16 ;  /* 0x0000001000f67308 */ /* 0x0007f40000002400 */
[----:B------:R4:W-:Y:S01]  /*58c0*/  MUFU.TANH R193, R9 ;  /* 0x0000000900c17308 */ /* 0x0009e20000002400 */
[----:B-1----:R-:W2:Y:S09]  /*58d0*/  LDL R14, [R1+0x14] ;  /* 0x00001400010e7983 */ /* 0x002eb20000100800 */
[----:B------:R-:W-:Y:S01]  /*58e0*/  MUFU.TANH R43, R6 ;  /* 0x00000006002b7308 */ /* 0x000fe20000002400 */
[----:B---3--:R-:W3:Y:S09]  /*58f0*/  LDL R16, [R1+0x10] ;  /* 0x0000100001107983 */ /* 0x008ef20000100800 */
[----:B------:R1:W-:Y:S01]  /*5900*/  MUFU.TANH R195, R8 ;  /* 0x0000000800c37308 */ /* 0x0003e20000002400 */
[----:B----4-:R-:W-:Y:S05]  /*5910*/  FMUL.FTZ R9, R205, 1.4426950216293334961 ;  /* 0x3fb8aa3bcd097820 */ /* 0x010fea0000410000 */
[----:B------:R-:W-:Y:S04]  /*5920*/  FSEL R9, R9, RZ, P3 ;  /* 0x000000ff09097208 */ /* 0x000fe80001800000 */
[----:B------:R4:W2:Y:S10]  /*5930*/  MUFU.TANH R252, R7 ;  /* 0x0000000700fc7308 */ /* 0x0008b40000002400 */
[----:B------:R-:W-:Y:S01]  /*5940*/  MUFU.TANH R199, R10 ;  /* 0x0000000a00c77308 */ /* 0x000fe20000002400 */
[----:B-1----:R-:W-:Y:S01]  /*5950*/  FMUL.FTZ R8, R204, 1.4426950216293334961 ;  /* 0x3fb8aa3bcc087820 */ /* 0x002fe20000410000 */
[----:B------:R-:W-:Y:S04]  /*5960*/  MOV R204, 0x8 ;  /* 0x0000000800cc7802 */ /* 0x000fe80000000f00 */
[----:B------:R-:W-:Y:S04]  /*5970*/  FSEL R8, R8, RZ, P1 ;  /* 0x000000ff08087208 */ /* 0x000fe80000800000 */
[----:B------:R1:W-:Y:S01]  /*5980*/  MUFU.TANH R245, R17 ;  /* 0x0000001100f57308 */ /* 0x0003e20000002400 */
[----:B----4-:R-:W4:Y:S09]  /*5990*/  LDSM.16.M88.4 R4, [R214+0x4800] ;  /* 0x00480000d604783b */ /* 0x010f320000000200 */
[----:B------:R-:W-:Y:S10]  /*59a0*/  MUFU.TANH R196, R15 ;  /* 0x0000000f00c47308 */ /* 0x000ff40000002400 */
[----:B------:R-:W-:Y:S01]  /*59b0*/  MUFU.TANH R251, R18 ;  /* 0x0000001200fb7308 */ /* 0x000fe20000002400 */
[----:B-1----:R-:W-:Y:S09]  /*59c0*/  MOV R17, 0x20 ;  /* 0x0000002000117802 */ /* 0x002ff20000000f00 */
[----:B------:R2:W-:Y:S10]  /*59d0*/  MUFU.TANH R191, R12 ;  /* 0x0000000c00bf7308 */ /* 0x0005f40000002400 */
[----:B------:R-:W-:Y:S10]  /*59e0*/  MUFU.TANH R250, R19 ;  /* 0x0000001300fa7308 */ /* 0x000ff40000002400 */
[----:B------:R1:W1:Y:S01]  /*59f0*/  MUFU.TANH R190, R13 ;  /* 0x0000000d00be7308 */ /* 0x0002620000002400 */
[-C--:B----4-:R-:W-:Y:S03]  /*5a00*/  HMMA.16816.F32 R20, R180, R4.reuse, R20 ;  /* 0x00000004b414723c */ /* 0x090fe60000001814 */
[----:B--2---:R-:W-:Y:S03]  /*5a10*/  MOV R12, R247 ;  /* 0x000000f7000c7202 */ /* 0x004fe60000000f00 */
[C---:B------:R-:W-:Y:S06]  /*5a20*/  HMMA.16816.F32 R24, R168.reuse, R4, R24 ;  /* 0x00000004a818723c */ /* 0x040fec0000001818 */
[-C--:B------:R-:W-:Y:S05]  /*5a30*/  HMMA.16816.F32 R28, R168, R6.reuse, R28 ;  /* 0x00000006a81c723c */ /* 0x080fea000000181c */
[----:B------:R-:W-:Y:S01]  /*5a40*/  @!P0 IADD3 R4, R207, UR11, RZ ;  /* 0x0000000bcf048c10 */ /* 0x000fe2000fffe0ff */
[----:B------:R-:W-:Y:S01]  /*5a50*/  HMMA.16816.F32 R32, R180, R6, R32 ;  /* 0x00000006b420723c */ /* 0x000fe20000001820 */
[----:B-1----:R-:W-:Y:S04]  /*5a60*/  MOV R13, 0x28 ;  /* 0x00000028000d7802 */ /* 0x002fe80000000f00 */
[----:B------:R-:W-:Y:S01]  /*5a70*/  @!P0 VIMNMX R11, R4, UR9, PT ;  /* 0x00000009040b8c48 */ /* 0x000fe2000bfe0100 */
[----:B------:R-:W-:Y:S01]  /*5a80*/  FMUL.FTZ R20, R20, UR5 ;  /* 0x0000000514147c20 */ /* 0x000fe20008410000 */
[----:B------:R-:W-:Y:S01]  /*5a90*/  @!P0 VIADDMNMX R10, R4, R204, UR9, PT ;  /* 0x00000009040a8e46 */ /* 0x000fe2000b8001cc */
[----:B------:R-:W-:Y:S01]  /*5aa0*/  FMUL.FTZ R21, R21, UR5 ;  /* 0x0000000515157c20 */ /* 0x000fe20008410000 */
[CC--:B------:R-:W-:Y:S01]  /*5ab0*/  @!P0 ISETP.GE.AND P4, PT, R0.reuse, R11.reuse, PT ;  /* 0x0000000b0000820c */ /* 0x0c0fe20003f86270 */
[----:B------:R-:W-:Y:S01]  /*5ac0*/  MUFU.TANH R244, R20 ;  /* 0x0000001400f47308 */ /* 0x000fe20000002400 */
[----:B------:R-:W-:Y:S01]  /*5ad0*/  @!P0 ISETP.GE.AND P1, PT, R0, R10, PT ;  /* 0x0000000a0000820c */ /* 0x000fe20003f26270 */
[----:B------:R-:W-:Y:S01]  /*5ae0*/  FMUL.FTZ R22, R22, UR5 ;  /* 0x0000000516167c20 */ /* 0x000fe20008410000 */
[----:B------:R-:W-:Y:S01]  /*5af0*/  @!P0 FSEL R3, R242, -INF , !P4 ;  /* 0xff800000f2038808 */ /* 0x000fe20006000000 */
[----:B------:R-:W-:Y:S01]  /*5b00*/  FMUL.FTZ R23, R23, UR5 ;  /* 0x0000000517177c20 */ /* 0x000fe20008410000 */
[----:B------:R-:W-:Y:S01]  /*5b10*/  @!P0 ISETP.GE.AND P3, PT, R2, R11, PT ;  /* 0x0000000b0200820c */ /* 0x000fe20003f66270 */
[----:B------:R-:W-:Y:S01]  /*5b20*/  FMUL.FTZ R24, R24, UR5 ;  /* 0x0000000518187c20 */ /* 0x000fe20008410000 */
[----:B------:R-:W-:Y:S01]  /*5b30*/  MOV R5, R252 ;  /* 0x000000fc00057202 */ /* 0x000fe20000000f00 */
[--C-:B------:R-:W-:Y:S01]  /*5b40*/  FFMA.FTZ R3, R3, UR10, -R9.reuse ;  /* 0x0000000a03037c23 */ /* 0x100fe20008010809 */
[----:B------:R-:W-:Y:S01]  /*5b50*/  @!P0 FSEL R12, R247, -INF , !P3 ;  /* 0xff800000f70c8808 */ /* 0x000fe20005800000 */
[----:B------:R-:W-:Y:S01]  /*5b60*/  MUFU.TANH R243, R21 ;  /* 0x0000001500f37308 */ /* 0x000fe20000002400 */
[----:B------:R-:W-:Y:S01]  /*5b70*/  @!P0 ISETP.GE.AND P3, PT, R2, R10, PT ;  /* 0x0000000a0200820c */ /* 0x000fe20003f66270 */
[----:B------:R-:W-:Y:S01]  /*5b80*/  FMUL.FTZ R25, R25, UR5 ;  /* 0x0000000519197c20 */ /* 0x000fe20008410000 */
[----:B------:R-:W-:Y:S01]  /*5b90*/  MOV R6, R190 ;  /* 0x000000be00067202 */ /* 0x000fe20000000f00 */
[----:B------:R-:W-:Y:S01]  /*5ba0*/  FFMA.FTZ R12, R12, UR10, -R9 ;  /* 0x0000000a0c0c7c23 */ /* 0x000fe20008010809 */
[----:B------:R-:W-:Y:S01]  /*5bb0*/  @!P0 FSEL R5, R252, -INF , !P3 ;  /* 0xff800000fc058808 */ /* 0x000fe20005800000 */
[----:B------:R-:W-:Y:S01]  /*5bc0*/  FMUL.FTZ R26, R26, UR5 ;  /* 0x000000051a1a7c20 */ /* 0x000fe20008410000 */
[----:B------:R-:W-:Y:S03]  /*5bd0*/  FMUL.FTZ R27, R27, UR5 ;  /* 0x000000051b1b7c20 */ /* 0x000fe60008410000 */
[----:B------:R1:W2:Y:S01]  /*5be0*/  MUFU.EX2 R15, R3 ;  /* 0x00000003000f7308 */ /* 0x0002a20000000800 */
[----:B------:R-:W-:Y:S01]  /*5bf0*/  FMUL.FTZ R28, R28, UR5 ;  /* 0x000000051c1c7c20 */ /* 0x000fe20008410000 */
[----:B------:R-:W-:Y:S01]  /*5c00*/  FMUL.FTZ R29, R29, UR5 ;  /* 0x000000051d1d7c20 */ /* 0x000fe20008410000 */
[----:B------:R-:W-:Y:S01]  /*5c10*/  FMUL.FTZ R32, R32, UR5 ;  /* 0x0000000520207c20 */ /* 0x000fe20008410000 */
[----:B------:R-:W-:Y:S01]  /*5c20*/  FMUL.FTZ R33, R33, UR5 ;  /* 0x0000000521217c20 */ /* 0x000fe20008410000 */
[----:B------:R-:W-:Y:S01]  /*5c30*/  FMUL.FTZ R34, R34, UR5 ;  /* 0x0000000522227c20 */ /* 0x000fe20008410000 */
[----:B------:R-:W-:Y:S01]  /*5c40*/  FMUL.FTZ R35, R35, UR5 ;  /* 0x0000000523237c20 */ /* 0x000fe20008410000 */
[----:B------:R-:W-:Y:S03]  /*5c50*/  FMUL.FTZ R30, R30, UR5 ;  /* 0x000000051e1e7c20 */ /* 0x000fe60008410000 */
[----:B------:R4:W-:Y:S01]  /*5c60*/  MUFU.EX2 R51, R12 ;  /* 0x0000000c00337308 */ /* 0x0009e20000000800 */
[----:B------:R-:W-:Y:S01]  /*5c70*/  FMUL.FTZ R31, R31, UR5 ;  /* 0x000000051f1f7c20 */ /* 0x000fe20008410000 */
[----:B------:R-:W-:Y:S04]  /*5c80*/  MOV R180, 0x40 ;  /* 0x0000004000b47802 */ /* 0x000fe80000000f00 */
[----:B------:R-:W-:Y:S04]  /*5c90*/  SEL R216, R180, 0xffffffc0, !P2 ;  /* 0xffffffc0b4d87807 */ /* 0x000fe80005000000 */
[----:B------:R-:W3:Y:S01]  /*5ca0*/  MUFU.TANH R249, R22 ;  /* 0x0000001600f97308 */ /* 0x000ee20000002400 */
[----:B-1----:R-:W-:Y:S01]  /*5cb0*/  MOV R3, R43 ;  /* 0x0000002b00037202 */ /* 0x002fe20000000f00 */
[----:B------:R-:W3:Y:S01]  /*5cc0*/  LDL R180, [R1+0x30] ;  /* 0x0000300001b47983 */ /* 0x000ee20000100800 */
[----:B------:R-:W-:Y:S02]  /*5cd0*/  @!P0 FSEL R3, R43, -INF , !P1 ;  /* 0xff8000002b038808 */ /* 0x000fe40004800000 */
[----:B--2---:R-:W-:Y:S03]  /*5ce0*/  MOV R182, R15 ;  /* 0x0000000f00b67202 */ /* 0x004fe60000000f00 */
[--C-:B------:R-:W-:Y:S01]  /*5cf0*/  FFMA.FTZ R3, R3, UR10, -R8.reuse ;  /* 0x0000000a03037c23 */ /* 0x100fe20008010808 */
[----:B----4-:R-:W-:Y:S01]  /*5d00*/  MOV R12, R193 ;  /* 0x000000c1000c7202 */ /* 0x010fe20000000f00 */
[----:B------:R-:W1:Y:S10]  /*5d10*/  MUFU.TANH R248, R23 ;  /* 0x0000001700f87308 */ /* 0x000e740000002400 */
[----:B------:R2:W-:Y:S10]  /*5d20*/  MUFU.EX2 R44, R3 ;  /* 0x00000003002c7308 */ /* 0x0005f40000000800 */
[----:B------:R-:W4:Y:S10]  /*5d30*/  MUFU.TANH R187, R24 ;  /* 0x0000001800bb7308 */ /* 0x000f340000002400 */
[----:B------:R-:W4:Y:S01]  /*5d40*/  MUFU.TANH R186, R25 ;  /* 0x0000001900ba7308 */ /* 0x000f220000002400 */
[----:B--2---:R-:W-:Y:S01]  /*5d50*/  FFMA.FTZ R3, R5, UR10, -R8 ;  /* 0x0000000a05037c23 */ /* 0x004fe20008010808 */
[C---:B------:R-:W-:Y:S02]  /*5d60*/  @!P0 VIADDMNMX R5, R4.reuse, R17, UR9, PT ;  /* 0x0000000904058e46 */ /* 0x040fe4000b800111 */
[----:B------:R-:W-:Y:S02]  /*5d70*/  @!P0 VIADDMNMX R4, R4, R13, UR9, PT ;  /* 0x0000000904048e46 */ /* 0x000fe4000b80010d */
[----:B------:R-:W-:Y:S04]  /*5d80*/  @!P0 ISETP.GE.AND P4, PT, R0, R5, PT ;  /* 0x000000050000820c */ /* 0x000fe80003f86270 */
[----:B------:R3:W-:Y:S01]  /*5d90*/  MUFU.EX2 R42, R3 ;  /* 0x00000003002a7308 */ /* 0x0007e20000000800 */
[----:B------:R-:W-:Y:S02]  /*5da0*/  MOV R13, R195 ;  /* 0x000000c3000d7202 */ /* 0x000fe40000000f00 */
[----:B------:R-:W-:Y:S02]  /*5db0*/  @!P0 FSEL R13, R195, -INF , !P4 ;  /* 0xff800000c30d8808 */ /* 0x000fe40006000000 */
[CC--:B------:R-:W-:Y:S02]  /*5dc0*/  @!P0 ISETP.GE.AND P5, PT, R2.reuse, R5.reuse, PT ;  /* 0x000000050200820c */ /* 0x0c0fe40003fa6270 */
[-C--:B------:R-:W-:Y:S03]  /*5dd0*/  @!P0 ISETP.GE.AND P3, PT, R2, R4.reuse, PT ;  /* 0x000000040200820c */ /* 0x080fe60003f66270 */
[----:B------:R-:W2:Y:S01]  /*5de0*/  MUFU.TANH R194, R26 ;  /* 0x0000001a00c27308 */ /* 0x000ea20000002400 */
[----:B------:R-:W-:Y:S02]  /*5df0*/  @!P0 FSEL R12, R193, -INF , !P5 ;  /* 0xff800000c10c8808 */ /* 0x000fe40006800000 */
[----:B------:R-:W-:Y:S07]  /*5e00*/  @!P0 ISETP.GE.AND P4, PT, R0, R4, PT ;  /* 0x000000040000820c */ /* 0x000fee0003f86270 */
[----:B------:R-:W-:Y:S10]  /*5e10*/  MUFU.TANH R192, R27 ;  /* 0x0000001b00c07308 */ /* 0x000ff40000002400 */
[----:B------:R-:W2:Y:S10]  /*5e20*/  MUFU.TANH R185, R28 ;  /* 0x0000001c00b97308 */ /* 0x000eb40000002400 */
[----:B------:R-:W2:Y:S10]  /*5e30*/  MUFU.TANH R184, R29 ;  /* 0x0000001d00b87308 */ /* 0x000eb40000002400 */
[----:B-----5:R-:W2:Y:S10]  /*5e40*/  MUFU.TANH R235, R32 ;  /* 0x0000002000eb7308 */ /* 0x020eb40000002400 */
[----:B------:R-:W2:Y:S10]  /*5e50*/  MUFU.TANH R238, R33 ;  /* 0x0000002100ee7308 */ /* 0x000eb40000002400 */
[----:B------:R-:W-:Y:S10]  /*5e60*/  MUFU.TANH R241, R34 ;  /* 0x0000002200f17308 */ /* 0x000ff40000002400 */
[----:B------:R-:W2:Y:S10]  /*5e70*/  MUFU.TANH R240, R35 ;  /* 0x0000002300f07308 */ /* 0x000eb40000002400 */
[----:B------:R-:W-:Y:S10]  /*5e80*/  MUFU.TANH R189, R30 ;  /* 0x0000001e00bd7308 */ /* 0x000ff40000002400 */
[----:B------:R-:W2:Y:S01]  /*5e90*/  MUFU.TANH R188, R31 ;  /* 0x0000001f00bc7308 */ /* 0x000ea20000002400 */
[C---:B---3--:R-:W-:Y:S01]  /*5ea0*/  FMUL.FTZ R3, R16.reuse, 1.4426950216293334961 ;  /* 0x3fb8aa3b10037820 */ /* 0x048fe20000410000 */
[----:B------:R-:W-:Y:S04]  /*5eb0*/  FSETP.NEU.FTZ.AND P1, PT, R16, -INF , PT ;  /* 0xff8000001000780b */ /* 0x000fe80003f3d000 */
[----:B------:R-:W-:Y:S02]  /*5ec0*/  FSEL R3, R3, RZ, P1 ;  /* 0x000000ff03037208 */ /* 0x000fe40000800000 */
[C---:B------:R-:W-:Y:S01]  /*5ed0*/  FSETP.NEU.FTZ.AND P1, PT, R14.reuse, -INF , PT ;  /* 0xff8000000e00780b */ /* 0x040fe20003f3d000 */
[----:B------:R-:W-:Y:S02]  /*5ee0*/  FMUL.FTZ R14, R14, 1.4426950216293334961 ;  /* 0x3fb8aa3b0e0e7820 */ /* 0x000fe40000410000 */
[--C-:B------:R-:W-:Y:S01]  /*5ef0*/  FFMA.FTZ R2, R13, UR10, -R3.reuse ;  /* 0x0000000a0d027c23 */ /* 0x100fe20008010803 */
[----:B------:R-:W-:Y:S01]  /*5f00*/  FFMA.FTZ R12, R12, UR10, -R3 ;  /* 0x0000000a0c0c7c23 */ /* 0x000fe20008010803 */
[----:B------:R-:W-:Y:S01]  /*5f10*/  IMAD.MOV.U32 R13, RZ, RZ, R199 ;  /* 0x000000ffff0d7224 */ /* 0x000fe200078e00c7 */
[----:B------:R-:W-:Y:S01]  /*5f20*/  @!P0 FSEL R13, R199, -INF , !P4 ;  /* 0xff800000c70d8808 */ /* 0x000fe20006000000 */
[----:B------:R3:W-:Y:S10]  /*5f30*/  MUFU.EX2 R226, R2 ;  /* 0x0000000200e27308 */ /* 0x0007f40000000800 */
[----:B------:R1:W2:Y:S01]  /*5f40*/  MUFU.EX2 R225, R12 ;  /* 0x0000000c00e17308 */ /* 0x0002a20000000800 */
[----:B---3--:R-:W-:Y:S02]  /*5f50*/  FSEL R2, R14, RZ, P1 ;  /* 0x000000ff0e027208 */ /* 0x008fe40000800000 */
[----:B------:R-:W-:Y:S02]  /*5f60*/  MOV R14, R198 ;  /* 0x000000c6000e7202 */ /* 0x000fe40000000f00 */
[----:B------:R-:W-:Y:S01]  /*5f70*/  @!P0 FSEL R14, R198, -INF , !P3 ;  /* 0xff800000c60e8808 */ /* 0x000fe20005800000 */
[--C-:B-1----:R-:W-:Y:S01]  /*5f80*/  FFMA.FTZ R12, R13, UR10, -R2.reuse ;  /* 0x0000000a0d0c7c23 */ /* 0x102fe20008010802 */
[----:B------:R-:W-:Y:S03]  /*5f90*/  @!P0 IADD3 R13, R0, 0x8, RZ ;  /* 0x00000008000d8810 */ /* 0x000fe60007ffe0ff */
[----:B------:R1:W-:Y:S01]  /*5fa0*/  MUFU.EX2 R230, R12 ;  /* 0x0000000c00e67308 */ /* 0x0003e20000000800 */
[C---:B------:R-:W-:Y:S02]  /*5fb0*/  @!P0 ISETP.GE.AND P1, PT, R13.reuse, R5, PT ;  /* 0x000000050d00820c */ /* 0x040fe40003f26270 */
[-C--:B------:R-:W-:Y:S01]  /*5fc0*/  @!P0 ISETP.GE.AND P3, PT, R13, R4.reuse, PT ;  /* 0x000000040d00820c */ /* 0x080fe20003f66270 */
[----:B-1----:R-:W-:Y:S01]  /*5fd0*/  FFMA.FTZ R12, R14, UR10, -R2 ;  /* 0x0000000a0e0c7c23 */ /* 0x002fe20008010802 */
[----:B------:R-:W-:Y:S02]  /*5fe0*/  MOV R14, R191 ;  /* 0x000000bf000e7202 */ /* 0x000fe40000000f00 */
[----:B------:R-:W-:Y:S03]  /*5ff0*/  @!P0 FSEL R14, R191, -INF , !P1 ;  /* 0xff800000bf0e8808 */ /* 0x000fe60004800000 */
[----:B------:R1:W-:Y:S02]  /*6000*/  MUFU.EX2 R229, R12 ;  /* 0x0000000c00e57308 */ /* 0x0003e40000000800 */
[--C-:B------:R-:W-:Y:S01]  /*6010*/  FFMA.FTZ R7, R14, UR10, -R3.reuse ;  /* 0x0000000a0e077c23 */ /* 0x100fe20008010803 */
[----:B------:R-:W-:Y:S07]  /*6020*/  IMAD.MOV.U32 R14, RZ, RZ, R196 ;  /* 0x000000ffff0e7224 */ /* 0x000fee00078e00c4 */
[----:B------:R3:W-:Y:S01]  /*6030*/  MUFU.EX2 R207, R7 ;  /* 0x0000000700cf7308 */ /* 0x0007e20000000800 */
[----:B-1----:R-:W-:Y:S04]  /*6040*/  @!P0 IADD3 R12, R0, 0x9, RZ ;  /* 0x00000009000c8810 */ /* 0x002fe80007ffe0ff */
[----:B------:R-:W-:Y:S04]  /*6050*/  @!P0 ISETP.GE.AND P1, PT, R12, R5, PT ;  /* 0x000000050c00820c */ /* 0x000fe80003f26270 */
[----:B------:R-:W-:Y:S02]  /*6060*/  @!P0 FSEL R6, R190, -INF , !P1 ;  /* 0xff800000be068808 */ /* 0x000fe40004800000 */
[----:B---3--:R-:W-:Y:S02]  /*6070*/  MOV R7, R197 ;  /* 0x000000c500077202 */ /* 0x008fe40000000f00 */
[----:B------:R-:W-:Y:S01]  /*6080*/  @!P0 FSEL R7, R197, -INF , !P3 ;  /* 0xff800000c5078808 */ /* 0x000fe20005800000 */
[----:B------:R-:W-:Y:S01]  /*6090*/  FFMA.FTZ R6, R6, UR10, -R3 ;  /* 0x0000000a06067c23 */ /* 0x000fe20008010803 */
[----:B------:R-:W-:Y:S03]  /*60a0*/  @!P0 ISETP.GE.AND P1, PT, R12, R4, PT ;  /* 0x000000040c00820c */ /* 0x000fe60003f26270 */
[----:B------:R1:W-:Y:S01]  /*60b0*/  MUFU.EX2 R206, R6 ;  /* 0x0000000600ce7308 */ /* 0x0003e20000000800 */
[----:B------:R-:W-:Y:S02]  /*60c0*/  @!P0 FSEL R14, R196, -INF , !P1 ;  /* 0xff800000c40e8808 */ /* 0x000fe40004800000 */
[----:B------:R-:W-:Y:S01]  /*60d0*/  @!P0 ISETP.GE.AND P1, PT, R13, R11, PT ;  /* 0x0000000b0d00820c */ /* 0x000fe20003f26270 */
[--C-:B-1----:R-:W-:Y:S01]  /*60e0*/  FFMA.FTZ R6, R7, UR10, -R2.reuse ;  /* 0x0000000a07067c23 */ /* 0x102fe20008010802 */
[----:B------:R-:W-:Y:S05]  /*60f0*/  MOV R7, R245 ;  /* 0x000000f500077202 */ /* 0x000fea0000000f00 */
[----:B------:R1:W-:Y:S02]  /*6100*/  MUFU.EX2 R228, R6 ;  /* 0x0000000600e47308 */ /* 0x0003e40000000800 */
[----:B-1----:R-:W-:Y:S01]  /*6110*/  FFMA.FTZ R6, R14, UR10, -R2 ;  /* 0x0000000a0e067c23 */ /* 0x002fe20008010802 */
[----:B------:R-:W-:Y:S07]  /*6120*/  IMAD.MOV.U32 R14, RZ, RZ, R243 ;  /* 0x000000ffff0e7224 */ /* 0x000fee00078e00f3 */
[----:B------:R1:W-:Y:S02]  /*6130*/  MUFU.EX2 R227, R6 ;  /* 0x0000000600e37308 */ /* 0x0003e40000000800 */
[----:B-1----:R-:W-:Y:S02]  /*6140*/  MOV R6, R246 ;  /* 0x000000f600067202 */ /* 0x002fe40000000f00 */
[----:B------:R-:W-:Y:S02]  /*6150*/  @!P0 FSEL R6, R246, -INF , !P1 ;  /* 0xff800000f6068808 */ /* 0x000fe40004800000 */
[----:B------:R-:W-:Y:S03]  /*6160*/  @!P0 ISETP.GE.AND P1, PT, R12, R11, PT ;  /* 0x0000000b0c00820c */ /* 0x000fe60003f26270 */
[--C-:B------:R-:W-:Y:S01]  /*6170*/  FFMA.FTZ R6, R6, UR10, -R9.reuse ;  /* 0x0000000a06067c23 */ /* 0x100fe20008010809 */
[----:B------:R-:W-:Y:S02]  /*6180*/  @!P0 FSEL R7, R245, -INF , !P1 ;  /* 0xff800000f5078808 */ /* 0x000fe40004800000 */
[----:B------:R-:W-:Y:S01]  /*6190*/  @!P0 ISETP.GE.AND P1, PT, R13, R10, PT ;  /* 0x0000000a0d00820c */ /* 0x000fe20003f26270 */
[----:B------:R1:W-:Y:S01]  /*61a0*/  MUFU.EX2 R50, R6 ;  /* 0x0000000600327308 */ /* 0x0003e20000000800 */
[----:B------:R-:W-:Y:S01]  /*61b0*/  MOV R13, R244 ;  /* 0x000000f4000d7202 */ /* 0x000fe20000000f00 */
[--C-:B------:R-:W-:Y:S08]  /*61c0*/  FFMA.FTZ R7, R7, UR10, -R9.reuse ;  /* 0x0000000a07077c23 */ /* 0x100ff00008010809 */
[----:B------:R3:W2:Y:S01]  /*61d0*/  MUFU.EX2 R49, R7 ;  /* 0x0000000700317308 */ /* 0x0006a20000000800 */
[----:B-1----:R-:W-:Y:S02]  /*61e0*/  MOV R6, R251 ;  /* 0x000000fb00067202 */ /* 0x002fe40000000f00 */
[----:B------:R-:W-:Y:S02]  /*61f0*/  @!P0 FSEL R6, R251, -INF , !P1 ;  /* 0xff800000fb068808 */ /* 0x000fe40004800000 */
[----:B------:R-:W-:Y:S02]  /*6200*/  @!P0 ISETP.GE.AND P1, PT, R12, R10, PT ;  /* 0x0000000a0c00820c */ /* 0x000fe40003f26270 */
[----:B------:R-:W-:Y:S01]  /*6210*/  MOV R12, R250 ;  /* 0x000000fa000c7202 */ /* 0x000fe20000000f00 */
[--C-:B------:R-:W-:Y:S01]  /*6220*/  FFMA.FTZ R6, R6, UR10, -R8.reuse ;  /* 0x0000000a06067c23 */ /* 0x100fe20008010808 */
[----:B------:R-:W-:Y:S02]  /*6230*/  @!P0 FSEL R12, R250, -INF , !P1 ;  /* 0xff800000fa0c8808 */ /* 0x000fe40004800000 */
[----:B---3--:R-:W-:Y:S01]  /*6240*/  @!P0 IADD3 R7, R0, 0x10, RZ ;  /* 0x0000001000078810 */ /* 0x008fe20007ffe0ff */
[----:B------:R1:W-:Y:S02]  /*6250*/  MUFU.EX2 R41, R6 ;  /* 0x0000000600297308 */ /* 0x0003e40000000800 */
[--C-:B------:R-:W-:Y:S01]  /*6260*/  FFMA.FTZ R12, R12, UR10, -R8.reuse ;  /* 0x0000000a0c0c7c23 */ /* 0x100fe20008010808 */
[-C--:B------:R-:W-:Y:S04]  /*6270*/  @!P0 ISETP.GE.AND P1, PT, R7, R11.reuse, PT ;  /* 0x0000000b0700820c */ /* 0x080fe80003f26270 */
[----:B------:R-:W-:Y:S03]  /*6280*/  @!P0 FSEL R13, R244, -INF , !P1 ;  /* 0xff800000f40d8808 */ /* 0x000fe60004800000 */
[----:B------:R3:W2:Y:S01]  /*6290*/  MUFU.EX2 R40, R12 ;  /* 0x0000000c00287308 */ /* 0x0006a20000000800 */
[----:B-1----:R-:W-:Y:S04]  /*62a0*/  @!P0 IADD3 R6, R0, 0x11, RZ ;  /* 0x0000001100068810 */ /* 0x002fe80007ffe0ff */
[----:B------:R-:W-:Y:S01]  /*62b0*/  @!P0 ISETP.GE.AND P1, PT, R6, R11, PT ;  /* 0x0000000b0600820c */ /* 0x000fe20003f26270 */
[--C-:B---3--:R-:W-:Y:S03]  /*62c0*/  FFMA.FTZ R12, R13, UR10, -R9.reuse ;  /* 0x0000000a0d0c7c23 */ /* 0x108fe60008010809 */
[----:B------:R-:W-:Y:S02]  /*62d0*/  @!P0 FSEL R14, R243, -INF , !P1 ;  /* 0xff800000f30e8808 */ /* 0x000fe40004800000 */
[-C--:B------:R-:W-:Y:S01]  /*62e0*/  @!P0 ISETP.GE.AND P1, PT, R7, R10.reuse, PT ;  /* 0x0000000a0700820c */ /* 0x080fe20003f26270 */
[----:B------:R1:W-:Y:S02]  /*62f0*/  MUFU.EX2 R48, R12 ;  /* 0x0000000c00307308 */ /* 0x0003e40000000800 */
[----:B------:R-:W-:Y:S08]  /*6300*/  FFMA.FTZ R13, R14, UR10, -R9 ;  /* 0x0000000a0e0d7c23 */ /* 0x000ff00008010809 */
[----:B------:R3:W-:Y:S01]  /*6310*/  MUFU.EX2 R47, R13 ;  /* 0x0000000d002f7308 */ /* 0x0007e20000000800 */
[----:B-1----:R-:W-:Y:S02]  /*6320*/  MOV R12, R249 ;  /* 0x000000f9000c7202 */ /* 0x002fe40000000f00 */
[----:B------:R-:W-:Y:S02]  /*6330*/  @!P0 FSEL R12, R249, -INF , !P1 ;  /* 0xff800000f90c8808 */ /* 0x000fe40004800000 */
[----:B------:R-:W-:Y:S03]  /*6340*/  @!P0 ISETP.GE.AND P1, PT, R6, R10, PT ;  /* 0x0000000a0600820c */ /* 0x000fe60003f26270 */
[--C-:B------:R-:W-:Y:S01]  /*6350*/  FFMA.FTZ R12, R12, UR10, -R8.reuse ;  /* 0x0000000a0c0c7c23 */ /* 0x100fe20008010808 */
[----:B---3--:R-:W-:Y:S02]  /*6360*/  MOV R13, R248 ;  /* 0x000000f8000d7202 */ /* 0x008fe40000000f00 */
[----:B------:R-:W-:Y:S01]  /*6370*/  @!P0 FSEL R13, R248, -INF , !P1 ;  /* 0xff800000f80d8808 */ /* 0x000fe20004800000 */
[----:B------:R4:W-:Y:S01]  /*6380*/  MUFU.EX2 R39, R12 ;  /* 0x0000000c00277308 */ /* 0x0009e20000000800 */
[----:B------:R-:W-:Y:S03]  /*6390*/  @!P0 ISETP.GE.AND P1, PT, R7, R5, PT ;  /* 0x000000050700820c */ /* 0x000fe60003f26270 */
[----:B------:R-:W-:Y:S06]  /*63a0*/  FFMA.FTZ R13, R13, UR10, -R8 ;  /* 0x0000000a0d0d7c23 */ /* 0x000fec0008010808 */
[----:B------:R1:W-:Y:S01]  /*63b0*/  MUFU.EX2 R38, R13 ;  /* 0x0000000d00267308 */ /* 0x0003e20000000800 */
[----:B----4-:R-:W-:Y:S02]  /*63c0*/  MOV R12, R187 ;  /* 0x000000bb000c7202 */ /* 0x010fe40000000f00 */
[----:B------:R-:W-:Y:S02]  /*63d0*/  @!P0 FSEL R12, R187, -INF , !P1 ;  /* 0xff800000bb0c8808 */ /* 0x000fe40004800000 */
[-C--:B------:R-:W-:Y:S03]  /*63e0*/  @!P0 ISETP.GE.AND P1, PT, R6, R5.reuse, PT ;  /* 0x000000050600820c */ /* 0x080fe60003f26270 */
[--C-:B------:R-:W-:Y:S01]  /*63f0*/  FFMA.FTZ R12, R12, UR10, -R3.reuse ;  /* 0x0000000a0c0c7c23 */ /* 0x100fe20008010803 */
[----:B-1----:R-:W-:Y:S02]  /*6400*/  MOV R13, R186 ;  /* 0x000000ba000d7202 */ /* 0x002fe40000000f00 */
[----:B------:R-:W-:Y:S01]  /*6410*/  @!P0 FSEL R13, R186, -INF , !P1 ;  /* 0xff800000ba0d8808 */ /* 0x000fe20004800000 */
[----:B------:R1:W-:Y:S01]  /*6420*/  MUFU.EX2 R202, R12 ;  /* 0x0000000c00ca7308 */ /* 0x0003e20000000800 */
[----:B------:R-:W-:Y:S02]  /*6430*/  @!P0 ISETP.GE.AND P1, PT, R7, R4, PT ;  /* 0x000000040700820c */ /* 0x000fe40003f26270 */
[----:B--2---:R-:W-:Y:S02]  /*6440*/  MOV R7, R194 ;  /* 0x000000c200077202 */ /* 0x004fe40000000f00 */
[----:B------:R-:W-:Y:S02]  /*6450*/  @!P0 FSEL R7, R194, -INF , !P1 ;  /* 0xff800000c2078808 */ /* 0x000fe40004800000 */
[-C--:B------:R-:W-:Y:S02]  /*6460*/  @!P0 ISETP.GE.AND P1, PT, R6, R4.reuse, PT ;  /* 0x000000040600820c */ /* 0x080fe40003f26270 */
[C---:B------:R-:W-:Y:S01]  /*6470*/  @!P0 IADD3 R6, R0.reuse, 0x18, RZ ;  /* 0x0000001800068810 */ /* 0x040fe20007ffe0ff */
[--C-:B------:R-:W-:Y:S01]  /*6480*/  FFMA.FTZ R7, R7, UR10, -R2.reuse ;  /* 0x0000000a07077c23 */ /* 0x100fe20008010802 */
[----:B------:R-:W-:Y:S02]  /*6490*/  @!P0 IADD3 R0, R0, 0x19, RZ ;  /* 0x0000001900008810 */ /* 0x000fe40007ffe0ff */
[----:B------:R-:W-:Y:S01]  /*64a0*/  @!P0 ISETP.GE.AND P3, PT, R6, R4, PT ;  /* 0x000000040600820c */ /* 0x000fe20003f66270 */
[----:B------:R2:W-:Y:S01]  /*64b0*/  MUFU.EX2 R224, R7 ;  /* 0x0000000700e07308 */ /* 0x0005e20000000800 */
[----:B-1----:R-:W-:Y:S09]  /*64c0*/  FFMA.FTZ R12, R13, UR10, -R3 ;  /* 0x0000000a0d0c7c23 */ /* 0x002ff20008010803 */
[----:B------:R1:W-:Y:S01]  /*64d0*/  MUFU.EX2 R201, R12 ;  /* 0x0000000c00c97308 */ /* 0x0003e20000000800 */
[----:B--2---:R-:W-:Y:S01]  /*64e0*/  IMAD.MOV.U32 R7, RZ, RZ, R185 ;  /* 0x000000ffff077224 */ /* 0x004fe200078e00b9 */
[----:B-1----:R-:W-:Y:S02]  /*64f0*/  MOV R12, R192 ;  /* 0x000000c0000c7202 */ /* 0x002fe40000000f00 */
[----:B------:R-:W-:Y:S02]  /*6500*/  @!P0 FSEL R12, R192, -INF , !P1 ;  /* 0xff800000c00c8808 */ /* 0x000fe40004800000 */
[-C--:B------:R-:W-:Y:S03]  /*6510*/  @!P0 ISETP.GE.AND P1, PT, R6, R5.reuse, PT ;  /* 0x000000050600820c */ /* 0x080fe60003f26270 */
[----:B------:R-:W-:Y:S01]  /*6520*/  FFMA.FTZ R12, R12, UR10, -R2 ;  /* 0x0000000a0c0c7c23 */ /* 0x000fe20008010802 */
[----:B------:R-:W-:Y:S02]  /*6530*/  @!P0 FSEL R7, R185, -INF , !P1 ;  /* 0xff800000b9078808 */ /* 0x000fe40004800000 */
[----:B------:R-:W-:Y:S01]  /*6540*/  @!P0 ISETP.GE.AND P1, PT, R0, R5, PT ;  /* 0x000000050000820c */ /* 0x000fe20003f26270 */
[----:B------:R-:W-:Y:S01]  /*6550*/  MUFU.EX2 R221, R12 ;  /* 0x0000000c00dd7308 */ /* 0x000fe20000000800 */
[----:B------:R-:W-:Y:S01]  /*6560*/  MOV R5, R184 ;  /* 0x000000b800057202 */ /* 0x000fe20000000f00 */
[--C-:B------:R-:W-:Y:S01]  /*6570*/  FFMA.FTZ R7, R7, UR10, -R3.reuse ;  /* 0x0000000a07077c23 */ /* 0x100fe20008010803 */
[----:B------:R-:W-:Y:S02]  /*6580*/  @!P0 FSEL R5, R184, -INF , !P1 ;  /* 0xff800000b8058808 */ /* 0x000fe40004800000 */
[----:B------:R-:W-:Y:S05]  /*6590*/  @!P0 ISETP.GE.AND P1, PT, R6, R11, PT ;  /* 0x0000000b0600820c */ /* 0x000fea0003f26270 */
[----:B------:R1:W-:Y:S01]  /*65a0*/  MUFU.EX2 R200, R7 ;  /* 0x0000000700c87308 */ /* 0x0003e20000000800 */
[----:B------:R-:W-:Y:S09]  /*65b0*/  FFMA.FTZ R3, R5, UR10, -R3 ;  /* 0x0000000a05037c23 */ /* 0x000ff20008010803 */
[----:B------:R2:W-:Y:S01]  /*65c0*/  MUFU.EX2 R183, R3 ;  /* 0x0000000300b77308 */ /* 0x0005e20000000800 */
[----:B-1----:R-:W-:Y:S02]  /*65d0*/  MOV R7, R235 ;  /* 0x000000eb00077202 */ /* 0x002fe40000000f00 */
[----:B------:R-:W-:Y:S02]  /*65e0*/  @!P0 FSEL R7, R235, -INF , !P1 ;  /* 0xff800000eb078808 */ /* 0x000fe40004800000 */
[----:B------:R-:W-:Y:S03]  /*65f0*/  @!P0 ISETP.GE.AND P1, PT, R0, R11, PT ;  /* 0x0000000b0000820c */ /* 0x000fe60003f26270 */
[--C-:B------:R-:W-:Y:S01]  /*6600*/  FFMA.FTZ R5, R7, UR10, -R9.reuse ;  /* 0x0000000a07057c23 */ /* 0x100fe20008010809 */
[----:B--2---:R-:W-:Y:S02]  /*6610*/  MOV R3, R238 ;  /* 0x000000ee00037202 */ /* 0x004fe40000000f00 */
[----:B------:R-:W-:Y:S01]  /*6620*/  @!P0 FSEL R3, R238, -INF , !P1 ;  /* 0xff800000ee038808 */ /* 0x000fe20004800000 */
[----:B------:R1:W-:Y:S01]  /*6630*/  MUFU.EX2 R46, R5 ;  /* 0x00000005002e7308 */ /* 0x0003e20000000800 */
[----:B------:R-:W-:Y:S03]  /*6640*/  @!P0 ISETP.GE.AND P1, PT, R6, R10, PT ;  /* 0x0000000a0600820c */ /* 0x000fe60003f26270 */
[----:B------:R-:W-:Y:S01]  /*6650*/  FFMA.FTZ R9, R3, UR10, -R9 ;  /* 0x0000000a03097c23 */ /* 0x000fe20008010809 */
[----:B------:R-:W-:Y:S05]  /*6660*/  MOV R3, R240 ;  /* 0x000000f000037202 */ /* 0x000fea0000000f00 */
[----:B------:R-:W2:Y:S01]  /*6670*/  MUFU.EX2 R45, R9 ;  /* 0x00000009002d7308 */ /* 0x000ea20000000800 */
        /* <DEDUP_REMOVED lines=9> */
[----:B------:R-:W-:Y:S01]  /*6710*/  F2FP.F16.F32.PACK_AB R3, R42, R44 ;  /* 0x0000002c2a03723e */ /* 0x000fe200000000ff */
[----:B------:R-:W-:Y:S01]  /*6720*/  IMAD.MOV.U32 R4, RZ, RZ, R188 ;  /* 0x000000ffff047224 */ /* 0x000fe200078e00bc */
[----:B------:R-:W-:Y:S01]  /*6730*/  @!P0 FSEL R4, R188, -INF , !P1 ;  /* 0xff800000bc048808 */ /* 0x000fe20004800000 */
[----:B------:R3:W-:Y:S01]  /*6740*/  STS [R233+0x20000], R0 ;  /* 0x02000000e9007388 */ /* 0x0007e20000000800 */
[----:B------:R-:W-:Y:S03]  /*6750*/  PLOP3.LUT P1, PT, PT, PT, UP3, 0x80, 0x0 ;  /* 0x000000000000781c */ /* 0x000fe60003f2f038 */
[----:B------:R-:W4:Y:S01]  /*6760*/  MUFU.EX2 R36, R8 ;  /* 0x0000000800247308 */ /* 0x000f220000000800 */
[----:B------:R2:W-:Y:S01]  /*6770*/  STS [R233+0x20400], R3 ;  /* 0x02040003e9007388 */ /* 0x0005e20000000800 */
[----:B-1----:R-:W-:Y:S02]  /*6780*/  MOV R5, R189 ;  /* 0x000000bd00057202 */ /* 0x002fe40000000f00 */
[----:B------:R-:W-:Y:S02]  /*6790*/  @!P0 FSEL R5, R189, -INF , !P3 ;  /* 0xff800000bd058808 */ /* 0x000fe40005800000 */
[----:B------:R-:W-:Y:S03]  /*67a0*/  IADD3 R180, P0, R180, UR15, RZ ;  /* 0x0000000fb4b47c10 */ /* 0x000fe6000ff1e0ff */
[--C-:B------:R-:W-:Y:S01]  /*67b0*/  FFMA.FTZ R5, R5, UR10, -R2.reuse ;  /* 0x0000000a05057c23 */ /* 0x100fe20008010802 */
[----:B------:R-:W-:Y:S01]  /*67c0*/  FFMA.FTZ R2, R4, UR10, -R2 ;  /* 0x0000000a04027c23 */ /* 0x000fe20008010802 */
[----:B------:R-:W-:Y:S02]  /*67d0*/  F2FP.F16.F32.PACK_AB R4, R225, R226 ;  /* 0x000000e2e104723e */ /* 0x000fe400000000ff */
[----:B------:R1:W-:Y:S01]  /*67e0*/  MUFU.EX2 R205, R5 ;  /* 0x0000000500cd7308 */ /* 0x0003e20000000800 */
[----:B---3--:R-:W-:Y:S02]  /*67f0*/  F2FP.F16.F32.PACK_AB R0, R49, R50 ;  /* 0x000000323100723e */ /* 0x008fe400000000ff */
[----:B--2---:R-:W-:Y:S03]  /*6800*/  F2FP.F16.F32.PACK_AB R3, R229, R230 ;  /* 0x000000e6e503723e */ /* 0x004fe600000000ff */
[----:B------:R2:W-:Y:S04]  /*6810*/  STS [R234+0x20000], R0 ;  /* 0x02000000ea007388 */ /* 0x0005e80000000800 */
[----:B------:R3:W4:Y:S01]  /*6820*/  MUFU.EX2 R203, R2 ;  /* 0x0000000200cb7308 */ /* 0x0007220000000800 */
[----:B-1----:R-:W-:Y:S05]  /*6830*/  F2FP.F16.F32.PACK_AB R5, R40, R41 ;  /* 0x000000292805723e */ /* 0x002fea00000000ff */
[----:B------:R1:W-:Y:S05]  /*6840*/  STS [R234+0x20400], R5 ;  /* 0x02040005ea007388 */ /* 0x0003ea0000000800 */
[----:B------:R4:W-:Y:S01]  /*6850*/  STS [R233+0x21000], R4 ;  /* 0x02100004e9007388 */ /* 0x0009e20000000800 */
[----:B---3--:R-:W-:Y:S04]  /*6860*/  F2FP.F16.F32.PACK_AB R2, R45, R46 ;  /* 0x0000002e2d02723e */ /* 0x008fe800000000ff */
[----:B------:R3:W-:Y:S01]  /*6870*/  STS [R233+0x21400], R3 ;  /* 0x02140003e9007388 */ /* 0x0007e20000000800 */
[----:B--2---:R-:W-:Y:S05]  /*6880*/  F2FP.F16.F32.PACK_AB R0, R206, R207 ;  /* 0x000000cfce00723e */ /* 0x004fea00000000ff */
[----:B------:R2:W-:Y:S01]  /*6890*/  STS [R234+0x21000], R0 ;  /* 0x02100000ea007388 */ /* 0x0005e20000000800 */
[----:B-1----:R-:W-:Y:S02]  /*68a0*/  F2FP.F16.F32.PACK_AB R5, R227, R228 ;  /* 0x000000e4e305723e */ /* 0x002fe400000000ff */
[----:B----4-:R-:W-:Y:S03]  /*68b0*/  F2FP.F16.F32.PACK_AB R4, R47, R48 ;  /* 0x000000302f04723e */ /* 0x010fe600000000ff */
[----:B------:R1:W-:Y:S01]  /*68c0*/  STS [R234+0x21400], R5 ;  /* 0x02140005ea007388 */ /* 0x0003e20000000800 */
[----:B---3--:R-:W-:Y:S04]  /*68d0*/  F2FP.F16.F32.PACK_AB R3, R38, R39 ;  /* 0x000000272603723e */ /* 0x008fe800000000ff */
[----:B------:R3:W-:Y:S05]  /*68e0*/  STS [R231+0x20000], R4 ;  /* 0x02000004e7007388 */ /* 0x0007ea0000000800 */
[----:B------:R4:W-:Y:S01]  /*68f0*/  STS [R231+0x20400], R3 ;  /* 0x02040003e7007388 */ /* 0x0009e20000000800 */
[----:B--2---:R-:W-:Y:S04]  /*6900*/  F2FP.F16.F32.PACK_AB R0, R36, R37 ;  /* 0x000000252400723e */ /* 0x004fe800000000ff */
[----:B------:R2:W-:Y:S05]  /*6910*/  STS [R232+0x20000], R2 ;  /* 0x02000002e8007388 */ /* 0x0005ea0000000800 */
[----:B------:R2:W-:Y:S01]  /*6920*/  STS [R232+0x20400], R0 ;  /* 0x02040000e8007388 */ /* 0x0005e20000000800 */
[----:B-1----:R-:W-:Y:S02]  /*6930*/  F2FP.F16.F32.PACK_AB R5, R201, R202 ;  /* 0x000000cac905723e */ /* 0x002fe400000000ff */
[----:B---3--:R-:W-:Y:S03]  /*6940*/  F2FP.F16.F32.PACK_AB R4, R221, R224 ;  /* 0x000000e0dd04723e */ /* 0x008fe600000000ff */
[----:B------:R-:W-:Y:S01]  /*6950*/  STS [R231+0x21000], R5 ;  /* 0x02100005e7007388 */ /* 0x000fe20000000800 */
[----:B----4-:R-:W-:Y:S04]  /*6960*/  F2FP.F16.F32.PACK_AB R3, R183, R200 ;  /* 0x000000c8b703723e */ /* 0x010fe800000000ff */
[----:B------:R-:W-:Y:S01]  /*6970*/  STS [R231+0x21400], R4 ;  /* 0x02140004e7007388 */ /* 0x000fe20000000800 */
[----:B--2---:R-:W-:Y:S04]  /*6980*/  F2FP.F16.F32.PACK_AB R2, R203, R205 ;  /* 0x000000cdcb02723e */ /* 0x004fe800000000ff */
[----:B------:R-:W-:Y:S01]  /*6990*/  STS [R232+0x21000], R3 ;  /* 0x02100003e8007388 */ /* 0x000fe20000000800 */
[----:B------:R-:W-:Y:S04]  /*69a0*/  LEA R0, R219, UR4, 0x1 ;  /* 0x00000004db007c11 */ /* 0x000fe8000f8e08ff */
[----:B------:R1:W-:Y:S01]  /*69b0*/  STS [R232+0x21400], R2 ;  /* 0x02140002e8007388 */ /* 0x0003e20000000800 */
[CC--:B------:R-:W-:Y:S04]  /*69c0*/  IADD3 R204, R216.reuse, R0.reuse, RZ ;  /* 0x00000000d8cc7210 */ /* 0x0c0fe80007ffe0ff */
[----:B------:R-:W-:Y:S05]  /*69d0*/  LDSM.16.M88.4 R32, [R0+0x8000] ;  /* 0x008000000020783b */ /* 0x000fea0000000200 */
[----:B------:R-:W2:Y:S05]  /*69e0*/  LDSM.16.M88.4 R16, [R213+UR4+0x14000] ;  /* 0x01400004d510783b */ /* 0x000eaa0008000200 */
[----:B------:R-:W3:Y:S05]  /*69f0*/  LDSM.16.M88.4 R28, [R0+0x9000] ;  /* 0x00900000001c783b */ /* 0x000eea0000000200 */
[----:B------:R-:W4:Y:S05]  /*6a00*/  LDSM.16.M88.4 R164, [R213+UR4+0x14800] ;  /* 0x01480004d5a4783b */ /* 0x000f2a0008000200 */
[----:B------:R-:W-:Y:S01]  /*6a10*/  LDSM.16.M88.4 R172, [R212+0x8000] ;  /* 0x00800000d4ac783b */ /* 0x000fe20000000200 */
[----:B-1----:R-:W-:Y:S04]  /*6a20*/  IADD3 R2, R217, R0, RZ ;  /* 0x00000000d9027210 */ /* 0x002fe80007ffe0ff */
[----:B------:R-:W-:Y:S01]  /*6a30*/  IADD3 R3, R216, R2, RZ ;  /* 0x00000002d8037210 */ /* 0x000fe20007ffe0ff */
[----:B------:R-:W1:Y:S05]  /*6a40*/  LDSM.16.M88.4 R168, [R2+0x8000] ;  /* 0x0080000002a8783b */ /* 0x000e6a0000000200 */
[----:B------:R-:W1:Y:S01]  /*6a50*/  LDSM.16.M88.4 R176, [R2+0x9000] ;  /* 0x0090000002b0783b */ /* 0x000e620000000200 */
[-C--:B--2---:R-:W-:Y:S06]  /*6a60*/  HMMA.16816.F32 R4, R32, R16.reuse, RZ ;  /* 0x000000102004723c */ /* 0x084fec00000018ff */
[C---:B---3--:R-:W-:Y:S06]  /*6a70*/  HMMA.16816.F32 R8, R28.reuse, R16, RZ ;  /* 0x000000101c08723c */ /* 0x048fec00000018ff */
[-C--:B------:R-:W-:Y:S06]  /*6a80*/  HMMA.16816.F32 R12, R28, R18.reuse, RZ ;  /* 0x000000121c0c723c */ /* 0x080fec00000018ff */
[C---:B------:R-:W-:Y:S06]  /*6a90*/  HMMA.16816.F32 R16, R32.reuse, R18, RZ ;  /* 0x000000122010723c */ /* 0x040fec00000018ff */
[-C--:B----4-:R-:W-:Y:S06]  /*6aa0*/  HMMA.16816.F32 R20, R32, R164.reuse, RZ ;  /* 0x000000a42014723c */ /* 0x090fec00000018ff */
[C---:B------:R-:W-:Y:S06]  /*6ab0*/  HMMA.16816.F32 R24, R28.reuse, R164, RZ ;  /* 0x000000a41c18723c */ /* 0x040fec00000018ff */
[-C--:B------:R-:W-:Y:S06]  /*6ac0*/  HMMA.16816.F32 R28, R28, R166.reuse, RZ ;  /* 0x000000a61c1c723c */ /* 0x080fec00000018ff */
[----:B------:R-:W-:Y:S01]  /*6ad0*/  HMMA.16816.F32 R32, R32, R166, RZ ;  /* 0x000000a62020723c */ /* 0x000fe200000018ff */
[----:B------:R-:W2:Y:S05]  /*6ae0*/  LDSM.16.M88.4 R164, [R212+0x8800] ;  /* 0x00880000d4a4783b */ /* 0x000eaa0000000200 */
[-C--:B-1----:R-:W-:Y:S06]  /*6af0*/  HMMA.16816.F32 R4, R168, R172.reuse, R4 ;  /* 0x000000aca804723c */ /* 0x082fec0000001804 */
[C---:B------:R-:W-:Y:S06]  /*6b00*/  HMMA.16816.F32 R8, R176.reuse, R172, R8 ;  /* 0x000000acb008723c */ /* 0x040fec0000001808 */
        /* <DEDUP_REMOVED lines=12> */
[----:B------:R-:W2:Y:S05]  /*6bd0*/  LDL R177, [R1+0x2c] ;  /* 0x00002c0001b17983 */ /* 0x000eaa0000100800 */
[-C--:B------:R-:W-:Y:S06]  /*6be0*/  HMMA.16816.F32 R12, R164, R178.reuse, R12 ;  /* 0x000000b2a40c723c */ /* 0x080fec000000180c */
[C---:B------:R-:W-:Y:S06]  /*6bf0*/  HMMA.16816.F32 R16, R172.reuse, R178, R16 ;  /* 0x000000b2ac10723c */ /* 0x040fec0000001810 */
[-C--:B---3--:R-:W-:Y:S06]  /*6c00*/  HMMA.16816.F32 R20, R172, R168.reuse, R20 ;  /* 0x000000a8ac14723c */ /* 0x088fec0000001814 */
        /* <DEDUP_REMOVED lines=30> */
[----:B--2---:R-:W-:Y:S05]  /*6df0*/  IADD3.X R181, R177, UR14, RZ, P0, !PT ;  /* 0x0000000eb1b57c10 */ /* 0x004fea00087fe4ff */
[----:B------:R-:W2:Y:S05]  /*6e00*/  LDG.E R178, desc[UR6][R180.64] ;  /* 0x00000006b4b27981 */ /* 0x000eaa000c1e1900 */
[----:B------:R-:W4:Y:S01]  /*6e10*/  LDG.E R177, desc[UR6][R180.64+0x20] ;  /* 0x00002006b4b17981 */ /* 0x000f22000c1e1900 */
        /* <DEDUP_REMOVED lines=29> */
[C---:B--2---:R-:W-:Y:S11]  /*6ff0*/  FADD.FTZ R5, -R178.reuse, R5 ;  /* 0x00000005b2057221 */ /* 0x044ff60000010100 */
[----:B------:R-:W-:Y:S07]  /*7000*/  @!UPT UIADD3 URZ, URZ, URZ, URZ ;  /* 0x0000003f3f3ff290 */ /* 0x000fee000fffe03f */
[C---:B------:R-:W-:Y:S01]  /*7010*/  FADD.FTZ R16, -R178.reuse, R16 ;  /* 0x00000010b2107221 */ /* 0x040fe20000010100 */
[-C--:B-1----:R-:W-:Y:S03]  /*7020*/  HMMA.16816.F32 R20, R168, R164.reuse, R20 ;  /* 0x000000a4a814723c */ /* 0x082fe60000001814 */
[----:B------:R-:W-:Y:S01]  /*7030*/  FADD.FTZ R17, -R178, R17 ;  /* 0x00000011b2117221 */ /* 0x000fe20000010100 */
[C---:B----4-:R-:W-:Y:S01]  /*7040*/  FADD.FTZ R6, -R177.reuse, R6 ;  /* 0x00000006b1067221 */ /* 0x050fe20000010100 */
[----:B------:R-:W-:Y:S01]  /*7050*/  FADD.FTZ R7, -R177, R7 ;  /* 0x00000007b1077221 */ /* 0x000fe20000010100 */
[C---:B------:R-:W-:Y:S05]  /*7060*/  HMMA.16816.F32 R24, R172.reuse, R164, R24 ;  /* 0x000000a4ac18723c */ /* 0x040fea0000001818 */
[----:B------:R-:W-:Y:S01]  /*7070*/  FMUL.FTZ R7, R42, R7 ;  /* 0x000000072a077220 */ /* 0x000fe20000410000 */
[-C--:B------:R-:W-:Y:S01]  /*7080*/  HMMA.16816.F32 R28, R172, R166.reuse, R28 ;  /* 0x000000a6ac1c723c */ /* 0x080fe2000000181c */
[----:B------:R-:W-:Y:S04]  /*7090*/  MOV R164, UR4 ;  /* 0x0000000400a47c02 */ /* 0x000fe80008000f00 */
[----:B------:R-:W-:Y:S01]  /*70a0*/  FADD.FTZ R4, -R178, R4 ;  /* 0x00000004b2047221 */ /* 0x000fe20000010100 */
[----:B------:R-:W-:Y:S05]  /*70b0*/  HMMA.16816.F32 R32, R168, R166, R32 ;  /* 0x000000a6a820723c */ /* 0x000fea0000001820 */
[----:B------:R-:W-:Y:S01]  /*70c0*/  FMUL.FTZ R179, R182, R4 ;  /* 0x00000004b6b37220 */ /* 0x000fe20000410000 */
[----:B------:R-:W-:Y:S01]  /*70d0*/  FMUL.FTZ R182, R51, R5 ;  /* 0x0000000533b67220 */ /* 0x000fe20000410000 */
[----:B------:R-:W-:Y:S01]  /*70e0*/  FFMA.FTZ R4, -R242, R242, 1 ;  /* 0x3f800000f2047423 */ /* 0x000fe200000101f2 */
[----:B------:R1:W5:Y:S03]  /*70f0*/  LDL.LU R51, [R1+0x94] ;  /* 0x0000940001337983 */ /* 0x0003660000300800 */
[----:B------:R-:W-:Y:S02]  /*7100*/  FMUL.FTZ R4, R4, UR5 ;  /* 0x0000000504047c20 */ /* 0x000fe40008410000 */
[----:B------:R1:W5:Y:S01]  /*7110*/  LDG.E R5, desc[UR6][R180.64+0x80] ;  /* 0x00008006b4057981 */ /* 0x000362000c1e1900 */
[----:B------:R-:W-:Y:S01]  /*7120*/  FMUL.FTZ R166, R49, R17 ;  /* 0x0000001131a67220 */ /* 0x000fe20000410000 */
[----:B------:R-:W-:Y:S01]  /*7130*/  FADD.FTZ R167, -R178, R20 ;  /* 0x00000014b2a77221 */ /* 0x000fe20000010100 */
[----:B------:R-:W-:Y:S01]  /*7140*/  FMUL.FTZ R20, R50, R16 ;  /* 0x0000001032147220 */ /* 0x000fe20000410000 */
[----:B------:R-:W-:Y:S01]  /*7150*/  FMUL.FTZ R179, R179, R4 ;  /* 0x00000004b3b37220 */ /* 0x000fe20000410000 */
[----:B------:R1:W5:Y:S01]  /*7160*/  LDL.LU R50, [R1+0x90] ;  /* 0x0000900001327983 */ /* 0x0003620000300800 */
[----:B------:R-:W-:Y:S01]  /*7170*/  FMUL.FTZ R167, R48, R167 ;  /* 0x000000a730a77220 */ /* 0x000fe20000410000 */
[----:B------:R-:W-:Y:S01]  /*7180*/  FADD.FTZ R168, -R178, R21 ;  /* 0x00000015b2a87221 */ /* 0x000fe20000010100 */
[----:B------:R-:W-:Y:S02]  /*7190*/  FFMA.FTZ R16, -R245, R245, 1 ;  /* 0x3f800000f5107423 */ /* 0x000fe400000101f5 */
[----:B------:R1:W5:Y:S01]  /*71a0*/  LDL.LU R49, [R1+0x8c] ;  /* 0x00008c0001317983 */ /* 0x0003620000300800 */
[----:B------:R-:W-:Y:S01]  /*71b0*/  FFMA.FTZ R17, -R246, R246, 1 ;  /* 0x3f800000f6117423 */ /* 0x000fe200000101f6 */
[----:B------:R-:W-:Y:S01]  /*71c0*/  FMUL.FTZ R168, R47, R168 ;  /* 0x000000a82fa87220 */ /* 0x000fe20000410000 */
[----:B------:R-:W-:Y:S02]  /*71d0*/  FADD.FTZ R32, -R178, R32 ;  /* 0x00000020b2207221 */ /* 0x000fe40000010100 */
[----:B------:R1:W5:Y:S01]  /*71e0*/  LDL.LU R48, [R1+0x88] ;  /* 0x0000880001307983 */ /* 0x0003620000300800 */
[----:B------:R-:W-:Y:S01]  /*71f0*/  FADD.FTZ R35, -R177, R35 ;  /* 0x00000023b1237221 */ /* 0x000fe20000010100 */
[----:B------:R-:W-:Y:S01]  /*7200*/  FMUL.FTZ R21, R16, UR5 ;  /* 0x0000000510157c20 */ /* 0x000fe20008410000 */
[----:B------:R-:W-:Y:S02]  /*7210*/  FMUL.FTZ R32, R46, R32 ;  /* 0x000000202e207220 */ /* 0x000fe40000410000 */
[----:B------:R1:W5:Y:S01]  /*7220*/  LDL.LU R47, [R1+0x84] ;  /* 0x00008400012f7983 */ /* 0x0003620000300800 */
[----:B------:R-:W-:Y:S01]  /*7230*/  FMUL.FTZ R17, R17, UR5 ;  /* 0x0000000511117c20 */ /* 0x000fe20008410000 */
[----:B------:R-:W-:Y:S01]  /*7240*/  FMUL.FTZ R21, R166, R21 ;  /* 0x00000015a6157220 */ /* 0x000fe20000410000 */
[----:B------:R-:W-:Y:S02]  /*7250*/  FMUL.FTZ R166, R44, R6 ;  /* 0x000000062ca67220 */ /* 0x000fe40000410000 */
[----:B------:R1:W5:Y:S01]  /*7260*/  LDL.LU R46, [R1+0x80] ;  /* 0x00008000012e7983 */ /* 0x0003620000300800 */
[----:B------:R-:W-:Y:S01]  /*7270*/  FFMA.FTZ R6, -R43, R43, 1 ;  /* 0x3f8000002b067423 */ /* 0x000fe2000001012b */
[----:B------:R-:W-:Y:S01]  /*7280*/  FMUL.FTZ R17, R20, R17 ;  /* 0x0000001114117220 */ /* 0x000fe20000410000 */
[----:B------:R-:W-:Y:S02]  /*7290*/  FFMA.FTZ R16, -R235, R235, 1 ;  /* 0x3f800000eb107423 */ /* 0x000fe400000101eb */
[----:B------:R1:W5:Y:S01]  /*72a0*/  LDG.E R4, desc[UR6][R180.64+0xa0] ;  /* 0x0000a006b4047981 */ /* 0x000362000c1e1900 */
[----:B------:R-:W-:Y:S01]  /*72b0*/  FMUL.FTZ R6, R6, UR5 ;  /* 0x0000000506067c20 */ /* 0x000fe20008410000 */
[----:B------:R-:W-:Y:S01]  /*72c0*/  FFMA.FTZ R20, -R243, R243, 1 ;  /* 0x3f800000f3147423 */ /* 0x000fe200000101f3 */
[----:B------:R-:W-:Y:S01]  /*72d0*/  F2FP.F16.F32.PACK_AB R21, R21, R17 ;  /* 0x000000111515723e */ /* 0x000fe200000000ff */
[----:B------:R-:W-:Y:S01]  /*72e0*/  FADD.FTZ R17, -R177, R22 ;  /* 0x00000016b1117221 */ /* 0x000fe20000010100 */
[----:B------:R-:W-:Y:S01]  /*72f0*/  FMUL.FTZ R16, R16, UR5 ;  /* 0x0000000510107c20 */ /* 0x000fe20008410000 */
[----:B------:R-:W-:Y:S01]  /*7300*/  FMUL.FTZ R6, R166, R6 ;  /* 0x00000006a6067220 */ /* 0x000fe20000410000 */
[----:B------:R-:W-:Y:S01]  /*7310*/  FMUL.FTZ R20, R20, UR5 ;  /* 0x0000000514147c20 */ /* 0x000fe20008410000 */
[----:B------:R-:W-:Y:S01]  /*7320*/  FMUL.FTZ R17, R39, R17 ;  /* 0x0000001127117220 */ /* 0x000fe20000410000 */
[----:B------:R-:W-:Y:S01]  /*7330*/  FMUL.FTZ R16, R32, R16 ;  /* 0x0000001020107220 */ /* 0x000fe20000410000 */
[----:B------:R-:W-:Y:S01]  /*7340*/  FFMA.FTZ R32, -R238, R238, 1 ;  /* 0x3f800000ee207423 */ /* 0x000fe200000101ee */
[----:B------:R-:W-:Y:S01]  /*7350*/  FFMA.FTZ R165, -R247, R247, 1 ;  /* 0x3f800000f7a57423 */ /* 0x000fe200000101f7 */
[----:B------:R-:W-:Y:S01]  /*7360*/  SHF.L.U32 R172, R218, 0x1, RZ ;  /* 0x00000001daac7819 */ /* 0x000fe200000006ff */
[----:B------:R-:W-:Y:S01]  /*7370*/  FFMA.FTZ R166, -R240, R240, 1 ;  /* 0x3f800000f0a67423 */ /* 0x000fe200000101f0 */
[----:B------:R-:W-:Y:S01]  /*7380*/  FMUL.FTZ R32, R32, UR5 ;  /* 0x0000000520207c20 */ /* 0x000fe20008410000 */
[----:B------:R-:W-:Y:S01]  /*7390*/  FMUL.FTZ R165, R165, UR5 ;  /* 0x00000005a5a57c20 */ /* 0x000fe20008410000 */
[----:B------:R-:W-:Y:S01]  /*73a0*/  IADD3 R164, R172, 0x8000, R164 ;  /* 0x00008000aca47810 */ /* 0x000fe20007ffe0a4 */
[----:B------:R-:W-:Y:S02]  /*73b0*/  FMUL.FTZ R166, R166, UR5 ;  /* 0x00000005a6a67c20 */ /* 0x000fe40008410000 */
[----:B------:R-:W-:Y:S01]  /*73c0*/  FMUL.FTZ R165, R182, R165 ;  /* 0x000000a5b6a57220 */ /* 0x000fe20000410000 */
[C---:B------:R-:W-:Y:S02]  /*73d0*/  IADD3 R176, R164.reuse, 0x40, RZ ;  /* 0x00000040a4b07810 */ /* 0x040fe40007ffe0ff */
[----:B------:R-:W-:Y:S02]  /*73e0*/  @P2 IADD3 R176, R164, -0x40, RZ ;  /* 0xffffffc0a4b02810 */ /* 0x000fe40007ffe0ff */
[----:B------:R-:W-:Y:S01]  /*73f0*/  F2FP.F16.F32.PACK_AB R164, R165, R179 ;  /* 0x000000b3a5a4723e */ /* 0x000fe200000000ff */
[----:B------:R-:W-:Y:S04]  /*7400*/  FFMA.FTZ R165, -R244, R244, 1 ;  /* 0x3f800000f4a57423 */ /* 0x000fe800000101f4 */
[----:B------:R-:W-:Y:S04]  /*7410*/  FMUL.FTZ R165, R165, UR5 ;  /* 0x00000005a5a57c20 */ /* 0x000fe80008410000 */
[----:B------:R-:W-:Y:S01]  /*7420*/  FMUL.FTZ R165, R167, R165 ;  /* 0x000000a5a7a57220 */ /* 0x000fe20000410000 */
[----:B------:R-:W-:Y:S01]  /*7430*/  FADD.FTZ R167, -R178, R33 ;  /* 0x00000021b2a77221 */ /* 0x000fe20000010100 */
[----:B------:R-:W-:Y:S01]  /*7440*/  FMUL.FTZ R33, R168, R20 ;  /* 0x00000014a8217220 */ /* 0x000fe20000410000 */
[----:B------:R-:W-:Y:S02]  /*7450*/  FFMA.FTZ R20, -R252, R252, 1 ;  /* 0x3f800000fc147423 */ /* 0x000fe400000101fc */
[----:B------:R-:W-:Y:S02]  /*7460*/  FMUL.FTZ R167, R45, R167 ;  /* 0x000000a72da77220 */ /* 0x000fe40000410000 */
[----:B------:R1:W5:Y:S01]  /*7470*/  LDL.LU R45, [R1+0x7c] ;  /* 0x00007c00012d7983 */ /* 0x0003620000300800 */
[----:B------:R-:W-:Y:S01]  /*7480*/  FMUL.FTZ R20, R20, UR5 ;  /* 0x0000000514147c20 */ /* 0x000fe20008410000 */
[----:B------:R-:W-:Y:S01]  /*7490*/  FMUL.FTZ R32, R167, R32 ;  /* 0x00000020a7207220 */ /* 0x000fe20000410000 */
[----:B------:R-:W-:Y:S02]  /*74a0*/  F2FP.F16.F32.PACK_AB R33, R33, R165 ;  /* 0x000000a52121723e */ /* 0x000fe400000000ff */
[----:B------:R1:W5:Y:S01]  /*74b0*/  LDL.LU R44, [R1+0x78] ;  /* 0x00007800012c7983 */ /* 0x0003620000300800 */
[----:B------:R-:W-:Y:S01]  /*74c0*/  FMUL.FTZ R20, R7, R20 ;  /* 0x0000001407147220 */ /* 0x000fe20000410000 */
[C---:B------:R-:W-:Y:S01]  /*74d0*/  FADD.FTZ R7, -R177.reuse, R18 ;  /* 0x00000012b1077221 */ /* 0x040fe20000010100 */
[----:B------:R-:W-:Y:S02]  /*74e0*/  FADD.FTZ R18, -R177, R23 ;  /* 0x00000017b1127221 */ /* 0x000fe40000010100 */
[----:B------:R1:W5:Y:S01]  /*74f0*/  LDL.LU R43, [R1+0x74] ;  /* 0x00007400012b7983 */ /* 0x0003620000300800 */
[----:B------:R-:W-:Y:S01]  /*7500*/  F2FP.F16.F32.PACK_AB R32, R32, R16 ;  /* 0x000000102020723e */ /* 0x000fe200000000ff */
[----:B------:R-:W-:Y:S01]  /*7510*/  FMUL.FTZ R7, R41, R7 ;  /* 0x0000000729077220 */ /* 0x000fe20000410000 */
[----:B------:R-:W-:Y:S02]  /*7520*/  FMUL.FTZ R18, R38, R18 ;  /* 0x0000001226127220 */ /* 0x000fe40000410000 */
[----:B------:R1:W5:Y:S01]  /*7530*/  LDL.LU R42, [R1+0x70] ;  /* 0x00007000012a7983 */ /* 0x0003620000300800 */
[C---:B------:R-:W-:Y:S01]  /*7540*/  FADD.FTZ R16, -R177.reuse, R19 ;  /* 0x00000013b1107221 */ /* 0x040fe20000010100 */
[----:B------:R-:W-:Y:S01]  /*7550*/  FADD.FTZ R19, -R177, R34 ;  /* 0x00000022b1137221 */ /* 0x000fe20000010100 */
[----:B------:R-:W-:Y:S02]  /*7560*/  F2FP.F16.F32.PACK_AB R20, R20, R6 ;  /* 0x000000061414723e */ /* 0x000fe400000000ff */
[----:B------:R1:W5:Y:S01]  /*7570*/  LDL.LU R41, [R1+0x6c] ;  /* 0x00006c0001297983 */ /* 0x0003620000300800 */
[----:B------:R-:W-:Y:S01]  /*7580*/  FMUL.FTZ R16, R40, R16 ;  /* 0x0000001028107220 */ /* 0x000fe20000410000 */
[----:B------:R-:W-:Y:S01]  /*7590*/  FFMA.FTZ R6, -R251, R251, 1 ;  /* 0x3f800000fb067423 */ /* 0x000fe200000101fb */
[----:B------:R-:W-:Y:S02]  /*75a0*/  FFMA.FTZ R23, -R250, R250, 1 ;  /* 0x3f800000fa177423 */ /* 0x000fe400000101fa */
[----:B------:R1:W5:Y:S01]  /*75b0*/  LDL.LU R40, [R1+0x68] ;  /* 0x0000680001287983 */ /* 0x0003620000300800 */
[----:B------:R-:W-:Y:S01]  /*75c0*/  FFMA.FTZ R165, -R249, R249, 1 ;  /* 0x3f800000f9a57423 */ /* 0x000fe200000101f9 */
[----:B------:R-:W-:Y:S01]  /*75d0*/  FMUL.FTZ R6, R6, UR5 ;  /* 0x0000000506067c20 */ /* 0x000fe20008410000 */
[----:B------:R-:W-:Y:S02]  /*75e0*/  FFMA.FTZ R167, -R241, R241, 1 ;  /* 0x3f800000f1a77423 */ /* 0x000fe400000101f1 */
[----:B------:R1:W5:Y:S01]  /*75f0*/  LDL.LU R39, [R1+0x64] ;  /* 0x0000640001277983 */ /* 0x0003620000300800 */
[----:B------:R-:W-:Y:S01]  /*7600*/  FMUL.FTZ R23, R23, UR5 ;  /* 0x0000000517177c20 */ /* 0x000fe20008410000 */
[----:B------:R-:W-:Y:S01]  /*7610*/  FMUL.FTZ R34, R7, R6 ;  /* 0x0000000607227220 */ /* 0x000fe20000410000 */
[----:B------:R-:W-:Y:S02]  /*7620*/  FMUL.FTZ R6, R37, R19 ;  /* 0x0000001325067220 */ /* 0x000fe40000410000 */
[----:B------:R1:W5:Y:S01]  /*7630*/  LDL.LU R38, [R1+0x60] ;  /* 0x0000600001267983 */ /* 0x0003620000300800 */
[----:B------:R-:W-:Y:S01]  /*7640*/  FMUL.FTZ R7, R36, R35 ;  /* 0x0000002324077220 */ /* 0x000fe20000410000 */
[----:B------:R-:W-:Y:S01]  /*7650*/  FFMA.FTZ R35, -R248, R248, 1 ;  /* 0x3f800000f8237423 */ /* 0x000fe200000101f8 */
[----:B------:R-:W-:Y:S02]  /*7660*/  FMUL.FTZ R165, R165, UR5 ;  /* 0x00000005a5a57c20 */ /* 0x000fe40008410000 */
[----:B------:R1:W5:Y:S01]  /*7670*/  LDL.LU R37, [R1+0x5c] ;  /* 0x00005c0001257983 */ /* 0x0003620000300800 */
[----:B------:R-:W-:Y:S01]  /*7680*/  FMUL.FTZ R167, R167, UR5 ;  /* 0x00000005a7a77c20 */ /* 0x000fe20008410000 */
[----:B------:R-:W-:Y:S01]  /*7690*/  FMUL.FTZ R35, R35, UR5 ;  /* 0x0000000523237c20 */ /* 0x000fe20008410000 */
[----:B------:R-:W-:Y:S02]  /*76a0*/  FMUL.FTZ R23, R16, R23 ;  /* 0x0000001710177220 */ /* 0x000fe40000410000 */
[----:B------:R1:W5:Y:S01]  /*76b0*/  LDL.LU R36, [R1+0x58] ;  /* 0x0000580001247983 */ /* 0x0003620000300800 */
[----:B------:R-:W-:Y:S01]  /*76c0*/  FMUL.FTZ R165, R17, R165 ;  /* 0x000000a511a57220 */ /* 0x000fe20000410000 */
[----:B------:R-:W-:Y:S01]  /*76d0*/  FMUL.FTZ R35, R18, R35 ;  /* 0x0000002312237220 */ /* 0x000fe20000410000 */
[----:B------:R-:W-:Y:S01]  /*76e0*/  FMUL.FTZ R167, R6, R167 ;  /* 0x000000a706a77220 */ /* 0x000fe20000410000 */
[----:B------:R-:W-:Y:S01]  /*76f0*/  FMUL.FTZ R166, R7, R166 ;  /* 0x000000a607a67220 */ /* 0x000fe20000410000 */
[----:B------:R-:W-:Y:S06]  /*7700*/  @!P1 BRA `(.L_x_765) ;  /* 0x0000000000e09947 */ /* 0x000fec0003800000 */
[----:B------:R-:W2:Y:S01]  /*7710*/  LDL.LU.64 R168, [R1+0x8] ;  /* 0x0000080001a87983 */ /* 0x000ea20000300a00 */
[----:B------:R-:W3:Y:S01]  /*7720*/  LDC R16, c[0x0][0x240] ;  /* 0x00009000ff107b82 */ /* 0x000ee20000000800 */
[C---:B------:R-:W-:Y:S01]  /*7730*/  ISETP.GE.AND P3, PT, R236.reuse, UR21, PT ;  /* 0x00000015ec007c0c */ /* 0x040fe2000bf66270 */
[----:B------:R-:W-:Y:S01]  /*7740*/  VIADD R7, R236, 0x40 ;  /* 0x00000040ec077836 */ /* 0x000fe20000000000 */
[----:B------:R-:W-:Y:S04]  /*7750*/  ULOP3.LUT UR11, UR8, 0x1, URZ, 0xc0, !UPT ;  /* 0x00000001080b7892 */ /* 0x000fe8000f8ec03f */
[----:B------:R-:W-:Y:S01]  /*7760*/  ISETP.GE.AND P0, PT, R7, UR21, PT ;  /* 0x0000001507007c0c */ /* 0x000fe2000bf06270 */
[----:B------:R-:W4:Y:S01]  /*7770*/  LDC R19, c[0x0][0x244] ;  /* 0x00009100ff137b82 */ /* 0x000f220000000800 */
[----:B------:R-:W-:Y:S04]  /*7780*/  UISETP.NE.U32.AND UP0, UPT, UR11, 0x1, UPT ;  /* 0x000000010b00788c */ /* 0x000fe8000bf05070 */
        /* <DEDUP_REMOVED lines=8> */
[C---:B---3--:R-:W-:Y:S05]  /*7810*/  IMAD.U32 R17, R16.reuse, -0x40, RZ ;  /* 0xffffffc010117824 */ /* 0x048fea00078e00ff */
[----:B------:R-:W-:Y:S02]  /*7820*/  SHF.R.S32.HI R22, RZ, 0x1f, R17 ;  /* 0x0000001fff167819 */ /* 0x000fe40000011411 */
[C---:B--2---:R-:W-:Y:S04]  /*7830*/  LEA R6, P4, R17.reuse, R168, 0x1 ;  /* 0x000000a811067211 */ /* 0x044fe800078808ff */
[----:B------:R-:W-:Y:S02]  /*7840*/  LEA.HI.X.SX32 R7, R17, R169, 0x1, P4 ;  /* 0x000000a911077211 */ /* 0x000fe400020f0eff */
[C---:B------:R-:W-:Y:S02]  /*7850*/  @!P3 LEA R18, P4, R16.reuse, R6, 0x6 ;  /* 0x000000061012b211 */ /* 0x040fe400078830ff */
[C---:B------:R-:W-:Y:S01]  /*7860*/  LEA R17, P5, R16.reuse, R17, 0x5 ;  /* 0x0000001110117211 */ /* 0x040fe200078a28ff */
[----:B------:R-:W-:Y:S01]  /*7870*/  @!PT LDS RZ, [RZ] ;  /* 0x00000000fffff984 */ /* 0x000fe20000000800 */
[----:B------:R-:W-:Y:S01]  /*7880*/  @!PT LDS RZ, [RZ] ;  /* 0x00000000fffff984 */ /* 0x000fe20000000800 */
[----:B------:R-:W-:Y:S01]  /*7890*/  @!PT LDS RZ, [RZ] ;  /* 0x00000000fffff984 */ /* 0x000fe20000000800 */
[----:B------:R1:W-:Y:S03]  /*78a0*/  @!P3 LDGSTS.E.BYPASS.LTC128B.128 [R239], desc[UR6][R6.64] ;  /* 0x0000000006efbfae */ /* 0x0003e6000b901d46 */
[C-C-:B----4-:R-:W-:Y:S01]  /*78b0*/  LEA.HI.X R22, R16.reuse, R22, R19.reuse, 0x5, P5 ;  /* 0x0000001610167211 */ /* 0x150fe200028f2c13 */
[----:B------:R1:W-:Y:S01]  /*78c0*/  @P0 STS [R220+0x2000], RZ ;  /* 0x002000ffdc000388 */ /* 0x0003e20000000800 */
[----:B------:R-:W-:Y:S02]  /*78d0*/  @!P3 LEA.HI.X R19, R16, R7, R19, 0x6, P4 ;  /* 0x000000071013b211 */ /* 0x000fe400020f3413 */
[C---:B------:R-:W-:Y:S01]  /*78e0*/  @!P0 LEA R16, P4, R17.reuse, R168, 0x1 ;  /* 0x000000a811108211 */ /* 0x040fe200078808ff */
[----:B------:R1:W-:Y:S03]  /*78f0*/  @P0 STS [R220+0x2004], RZ ;  /* 0x002004ffdc000388 */ /* 0x0003e60000000800 */
[----:B------:R-:W-:Y:S01]  /*7900*/  @!P0 LEA.HI.X R17, R17, R169, R22, 0x1, P4 ;  /* 0x000000a911118211 */ /* 0x000fe200020f0c16 */
        /* <DEDUP_REMOVED lines=22> */
[----:B------:R-:W0:Y:S04]  /*7a70*/  LDGDEPBAR ;  /* 0x00000000000079af */ /* 0x000e280000000000 */
[----:B------:R1:W-:Y:S02]  /*7a80*/  STL.64 [R1+0x8], R6 ;  /* 0x0000080601007387 */ /* 0x0003e40000100a00 */
.L_x_765:
[----:B------:R2:W-:Y:S01]  /*7a90*/  STS [R233+0x1c400], R20 ;  /* 0x01c40014e9007388 */ /* 0x0005e20000000800 */
[----:B-1----:R-:W-:Y:S01]  /*7aa0*/  F2FP.F16.F32.PACK_AB R6, R23, R34 ;  /* 0x000000221706723e */ /* 0x002fe200000000ff */
[C---:B-----5:R-:W-:Y:S01]  /*7ab0*/  FADD.FTZ R12, -R5.reuse, R12 ;  /* 0x0000000c050c7221 */ /* 0x060fe20000010100 */
[C---:B------:R-:W-:Y:S01]  /*7ac0*/  FADD.FTZ R9, -R5.reuse, R9 ;  /* 0x0000000905097221 */ /* 0x040fe20000010100 */
[----:B------:R-:W-:Y:S01]  /*7ad0*/  STS [R233+0x1c000], R164 ;  /* 0x01c000a4e9007388 */ /* 0x000fe20000000800 */
[----:B------:R-:W-:Y:S01]  /*7ae0*/  FADD.FTZ R8, -R5, R8 ;  /* 0x0000000805087221 */ /* 0x000fe20000010100 */
[----:B------:R-:W-:Y:S01]  /*7af0*/  FMUL.FTZ R18, R207, R12 ;  /* 0x0000000ccf127220 */ /* 0x000fe20000410000 */
[----:B------:R-:W-:Y:S01]  /*7b00*/  FFMA.FTZ R12, -R195, R195, 1 ;  /* 0x3f800000c30c7423 */ /* 0x000fe200000101c3 */
[----:B------:R1:W-:Y:S01]  /*7b10*/  STS [R234+0x1c400], R6 ;  /* 0x01c40006ea007388 */ /* 0x0003e20000000800 */
[----:B------:R-:W-:Y:S01]  /*7b20*/  FADD.FTZ R13, -R5, R13 ;  /* 0x0000000d050d7221 */ /* 0x000fe20000010100 */
[----:B------:R-:W-:Y:S01]  /*7b30*/  FFMA.FTZ R7, -R190, R190, 1 ;  /* 0x3f800000be077423 */ /* 0x000fe200000101be */
[----:B------:R-:W-:Y:S01]  /*7b40*/  FMUL.FTZ R19, R225, R9 ;  /* 0x00000009e1137220 */ /* 0x000fe20000410000 */
[----:B------:R-:W-:Y:S01]  /*7b50*/  FFMA.FTZ R9, -R193, R193, 1 ;  /* 0x3f800000c1097423 */ /* 0x000fe200000101c1 */
[----:B------:R-:W-:Y:S01]  /*7b60*/  FMUL.FTZ R12, R12, UR5 ;  /* 0x000000050c0c7c20 */ /* 0x000fe20008410000 */
[----:B------:R-:W-:Y:S01]  /*7b70*/  FMUL.FTZ R13, R206, R13 ;  /* 0x0000000dce0d7220 */ /* 0x000fe20000410000 */
[----:B------:R-:W-:Y:S01]  /*7b80*/  FMUL.FTZ R7, R7, UR5 ;  /* 0x0000000507077c20 */ /* 0x000fe20008410000 */
[----:B------:R-:W-:Y:S01]  /*7b90*/  FMUL.FTZ R9, R9, UR5 ;  /* 0x0000000509097c20 */ /* 0x000fe20008410000 */
[C---:B------:R-:W-:Y:S01]  /*7ba0*/  FADD.FTZ R28, -R5.reuse, R28 ;  /* 0x0000001c051c7221 */ /* 0x040fe20000010100 */
[C---:B------:R-:W-:Y:S01]  /*7bb0*/  FADD.FTZ R24, -R5.reuse, R24 ;  /* 0x0000001805187221 */ /* 0x040fe20000010100 */
[----:B------:R-:W-:Y:S01]  /*7bc0*/  FADD.FTZ R25, -R5, R25 ;  /* 0x0000001905197221 */ /* 0x000fe20000010100 */
[----:B------:R-:W-:Y:S01]  /*7bd0*/  FMUL.FTZ R19, R19, R9 ;  /* 0x0000000913137220 */ /* 0x000fe20000410000 */
[----:B------:R-:W-:Y:S01]  /*7be0*/  FFMA.FTZ R9, -R187, R187, 1 ;  /* 0x3f800000bb097423 */ /* 0x000fe200000101bb */
[----:B------:R-:W-:Y:S01]  /*7bf0*/  FADD.FTZ R29, -R5, R29 ;  /* 0x0000001d051d7221 */ /* 0x000fe20000010100 */
[----:B------:R-:W-:Y:S01]  /*7c00*/  FMUL.FTZ R28, R200, R28 ;  /* 0x0000001cc81c7220 */ /* 0x000fe20000410000 */
[----:B------:R-:W-:Y:S01]  /*7c10*/  FFMA.FTZ R5, -R184, R184, 1 ;  /* 0x3f800000b8057423 */ /* 0x000fe200000101b8 */
[----:B--2---:R-:W-:Y:S01]  /*7c20*/  FMUL.FTZ R20, R226, R8 ;  /* 0x00000008e2147220 */ /* 0x004fe20000410000 */
[----:B------:R-:W-:Y:S01]  /*7c30*/  FFMA.FTZ R8, -R191, R191, 1 ;  /* 0x3f800000bf087423 */ /* 0x000fe200000101bf */
[----:B------:R-:W-:Y:S01]  /*7c40*/  FMUL.FTZ R24, R202, R24 ;  /* 0x00000018ca187220 */ /* 0x000fe20000410000 */
[----:B------:R-:W-:Y:S01]  /*7c50*/  FMUL.FTZ R9, R9, UR5 ;  /* 0x0000000509097c20 */ /* 0x000fe20008410000 */
[----:B------:R-:W-:Y:S01]  /*7c60*/  FMUL.FTZ R20, R20, R12 ;  /* 0x0000000c14147220 */ /* 0x000fe20000410000 */
[----:B------:R-:W-:Y:S01]  /*7c70*/  FMUL.FTZ R8, R8, UR5 ;  /* 0x0000000508087c20 */ /* 0x000fe20008410000 */
[----:B------:R-:W-:Y:S01]  /*7c80*/  FMUL.FTZ R12, R13, R7 ;  /* 0x000000070d0c7220 */ /* 0x000fe20000410000 */
[----:B------:R-:W-:Y:S01]  /*7c90*/  FFMA.FTZ R7, -R185, R185, 1 ;  /* 0x3f800000b9077423 */ /* 0x000fe200000101b9 */
[----:B------:R-:W-:Y:S01]  /*7ca0*/  FMUL.FTZ R25, R201, R25 ;  /* 0x00000019c9197220 */ /* 0x000fe20000410000 */
[----:B------:R-:W-:Y:S01]  /*7cb0*/  FMUL.FTZ R18, R18, R8 ;  /* 0x0000000812127220 */ /* 0x000fe20000410000 */
[----:B------:R-:W-:Y:S01]  /*7cc0*/  FFMA.FTZ R8, -R186, R186, 1 ;  /* 0x3f800000ba087423 */ /* 0x000fe200000101ba */
[----:B------:R-:W-:Y:S01]  /*7cd0*/  FMUL.FTZ R7, R7, UR5 ;  /* 0x0000000507077c20 */ /* 0x000fe20008410000 */
[----:B------:R-:W-:Y:S01]  /*7ce0*/  FMUL.FTZ R29, R183, R29 ;  /* 0x0000001db71d7220 */ /* 0x000fe20000410000 */
[----:B------:R-:W-:Y:S01]  /*7cf0*/  FMUL.FTZ R5, R5, UR5 ;  /* 0x0000000505057c20 */ /* 0x000fe20008410000 */
[----:B------:R-:W-:Y:S01]  /*7d00*/  FMUL.FTZ R8, R8, UR5 ;  /* 0x0000000508087c20 */ /* 0x000fe20008410000 */
[----:B------:R-:W-:Y:S01]  /*7d10*/  FMUL.FTZ R28, R28, R7 ;  /* 0x000000071c1c7220 */ /* 0x000fe20000410000 */
[C---:B------:R-:W-:Y:S01]  /*7d20*/  FADD.FTZ R10, -R4.reuse, R10 ;  /* 0x0000000a040a7221 */ /* 0x040fe20000010100 */
[C---:B------:R-:W-:Y:S01]  /*7d30*/  FADD.FTZ R11, -R4.reuse, R11 ;  /* 0x0000000b040b7221 */ /* 0x040fe20000010100 */
[----:B------:R-:W-:Y:S01]  /*7d40*/  FADD.FTZ R14, -R4, R14 ;  /* 0x0000000e040e7221 */ /* 0x000fe20000010100 */
[----:B------:R-:W-:Y:S01]  /*7d50*/  FFMA.FTZ R7, -R197, R197, 1 ;  /* 0x3f800000c5077423 */ /* 0x000fe200000101c5 */
[----:B------:R-:W-:Y:S01]  /*7d60*/  FMUL.FTZ R24, R24, R9 ;  /* 0x0000000918187220 */ /* 0x000fe20000410000 */
[----:B------:R-:W-:Y:S01]  /*7d70*/  FMUL.FTZ R9, R25, R8 ;  /* 0x0000000819097220 */ /* 0x000fe20000410000 */
[----:B------:R-:W-:Y:S01]  /*7d80*/  FMUL.FTZ R8, R29, R5 ;  /* 0x000000051d087220 */ /* 0x000fe20000410000 */
[----:B------:R-:W-:Y:S01]  /*7d90*/  F2FP.F16.F32.PACK_AB R12, R12, R18 ;  /* 0x000000120c0c723e */ /* 0x000fe200000000ff */
[----:B------:R-:W-:Y:S01]  /*7da0*/  FMUL.FTZ R18, R230, R10 ;  /* 0x0000000ae6127220 */ /* 0x000fe20000410000 */
[----:B------:R-:W-:Y:S01]  /*7db0*/  F2FP.F16.F32.PACK_AB R5, R19, R20 ;  /* 0x000000141305723e */ /* 0x000fe200000000ff */
[----:B------:R-:W-:Y:S01]  /*7dc0*/  FMUL.FTZ R13, R229, R11 ;  /* 0x0000000be50d7220 */ /* 0x000fe20000410000 */
[----:B------:R-:W-:Y:S01]  /*7dd0*/  FMUL.FTZ R14, R228, R14 ;  /* 0x0000000ee40e7220 */ /* 0x000fe20000410000 */
[----:B------:R-:W-:Y:S01]  /*7de0*/  FMUL.FTZ R7, R7, UR5 ;  /* 0x0000000507077c20 */ /* 0x000fe20008410000 */
[----:B------:R-:W-:Y:S01]  /*7df0*/  FADD.FTZ R15, -R4, R15 ;  /* 0x0000000f040f7221 */ /* 0x000fe20000010100 */
[----:B-1----:R-:W-:Y:S01]  /*7e00*/  FFMA.FTZ R6, -R196, R196, 1 ;  /* 0x3f800000c4067423 */ /* 0x002fe200000101c4 */
[----:B------:R-:W-:Y:S01]  /*7e10*/  STS [R234+0x1c000], R21 ;  /* 0x01c00015ea007388 */ /* 0x000fe20000000800 */
[----:B------:R-:W-:Y:S01]  /*7e20*/  FFMA.FTZ R11, -R199, R199, 1 ;  /* 0x3f800000c70b7423 */ /* 0x000fe200000101c7 */
[----:B------:R-:W-:Y:S01]  /*7e30*/  FFMA.FTZ R10, -R198, R198, 1 ;  /* 0x3f800000c60a7423 */ /* 0x000fe200000101c6 */
[----:B------:R-:W-:Y:S01]  /*7e40*/  FMUL.FTZ R14, R14, R7 ;  /* 0x000000070e0e7220 */ /* 0x000fe20000410000 */
[----:B------:R-:W-:Y:S01]  /*7e50*/  FMUL.FTZ R15, R227, R15 ;  /* 0x0000000fe30f7220 */ /* 0x000fe20000410000 */
[----:B------:R-:W-:Y:S01]  /*7e60*/  FMUL.FTZ R6, R6, UR5 ;  /* 0x0000000506067c20 */ /* 0x000fe20008410000 */
[----:B------:R1:W-:Y:S01]  /*7e70*/  STS [R233+0x1d000], R5 ;  /* 0x01d00005e9007388 */ /* 0x0003e20000000800 */
[----:B------:R-:W-:Y:S01]  /*7e80*/  FMUL.FTZ R11, R11, UR5 ;  /* 0x000000050b0b7c20 */ /* 0x000fe20008410000 */
[----:B------:R-:W-:Y:S01]  /*7e90*/  FMUL.FTZ R10, R10, UR5 ;  /* 0x000000050a0a7c20 */ /* 0x000fe20008410000 */
[----:B------:R-:W-:Y:S01]  /*7ea0*/  FADD.FTZ R27, -R4, R27 ;  /* 0x0000001b041b7221 */ /* 0x000fe20000010100 */
[----:B------:R-:W-:Y:S01]  /*7eb0*/  FFMA.FTZ R7, -R192, R192, 1 ;  /* 0x3f800000c0077423 */ /* 0x000fe200000101c0 */
[----:B------:R-:W-:Y:S01]  /*7ec0*/  FMUL.FTZ R15, R15, R6 ;  /* 0x000000060f0f7220 */ /* 0x000fe20000410000 */
[----:B------:R-:W-:Y:S01]  /*7ed0*/  FMUL.FTZ R18, R18, R11 ;  /* 0x0000000b12127220 */ /* 0x000fe20000410000 */
[----:B------:R-:W-:Y:S01]  /*7ee0*/  FMUL.FTZ R13, R13, R10 ;  /* 0x0000000a0d0d7220 */ /* 0x000fe20000410000 */
[----:B------:R-:W-:Y:S01]  /*7ef0*/  FMUL.FTZ R27, R221, R27 ;  /* 0x0000001bdd1b7220 */ /* 0x000fe20000410000 */
[----:B------:R-:W-:Y:S01]  /*7f00*/  FMUL.FTZ R7, R7, UR5 ;  /* 0x0000000507077c20 */ /* 0x000fe20008410000 */
[----:B------:R-:W-:Y:S01]  /*7f10*/  FADD.FTZ R30, -R4, R30 ;  /* 0x0000001e041e7221 */ /* 0x000fe20000010100 */
[----:B------:R-:W-:Y:S01]  /*7f20*/  FFMA.FTZ R6, -R189, R189, 1 ;  /* 0x3f800000bd067423 */ /* 0x000fe200000101bd */
[----:B------:R-:W-:Y:S01]  /*7f30*/  FFMA.FTZ R10, -R194, R194, 1 ;  /* 0x3f800000c20a7423 */ /* 0x000fe200000101c2 */
[----:B------:R-:W-:Y:S01]  /*7f40*/  FMUL.FTZ R27, R27, R7 ;  /* 0x000000071b1b7220 */ /* 0x000fe20000410000 */
[----:B------:R-:W-:Y:S01]  /*7f50*/  FMUL.FTZ R30, R205, R30 ;  /* 0x0000001ecd1e7220 */ /* 0x000fe20000410000 */
[----:B------:R-:W-:Y:S01]  /*7f60*/  FMUL.FTZ R6, R6, UR5 ;  /* 0x0000000506067c20 */ /* 0x000fe20008410000 */
[----:B------:R-:W-:Y:S01]  /*7f70*/  F2FP.F16.F32.PACK_AB R7, R13, R18 ;  /* 0x000000120d07723e */ /* 0x000fe200000000ff */
[C---:B------:R-:W-:Y:S01]  /*7f80*/  FADD.FTZ R26, -R4.reuse, R26 ;  /* 0x0000001a041a7221 */ /* 0x040fe20000010100 */
[----:B------:R-:W-:Y:S01]  /*7f90*/  FADD.FTZ R31, -R4, R31 ;  /* 0x0000001f041f7221 */ /* 0x000fe20000010100 */
[----:B------:R-:W-:Y:S01]  /*7fa0*/  FMUL.FTZ R30, R30, R6 ;  /* 0x000000061e1e7220 */ /* 0x000fe20000410000 */
[----:B------:R-:W-:Y:S01]  /*7fb0*/  F2FP.F16.F32.PACK_AB R6, R15, R14 ;  /* 0x0000000e0f06723e */ /* 0x000fe200000000ff */
[----:B------:R-:W-:Y:S01]  /*7fc0*/  STS [R233+0x1d400], R7 ;  /* 0x01d40007e9007388 */ /* 0x000fe20000000800 */
[----:B------:R-:W-:Y:S01]  /*7fd0*/  FMUL.FTZ R10, R10, UR5 ;  /* 0x000000050a0a7c20 */ /* 0x000fe20008410000 */
[----:B------:R-:W-:Y:S01]  /*7fe0*/  FMUL.FTZ R26, R224, R26 ;  /* 0x0000001ae01a7220 */ /* 0x000fe20000410000 */
[----:B------:R-:W-:Y:S01]  /*7ff0*/  FFMA.FTZ R4, -R188, R188, 1 ;  /* 0x3f800000bc047423 */ /* 0x000fe200000101bc */
[----:B------:R-:W-:Y:S01]  /*8000*/  F2FP.F16.F32.PACK_AB R17, R35, R165 ;  /* 0x000000a52311723e */ /* 0x000fe200000000ff */
[----:B------:R-:W-:Y:S01]  /*8010*/  STS [R234+0x1d000], R12 ;  /* 0x01d0000cea007388 */ /* 0x000fe20000000800 */
[----:B------:R-:W-:Y:S01]  /*8020*/  FMUL.FTZ R31, R203, R31 ;  /* 0x0000001fcb1f7220 */ /* 0x000fe20000410000 */
[----:B------:R-:W-:Y:S01]  /*8030*/  FMUL.FTZ R26, R26, R10 ;  /* 0x0000000a1a1a7220 */ /* 0x000fe20000410000 */
[----:B------:R-:W-:Y:S01]  /*8040*/  FMUL.FTZ R4, R4, UR5 ;  /* 0x0000000504047c20 */ /* 0x000fe20008410000 */
[----:B------:R-:W-:Y:S01]  /*8050*/  STS [R234+0x1d400], R6 ;  /* 0x01d40006ea007388 */ /* 0x000fe20000000800 */
[----:B------:R-:W-:Y:S02]  /*8060*/  F2FP.F16.F32.PACK_AB R16, R166, R167 ;  /* 0x000000a7a610723e */ /* 0x000fe400000000ff */
[----:B------:R-:W-:Y:S01]  /*8070*/  FMUL.FTZ R4, R31, R4 ;  /* 0x000000041f047220 */ /* 0x000fe20000410000 */
[----:B------:R-:W-:Y:S01]  /*8080*/  STS [R231+0x1c000], R33 ;  /* 0x01c00021e7007388 */ /* 0x000fe20000000800 */
[----:B------:R-:W-:Y:S02]  /*8090*/  F2FP.F16.F32.PACK_AB R9, R9, R24 ;  /* 0x000000180909723e */ /* 0x000fe400000000ff */
[----:B-1----:R-:W-:Y:S01]  /*80a0*/  F2FP.F16.F32.PACK_AB R5, R27, R26 ;  /* 0x0000001a1b05723e */ /* 0x002fe200000000ff */
[----:B------:R-:W-:Y:S01]  /*80b0*/  STS [R231+0x1c400], R17 ;  /* 0x01c40011e7007388 */ /* 0x000fe20000000800 */
[----:B------:R-:W-:Y:S02]  /*80c0*/  F2FP.F16.F32.PACK_AB R8, R8, R28 ;  /* 0x0000001c0808723e */ /* 0x000fe400000000ff */
[----:B------:R-:W-:Y:S01]  /*80d0*/  F2FP.F16.F32.PACK_AB R4, R4, R30 ;  /* 0x0000001e0404723e */ /* 0x000fe200000000ff */
        /* <DEDUP_REMOVED lines=17> */
[----:B------:R3:W5:Y:S01]  /*81f0*/  LDL R235, [R1+0x20] ;  /* 0x0000200001eb7983 */ /* 0x0007620000100800 */
        /* <DEDUP_REMOVED lines=82> */
[----:B------:R-:W2:Y:S01]  /*8720*/  LDL.LU.64 R180, [R1] ;  /* 0x0000000001b47983 */ /* 0x000ea20000300a00 */
[C---:B------:R-:W-:Y:S01]  /*8730*/  VIADD R4, R236.reuse, 0x40 ;  /* 0x00000040ec047836 */ /* 0x040fe20000000000 */
[----:B------:R-:W1:Y:S01]  /*8740*/  LDC R12, c[0x0][0x420] ;  /* 0x00010800ff0c7b82 */ /* 0x000e620000000800 */
[----:B------:R-:W-:Y:S03]  /*8750*/  ISETP.GE.AND P4, PT, R236, UR21, PT ;  /* 0x00000015ec007c0c */ /* 0x000fe6000bf86270 */
[----:B------:R-:W-:Y:S10]  /*8760*/  ISETP.GE.AND P3, PT, R4, UR21, PT ;  /* 0x0000001504007c0c */ /* 0x000ff4000bf66270 */
[----:B------:R-:W3:Y:S08]  /*8770*/  @!P4 LDC R11, c[0x0][0x424] ;  /* 0x00010900ff0bcb82 */ /* 0x000ef00000000800 */
[----:B------:R-:W4:Y:S01]  /*8780*/  @!P3 LDC R6, c[0x0][0x424] ;  /* 0x00010900ff06bb82 */ /* 0x000f220000000800 */
[C---:B-1----:R-:W-:Y:S05]  /*8790*/  IMAD.U32 R5, R12.reuse, -0x40, RZ ;  /* 0xffffffc00c057824 */ /* 0x042fea00078e00ff */
[----:B------:R-:W-:Y:S02]  /*87a0*/  SHF.R.S32.HI R9, RZ, 0x1f, R5 ;  /* 0x0000001fff097819 */ /* 0x000fe40000011405 */
[C---:B------:R-:W-:Y:S04]  /*87b0*/  @!P3 LEA R7, P5, R12.reuse, R5, 0x5 ;  /* 0x000000050c07b211 */ /* 0x040fe800078a28ff */
[C---:B----4-:R-:W-:Y:S02]  /*87c0*/  @!P3 LEA.HI.X R9, R12.reuse, R9, R6, 0x5, P5 ;  /* 0x000000090c09b211 */ /* 0x050fe400028f2c06 */
[----:B-----5:R-:W-:Y:S05]  /*87d0*/  LEA R6, R235, UR4, 0x1 ;  /* 0x00000004eb067c11 */ /* 0x020fea000f8e08ff */
[----:B------:R1:W-:Y:S01]  /*87e0*/  @P4 STS.128 [R6+0x8000], RZ ;  /* 0x008000ff06004388 */ /* 0x0003e20000000c00 */
[C---:B--2---:R-:W-:Y:S04]  /*87f0*/  LEA R4, P0, R5.reuse, R180, 0x1 ;  /* 0x000000b405047211 */ /* 0x044fe800078008ff */
[----:B------:R-:W-:Y:S02]  /*8800*/  LEA.HI.X.SX32 R5, R5, R181, 0x1, P0 ;  /* 0x000000b505057211 */ /* 0x000fe400000f0eff */
[C---:B------:R-:W-:Y:S02]  /*8810*/  @!P4 LEA R10, P5, R12.reuse, R4, 0x6 ;  /* 0x000000040c0ac211 */ /* 0x040fe400078a30ff */
[C---:B------:R-:W-:Y:S01]  /*8820*/  @!P3 LEA R8, P0, R7.reuse, R180, 0x1 ;  /* 0x000000b40708b211 */ /* 0x040fe200078008ff */
[----:B------:R-:W-:Y:S01]  /*8830*/  @!PT LDS RZ, [RZ] ;  /* 0x00000000fffff984 */ /* 0x000fe20000000800 */
[----:B------:R-:W-:Y:S01]  /*8840*/  @!PT LDS RZ, [RZ] ;  /* 0x00000000fffff984 */ /* 0x000fe20000000800 */
[----:B------:R-:W-:Y:S01]  /*8850*/  @!PT LDS RZ, [RZ] ;  /* 0x00000000fffff984 */ /* 0x000fe20000000800 */
[----:B------:R1:W-:Y:S01]  /*8860*/  @!P4 LDGSTS.E.BYPASS.LTC128B.128 [R6+0x8000], desc[UR6][R4.64] ;  /* 0x080000000406cfae */ /* 0x0003e2000b901d46 */
[----:B---3--:R-:W-:Y:S02]  /*8870*/  @!P4 LEA.HI.X R11, R12, R5, R11, 0x6, P5 ;  /* 0x000000050c0bc211 */ /* 0x008fe400028f340b */
[----:B------:R-:W-:Y:S01]  /*8880*/  @!P3 LEA.HI.X R9, R7, R181, R9, 0x1, P0 ;  /* 0x000000b50709b211 */ /* 0x000fe200000f0c09 */
        /* <DEDUP_REMOVED lines=15> */
[----:B------:R-:W0:Y:S04]  /*8980*/  LDGDEPBAR ;  /* 0x00000000000079af */ /* 0x000e280000000000 */
[----:B------:R1:W-:Y:S02]  /*8990*/  STL.64 [R1], R4 ;  /* 0x0000000401007387 */ /* 0x0003e40000100a00 */
.L_x_766:
        /* <DEDUP_REMOVED lines=8> */
[----:B------:R-:W4:Y:S04]  /*8a20*/  LDL R228, [R1+0x24] ;  /* 0x0000240001e47983 */ /* 0x000f280000100800 */
[----:B------:R-:W-:Y:S04]  /*8a30*/  LDSM.16.M88.4 R168, [R2+0x1c000] ;  /* 0x01c0000002a8783b */ /* 0x000fe80000000200 */
[----:B------:R-:W4:Y:S04]  /*8a40*/  LDL R227, [R1+0x28] ;  /* 0x0000280001e37983 */ /* 0x000f280000100800 */
[----:B------:R-:W3:Y:S04]  /*8a50*/  LDSM.16.MT88.4 R172, [R208+0x800] ;  /* 0x00080000d0ac783b */ /* 0x000ee80000004200 */
[----:B------:R3:W4:Y:S04]  /*8a60*/  LDL R221, [R1+0x14] ;  /* 0x0000140001dd7983 */ /* 0x0007280000100800 */
[----:B------:R-:W3:Y:S04]  /*8a70*/  LDSM.16.M88.4 R176, [R2+0x1d000] ;  /* 0x01d0000002b0783b */ /* 0x000ee80000000200 */
[----:B------:R3:W4:Y:S01]  /*8a80*/  LDL R224, [R1+0x10] ;  /* 0x0000100001e07983 */ /* 0x0007220000100800 */
[-C--:B-1----:R-:W-:Y:S03]  /*8a90*/  HMMA.16816.F32 R4, R32, R16.reuse, RZ ;  /* 0x000000102004723c */ /* 0x082fe600000018ff */
[----:B------:R-:W1:Y:S04]  /*8aa0*/  LDSM.16.MT88.4 R180, [R208+0x4800] ;  /* 0x00480000d0b4783b */ /* 0x000e680000004200 */
[----:B------:R1:W4:Y:S01]  /*8ab0*/  LDL R225, [R1+0x1c] ;  /* 0x00001c0001e17983 */ /* 0x0003220000100800 */
[C---:B--2---:R-:W-:Y:S03]  /*8ac0*/  HMMA.16816.F32 R8, R28.reuse, R16, RZ ;  /* 0x000000101c08723c */ /* 0x044fe600000018ff */
[----:B------:R-:W-:Y:S03]  /*8ad0*/  LDSM.16.M88.4 R184, [R204+0x1c000] ;  /* 0x01c00000ccb8783b */ /* 0x000fe60000000200 */
[-C--:B------:R-:W-:Y:S01]  /*8ae0*/  HMMA.16816.F32 R12, R28, R18.reuse, RZ ;  /* 0x000000121c0c723c */ /* 0x080fe200000018ff */
[----:B------:R2:W2:Y:S04]  /*8af0*/  LDL R226, [R1+0x18] ;  /* 0x0000180001e27983 */ /* 0x0004a80000100800 */
[----:B------:R-:W1:Y:S01]  /*8b00*/  LDSM.16.MT88.4 R188, [R208+0x1000] ;  /* 0x00100000d0bc783b */ /* 0x000e620000004200 */
[C---:B------:R-:W-:Y:S03]  /*8b10*/  HMMA.16816.F32 R16, R32.reuse, R18, RZ ;  /* 0x000000122010723c */ /* 0x040fe600000018ff */
[----:B------:R-:W1:Y:S03]  /*8b20*/  LDSM.16.M88.4 R192, [R204+0x1d000] ;  /* 0x01d00000ccc0783b */ /* 0x000e660000000200 */
[-C--:B---3--:R-:W-:Y:S01]  /*8b30*/  HMMA.16816.F32 R20, R32, R164.reuse, RZ ;  /* 0x000000a42014723c */ /* 0x088fe200000018ff */
[----:B------:R-:W3:Y:S04]  /*8b40*/  LDSM.16.MT88.4 R196, [R208+0x5000] ;  /* 0x00500000d0c4783b */ /* 0x000ee80000004200 */
[----:B------:R-:W-:Y:S01]  /*8b50*/  LDSM.16.M88.4 R200, [R3+0x1d000] ;  /* 0x01d0000003c8783b */ /* 0x000fe20000000200 */
[C---:B------:R-:W-:Y:S06]  /*8b60*/  HMMA.16816.F32 R24, R28.reuse, R164, RZ ;  /* 0x000000a41c18723c */ /* 0x040fec00000018ff */
[-C--:B------:R-:W-:Y:S06]  /*8b70*/  HMMA.16816.F32 R28, R28, R166.reuse, RZ ;  /* 0x000000a61c1c723c */ /* 0x080fec00000018ff */
[----:B------:R-:W-:Y:S01]  /*8b80*/  HMMA.16816.F32 R32, R32, R166, RZ ;  /* 0x000000a62020723c */ /* 0x000fe200000018ff */
[----:B------:R-:W-:Y:S05]  /*8b90*/  LDSM.16.M88.4 R164, [R3+0x1c000] ;  /* 0x01c0000003a4783b */ /* 0x000fea0000000200 */
[-C--:B------:R-:W-:Y:S06]  /*8ba0*/  HMMA.16816.F32 R4, R168, R172.reuse, R4 ;  /* 0x000000aca804723c */ /* 0x080fec0000001804 */
[C---:B------:R-:W-:Y:S06]  /*8bb0*/  HMMA.16816.F32 R8, R176.reuse, R172, R8 ;  /* 0x000000acb008723c */ /* 0x040fec0000001808 */
[-C--:B------:R-:W-:Y:S06]  /*8bc0*/  HMMA.16816.F32 R12, R176, R174.reuse, R12 ;  /* 0x000000aeb00c723c */ /* 0x080fec000000180c */
[C---:B------:R-:W-:Y:S01]  /*8bd0*/  HMMA.16816.F32 R16, R168.reuse, R174, R16 ;  /* 0x000000aea810723c */ /* 0x040fe20000001810 */
[----:B------:R-:W3:Y:S05]  /*8be0*/  LDSM.16.MT88.4 R172, [R208+0x1800] ;  /* 0x00180000d0ac783b */ /* 0x000eea0000004200 */
[-C--:B-1----:R-:W-:Y:S06]  /*8bf0*/  HMMA.16816.F32 R20, R168, R180.reuse, R20 ;  /* 0x000000b4a814723c */ /* 0x082fec0000001814 */
[C---:B------:R-:W-:Y:S06]  /*8c00*/  HMMA.16816.F32 R24, R176.reuse, R180, R24 ;  /* 0x000000b4b018723c */ /* 0x040fec0000001818 */
[-C--:B------:R-:W-:Y:S01]  /*8c10*/  HMMA.16816.F32 R28, R176, R182.reuse, R28 ;  /* 0x000000b6b01c723c */ /* 0x080fe2000000181c */
[----:B------:R-:W1:Y:S05]  /*8c20*/  LDSM.16.MT88.4 R176, [R208+0x5800] ;  /* 0x00580000d0b0783b */ /* 0x000e6a0000004200 */
[----:B------:R-:W-:Y:S01]  /*8c30*/  HMMA.16816.F32 R32, R168, R182, R32 ;  /* 0x000000b6a820723c */ /* 0x000fe20000001820 */
[----:B------:R-:W-:Y:S04]  /*8c40*/  LDSM.16.M88.4 R168, [R0+0x1e000] ;  /* 0x01e0000000a8783b */ /* 0x000fe80000000200 */
[----:B------:R-:W1:Y:S01]  /*8c50*/  LDSM.16.MT88.4 R180, [R208+0x2000] ;  /* 0x00200000d0b4783b */ /* 0x000e620000004200 */
[-C--:B------:R-:W-:Y:S06]  /*8c60*/  HMMA.16816.F32 R4, R184, R188.reuse, R4 ;  /* 0x000000bcb804723c */ /* 0x080fec0000001804 */
[C---:B------:R-:W-:Y:S06]  /*8c70*/  HMMA.16816.F32 R8, R192.reuse, R188, R8 ;  /* 0x000000bcc008723c */ /* 0x040fec0000001808 */
[-C--:B------:R-:W-:Y:S06]  /*8c80*/  HMMA.16816.F32 R12, R192, R190.reuse, R12 ;  /* 0x000000bec00c723c */ /* 0x080fec000000180c */
[C---:B------:R-:W-:Y:S01]  /*8c90*/  HMMA.16816.F32 R16, R184.reuse, R190, R16 ;  /* 0x000000beb810723c */ /* 0x040fe20000001810 */
[----:B------:R-:W1:Y:S05]  /*8ca0*/  LDSM.16.M88.4 R188, [R0+0x1f000] ;  /* 0x01f0000000bc783b */ /* 0x000e6a0000000200 */
[-C--:B---3--:R-:W-:Y:S06]  /*8cb0*/  HMMA.16816.F32 R20, R184, R196.reuse, R20 ;  /* 0x000000c4b814723c */ /* 0x088fec0000001814 */
[C---:B------:R-:W-:Y:S06]  /*8cc0*/  HMMA.16816.F32 R24, R192.reuse, R196, R24 ;  /* 0x000000c4c018723c */ /* 0x040fec0000001818 */
[-C--:B------:R-:W-:Y:S01]  /*8cd0*/  HMMA.16816.F32 R28, R192, R198.reuse, R28 ;  /* 0x000000c6c01c723c */ /* 0x080fe2000000181c */
[----:B------:R-:W3:Y:S05]  /*8ce0*/  LDSM.16.MT88.4 R192, [R208+0x6000] ;  /* 0x00600000d0c0783b */ /* 0x000eea0000004200 */
[----:B------:R-:W-:Y:S01]  /*8cf0*/  HMMA.16816.F32 R32, R184, R198, R32 ;  /* 0x000000c6b820723c */ /* 0x000fe20000001820 */
[----:B------:R-:W-:Y:S04]  /*8d00*/  LDSM.16.MT88.4 R184, [R208+0x2800] ;  /* 0x00280000d0b8783b */ /* 0x000fe80000004200 */
[----:B------:R-:W-:Y:S01]  /*8d10*/  LDSM.16.M88.4 R196, [R2+0x1f000] ;  /* 0x01f0000002c4783b */ /* 0x000fe20000000200 */
[-C--:B------:R-:W-:Y:S06]  /*8d20*/  HMMA.16816.F32 R4, R164, R172.reuse, R4 ;  /* 0x000000aca404723c */ /* 0x080fec0000001804 */
[C---:B------:R-:W-:Y:S06]  /*8d30*/  HMMA.16816.F32 R8, R200.reuse, R172, R8 ;  /* 0x000000acc808723c */ /* 0x040fec0000001808 */
[-C--:B------:R-:W-:Y:S06]  /*8d40*/  HMMA.16816.F32 R12, R200, R174.reuse, R12 ;  /* 0x000000aec80c723c */ /* 0x080fec000000180c */
[C---:B------:R-:W-:Y:S01]  /*8d50*/  HMMA.16816.F32 R16, R164.reuse, R174, R16 ;  /* 0x000000aea410723c */ /* 0x040fe20000001810 */
[----:B------:R-:W3:Y:S05]  /*8d60*/  LDSM.16.M88.4 R172, [R2+0x1e000] ;  /* 0x01e0000002ac783b */ /* 0x000eea0000000200 */
        /* <DEDUP_REMOVED lines=11> */
[----:B------:R-:W1:Y:S04]  /*8e20*/  LDSM.16.M88.4 R180, [R204+0x1f000] ;  /* 0x01f00000ccb4783b */ /* 0x000e680000000200 */
[----:B------:R-:W-:Y:S01]  /*8e30*/  LDSM.16.MT88.4 R204, [R208+0x7800] ;  /* 0x00780000d0cc783b */ /* 0x000fe20000004200 */
[-C--:B---3--:R-:W-:Y:S06]  /*8e40*/  HMMA.16816.F32 R20, R168, R192.reuse, R20 ;  /* 0x000000c0a814723c */ /* 0x088fec0000001814 */
[C---:B------:R-:W-:Y:S06]  /*8e50*/  HMMA.16816.F32 R24, R188.reuse, R192, R24 ;  /* 0x000000c0bc18723c */ /* 0x040fec0000001818 */
[-C--:B------:R-:W-:Y:S01]  /*8e60*/  HMMA.16816.F32 R28, R188, R194.reuse, R28 ;  /* 0x000000c2bc1c723c */ /* 0x080fe2000000181c */
[----:B------:R-:W3:Y:S05]  /*8e70*/  LDSM.16.MT88.4 R188, [R208+0x7000] ;  /* 0x00700000d0bc783b */ /* 0x000eea0000004200 */
[----:B------:R-:W-:Y:S01]  /*8e80*/  HMMA.16816.F32 R32, R168, R194, R32 ;  /* 0x000000c2a820723c */ /* 0x000fe20000001820 */
[----:B------:R-:W-:Y:S04]  /*8e90*/  LDSM.16.M88.4 R168, [R3+0x1e000] ;  /* 0x01e0000003a8783b */ /* 0x000fe80000000200 */
        /* <DEDUP_REMOVED lines=8> */
[-C--:B------:R-:W-:Y:S06]  /*8f20*/  HMMA.16816.F32 R28, R196, R202.reuse, R28 ;  /* 0x000000cac41c723c */ /* 0x080fec000000181c */
[----:B------:R-:W-:Y:S01]  /*8f30*/  HMMA.16816.F32 R32, R172, R202, R32 ;  /* 0x000000caac20723c */ /* 0x000fe20000001820 */
[----:B------:R-:W1:Y:S05]  /*8f40*/  LDC R173, c[0x0][0x270] ;  /* 0x00009c00ffad7b82 */ /* 0x000e6a0000000800 */
[-C--:B------:R-:W-:Y:S06]  /*8f50*/  HMMA.16816.F32 R4, R164, R176.reuse, R4 ;  /* 0x000000b0a404723c */ /* 0x080fec0000001804 */
[C---:B------:R-:W-:Y:S06]  /*8f60*/  HMMA.16816.F32 R8, R180.reuse, R176, R8 ;  /* 0x000000b0b408723c */ /* 0x040fec0000001808 */
[-C--:B------:R-:W-:Y:S05]  /*8f70*/  HMMA.16816.F32 R12, R180, R178.reuse, R12 ;  /* 0x000000b2b40c723c */ /* 0x080fea000000180c */
[----:B------:R-:W-:Y:S01]  /*8f80*/  IMAD.IADD R176, R216, 0x1, R210 ;  /* 0x00000001d8b07824 */ /* 0x000fe200078e02d2 */
[C---:B------:R-:W-:Y:S05]  /*8f90*/  HMMA.16816.F32 R16, R164.reuse, R178, R16 ;  /* 0x000000b2a410723c */ /* 0x040fea0000001810 */
[----:B-1----:R-:W-:Y:S01]  /*8fa0*/  IMAD R173, R173, UR22, RZ ;  /* 0x00000016adad7c24 */ /* 0x002fe2000f8e02ff */
[-C--:B---3--:R-:W-:Y:S05]  /*8fb0*/  HMMA.16816.F32 R20, R164, R188.reuse, R20 ;  /* 0x000000bca414723c */ /* 0x088fea0000001814 */
[C---:B------:R-:W-:Y:S01]  /*8fc0*/  IMAD.U32 R0, R173.reuse, -0x40, RZ ;  /* 0xffffffc0ad007824 */ /* 0x040fe200078e00ff */
[C---:B------:R-:W-:Y:S05]  /*8fd0*/  HMMA.16816.F32 R24, R180.reuse, R188, R24 ;  /* 0x000000bcb418723c */ /* 0x040fea0000001818 */
[----:B------:R-:W-:Y:S01]  /*8fe0*/  IMAD.SHL.U32 R172, R173, 0x10, RZ ;  /* 0x00000010adac7824 */ /* 0x000fe200078e00ff */
[-C--:B------:R-:W-:Y:S06]  /*8ff0*/  HMMA.16816.F32 R28, R180, R190.reuse, R28 ;  /* 0x000000beb41c723c */ /* 0x080fec000000181c */
[----:B------:R-:W-:Y:S06]  /*9000*/  HMMA.16816.F32 R32, R164, R190, R32 ;  /* 0x000000bea420723c */ /* 0x000fec0000001820 */
[-C--:B----4-:R-:W-:Y:S05]  /*9010*/  HMMA.16816.F32 R4, R168, R184.reuse, R4 ;  /* 0x000000b8a804723c */ /* 0x090fea0000001804 */
[----:B------:R-:W-:Y:S01]  /*9020*/  @P1 IADD3 R166, P0, R228, UR13, RZ ;  /* 0x0000000de4a61c10 */ /* 0x000fe2000ff1e0ff */
[C---:B------:R-:W-:Y:S01]  /*9030*/  HMMA.16816.F32 R8, R192.reuse, R184, R8 ;  /* 0x000000b8c008723c */ /* 0x040fe20000001808 */
[----:B------:R-:W-:Y:S04]  /*9040*/  @UP3 UIADD3 UR13, UP1, UR13, -0x100, URZ ;  /* 0xffffff000d0d3890 */ /* 0x000fe8000ff3e03f */
[----:B------:R-:W-:Y:S01]  /*9050*/  @P1 IADD3.X R167, R227, UR12, RZ, P0, !PT ;  /* 0x0000000ce3a71c10 */ /* 0x000fe200087fe4ff */
[-C--:B------:R-:W-:Y:S01]  /*9060*/  HMMA.16816.F32 R12, R192, R186.reuse, R12 ;  /* 0x000000bac00c723c */ /* 0x080fe2000000180c */
[----:B------:R-:W-:Y:S03]  /*9070*/  @UP3 UIADD3.X UR12, UR12, -0x1, URZ, UP1, !UPT ;  /* 0xffffffff0c0c3890 */ /* 0x000fe60008ffe43f */
[----:B------:R-:W3:Y:S01]  /*9080*/  @P1 LDG.E R221, desc[UR6][R166.64+0xa0] ;  /* 0x0000a006a6dd1981 */ /* 0x000ee2000c1e1900 */
[C---:B------:R-:W-:Y:S01]  /*9090*/  LEA R222, P0, R0.reuse, R222, 0x2 ;  /* 0x000000de00de7211 */ /* 0x040fe200078010ff */
[C---:B------:R-:W-:Y:S02]  /*90a0*/  HMMA.16816.F32 R16, R168.reuse, R186, R16 ;  /* 0x000000baa810723c */ /* 0x040fe40000001810 */
[----:B------:R-:W4:Y:S03]  /*90b0*/  @P1 LDG.E R224, desc[UR6][R166.64+0x80] ;  /* 0x00008006a6e01981 */ /* 0x000f26000c1e1900 */
[----:B------:R-:W-:Y:S01]  /*90c0*/  LEA.HI.X.SX32 R223, R0, R223, 0x2, P0 ;  /* 0x000000df00df7211 */ /* 0x000fe200000f16ff */
[-C--:B------:R-:W-:Y:S01]  /*90d0*/  HMMA.16816.F32 R20, R168, R204.reuse, R20 ;  /* 0x000000cca814723c */ /* 0x080fe20000001814 */
[----:B------:R-:W4:Y:S04]  /*90e0*/  @P1 LDG.E R225, desc[UR6][R166.64+0x20] ;  /* 0x00002006a6e11981 */ /* 0x000f28000c1e1900 */
[----:B--2---:R-:W2:Y:S01]  /*90f0*/  @P1 LDG.E R226, desc[UR6][R166.64] ;  /* 0x00000006a6e21981 */ /* 0x004ea2000c1e1900 */
        /* <DEDUP_REMOVED lines=10> */
[C---:B------:R-:W-:Y:S02]  /*91a0*/  IMAD.SHL.U32 R169, R173.reuse, 0x20, RZ ;  /* 0x00000020ada97824 */ /* 0x040fe400078e00ff */
[----:B------:R-:W-:Y:S02]  /*91b0*/  IMAD R171, R173, 0x30, RZ ;  /* 0x00000030adab7824 */ /* 0x000fe400078e02ff */
[----:B------:R1:W-:Y:S01]  /*91c0*/  REDG.E.ADD.F32.FTZ.RN.STRONG.GPU desc[UR6][R164.64], R5 ;  /* 0x00000005a40079a6 */ /* 0x0003e2000c10f386 */
[CC--:B------:R-:W-:Y:S04]  /*91d0*/  LEA R168, P0, R169.reuse, R2.reuse, 0x2 ;  /* 0x00000002a9a87211 */ /* 0x0c0fe800078010ff */
[-C--:B------:R-:W-:Y:S01]  /*91e0*/  LEA.HI.X.SX32 R169, R169, R3.reuse, 0x2, P0 ;  /* 0x00000003a9a97211 */ /* 0x080fe200000f16ff */
[----:B---3--:R-:W-:Y:S04]  /*91f0*/  @P1 STL [R1+0x14], R221 ;  /* 0x000014dd01001387 */ /* 0x008fe80000100800 */
[----:B----4-:R-:W-:Y:S04]  /*9200*/  @P1 STL [R1+0x10], R224 ;  /* 0x000010e001001387 */ /* 0x010fe80000100800 */
[----:B------:R-:W-:Y:S04]  /*9210*/  @P1 STL [R1+0x1c], R225 ;  /* 0x00001ce101001387 */ /* 0x000fe80000100800 */
[----:B--2---:R-:W-:Y:S01]  /*9220*/  @P1 STL [R1+0x18], R226 ;  /* 0x000018e201001387 */ /* 0x004fe20000100800 */
[CC--:B------:R-:W-:Y:S04]  /*9230*/  LEA R166, P1, R172.reuse, R2.reuse, 0x2 ;  /* 0x00000002aca67211 */ /* 0x0c0fe800078210ff */
[-C--:B------:R-:W-:Y:S02]  /*9240*/  LEA.HI.X.SX32 R167, R172, R3.reuse, 0x2, P1 ;  /* 0x00000003aca77211 */ /* 0x080fe400008f16ff */
[CC--:B-1----:R-:W-:Y:S03]  /*9250*/  LEA R4, P1, R170.reuse, R2.reuse, 0x2 ;  /* 0x00000002aa047211 */ /* 0x0c2fe600078210ff */
[----:B------:R1:W-:Y:S01]  /*9260*/  REDG.E.ADD.F32.FTZ.RN.STRONG.GPU desc[UR6][R166.64], R6 ;  /* 0x00000006a60079a6 */ /* 0x0003e2000c10f386 */
[-C--:B------:R-:W-:Y:S01]  /*9270*/  LEA.HI.X.SX32 R5, R170, R3.reuse, 0x2, P1 ;  /* 0x00000003aa057211 */ /* 0x080fe200008f16ff */
[C---:B------:R-:W-:Y:S04]  /*9280*/  IMAD R170, R173.reuse, 0x38, RZ ;  /* 0x00000038adaa7824 */ /* 0x040fe800078e02ff */
[----:B------:R2:W-:Y:S04]  /*9290*/  REDG.E.ADD.F32.FTZ.RN.STRONG.GPU desc[UR6][R4.64], R7 ;  /* 0x00000007040079a6 */ /* 0x0005e8000c10f386 */
[----:B------:R3:W-:Y:S01]  /*92a0*/  REDG.E.ADD.F32.FTZ.RN.STRONG.GPU desc[UR6][R168.64], R8 ;  /* 0x00000008a80079a6 */ /* 0x0007e2000c10f386 */
[----:B-1----:R-:W-:Y:S01]  /*92b0*/  IMAD R167, R173, 0x28, RZ ;  /* 0x00000028ada77824 */ /* 0x002fe200078e02ff */
[-C--:B------:R-:W-:Y:S04]  /*92c0*/  LEA R6, P1, R171, R2.reuse, 0x2 ;  /* 0x00000002ab067211 */ /* 0x080fe800078210ff */
[-C--:B------:R-:W-:Y:S02]  /*92d0*/  LEA R166, P3, R167, R2.reuse, 0x2 ;  /* 0x00000002a7a67211 */ /* 0x080fe400078610ff */
[-C--:B--2---:R-:W-:Y:S02]  /*92e0*/  LEA.HI.X.SX32 R7, R171, R3.reuse, 0x2, P1 ;  /* 0x00000003ab077211 */ /* 0x084fe400008f16ff */
[-C--:B------:R-:W-:Y:S01]  /*92f0*/  LEA.HI.X.SX32 R167, R167, R3.reuse, 0x2, P3 ;  /* 0x00000003a7a77211 */ /* 0x080fe200018f16ff */
[----:B---3--:R-:W-:Y:S01]  /*9300*/  VIADD R168, R172, 0x20 ;  /* 0x00000020aca87836 */ /* 0x008fe20000000000 */
[CC--:B------:R-:W-:Y:S03]  /*9310*/  LEA R4, P0, R170.reuse, R2.reuse, 0x2 ;  /* 0x00000002aa047211 */ /* 0x0c0fe600078010ff */
[----:B------:R-:W-:Y:S01]  /*9320*/  REDG.E.ADD.F32.FTZ.RN.STRONG.GPU desc[UR6][R166.64], R9 ;  /* 0x00000009a60079a6 */ /* 0x000fe2000c10f386 */
[-C--:B------:R-:W-:Y:S01]  /*9330*/  LEA.HI.X.SX32 R5, R170, R3.reuse, 0x2, P0 ;  /* 0x00000003aa057211 */ /* 0x080fe200000f16ff */
[----:B------:R-:W-:Y:S02]  /*9340*/  IMAD.IADD R8, R0, 0x1, R168 ;  /* 0x0000000100087824 */ /* 0x000fe400078e02a8 */
[----:B------:R1:W-:Y:S04]  /*9350*/  REDG.E.ADD.F32.FTZ.RN.STRONG.GPU desc[UR6][R6.64], R10 ;  /* 0x0000000a060079a6 */ /* 0x0003e8000c10f386 */
[----:B------:R2:W-:Y:S04]  /*9360*/  REDG.E.ADD.F32.FTZ.RN.STRONG.GPU desc[UR6][R4.64], R11 ;  /* 0x0000000b040079a6 */ /* 0x0005e8000c10f386 */
[----:B------:R3:W-:Y:S04]  /*9370*/  REDG.E.ADD.F32.FTZ.RN.STRONG.GPU desc[UR6][R2.64+0x80], R16 ;  /* 0x00008010020079a6 */ /* 0x0007e8000c10f386 */
[----:B------:R4:W-:Y:S01]  /*9380*/  REDG.E.ADD.F32.FTZ.RN.STRONG.GPU desc[UR6][R164.64+0x80], R17 ;  /* 0x00008011a40079a6 */ /* 0x0009e2000c10f386 */
[CC--:B-1----:R-:W-:Y:S04]  /*9390*/  LEA R6, P0, R168.reuse, R2.reuse, 0x2 ;  /* 0x00000002a8067211 */ /* 0x0c2fe800078010ff */
[-C--:B------:R-:W-:Y:S01]  /*93a0*/  LEA.HI.X.SX32 R7, R168, R3.reuse, 0x2, P0 ;  /* 0x00000003a8077211 */ /* 0x080fe200000f16ff */
[----:B--2---:R-:W-:Y:S01]  /*93b0*/  IMAD.IADD R4, R0, 0x1, R8 ;  /* 0x0000000100047824 */ /* 0x004fe200078e0208 */
[----:B------:R-:W-:Y:S01]  /*93c0*/  LDSM.16.MT88.4 R168, [R176+0x3000] ;  /* 0x00300000b0a8783b */ /* 0x000fe20000004200 */
[-C--:B---3--:R-:W-:Y:S02]  /*93d0*/  LEA R16, P1, R8, R2.reuse, 0x2 ;  /* 0x0000000208107211 */ /* 0x088fe400078210ff */
[----:B------:R-:W-:Y:S01]  /*93e0*/  IMAD.IADD R5, R0, 0x1, R4 ;  /* 0x0000000100057824 */ /* 0x000fe200078e0204 */
[----:B------:R1:W-:Y:S01]  /*93f0*/  REDG.E.ADD.F32.FTZ.RN.STRONG.GPU desc[UR6][R6.64], R18 ;  /* 0x00000012060079a6 */ /* 0x0003e2000c10f386 */
[-C--:B------:R-:W-:Y:S02]  /*9400*/  LEA R10, P0, R4, R2.reuse, 0x2 ;  /* 0x00000002040a7211 */ /* 0x080fe400078010ff */
        /* <DEDUP_REMOVED lines=387> */
.L_x_768:
[----:B------:R-:W-:Y:S01]  /*ac40*/  @UP0 UIADD3 UR8, UR19, UR34, URZ ;  /* 0x0000002213080290 */ /* 0x000fe2000fffe03f */
[----:B--2--5:R-:W-:Y:S01]  /*ac50*/  LEA R2, R235, UR4, 0x1 ;  /* 0x00000004eb027c11 */ /* 0x024fe2000f8e08ff */
        /* <DEDUP_REMOVED lines=21> */
.L_x_769:
        /* <DEDUP_REMOVED lines=13> */
[C---:B------:R-:W-:Y:S01]  /*ae80*/  ISETP.GE.AND P5, PT, R0.reuse, UR9, PT ;  /* 0x0000000900007c0c */ /* 0x040fe2000bfa6270 */
[----:B------:R-:W-:Y:S01]  /*ae90*/  VIADD R6, R0, 0x20 ;  /* 0x0000002000067836 */ /* 0x000fe20000000000 */
[----:B------:R-:W-:Y:S01]  /*aea0*/  MOV R3, UR14 ;  /* 0x0000000e00037c02 */ /* 0x000fe20008000f00 */
[----:B------:R-:W-:Y:S01]  /*aeb0*/  ULDC.64 UR14, c[0x0][0x468] ;  /* 0x00011a00000e7ab9 */ /* 0x000fe20000000a00 */
[----:B------:R-:W-:Y:S01]  /*aec0*/  IADD3 R4, P0, R4, UR21, RZ ;  /* 0x0000001504047c10 */ /* 0x000fe2000ff1e0ff */
[----:B------:R-:W-:Y:S01]  /*aed0*/  UIMAD UR16, UR16, UR14, URZ ;  /* 0x0000000e101072a4 */ /* 0x000fe2000f8e023f */
[----:B------:R-:W-:Y:S01]  /*aee0*/  ISETP.GE.AND P4, PT, R6, UR9, PT ;  /* 0x0000000906007c0c */ /* 0x000fe2000bf86270 */
[C---:B------:R-:W-:Y:S01]  /*aef0*/  VIADD R7, R0.reuse, 0x40 ;  /* 0x0000004000077836 */ /* 0x040fe20000000000 */
[----:B------:R-:W-:Y:S01]  /*af00*/  IADD3.X R5, R5, UR22, R3, P0, !PT ;  /* 0x0000001605057c10 */ /* 0x000fe200087fe403 */
[----:B------:R-:W-:Y:S01]  /*af10*/  IMAD.U32 R3, RZ, RZ, UR14 ;  /* 0x0000000eff037e24 */ /* 0x000fe2000f8e00ff */
[----:B------:R-:W-:Y:S01]  /*af20*/  UIMAD UR15, UR58, UR15, UR16 ;  /* 0x0000000f3a0f72a4 */ /* 0x000fe2000f8e0210 */
        /* <DEDUP_REMOVED lines=17> */
[----:B------:R-:W5:Y:S01]  /*b040*/  LDS.128 R16, [R2+0x10000] ;  /* 0x0100000002107984 */ /* 0x000f620000000c00 */
        /* <DEDUP_REMOVED lines=10> */
[----:B------:R-:W2:Y:S03]  /*b0f0*/  @!P1 LDS.128 R12, [R2+0xc000] ;  /* 0x00c00000020c9984 */ /* 0x000ea60000000c00 */
[----:B------:R-:W-:-:S05]  /*b100*/  LEA.HI.X R7, R8, UR15, R3, 0x1, P6 ;  /* 0x0000000f08077c11 */ /* 0x000fca000b0f0c03 */
[----:B-----5:R1:W-:Y:S04]  /*b110*/  @!P0 STG.E.128 desc[UR6][R6.64+0x80], R16 ;  /* 0x0000801006008986 */ /* 0x0203e8000c101d06 */
[----:B--2---:R2:W-:Y:S02]  /*b120*/  @!P1 STG.E.128 desc[UR6][R6.64], R12 ;  /* 0x0000000c06009986 */ /* 0x0045e4000c101d06 */
.L_x_771:
[----:B------:R-:W-:Y:S05]  /*b130*/  BSYNC B0 ;  /* 0x0000000000007941 */ /* 0x000fea0003800000 */
.L_x_770:
        /* <DEDUP_REMOVED lines=18> */
.L_x_773:
[----:B------:R-:W-:Y:S05]  /*b260*/  BSYNC B0 ;  /* 0x0000000000007941 */ /* 0x000fea0003800000 */
.L_x_772:
[----:B-1----:R1:W1:Y:S01]  /*b270*/  LDS.128 R16, [R2+0xe000] ;  /* 0x00e0000002107984 */ /* 0x0022620000000c00 */
[----:B------:R-:W-:Y:S03]  /*b280*/  BSSY B0, `(.L_x_774) ;  /* 0x0000013000007945 */ /* 0x000fe60003800000 */
[----:B--2---:R2:W1:Y:S01]  /*b290*/  LDS.128 R12, [R2+0x12000] ;  /* 0x01200000020c7984 */ /* 0x0044620000000c00 */
        /* <DEDUP_REMOVED lines=17> */
.L_x_775:
[----:B------:R-:W-:Y:S05]  /*b3b0*/  BSYNC B0 ;  /* 0x0000000000007941 */ /* 0x000fea0003800000 */
.L_x_774:
        /* <DEDUP_REMOVED lines=20> */
.L_x_777:
[----:B------:R-:W-:Y:S05]  /*b500*/  BSYNC B0 ;  /* 0x0000000000007941 */ /* 0x000fea0003800000 */
.L_x_776:
        /* <DEDUP_REMOVED lines=32> */
.L_x_779:
[----:B------:R-:W-:Y:S05]  /*b710*/  BSYNC B0 ;  /* 0x0000000000007941 */ /* 0x000fea0003800000 */
.L_x_778:
        /* <DEDUP_REMOVED lines=18> */
.L_x_781:
[----:B------:R-:W-:Y:S05]  /*b840*/  BSYNC B0 ;  /* 0x0000000000007941 */ /* 0x000fea0003800000 */
.L_x_780:
        /* <DEDUP_REMOVED lines=18> */
.L_x_783:
[----:B------:R-:W-:Y:S05]  /*b970*/  BSYNC B0 ;  /* 0x0000000000007941 */ /* 0x000fea0003800000 */
.L_x_782:
        /* <DEDUP_REMOVED lines=16> */
.L_x_738:
[----:B------:R-:W-:Y:S05]  /*ba80*/  BSYNC B1 ;  /* 0x0000000000017941 */ /* 0x000fea0003800000 */
.L_x_716:
        /* <DEDUP_REMOVED lines=11> */
.L_x_784:
[----:B------:R-:W-:Y:S05]  /*bb40*/  EXIT ;  /* 0x000000000000794d */ /* 0x000fea0003800000 */
.L_x_786:
        /* <DEDUP_REMOVED lines=11> */
.L_x_1087:


//--------------------- .text._ZN5flash44flash_bwd_dq_dk_dv_loop_seqk_parallel_kernelI23Flash_bwd_kernel_traitsILi128ELi64ELi128ELi8ELi2ELi4ELi2ELb0ELb0EN7cutlass6half_tE19Flash_kernel_traitsILi128ELi64ELi128ELi8ES3_EELb1ELb1ELb0ELb0ELb1ELb1ELb0EEEvNS_16Flash_bwd_paramsE --------------------------
	.section	.text._ZN5flash44flash_bwd_dq_dk_dv_loop_seqk_parallel_kernelI23Flash_bwd_kernel_traitsILi128ELi64ELi128ELi8ELi2ELi4ELi2ELb0ELb0EN7cutlass6half_tE19Flash_kernel_traitsILi128ELi64ELi128ELi8ES3_EELb1ELb1ELb0ELb0ELb1ELb1ELb0EEEvNS_16Flash_bwd_paramsE,"ax",@progbits
	.align	128
        .global         _ZN5flash44flash_bwd_dq_dk_dv_loop_seqk_parallel_kernelI23Flash_bwd_kernel_traitsILi128ELi64ELi128ELi8ELi2ELi4ELi2ELb0ELb0EN7cutlass6half_tE19Flash_kernel_traitsILi128ELi64ELi128ELi8ES3_EELb1ELb1ELb0ELb0ELb1ELb1ELb0EEEvNS_16Flash_bwd_paramsE
        .type           _ZN5flash44flash_bwd_dq_dk_dv_loop_seqk_parallel_kernelI23Flash_bwd_kernel_traitsILi128ELi64ELi128ELi8ELi2ELi4ELi2ELb0ELb0EN7cutlass6half_tE19Flash_kernel_traitsILi128ELi64ELi128ELi8ES3_EELb1ELb1ELb0ELb0ELb1ELb1ELb0EEEvNS_16Flash_bwd_paramsE,@function
        .size           _ZN5flash44flash_bwd_dq_dk_dv_loop_seqk_parallel_kernelI23Flash_bwd_kernel_traitsILi128ELi64ELi128ELi8ELi2ELi4ELi2ELb0ELb0EN7cutlass6half_tE19Flash_kernel_traitsILi128ELi64ELi128ELi8ES3_EELb1ELb1ELb0ELb0ELb1ELb1ELb0EEEvNS_16Flash_bwd_paramsE,(.L_x_1088 - _ZN5flash44flash_bwd_dq_dk_dv_loop_seqk_parallel_kernelI23Flash_bwd_kernel_traitsILi128ELi64ELi128ELi8ELi2ELi4ELi2ELb0ELb0EN7cutlass6half_tE19Flash_kernel_traitsILi128ELi64ELi128ELi8ES3_EELb1ELb1ELb0ELb0ELb1ELb1ELb0EEEvNS_16Flash_bwd_paramsE)
        .other          _ZN5flash44flash_bwd_dq_dk_dv_loop_seqk_parallel_kernelI23Flash_bwd_kernel_traitsILi128ELi64ELi128ELi8ELi2ELi4ELi2ELb0ELb0EN7cutlass6half_tE19Flash_kernel_traitsILi128ELi64ELi128ELi8ES3_EELb1ELb1ELb0ELb0ELb1ELb1ELb0EEEvNS_16Flash_bwd_paramsE,@"STO_CUDA_ENTRY STV_DEFAULT"
_ZN5flash44flash_bwd_dq_dk_dv_loop_seqk_parallel_kernelI23Flash_bwd_kernel_traitsILi128ELi64ELi128ELi8ELi2ELi4ELi2ELb0ELb0EN7cutlass6half_tE19Flash_kernel_traitsILi128ELi64ELi128ELi8ES3_EELb1ELb1ELb0ELb0ELb1ELb1ELb0EEEvNS_16Flash_bwd_paramsE:
.text._ZN5flash44flash_bwd_dq_dk_dv_loop_seqk_parallel_kernelI23Flash_bwd_kernel_traitsILi128ELi64ELi128ELi8ELi2ELi4ELi2ELb0ELb0EN7cutlass6half_tE19Flash_kernel_traitsILi128ELi64ELi128ELi8ES3_EELb1ELb1ELb0ELb0ELb1ELb1ELb0EEEvNS_16Flash_bwd_paramsE:
        /* <DEDUP_REMOVED lines=17> */
[----:B------:R-:W3:Y:S08]  /*0110*/  S2UR UR16, SR_CTAID.Y ;  /* 0x00000000001079c3 */ /* 0x000ef00000002600 */
[----:B------:R-:W4:Y:S01]  /*0120*/  S2UR UR17, SR_CTAID.Z ;  /* 0x00000000001179c3 */ /* 0x000f220000002700 */
[----:B--2---:R-:W-:-:S07]  /*0130*/  ULEA UR5, UR5, UR4, 0x18 ;  /* 0x0000000405057291 */ /* 0x004fce000f8ec03f */
[----:B------:R-:W2:Y:S01]  /*0140*/  S2UR UR15, SR_CTAID.Z ;  /* 0x00000000000f79c3 */ /* 0x000ea20000002700 */
[----:B------:R-:W-:Y:S01]  /*0150*/  UIADD3 UR4, UR5, 0xc000, URZ ;  /* 0x0000c00005047890 */ /* 0x000fe2000fffe03f */
[----:B-1----:R-:W-:Y:S01]  /*0160*/  SHF.R.S32.HI R3, RZ, 0x1f, R10 ;  /* 0x0000001fff037819 */ /* 0x002fe2000001140a */
[----:B---3--:R-:W-:-:S05]  /*0170*/  USHF.R.S32.HI UR22, URZ, 0x1f, UR16 ;  /* 0x0000001f3f167899 */ /* 0x008fca0008011410 */
[----:B------:R-:W1:Y:S01]  /*0180*/  S2UR UR14, SR_CTAID.Y ;  /* 0x00000000000e79c3 */ /* 0x000e620000002600 */
[----:B------:R-:W-:Y:S01]  /*0190*/  UIMAD.WIDE UR30, UR16, 0x80, URZ ;  /* 0x00000080101e78a5 */ /* 0x000fe2000f8e023f */
[CC--:B------:R-:W-:Y:S02]  /*01a0*/  LEA.HI R2, R3.reuse, R10.reuse, RZ, 0x2 ;  /* 0x0000000a03027211 */ /* 0x0c0fe400078f10ff */
[CC--:B------:R-:W-:Y:S02]  /*01b0*/  LEA.HI R0, R3.reuse, R10.reuse, RZ, 0x5 ;  /* 0x0000000a03007211 */ /* 0x0c0fe400078f28ff */
[CC--:B------:R-:W-:Y:S01]  /*01c0*/  LEA.HI R247, R3.reuse, R10.reuse, RZ, 0x3 ;  /* 0x0000000a03f77211 */ /* 0x0c0fe200078f18ff */
[----:B----4-:R-:W-:Y:S01]  /*01d0*/  USHF.R.S32.HI UR21, URZ, 0x1f, UR17 ;  /* 0x0000001f3f157899 */ /* 0x010fe20008011411 */
[CC--:B------:R-:W-:Y:S02]  /*01e0*/  LEA.HI R246, R3.reuse, R10.reuse, RZ, 0x6 ;  /* 0x0000000a03f67211 */ /* 0x0c0fe400078f30ff */
[----:B------:R-:W-:-:S02]  /*01f0*/  LEA.HI R4, R3, R10, RZ, 0x4 ;  /* 0x0000000a03047211 */ /* 0x000fc400078f20ff */
[----:B------:R-:W-:Y:S02]  /*0200*/  LEA.HI R13, R3, R10, RZ, 0x7 ;  /* 0x0000000a030d7211 */ /* 0x000fe400078f38ff */
[----:B------:R-:W-:Y:S02]  /*0210*/  LOP3.LUT R3, R2, 0x7ffffffc, RZ, 0xc0, !PT ;  /* 0x7ffffffc02037812 */ /* 0x000fe400078ec0ff */
[----:B------:R-:W-:Y:S01]  /*0220*/  LOP3.LUT R5, R0, 0xffffffe0, RZ, 0xc0, !PT ;  /* 0xffffffe000057812 */ /* 0x000fe200078ec0ff */
[----:B--2---:R-:W-:Y:S01]  /*0230*/  USHF.R.S32.HI UR20, URZ, 0x1f, UR15 ;  /* 0x0000001f3f147899 */ /* 0x004fe2000801140f */
        /* <DEDUP_REMOVED lines=8> */
[----:B------:R-:W-:Y:S01]  /*02c0*/  SHF.R.S32.HI R7, RZ, 0x2, R2 ;  /* 0x00000002ff077819 */ /* 0x000fe20000011402 */
[----:B-1----:R-:W-:Y:S01]  /*02d0*/  USHF.R.S32.HI UR19, URZ, 0x1f, UR14 ;  /* 0x0000001f3f137899 */ /* 0x002fe2000801140e */
[----:B------:R-:W-:-:S02]  /*02e0*/  LEA.HI R6, R0, R3, RZ, 0x1 ;  /* 0x0000000300067211 */ /* 0x000fc400078f08ff */
[----:B------:R-:W-:Y:S02]  /*02f0*/  SHF.R.S32.HI R2, RZ, 0x1f, R2 ;  /* 0x0000001fff027819 */ /* 0x000fe40000011402 */
[----:B------:R-:W-:Y:S02]  /*0300*/  LEA.HI R0, R5, R3, RZ, 0x2 ;  /* 0x0000000305007211 */ /* 0x000fe400078f10ff */
[----:B------:R-:W-:Y:S02]  /*0310*/  SHF.R.S32.HI R8, RZ, 0x4, R4 ;  /* 0x00000004ff087819 */ /* 0x000fe40000011404 */
[----:B------:R-:W-:Y:S02]  /*0320*/  LEA.HI R2, R2, R7, RZ, 0x3 ;  /* 0x0000000702027211 */ /* 0x000fe400078f18ff */
[----:B------:R-:W-:Y:S02]  /*0330*/  LOP3.LUT R0, R0, 0xfffffffc, RZ, 0xc0, !PT ;  /* 0xfffffffc00007812 */ /* 0x000fe400078ec0ff */
[----:B------:R-:W-:-:S02]  /*0340*/  LEA.HI R4, R4, R8, RZ, 0x1 ;  /* 0x0000000804047211 */ /* 0x000fc400078f08ff */
[----:B------:R-:W-:Y:S01]  /*0350*/  LOP3.LUT R5, R6, 0xfffffffe, RZ, 0xc0, !PT ;  /* 0xfffffffe06057812 */ /* 0x000fe200078ec0ff */
[C---:B------:R-:W-:Y:S01]  /*0360*/  IMAD.IADD R6, R3.reuse, 0x1, -R0 ;  /* 0x0000000103067824 */ /* 0x040fe200078e0a00 */
[----:B------:R-:W-:Y:S01]  /*0370*/  LOP3.LUT R2, R2, 0xfffffff8, RZ, 0xc0, !PT ;  /* 0xfffffff802027812 */ /* 0x000fe200078ec0ff */
[----:B------:R-:W-:Y:S01]  /*0380*/  IMAD.SHL.U32 R0, R248, 0x40, RZ ;  /* 0x00000040f8007824 */ /* 0x000fe200078e00ff */
[----:B------:R-:W-:Y:S01]  /*0390*/  LOP3.LUT R4, R4, 0xfffffffe, RZ, 0xc0, !PT ;  /* 0xfffffffe04047812 */ /* 0x000fe200078ec0ff */
[----:B------:R-:W-:Y:S01]  /*03a0*/  IMAD.IADD R14, R3, 0x1, -R5 ;  /* 0x00000001030e7824 */ /* 0x000fe200078e0a05 */
[----:B------:R-:W-:Y:S01]  /*03b0*/  SHF.R.S32.HI R3, RZ, 0x1f, R9 ;  /* 0x0000001fff037819 */ /* 0x000fe20000011409 */
[----:B------:R-:W-:Y:S01]  /*03c0*/  IMAD.IADD R5, R7, 0x1, -R2 ;  /* 0x0000000107057824 */ /* 0x000fe200078e0a02 */
[----:B------:R-:W-:Y:S01]  /*03d0*/  LOP3.LUT R0, R0, 0x1c0, RZ, 0xc0, !PT ;  /* 0x000001c000007812 */ /* 0x000fe200078ec0ff */
[----:B------:R-:W-:Y:S01]  /*03e0*/  IMAD.SHL.U32 R2, R6, 0x10, RZ ;  /* 0x0000001006027824 */ /* 0x000fe200078e00ff */
[----:B------:R-:W-:Y:S01]  /*03f0*/  LEA.HI R238, R3, R9, RZ, 0x2 ;  /* 0x0000000903ee7211 */ /* 0x000fe200078f10ff */
[----:B------:R-:W-:Y:S01]  /*0400*/  IMAD.IADD R8, R8, 0x1, -R4 ;  /* 0x0000000108087824 */ /* 0x000fe200078e0a04 */
[----:B------:R-:W-:Y:S01]  /*0410*/  SHF.R.S32.HI R3, RZ, 0x1f, R10 ;  /* 0x0000001fff037819 */ /* 0x000fe2000001140a */
[----:B------:R1:W-:Y:S01]  /*0420*/  STL [R1], R14 ;  /* 0x0000000e01007387 */ /* 0x0003e20000100800 */
[----:B------:R-:W-:Y:S01]  /*0430*/  SHF.R.S32.HI R246, RZ, 0x6, R246 ;  /* 0x00000006fff67819 */ /* 0x000fe200000114f6 */
[----:B------:R-:W-:Y:S01]  /*0440*/  IMAD.SHL.U32 R9, R8, 0x200, RZ ;  /* 0x0000020008097824 */ /* 0x000fe200078e00ff */
[----:B------:R-:W-:-:S02]  /*0450*/  LOP3.LUT R212, R0, 0x8, R247, 0xf8, !PT ;  /* 0x0000000800d47812 */ /* 0x000fc400078ef8f7 */
[----:B------:R-:W-:Y:S01]  /*0460*/  LOP3.LUT R209, R0, 0x30, R2, 0xf8, !PT ;  /* 0x0000003000d17812 */ /* 0x000fe200078ef802 */
[----:B------:R-:W-:Y:S01]  /*0470*/  IMAD.SHL.U32 R208, R246, 0x8, RZ ;  /* 0x00000008f6d07824 */ /* 0x000fe200078e00ff */
[----:B------:R-:W-:Y:S01]  /*0480*/  SHF.R.U32.HI R7, RZ, 0x3, R0 ;  /* 0x00000003ff077819 */ /* 0x000fe20000011600 */
[----:B------:R-:W-:Y:S01]  /*0490*/  IMAD.SHL.U32 R0, R8, 0x20, RZ ;  /* 0x0000002008007824 */ /* 0x000fe200078e00ff */
[----:B------:R-:W-:Y:S01]  /*04a0*/  LEA.HI R11, R3, R10, RZ, 0x3 ;  /* 0x0000000a030b7211 */ /* 0x000fe200078f18ff */
[----:B------:R-:W-:Y:S01]  /*04b0*/  IMAD R2, R246, 0x800, R9 ;  /* 0x00000800f6027824 */ /* 0x000fe200078e0209 */
[----:B------:R-:W-:Y:S02]  /*04c0*/  LOP3.LUT R212, R212, R7, RZ, 0x3c, !PT ;  /* 0x00000007d4d47212 */ /* 0x000fe400078e3cff */
[----:B------:R-:W-:Y:S02]  /*04d0*/  LOP3.LUT R0, R0, 0x20, RZ, 0xc0, !PT ;  /* 0x0000002000007812 */ /* 0x000fe400078ec0ff */
[----:B------:R-:W-:Y:S01]  /*04e0*/  LOP3.LUT R4, R11, 0xfffffff8, RZ, 0xc0, !PT ;  /* 0xfffffff80b047812 */ /* 0x000fe200078ec0ff */
[----:B------:R-:W-:Y:S01]  /*04f0*/  IMAD.IADD R212, R2, 0x1, R212 ;  /* 0x0000000102d47824 */ /* 0x000fe200078e02d4 */
[----:B------:R-:W-:Y:S01]  /*0500*/  LOP3.LUT R208, R0, 0x18, R208, 0xf8, !PT ;  /* 0x0000001800d07812 */ /* 0x000fe200078ef8d0 */
[----:B------:R-:W-:Y:S01]  /*0510*/  IMAD.SHL.U32 R2, R12, 0x2, RZ ;  /* 0x000000020c027824 */ /* 0x000fe200078e00ff */
[----:B------:R-:W-:Y:S01]  /*0520*/  SHF.R.S32.HI R0, RZ, 0x7, R13 ;  /* 0x00000007ff007819 */ /* 0x000fe2000001140d */
[----:B------:R-:W-:Y:S01]  /*0530*/  IMAD.IADD R10, R10, 0x1, -R4 ;  /* 0x000000010a0a7824 */ /* 0x000fe200078e0a04 */
[C---:B------:R-:W-:Y:S01]  /*0540*/  LOP3.LUT R3, R5.reuse, 0x1, RZ, 0xc0, !PT ;  /* 0x0000000105037812 */ /* 0x040fe200078ec0ff */
[----:B------:R-:W-:Y:S01]  /*0550*/  IMAD.SHL.U32 R4, R5, 0x40, RZ ;  /* 0x0000004005047824 */ /* 0x000fe200078e00ff */
[----:B------:R-:W-:Y:S01]  /*0560*/  LEA R212, R212, UR5, 0x1 ;  /* 0x00000005d4d47c11 */ /* 0x000fe2000f8e08ff */
[--C-:B------:R-:W-:Y:S01]  /*0570*/  IMAD R250, R6, 0x400, R2.reuse ;  /* 0x0000040006fa7824 */ /* 0x100fe200078e0202 */
[----:B------:R-:W-:Y:S01]  /*0580*/  ISETP.NE.U32.AND P0, PT, R3, 0x1, PT ;  /* 0x000000010300780c */ /* 0x000fe20003f05070 */
[C---:B------:R-:W-:Y:S01]  /*0590*/  IMAD R6, R0.reuse, 0x1000, R2 ;  /* 0x0000100000067824 */ /* 0x040fe200078e0202 */
[----:B------:R-:W-:Y:S01]  /*05a0*/  LOP3.LUT R209, R209, 0x8, R247, 0xf8, !PT ;  /* 0x00000008d1d17812 */ /* 0x000fe200078ef8f7 */
[----:B------:R-:W-:Y:S01]  /*05b0*/  IMAD.SHL.U32 R2, R0, 0x8, RZ ;  /* 0x0000000800027824 */ /* 0x000fe200078e00ff */
[----:B------:R-:W-:Y:S01]  /*05c0*/  LOP3.LUT R0, R4, 0x1c0, RZ, 0xc0, !PT ;  /* 0x000001c004007812 */ /* 0x000fe200078ec0ff */
[----:B------:R-:W-:Y:S01]  /*05d0*/  IMAD.SHL.U32 R3, R246, 0x20, RZ ;  /* 0x00000020f6037824 */ /* 0x000fe200078e00ff */
[----:B------:R-:W-:Y:S01]  /*05e0*/  R2P PR, R5, 0x6 ;  /* 0x0000000605007804 */ /* 0x000fe20000000000 */
[----:B------:R-:W-:Y:S01]  /*05f0*/  IMAD R6, R14, 0x400, R6 ;  /* 0x000004000e067824 */ /* 0x000fe200078e0206 */
[----:B------:R-:W-:Y:S01]  /*0600*/  LOP3.LUT R2, R2, 0x8, RZ, 0xc0, !PT ;  /* 0x0000000802027812 */ /* 0x000fe200078ec0ff */
[----:B------:R-:W-:Y:S01]  /*0610*/  IMAD.SHL.U32 R4, R8, 0x10, RZ ;  /* 0x0000001008047824 */ /* 0x000fe200078e00ff */
[----:B------:R-:W-:-:S02]  /*0620*/  LOP3.LUT R5, R0, 0x20, R3, 0xf8, !PT ;  /* 0x0000002000057812 */ /* 0x000fc400078ef803 */
[----:B------:R-:W-:Y:S02]  /*0630*/  SHF.R.U32.HI R3, RZ, 0x3, R0 ;  /* 0x00000003ff037819 */ /* 0x000fe40000011600 */
[----:B------:R-:W-:Y:S02]  /*0640*/  LOP3.LUT R4, R2, 0x10, R4, 0xf8, !PT ;  /* 0x0000001002047812 */ /* 0x000fe400078ef804 */
[----:B------:R-:W-:Y:S02]  /*0650*/  LOP3.LUT R5, R5, R3, RZ, 0x3c, !PT ;  /* 0x0000000305057212 */ /* 0x000fe400078e3cff */
[----:B------:R-:W-:Y:S01]  /*0660*/  LOP3.LUT R3, R3, R0, R2, 0x1e, !PT ;  /* 0x0000000003037212 */ /* 0x000fe200078e1e02 */
[----:B------:R-:W-:Y:S01]  /*0670*/  IMAD.SHL.U32 R0, R11, 0x40, RZ ;  /* 0x000000400b007824 */ /* 0x000fe200078e00ff */
[C---:B------:R-:W-:Y:S01]  /*0680*/  LOP3.LUT P4, RZ, R248.reuse, 0x2, RZ, 0xc0, !PT ;  /* 0x00000002f8ff7812 */ /* 0x040fe2000788c0ff */
[----:B------:R-:W-:Y:S01]  /*0690*/  IMAD.IADD R229, R5, 0x1, R6 ;  /* 0x0000000105e57824 */ /* 0x000fe200078e0206 */
[----:B------:R-:W-:Y:S01]  /*06a0*/  LOP3.LUT P3, RZ, R248, 0x4, RZ, 0xc0, !PT ;  /* 0x00000004f8ff7812 */ /* 0x000fe2000786c0ff */
[----:B------:R-:W-:Y:S01]  /*06b0*/  IMAD.SHL.U32 R5, R10, 0x40, RZ ;  /* 0x000000400a057824 */ /* 0x000fe200078e00ff */
[----:B------:R-:W-:Y:S01]  /*06c0*/  LOP3.LUT R0, R0, 0xfffffe00, RZ, 0xc0, !PT ;  /* 0xfffffe0000007812 */ /* 0x000fe200078ec0ff */
[----:B------:R-:W-:Y:S01]  /*06d0*/  IMAD.SHL.U32 R2, R8, 0x8, RZ ;  /* 0x0000000808027824 */ /* 0x000fe200078e00ff */
[----:B------:R-:W-:Y:S01]  /*06e0*/  LEA R229, R229, UR5, 0x1 ;  /* 0x00000005e5e57c11 */ /* 0x000fe2000f8e08ff */
[----:B------:R-:W-:Y:S01]  /*06f0*/  IMAD.IADD R250, R250, 0x1, R3 ;  /* 0x00000001fafa7824 */ /* 0x000fe200078e0203 */
[----:B------:R-:W-:Y:S01]  /*0700*/  LOP3.LUT R5, R5, 0x1c0, RZ, 0xc0, !PT ;  /* 0x000001c005057812 */ /* 0x000fe200078ec0ff */
[----:B------:R-:W-:Y:S01]  /*0710*/  IMAD R3, R14, 0x400, R0 ;  /* 0x000004000e037824 */ /* 0x000fe200078e0200 */
[----:B------:R-:W-:Y:S01]  /*0720*/  SEL R235, R235, 0x10, !P0 ;  /* 0x00000010ebeb7807 */ /* 0x000fe20004000000 */
[----:B------:R-:W-:Y:S01]  /*0730*/  IMAD.SHL.U32 R248, R248, 0x8, RZ ;  /* 0x00000008f8f87824 */ /* 0x000fe200078e00ff */
[----:B------:R-:W-:-:S02]  /*0740*/  LOP3.LUT R2, R5, 0x8, R2, 0xf8, !PT ;  /* 0x0000000805027812 */ /* 0x000fc400078ef802 */
[----:B------:R-:W-:Y:S01]  /*0750*/  SHF.R.U32.HI R6, RZ, 0x3, R5 ;  /* 0x00000003ff067819 */ /* 0x000fe20000011605 */
[----:B------:R-:W-:Y:S01]  /*0760*/  IMAD.IADD R236, R229, 0x1, R235 ;  /* 0x00000001e5ec7824 */ /* 0x000fe200078e02eb */
[----:B------:R-:W-:Y:S02]  /*0770*/  LEA R250, R250, UR4, 0x1 ;  /* 0x00000004fafa7c11 */ /* 0x000fe4000f8e08ff */
[----:B------:R-:W-:Y:S02]  /*0780*/  LOP3.LUT R2, R2, R6, RZ, 0x3c, !PT ;  /* 0x0000000602027212 */ /* 0x000fe400078e3cff */
[C-C-:B------:R-:W-:Y:S02]  /*0790*/  LOP3.LUT R4, R6.reuse, R4, R5.reuse, 0x1e, !PT ;  /* 0x0000000406047212 */ /* 0x140fe400078e1e05 */
[----:B------:R-:W-:Y:S01]  /*07a0*/  LOP3.LUT R208, R6, R208, R5, 0x1e, !PT ;  /* 0x000000d006d07212 */ /* 0x000fe200078e1e05 */
[----:B------:R-:W-:Y:S01]  /*07b0*/  IMAD.IADD R216, R3, 0x1, R2 ;  /* 0x0000000103d87824 */ /* 0x000fe200078e0202 */
[-C--:B------:R-:W-:Y:S01]  /*07c0*/  LOP3.LUT R218, R4, R0.reuse, RZ, 0xfc, !PT ;  /* 0x0000000004da7212 */ /* 0x080fe200078efcff */
[----:B------:R-:W-:Y:S01]  /*07d0*/  IMAD.MOV.U32 R2, RZ, RZ, 0x20 ;  /* 0x00000020ff027424 */ /* 0x000fe200078e00ff */
[----:B------:R-:W-:Y:S01]  /*07e0*/  LOP3.LUT R208, R208, R0, RZ, 0xfc, !PT ;  /* 0x00000000d0d07212 */ /* 0x000fe200078efcff */
[----:B------:R-:W-:Y:S01]  /*07f0*/  IMAD.MOV.U32 R0, RZ, RZ, 0x40 ;  /* 0x00000040ff007424 */ /* 0x000fe200078e00ff */
[----:B------:R-:W-:Y:S01]  /*0800*/  SHF.R.S32.HI R238, RZ, 0x2, R238 ;  /* 0x00000002ffee7819 */ /* 0x000fe200000114ee */
[----:B------:R-:W-:Y:S01]  /*0810*/  VIADD R3, R250, 0x420 ;  /* 0x00000420fa037836 */ /* 0x000fe20000000000 */
[----:B------:R-:W-:Y:S01]  /*0820*/  SEL R213, R2, 0xffffffe0, !P4 ;  /* 0xffffffe002d57807 */ /* 0x000fe20006000000 */
[----:B------:R-:W-:Y:S01]  /*0830*/  @P1 VIADD R3, R250, 0x3e0 ;  /* 0x000003e0fa031836 */ /* 0x000fe20000000000 */
[----:B------:R-:W-:Y:S01]  /*0840*/  SEL R2, R2, 0xffffffe0, !P1 ;  /* 0xffffffe002027807 */ /* 0x000fe20004800000 */
[----:B------:R-:W-:Y:S01]  /*0850*/  IMAD R238, R14, 0x10, R238 ;  /* 0x000000100eee7824 */ /* 0x000fe200078e02ee */
[C---:B------:R-:W-:Y:S01]  /*0860*/  SEL R214, R0.reuse, 0xffffffc0, !P3 ;  /* 0xffffffc000d67807 */ /* 0x040fe20005800000 */
[----:B------:R-:W-:Y:S01]  /*0870*/  IMAD.IADD R213, R213, 0x1, R212 ;  /* 0x00000001d5d57824 */ /* 0x000fe200078e02d4 */
[----:B------:R-:W-:Y:S01]  /*0880*/  SEL R0, R0, 0xffffffc0, !P2 ;  /* 0xffffffc000007807 */ /* 0x000fe20005000000 */
[----:B------:R-:W-:Y:S01]  /*0890*/  IMAD.IADD R4, R2, 0x1, R250 ;  /* 0x0000000102047824 */ /* 0x000fe200078e02fa */
[----:B------:R-:W-:Y:S01]  /*08a0*/  LOP3.LUT R209, R9, R209, R7, 0xf6, !PT ;  /* 0x000000d109d17212 */ /* 0x000fe200078ef607 */
[----:B------:R-:W-:Y:S01]  /*08b0*/  IMAD.IADD R234, R229, 0x1, R2 ;  /* 0x00000001e5ea7824 */ /* 0x000fe200078e0202 */
[----:B------:R-:W-:Y:S01]  /*08c0*/  SHF.R.S32.HI R247, RZ, 0x3, R247 ;  /* 0x00000003fff77819 */ /* 0x000fe200000114f7 */
[--C-:B------:R-:W-:Y:S01]  /*08d0*/  IMAD.IADD R252, R250, 0x1, R0.reuse ;  /* 0x00000001fafc7824 */ /* 0x100fe200078e0200 */
[----:B------:R1:W-:Y:S01]  /*08e0*/  STL [R1+0x4], R4 ;  /* 0x0000040401007387 */ /* 0x0003e20000100800 */
[----:B------:R-:W-:Y:S01]  /*08f0*/  IMAD.IADD R2, R4, 0x1, R0 ;  /* 0x0000000104027824 */ /* 0x000fe200078e0200 */
[----:B------:R-:W-:Y:S01]  /*0900*/  LEA R209, R209, UR5, 0x1 ;  /* 0x00000005d1d17c11 */ /* 0x000fe2000f8e08ff */
[----:B------:R-:W-:Y:S01]  /*0910*/  IMAD.IADD R0, R0, 0x1, R3 ;  /* 0x0000000100007824 */ /* 0x000fe200078e0203 */
[----:B------:R1:W-:Y:S01]  /*0920*/  STL [R1+0x10], R3 ;  /* 0x0000100301007387 */ /* 0x0003e20000100800 */
[----:B------:R-:W-:Y:S01]  /*0930*/  IMAD.IADD R215, R214, 0x1, R212 ;  /* 0x00000001d6d77824 */ /* 0x000fe200078e02d4 */
[----:B------:R-:W-:Y:S01]  /*0940*/  LEA R208, R208, UR4, 0x1 ;  /* 0x00000004d0d07c11 */ /* 0x000fe2000f8e08ff */
[----:B------:R-:W-:Y:S01]  /*0950*/  IMAD.IADD R214, R214, 0x1, R213 ;  /* 0x00000001d6d67824 */ /* 0x000fe200078e02d5 */
[----:B------:R1:W-:Y:S01]  /*0960*/  STL [R1+0x8], R2 ;  /* 0x0000080201007387 */ /* 0x0003e20000100800 */
[----:B------:R-:W-:-:S03]  /*0970*/  IMAD.IADD R235, R235, 0x1, R234 ;  /* 0x00000001ebeb7824 */ /* 0x000fc600078e02ea */
[----:B------:R1:W-:Y:S04]  /*0980*/  STL [R1+0xc], R0 ;  /* 0x00000c0001007387 */ /* 0x0003e80000100800 */
.L_x_795:
        /* <DEDUP_REMOVED lines=9> */
[----:B--2---:R-:W2:Y:S01]  /*0a20*/  @P1 LDC.64 R4, c[0x0][0x300] ;  /* 0x0000c000ff041b82 */ /* 0x004ea20000000a00 */
        /* <DEDUP_REMOVED lines=28> */
[----:B------:R-:W-:Y:S02]  /*0bf0*/  UIADD3 UR13, UR26, 0x3f, URZ ;  /* 0x0000003f1a0d7890 */ /* 0x000fe4000fffe03f */
[----:B------:R-:W-:Y:S02]  /*0c00*/  UISETP.NE.AND.EX UP1, UPT, UR7, URZ, UPT, UP1 ;  /* 0x0000003f0700728c */ /* 0x000fe4000bf25310 */
[----:B------:R-:W-:Y:S01]  /*0c10*/  USHF.R.S32.HI UR29, URZ, 0x1f, UR13 ;  /* 0x0000001f3f1d7899 */ /* 0x000fe2000801140d */
[----:B------:R-:W-:Y:S01]  /*0c20*/  ULDC.U8 UR7, c[0x0][0x3d8] ;  /* 0x0000f60000077ab9 */ /* 0x000fe20000000000 */
[----:B------:R-:W-:Y:S01]  /*0c30*/  ULDC UR25, c[0x0][0x270] ;  /* 0x00009c0000197ab9 */ /* 0x000fe20000000800 */
[----:B------:R-:W-:-:S02]  /*0c40*/  UISETP.NE.AND UP0, UPT, UR7, URZ, UPT ;  /* 0x0000003f0700728c */ /* 0x000fc4000bf05270 */
[----:B------:R-:W-:Y:S01]  /*0c50*/  ULEA.HI UR29, UR29, UR13, URZ, 0x6 ;  /* 0x0000000d1d1d7291 */ /* 0x000fe2000f8f303f */
[----:B------:R-:W-:Y:S01]  /*0c60*/  ULDC UR12, c[0x0][0x2dc] ;  /* 0x0000b700000c7ab9 */ /* 0x000fe20000000800 */
[----:B------:R-:W-:Y:S02]  /*0c70*/  ULDC.U8 UR10, c[0x0][0x480] ;  /* 0x00012000000a7ab9 */ /* 0x000fe40000000000 */
[----:B------:R-:W-:Y:S02]  /*0c80*/  ULOP3.LUT UR36, UR29, 0xffffffc0, URZ, 0xc0, !UPT ;  /* 0xffffffc01d247892 */ /* 0x000fe4000f8ec03f */
[----:B------:R-:W-:Y:S01]  /*0c90*/  UIMAD UR8, UR17, UR12, URZ ;  /* 0x0000000c110872a4 */ /* 0x000fe2000f8e023f */
[----:B-1----:R-:W-:Y:S02]  /*0ca0*/  IABS R6, R7 ;  /* 0x0000000700067213 */ /* 0x002fe40000000000 */
[----:B------:R-:W-:Y:S01]  /*0cb0*/  @UP0 UIMAD UR11, UR16, UR26, URZ ;  /* 0x0000001a100b02a4 */ /* 0x000fe2000f8e023f */
[----:B------:R-:W-:Y:S01]  /*0cc0*/  ISETP.NE.AND P2, PT, R7, RZ, PT ;  /* 0x000000ff0700720c */ /* 0x000fe20003f45270 */
[----:B------:R-:W-:Y:S01]  /*0cd0*/  @!UP0 UIMAD UR9, UR16, UR25, UR17 ;  /* 0x00000019100982a4 */ /* 0x000fe2000f8e0211 */
[----:B------:R-:W1:Y:S01]  /*0ce0*/  I2F.RP R2, R6 ;  /* 0x0000000600027306 */ /* 0x000e620000209400 */
[----:B------:R-:W-:Y:S01]  /*0cf0*/  UIADD3 UR36, UR36, -0x40, URZ ;  /* 0xffffffc024247890 */ /* 0x000fe2000fffe03f */
        /* <DEDUP_REMOVED lines=32> */
[----:B------:R-:W-:Y:S01]  /*0f00*/  IMAD R3, R8, R5, R3 ;  /* 0x0000000508037224 */ /* 0x000fe200078e0203 */
[----:B------:R-:W-:Y:S01]  /*0f10*/  SEL R4, R2, RZ, P0 ;  /* 0x000000ff02047207 */ /* 0x000fe20000000000 */
[----:B------:R-:W-:-:S03]  /*0f20*/  @P3 VIADD R0, R0, 0x1 ;  /* 0x0000000100003836 */ /* 0x000fc60000000000 */
[----:B------:R-:W-:Y:S01]  /*0f30*/  SEL R10, R3, RZ, P0 ;  /* 0x000000ff030a7207 */ /* 0x000fe20000000000 */
[----:B------:R-:W-:-:S05]  /*0f40*/  IMAD.MOV.U32 R14, RZ, RZ, R0 ;  /* 0x000000ffff0e7224 */ /* 0x000fca00078e0000 */
[----:B------:R-:W-:Y:S02]  /*0f50*/  @!P1 IADD3 R14, -R14, RZ, RZ ;  /* 0x000000ff0e0e9210 */ /* 0x000fe40007ffe1ff */
[----:B------:R-:W-:Y:S02]  /*0f60*/  PLOP3.LUT P1, PT, PT, PT, UP0, 0x80, 0x0 ;  /* 0x000000000000781c */ /* 0x000fe40003f2f008 */
[----:B------:R-:W-:-:S04]  /*0f70*/  @!P2 LOP3.LUT R14, RZ, R7, RZ, 0x33, !PT ;  /* 0x00000007ff0ea212 */ /* 0x000fc800078e33ff */
        /* <DEDUP_REMOVED lines=10> */
.L_x_788:
[----:B------:R-:W-:Y:S01]  /*1020*/  UIMAD UR27, UR16, UR25, UR17 ;  /* 0x00000019101b72a4 */ /* 0x000fe2000f8e0211 */
[----:B------:R-:W-:-:S03]  /*1030*/  ULDC UR44, c[0x0][0x2d4] ;  /* 0x0000b500002c7ab9 */ /* 0x000fc60000000800 */
[----:B------:R-:W-:-:S12]  /*1040*/  UIMAD UR27, UR27, UR44, URZ ;  /* 0x0000002c1b1b72a4 */ /* 0x000fd8000f8e023f */
.L_x_789:
[----:B------:R-:W1:Y:S01]  /*1050*/  S2R R29, SR_TID.X ;  /* 0x00000000001d7919 */ /* 0x000e620000002100 */
[----:B------:R-:W-:Y:S01]  /*1060*/  UIMAD UR9, UR25, UR12, URZ ;  /* 0x0000000c190972a4 */ /* 0x000fe2000f8e023f */
[----:B------:R-:W-:Y:S01]  /*1070*/  IMAD.SHL.U32 R3, R247, 0x40, RZ ;  /* 0x00000040f7037824 */ /* 0x000fe200078e00ff */
[----:B------:R-:W2:Y:S01]  /*1080*/  LDC.64 R22, c[0x0][0x240] ;  /* 0x00009000ff167b82 */ /* 0x000ea20000000a00 */
[----:B------:R-:W-:Y:S01]  /*1090*/  IMAD.U32 R9, RZ, RZ, UR7 ;  /* 0x00000007ff097e24 */ /* 0x000fe2000f8e00ff */
[----:B------:R-:W-:Y:S01]  /*10a0*/  USHF.L.U32 UR7, UR9, 0x6, URZ ;  /* 0x0000000609077899 */ /* 0x000fe2000800063f */
[----:B------:R-:W-:Y:S01]  /*10b0*/  IMAD.U32 R6, RZ, RZ, UR8 ;  /* 0x00000008ff067e24 */ /* 0x000fe2000f8e00ff */
[----:B------:R-:W-:Y:S01]  /*10c0*/  UIADD3 UR23, UP0, UR32, UR23, URZ ;  /* 0x0000001720177290 */ /* 0x000fe2000ff1e03f */
[----:B------:R-:W-:Y:S01]  /*10d0*/  SHF.R.S32.HI R28, RZ, 0x1f, R247 ;  /* 0x0000001fff1c7819 */ /* 0x000fe200000114f7 */
[----:B------:R-:W-:Y:S01]  /*10e0*/  USHF.R.S32.HI UR8, URZ, 0x1f, UR7 ;  /* 0x0000001f3f087899 */ /* 0x000fe20008011407 */
[----:B------:R-:W-:Y:S01]  /*10f0*/  SHF.R.S32.HI R249, RZ, 0x1f, R248 ;  /* 0x0000001ffff97819 */ /* 0x000fe200000114f8 */
[----:B------:R-:W3:Y:S01]  /*1100*/  LDC.64 R16, c[0x0][0x228] ;  /* 0x00008a00ff107b82 */ /* 0x000ee20000000a00 */
[----:B------:R-:W-:Y:S01]  /*1110*/  UIADD3.X UR4, UR6, UR4, URZ, UP0, !UPT ;  /* 0x0000000406047290 */ /* 0x000fe200087fe43f */
[----:B------:R-:W-:Y:S01]  /*1120*/  CS2R R158, SRZ ;  /* 0x00000000009e7805 */ /* 0x000fe2000001ff00 */
[----:B------:R-:W-:Y:S01]  /*1130*/  USHF.R.S32.HI UR13, URZ, 0x1f, UR12 ;  /* 0x0000001f3f0d7899 */ /* 0x000fe2000801140c */
[----:B------:R-:W-:Y:S01]  /*1140*/  CS2R R156, SRZ ;  /* 0x00000000009c7805 */ /* 0x000fe2000001ff00 */
[----:B------:R-:W-:Y:S01]  /*1150*/  UIMAD.WIDE UR44, UR16, UR44, UR36 ;  /* 0x0000002c102c72a5 */ /* 0x000fe2000f8e0224 */
[----:B------:R-:W-:Y:S01]  /*1160*/  CS2R R162, SRZ ;  /* 0x0000000000a27805 */ /* 0x000fe2000001ff00 */
[----:B------:R-:W-:Y:S01]  /*1170*/  UIMAD.WIDE.U32 UR42, UR12, UR25, URZ ;  /* 0x000000190c2a72a5 */ /* 0x000fe2000f8e003f */
[----:B------:R-:W4:Y:S01]  /*1180*/  LDC.64 R18, c[0x0][0x418] ;  /* 0x00010600ff127b82 */ /* 0x000f220000000a00 */
[----:B------:R-:W-:Y:S01]  /*1190*/  UIMAD UR13, UR13, UR25, URZ ;  /* 0x000000190d0d72a4 */ /* 0x000fe2000f8e023f */
[----:B------:R-:W-:Y:S01]  /*11a0*/  CS2R R160, SRZ ;  /* 0x0000000000a07805 */ /* 0x000fe2000001ff00 */
[----:B------:R-:W-:Y:S01]  /*11b0*/  UIADD3 UR39, UP0, UR44, UR39, URZ ;  /* 0x000000272c277290 */ /* 0x000fe2000ff1e03f */
[----:B------:R-:W-:Y:S01]  /*11c0*/  CS2R R154, SRZ ;  /* 0x00000000009a7805 */ /* 0x000fe2000001ff00 */
[----:B------:R-:W-:Y:S01]  /*11d0*/  UIMAD UR13, UR40, UR12, UR13 ;  /* 0x0000000c280d72a4 */ /* 0x000fe2000f8e020d */
[----:B------:R-:W-:Y:S01]  /*11e0*/  IMAD.U32 R12, RZ, RZ, UR42 ;  /* 0x0000002aff0c7e24 */ /* 0x000fe2000f8e00ff */
[----:B------:R-:W-:Y:S01]  /*11f0*/  ULDC.64 UR10, c[0x0][0x258] ;  /* 0x00009600000a7ab9 */ /* 0x000fe20000000a00 */
[----:B------:R-:W5:Y:S01]  /*1200*/  LDC.64 R24, c[0x0][0x420] ;  /* 0x00010800ff187b82 */ /* 0x000f620000000a00 */
[----:B------:R-:W-:Y:S01]  /*1210*/  UIADD3 UR13, UR43, UR13, URZ ;  /* 0x0000000d2b0d7290 */ /* 0x000fe2000fffe03f */
[----:B------:R-:W-:Y:S01]  /*1220*/  IMAD.U32 R13, RZ, RZ, UR43 ;  /* 0x0000002bff0d7e24 */ /* 0x000fe2000f8e00ff */
[----:B------:R-:W-:Y:S01]  /*1230*/  UIADD3.X UR44, UR45, UR38, URZ, UP0, !UPT ;  /* 0x000000262d2c7290 */ /* 0x000fe200087fe43f */
[----:B------:R-:W-:-:S02]  /*1240*/  CS2R R152, SRZ ;  /* 0x0000000000987805 */ /* 0x000fc4000001ff00 */
[----:B-1----:R-:W-:Y:S01]  /*1250*/  SHF.R.S32.HI R30, RZ, 0x1f, R29 ;  /* 0x0000001fff1e7819 */ /* 0x002fe2000001141d */
[----:B------:R-:W-:Y:S01]  /*1260*/  UIADD3 UR28, UR36, UR28, URZ ;  /* 0x0000001c241c7290 */ /* 0x000fe2000fffe03f */
[----:B------:R-:W-:Y:S01]  /*1270*/  CS2R R150, SRZ ;  /* 0x0000000000967805 */ /* 0x000fe2000001ff00 */
[----:B------:R-:W-:Y:S01]  /*1280*/  UIADD3 UR27, UR36, UR27, URZ ;  /* 0x0000001b241b7290 */ /* 0x000fe2000fffe03f */
[----:B------:R-:W-:Y:S02]  /*1290*/  LEA.HI R2, R30, R29, RZ, 0x5 ;  /* 0x0000001d1e027211 */ /* 0x000fe400078f28ff */
[----:B------:R-:W-:Y:S02]  /*12a0*/  CS2R R148, SRZ ;  /* 0x0000000000947805 */ /* 0x000fe4000001ff00 */
[----:B------:R-:W-:Y:S02]  /*12b0*/  CS2R R142, SRZ ;  /* 0x00000000008e7805 */ /* 0x000fe4000001ff00 */
[----:B------:R-:W-:-:S02]  /*12c0*/  CS2R R140, SRZ ;  /* 0x00000000008c7805 */ /* 0x000fc4000001ff00 */
[----:B------:R-:W-:Y:S02]  /*12d0*/  LOP3.LUT R0, R2, 0xffffffe0, RZ, 0xc0, !PT ;  /* 0xffffffe002007812 */ /* 0x000fe400078ec0ff */
[----:B------:R-:W-:Y:S02]  /*12e0*/  CS2R R146, SRZ ;  /* 0x0000000000927805 */ /* 0x000fe4000001ff00 */
[----:B------:R-:W-:Y:S01]  /*12f0*/  SHF.R.S32.HI R2, RZ, 0x5, R2 ;  /* 0x00000005ff027819 */ /* 0x000fe20000011402 */
[----:B----4-:R-:W-:Y:S01]  /*1300*/  IMAD R15, R18, UR22, RZ ;  /* 0x00000016120f7c24 */ /* 0x010fe2000f8e02ff */
[----:B------:R-:W-:Y:S01]  /*1310*/  CS2R R144, SRZ ;  /* 0x0000000000907805 */ /* 0x000fe2000001ff00 */
[----:B------:R-:W-:Y:S01]  /*1320*/  IMAD.IADD R27, R29, 0x1, -R0 ;  /* 0x000000011d1b7824 */ /* 0x000fe200078e0a00 */
[----:B------:R-:W-:Y:S01]  /*1330*/  LOP3.LUT R0, R3, 0x1c0, RZ, 0xc0, !PT ;  /* 0x000001c003007812 */ /* 0x000fe200078ec0ff */
[----:B------:R-:W-:Y:S01]  /*1340*/  IMAD R15, R19, UR16, R15 ;  /* 0x00000010130f7c24 */ /* 0x000fe2000f8e020f */
[----:B------:R-:W-:Y:S01]  /*1350*/  CS2R R138, SRZ ;  /* 0x00000000008a7805 */ /* 0x000fe2000001ff00 */
[----:B------:R-:W-:Y:S01]  /*1360*/  IMAD R2, R2, UR9, R27 ;  /* 0x0000000902027c24 */ /* 0x000fe2000f8e021b */
[----:B------:R-:W-:-:S02]  /*1370*/  LOP3.LUT R3, R0, 0x38, R248, 0xf8, !PT ;  /* 0x0000003800037812 */ /* 0x000fc400078ef8f8 */
[----:B------:R-:W-:Y:S02]  /*1380*/  CS2R R136, SRZ ;  /* 0x0000000000887805 */ /* 0x000fe4000001ff00 */
[----:B------:R-:W-:Y:S02]  /*1390*/  SHF.R.U32.HI R0, RZ, 0x3, R0 ;  /* 0x00000003ff007819 */ /* 0x000fe40000011600 */
[----:B------:R-:W-:Y:S02]  /*13a0*/  CS2R R134, SRZ ;  /* 0x0000000000867805 */ /* 0x000fe4000001ff00 */
[----:B------:R-:W-:Y:S02]  /*13b0*/  IADD3 R6, P2, P1, R2, UR7, R6 ;  /* 0x0000000702067c10 */ /* 0x000fe4000f95e006 */
[----:B------:R-:W-:Y:S02]  /*13c0*/  CS2R R132, SRZ ;  /* 0x0000000000847805 */ /* 0x000fe4000001ff00 */
[----:B------:R-:W-:-:S02]  /*13d0*/  SHF.R.S32.HI R2, RZ, 0x1f, R2 ;  /* 0x0000001fff027819 */ /* 0x000fc40000011402 */
[----:B------:R-:W-:Y:S02]  /*13e0*/  CS2R R126, SRZ ;  /* 0x00000000007e7805 */ /* 0x000fe4000001ff00 */
[----:B------:R-:W-:Y:S02]  /*13f0*/  LOP3.LUT R26, R3, R0, RZ, 0x3c, !PT ;  /* 0x00000000031a7212 */ /* 0x000fe400078e3cff */
[----:B------:R-:W-:Y:S02]  /*1400*/  CS2R R124, SRZ ;  /* 0x00000000007c7805 */ /* 0x000fe4000001ff00 */
[----:B------:R-:W-:Y:S01]  /*1410*/  IADD3.X R9, R2, UR8, R9, P2, P1 ;  /* 0x0000000802097c10 */ /* 0x000fe200097e2409 */
[----:B------:R-:W-:Y:S01]  /*1420*/  ULDC.64 UR8, c[0x0][0x248] ;  /* 0x0000920000087ab9 */ /* 0x000fe20000000a00 */
[----:B------:R-:W-:Y:S01]  /*1430*/  IADD3 R0, P1, R247, UR36, RZ ;  /* 0x00000024f7007c10 */ /* 0x000fe2000ff3e0ff */
[----:B------:R-:W-:Y:S01]  /*1440*/  UIMAD UR6, UR4, UR8, URZ ;  /* 0x00000008040672a4 */ /* 0x000fe2000f8e023f */
[----:B------:R-:W-:Y:S01]  /*1450*/  IMAD.U32 R2, RZ, RZ, UR8 ;  /* 0x00000008ff027e24 */ /* 0x000fe2000f8e00ff */
[----:B------:R-:W-:-:S02]  /*1460*/  CS2R R130, SRZ ;  /* 0x0000000000827805 */ /* 0x000fc4000001ff00 */
[----:B------:R-:W-:Y:S01]  /*1470*/  IADD3.X R20, R28, UR37, RZ, P1, !PT ;  /* 0x000000251c147c10 */ /* 0x000fe20008ffe4ff */
[----:B------:R-:W-:Y:S01]  /*1480*/  UIMAD UR6, UR23, UR9, UR6 ;  /* 0x00000009170672a4 */ /* 0x000fe2000f8e0206 */
[----:B------:R-:W-:Y:S01]  /*1490*/  IADD3 R6, P1, R6, R4, RZ ;  /* 0x0000000406067210 */ /* 0x000fe20007f3e0ff */
[--C-:B------:R-:W-:Y:S01]  /*14a0*/  IMAD.WIDE.U32 R2, R2, UR23, R248.reuse ;  /* 0x0000001702027c25 */ /* 0x100fe2000f8e00f8 */
[----:B------:R-:W-:Y:S01]  /*14b0*/  UIMAD UR37, UR21, UR10, URZ ;  /* 0x0000000a152572a4 */ /* 0x000fe2000f8e023f */
[----:B------:R-:W-:Y:S02]  /*14c0*/  CS2R R128, SRZ ;  /* 0x0000000000807805 */ /* 0x000fe4000001ff00 */
[----:B------:R-:W-:Y:S01]  /*14d0*/  CS2R R122, SRZ ;  /* 0x00000000007a7805 */ /* 0x000fe2000001ff00 */
[-C--:B--2---:R-:W-:Y:S01]  /*14e0*/  IMAD R7, R20, R22.reuse, RZ ;  /* 0x0000001614077224 */ /* 0x084fe200078e02ff */
[----:B------:R-:W-:Y:S01]  /*14f0*/  UIMAD UR37, UR17, UR11, UR37 ;  /* 0x0000000b112572a4 */ /* 0x000fe2000f8e0225 */
[----:B------:R-:W-:Y:S01]  /*1500*/  IMAD.WIDE.U32 R4, R0, R22, R248 ;  /* 0x0000001600047225 */ /* 0x000fe200078e00f8 */
[----:B------:R-:W-:-:S02]  /*1510*/  CS2R R120, SRZ ;  /* 0x0000000000787805 */ /* 0x000fc4000001ff00 */
[----:B------:R-:W-:Y:S02]  /*1520*/  CS2R R118, SRZ ;  /* 0x0000000000767805 */ /* 0x000fe4000001ff00 */
[----:B------:R-:W-:Y:S01]  /*1530*/  CS2R R116, SRZ ;  /* 0x0000000000747805 */ /* 0x000fe2000001ff00 */
[----:B------:R-:W-:Y:S01]  /*1540*/  IMAD R8, R0, R23, R7 ;  /* 0x0000001700087224 */ /* 0x000fe200078e0207 */
[----:B------:R-:W-:Y:S01]  /*1550*/  CS2R R110, SRZ ;  /* 0x00000000006e7805 */ /* 0x000fe2000001ff00 */
[----:B------:R-:W-:Y:S01]  /*1560*/  VIADD R11, R3, UR6 ;  /* 0x00000006030b7c36 */ /* 0x000fe20008000000 */
[----:B------:R-:W-:Y:S01]  /*1570*/  ULDC.64 UR6, c[0x0][0x250] ;  /* 0x0000940000067ab9 */ /* 0x000fe20000000a00 */
[----:B------:R-:W-:Y:S01]  /*1580*/  IMAD.X R7, R9, 0x1, R10, P1 ;  /* 0x0000000109077824 */ /* 0x000fe200008e060a */
[----:B------:R-:W-:Y:S01]  /*1590*/  UIMAD UR38, UR4, UR6, URZ ;  /* 0x00000006042672a4 */ /* 0x000fe2000f8e023f */
[----:B------:R-:W-:Y:S01]  /*15a0*/  IMAD.IADD R3, R5, 0x1, R8 ;  /* 0x0000000105037824 */ /* 0x000fe200078e0208 */
[----:B------:R-:W-:Y:S01]  /*15b0*/  CS2R R108, SRZ ;  /* 0x00000000006c7805 */ /* 0x000fe2000001ff00 */
[----:B------:R-:W-:Y:S01]  /*15c0*/  IMAD.MOV.U32 R10, RZ, RZ, R2 ;  /* 0x000000ffff0a7224 */ /* 0x000fe200078e0002 */
[----:B------:R-:W-:Y:S01]  /*15d0*/  UIMAD UR38, UR23, UR7, UR38 ;  /* 0x00000007172672a4 */ /* 0x000fe2000f8e0226 */
[C---:B---3--:R-:W-:Y:S01]  /*15e0*/  IMAD R5, R16.reuse, UR22, RZ ;  /* 0x0000001610057c24 */ /* 0x048fe2000f8e02ff */
[----:B------:R-:W-:Y:S01]  /*15f0*/  CS2R R114, SRZ ;  /* 0x0000000000727805 */ /* 0x000fe2000001ff00 */
[----:B------:R-:W-:Y:S01]  /*1600*/  IMAD.MOV.U32 R2, RZ, RZ, R4 ;  /* 0x000000ffff027224 */ /* 0x000fe200078e0004 */
[----:B------:R-:W-:Y:S01]  /*1610*/  CS2R R112, SRZ ;  /* 0x0000000000707805 */ /* 0x000fe2000001ff00 */
[----:B------:R-:W-:Y:S01]  /*1620*/  IMAD R4, R17, UR16, R5 ;  /* 0x0000001011047c24 */ /* 0x000fe2000f8e0205 */
[----:B------:R-:W-:Y:S01]  /*1630*/  CS2R R106, SRZ ;  /* 0x00000000006a7805 */ /* 0x000fe2000001ff00 */
[----:B------:R-:W-:Y:S01]  /*1640*/  IMAD.WIDE.U32 R2, R16, UR16, R2 ;  /* 0x0000001010027c25 */ /* 0x000fe2000f8e0002 */
[----:B------:R-:W-:Y:S01]  /*1650*/  CS2R R104, SRZ ;  /* 0x0000000000687805 */ /* 0x000fe2000001ff00 */
[----:B------:R-:W1:Y:S01]  /*1660*/  LDC.64 R16, c[0x0][0x230] ;  /* 0x00008c00ff107b82 */ /* 0x000e620000000a00 */
[----:B------:R-:W-:Y:S01]  /*1670*/  CS2R R102, SRZ ;  /* 0x0000000000667805 */ /* 0x000fe2000001ff00 */
[----:B------:R-:W-:Y:S01]  /*1680*/  IMAD.WIDE.U32 R12, R12, UR39, R6 ;  /* 0x000000270c0c7c25 */ /* 0x000fe2000f8e0006 */
[----:B------:R-:W-:Y:S01]  /*1690*/  UIMAD UR39, UR13, UR39, URZ ;  /* 0x000000270d2772a4 */ /* 0x000fe2000f8e023f */
[----:B------:R-:W-:-:S02]  /*16a0*/  CS2R R100, SRZ ;  /* 0x0000000000647805 */ /* 0x000fc4000001ff00 */
[----:B------:R-:W-:Y:S01]  /*16b0*/  CS2R R94, SRZ ;  /* 0x00000000005e7805 */ /* 0x000fe2000001ff00 */
[----:B------:R-:W-:Y:S01]  /*16c0*/  IMAD.U32 R5, RZ, RZ, UR10 ;  /* 0x0000000aff057e24 */ /* 0x000fe2000f8e00ff */
[----:B------:R-:W-:Y:S01]  /*16d0*/  UIMAD UR42, UR44, UR42, UR39 ;  /* 0x0000002a2c2a72a4 */ /* 0x000fe2000f8e0227 */
[----:B------:R-:W-:Y:S01]  /*16e0*/  IMAD.IADD R3, R3, 0x1, R4 ;  /* 0x0000000103037824 */ /* 0x000fe200078e0204 */
[----:B------:R-:W-:Y:S01]  /*16f0*/  ULDC.64 UR10, c[0x0][0x400] ;  /* 0x00010000000a7ab9 */ /* 0x000fe20000000a00 */
[----:B------:R-:W-:Y:S01]  /*1700*/  IMAD.WIDE.U32 R6, R18, UR16, R248 ;  /* 0x0000001012067c25 */ /* 0x000fe2000f8e00f8 */
[----:B------:R-:W-:Y:S01]  /*1710*/  LEA R220, P1, R12, UR10, 0x2 ;  /* 0x0000000a0cdc7c11 */ /* 0x000fe2000f8210ff */
[----:B------:R-:W-:Y:S01]  /*1720*/  ULDC.64 UR12, c[0x0][0x210] ;  /* 0x00008400000c7ab9 */ /* 0x000fe20000000a00 */
[----:B------:R-:W2:Y:S01]  /*1730*/  LDC.64 R18, c[0x0][0x238] ;  /* 0x00008e00ff127b82 */ /* 0x000ea20000000a00 */
[----:B------:R-:W-:Y:S01]  /*1740*/  IMAD.WIDE.U32 R4, R5, UR17, R2 ;  /* 0x0000001105047c25 */ /* 0x000fe2000f8e0002 */
[----:B------:R-:W-:-:S02]  /*1750*/  CS2R R92, SRZ ;  /* 0x00000000005c7805 */ /* 0x000fc4000001ff00 */
[----:B------:R-:W-:Y:S02]  /*1760*/  CS2R R98, SRZ ;  /* 0x0000000000627805 */ /* 0x000fe4000001ff00 */
[----:B------:R-:W-:Y:S01]  /*1770*/  CS2R R96, SRZ ;  /* 0x0000000000607805 */ /* 0x000fe2000001ff00 */
[----:B------:R-:W-:Y:S01]  /*1780*/  IMAD.IADD R3, R7, 0x1, R15 ;  /* 0x0000000107037824 */ /* 0x000fe200078e020f */
[----:B------:R-:W-:Y:S01]  /*1790*/  LEA R232, P2, R4, UR12, 0x1 ;  /* 0x0000000c04e87c11 */ /* 0x000fe2000f8408ff */
[-C--:B-----5:R-:W-:Y:S01]  /*17a0*/  IMAD R7, R20, R24.reuse, RZ ;  /* 0x0000001814077224 */ /* 0x0a0fe200078e02ff */
[----:B------:R-:W-:Y:S01]  /*17b0*/  CS2R R90, SRZ ;  /* 0x00000000005a7805 */ /* 0x000fe2000001ff00 */
[----:B------:R-:W-:Y:S01]  /*17c0*/  IMAD.MOV.U32 R2, RZ, RZ, R6 ;  /* 0x000000ffff027224 */ /* 0x000fe200078e0006 */
[----:B------:R-:W-:Y:S01]  /*17d0*/  CS2R R88, SRZ ;  /* 0x0000000000587805 */ /* 0x000fe2000001ff00 */
[C---:B------:R-:W-:Y:S01]  /*17e0*/  IMAD R6, R0.reuse, R25, R7 ;  /* 0x0000001900067224 */ /* 0x040fe200078e0207 */
[----:B------:R-:W-:Y:S01]  /*17f0*/  CS2R R86, SRZ ;  /* 0x0000000000567805 */ /* 0x000fe2000001ff00 */
[----:B------:R-:W-:Y:S01]  /*1800*/  IMAD.WIDE.U32 R2, R0, R24, R2 ;  /* 0x0000001800027225 */ /* 0x000fe200078e0002 */
[----:B------:R-:W-:-:S02]  /*1810*/  CS2R R84, SRZ ;  /* 0x0000000000547805 */ /* 0x000fc4000001ff00 */
[----:B------:R-:W-:Y:S02]  /*1820*/  CS2R R78, SRZ ;  /* 0x00000000004e7805 */ /* 0x000fe4000001ff00 */
[----:B------:R-:W-:Y:S01]  /*1830*/  CS2R R76, SRZ ;  /* 0x00000000004c7805 */ /* 0x000fe2000001ff00 */
[----:B------:R-:W-:Y:S01]  /*1840*/  VIADD R0, R5, UR37 ;  /* 0x0000002505007c36 */ /* 0x000fe20008000000 */
[----:B------:R-:W-:Y:S01]  /*1850*/  CS2R R82, SRZ ;  /* 0x0000000000527805 */ /* 0x000fe2000001ff00 */
[----:B------:R-:W-:Y:S01]  /*1860*/  VIADD R5, R13, UR42 ;  /* 0x0000002a0d057c36 */ /* 0x000fe20008000000 */
[----:B------:R-:W-:Y:S01]  /*1870*/  CS2R R80, SRZ ;  /* 0x0000000000507805 */ /* 0x000fe2000001ff00 */
[----:B------:R-:W-:Y:S01]  /*1880*/  IMAD.U32 R8, RZ, RZ, UR6 ;  /* 0x00000006ff087e24 */ /* 0x000fe2000f8e00ff */
[----:B------:R-:W-:Y:S01]  /*1890*/  LEA.HI.X R233, R4, UR13, R0, 0x1, P2 ;  /* 0x0000000d04e97c11 */ /* 0x000fe200090f0c00 */
[----:B------:R-:W-:Y:S01]  /*18a0*/  IMAD.IADD R3, R3, 0x1, R6 ;  /* 0x0000000103037824 */ /* 0x000fe200078e0206 */
[----:B------:R-:W-:Y:S01]  /*18b0*/  LEA.HI.X R221, R12, UR11, R5, 0x2, P1 ;  /* 0x0000000b0cdd7c11 */ /* 0x000fe200088f1405 */
[----:B------:R-:W-:Y:S01]  /*18c0*/  ULDC.64 UR10, c[0x0][0x428] ;  /* 0x00010a00000a7ab9 */ /* 0x000fe20000000a00 */
[----:B------:R-:W-:Y:S01]  /*18d0*/  IMAD.WIDE.U32 R8, R8, UR23, R248 ;  /* 0x0000001708087c25 */ /* 0x000fe2000f8e00f8 */
[----:B------:R-:W-:Y:S01]  /*18e0*/  UIMAD UR12, UR21, UR10, URZ ;  /* 0x0000000a150c72a4 */ /* 0x000fe2000f8e023f */
[----:B------:R-:W-:-:S02]  /*18f0*/  LEA R12, P1, R22, R232, 0x6 ;  /* 0x000000e8160c7211 */ /* 0x000fc400078230ff */
[----:B------:R-:W-:Y:S01]  /*1900*/  CS2R R74, SRZ ;  /* 0x00000000004a7805 */ /* 0x000fe2000001ff00 */
[----:B------:R-:W-:Y:S01]  /*1910*/  IMAD.U32 R0, RZ, RZ, UR10 ;  /* 0x0000000aff007e24 */ /* 0x000fe2000f8e00ff */
[----:B------:R-:W-:Y:S01]  /*1920*/  UIMAD UR11, UR17, UR11, UR12 ;  /* 0x0000000b110b72a4 */ /* 0x000fe2000f8e020c */
[----:B------:R-:W-:Y:S01]  /*1930*/  IMAD.MOV.U32 R6, RZ, RZ, R8 ;  /* 0x000000ffff067224 */ /* 0x000fe200078e0008 */
[----:B------:R-:W-:Y:S01]  /*1940*/  LEA.HI.X R13, R22, R233, R23, 0x6, P1 ;  /* 0x000000e9160d7211 */ /* 0x000fe200008f3417 */
[----:B------:R-:W-:Y:S01]  /*1950*/  IMAD.WIDE.U32 R2, R0, UR17, R2 ;  /* 0x0000001100027c25 */ /* 0x000fe2000f8e0002 */
[----:B------:R-:W-:Y:S01]  /*1960*/  ULDC.64 UR12, c[0x0][0x3e0] ;  /* 0x0000f800000c7ab9 */ /* 0x000fe20000000a00 */
[----:B------:R-:W-:Y:S02]  /*1970*/  CS2R R72, SRZ ;  /* 0x0000000000487805 */ /* 0x000fe4000001ff00 */
[----:B------:R-:W-:Y:S01]  /*1980*/  CS2R R70, SRZ ;  /* 0x0000000000467805 */ /* 0x000fe2000001ff00 */
[----:B-1----:R-:W-:Y:S01]  /*1990*/  IMAD R4, R16, UR22, RZ ;  /* 0x0000001610047c24 */ /* 0x002fe2000f8e02ff */
[----:B------:R-:W-:Y:S01]  /*19a0*/  LEA R230, P1, R2, UR12, 0x1 ;  /* 0x0000000c02e67c11 */ /* 0x000fe2000f8208ff */
[----:B------:R-:W-:Y:S01]  /*19b0*/  VIADD R8, R3, UR11 ;  /* 0x0000000b03087c36 */ /* 0x000fe20008000000 */
[----:B------:R-:W-:Y:S01]  /*19c0*/  UIADD3 UR12, UR29, -0x1, URZ ;  /* 0xffffffff1d0c7890 */ /* 0x000fe2000fffe03f */
[----:B------:R-:W-:Y:S01]  /*19d0*/  IMAD R0, R17, UR16, R4 ;  /* 0x0000001011007c24 */ /* 0x000fe2000f8e0204 */
[----:B------:R-:W-:Y:S01]  /*19e0*/  ULDC.64 UR10, c[0x0][0x260] ;  /* 0x00009800000a7ab9 */ /* 0x000fe20000000a00 */
[----:B------:R-:W-:Y:S01]  /*19f0*/  IMAD.WIDE.U32 R4, R16, UR16, R10 ;  /* 0x0000001010047c25 */ /* 0x000fe2000f8e000a */
[----:B------:R-:W-:Y:S01]  /*1a00*/  LEA.HI.X R231, R2, UR13, R8, 0x1, P1 ;  /* 0x0000000d02e77c11 */ /* 0x000fe200088f0c08 */
[----:B------:R-:W-:Y:S01]  /*1a10*/  ULEA.HI UR13, UR12, UR12, URZ, 0x1 ;  /* 0x0000000c0c0d7291 */ /* 0x000fe2000f8f083f */
[----:B------:R-:W-:Y:S01]  /*1a20*/  LEA R8, P1, R24, R230, 0x6 ;  /* 0x000000e618087211 */ /* 0x000fe200078230ff */
[----:B------:R-:W-:Y:S01]  /*1a30*/  IMAD.IADD R3, R5, 0x1, R0 ;  /* 0x0000000105037824 */ /* 0x000fe200078e0200 */
[----:B------:R-:W-:Y:S01]  /*1a40*/  CS2R R68, SRZ ;  /* 0x0000000000447805 */ /* 0x000fe2000001ff00 */
[----:B------:R-:W-:Y:S01]  /*1a50*/  IMAD R0, R21, UR10, RZ ;  /* 0x0000000a15007c24 */ /* 0x000fe2000f8e02ff */
[----:B------:R-:W-:Y:S01]  /*1a60*/  ULOP3.LUT UR13, UR13, 0xfffffffe, URZ, 0xc0, !UPT ;  /* 0xfffffffe0d0d7892 */ /* 0x000fe2000f8ec03f */
[----:B------:R-:W-:Y:S01]  /*1a70*/  IMAD.MOV.U32 R2, RZ, RZ, R4 ;  /* 0x000000ffff027224 */ /* 0x000fe200078e0004 */
[----:B------:R-:W-:Y:S01]  /*1a80*/  CS2R R62, SRZ ;  /* 0x00000000003e7805 */ /* 0x000fe2000001ff00 */
[----:B------:R-:W-:Y:S01]  /*1a90*/  VIADD R7, R9, UR38 ;  /* 0x0000002609077c36 */ /* 0x000fe20008000000 */
[----:B------:R-:W-:Y:S01]  /*1aa0*/  UIADD3 UR13, UR12, -UR13, URZ ;  /* 0x8000000d0c0d7290 */ /* 0x000fe2000fffe03f */
[----:B--2---:R-:W-:Y:S01]  /*1ab0*/  IMAD R5, R18, UR22, RZ ;  /* 0x0000001612057c24 */ /* 0x004fe2000f8e02ff */
[----:B------:R-:W-:Y:S01]  /*1ac0*/  LEA.HI.X R9, R24, R231, R25, 0x6, P1 ;  /* 0x000000e718097211 */ /* 0x000fe200008f3419 */
        /* <DEDUP_REMOVED lines=9> */
[----:B------:R-:W-:-:S02]  /*1b60*/  CS2R R66, SRZ ;  /* 0x0000000000427805 */ /* 0x000fc4000001ff00 */
[----:B------:R-:W-:Y:S02]  /*1b70*/  CS2R R64, SRZ ;  /* 0x0000000000407805 */ /* 0x000fe4000001ff00 */
[----:B------:R-:W-:Y:S01]  /*1b80*/  CS2R R58, SRZ ;  /* 0x00000000003a7805 */ /* 0x000fe2000001ff00 */
[----:B------:R-:W-:Y:S01]  /*1b90*/  IMAD.IADD R5, R3, 0x1, R0 ;  /* 0x0000000103057824 */ /* 0x000fe200078e0200 */
[----:B------:R-:W-:Y:S01]  /*1ba0*/  CS2R R56, SRZ ;  /* 0x0000000000387805 */ /* 0x000fe2000001ff00 */
[----:B------:R-:W-:Y:S01]  /*1bb0*/  IMAD R0, R246, 0x200, R26 ;  /* 0x00000200f6007824 */ /* 0x000fe200078e021a */
[----:B------:R-:W-:Y:S01]  /*1bc0*/  CS2R R54, SRZ ;  /* 0x0000000000367805 */ /* 0x000fe2000001ff00 */
[----:B------:R-:W-:Y:S01]  /*1bd0*/  IMAD.IADD R3, R7, 0x1, R4 ;  /* 0x0000000107037824 */ /* 0x000fe200078e0204 */
[----:B------:R-:W-:Y:S01]  /*1be0*/  CS2R R52, SRZ ;  /* 0x0000000000347805 */ /* 0x000fe2000001ff00 */
[----:B------:R-:W-:Y:S01]  /*1bf0*/  IMAD.MOV.U32 R4, RZ, RZ, R2 ;  /* 0x000000ffff047224 */ /* 0x000fe200078e0002 */
[----:B------:R-:W-:Y:S01]  /*1c00*/  CS2R R46, SRZ ;  /* 0x00000000002e7805 */ /* 0x000fe2000001ff00 */
[----:B------:R-:W-:Y:S01]  /*1c10*/  IMAD.MOV.U32 R2, RZ, RZ, R6 ;  /* 0x000000ffff027224 */ /* 0x000fe200078e0006 */
[----:B------:R-:W-:Y:S01]  /*1c20*/  CS2R R44, SRZ ;  /* 0x00000000002c7805 */ /* 0x000fe2000001ff00 */
[----:B------:R-:W-:Y:S01]  /*1c30*/  VIADD R16, R0, 0x2000 ;  /* 0x0000200000107836 */ /* 0x000fe20000000000 */
[----:B------:R-:W-:Y:S01]  /*1c40*/  CS2R R50, SRZ ;  /* 0x0000000000327805 */ /* 0x000fe2000001ff00 */
[----:B------:R-:W-:Y:S01]  /*1c50*/  IMAD R6, R21, UR10, RZ ;  /* 0x0000000a15067c24 */ /* 0x000fe2000f8e02ff */
[----:B------:R-:W-:Y:S01]  /*1c60*/  CS2R R48, SRZ ;  /* 0x0000000000307805 */ /* 0x000fe2000001ff00 */
[----:B------:R-:W-:Y:S01]  /*1c70*/  IMAD R7, R28, UR8, RZ ;  /* 0x000000081c077c24 */ /* 0x000fe2000f8e02ff */
[----:B------:R-:W-:Y:S01]  /*1c80*/  SEL R16, R16, R0, !P2 ;  /* 0x0000000010107207 */ /* 0x000fe20005000000 */
[----:B------:R-:W-:Y:S01]  /*1c90*/  IMAD.WIDE.U32 R10, R14, UR10, R2 ;  /* 0x0000000a0e0a7c25 */ /* 0x000fe2000f8e0002 */
[----:B------:R-:W-:Y:S01]  /*1ca0*/  LEA R0, R0, UR5, 0x1 ;  /* 0x0000000500007c11 */ /* 0x000fe2000f8e08ff */
[----:B------:R-:W-:Y:S01]  /*1cb0*/  @P0 BAR.SYNC.DEFER_BLOCKING 0x0 ;  /* 0x0000000000000b1d */ /* 0x000fe20000010000 */
[----:B------:R-:W-:Y:S01]  /*1cc0*/  LEA R16, R16, UR5, 0x1 ;  /* 0x0000000510107c11 */ /* 0x000fe2000f8e08ff */
[----:B------:R-:W-:Y:S01]  /*1cd0*/  IMAD R15, R14, UR11, R6 ;  /* 0x0000000b0e0f7c24 */ /* 0x000fe2000f8e0206 */
[----:B------:R-:W-:Y:S01]  /*1ce0*/  CS2R R42, SRZ ;  /* 0x00000000002a7805 */ /* 0x000fe2000001ff00 */
[C---:B------:R-:W-:Y:S01]  /*1cf0*/  IMAD R3, R247.reuse, UR9, R7 ;  /* 0x00000009f7037c24 */ /* 0x040fe2000f8e0207 */
[----:B------:R-:W-:Y:S01]  /*1d00*/  CS2R R40, SRZ ;  /* 0x0000000000287805 */ /* 0x000fe2000001ff00 */
[----:B------:R-:W-:Y:S01]  /*1d10*/  IMAD.WIDE.U32 R6, R247, UR8, R4 ;  /* 0x00000008f7067c25 */ /* 0x000fe2000f8e0004 */
[----:B------:R-:W-:Y:S01]  /*1d20*/  ULDC.64 UR10, c[0x0][0x218] ;  /* 0x00008600000a7ab9 */ /* 0x000fe20000000a00 */
[----:B------:R-:W-:-:S02]  /*1d30*/  CS2R R38, SRZ ;  /* 0x0000000000267805 */ /* 0x000fc4000001ff00 */
[----:B------:R-:W-:Y:S01]  /*1d40*/  CS2R R36, SRZ ;  /* 0x0000000000247805 */ /* 0x000fe2000001ff00 */
[----:B------:R-:W-:Y:S01]  /*1d50*/  IMAD.IADD R3, R7, 0x1, R3 ;  /* 0x0000000107037824 */ /* 0x000fe200078e0203 */
[C---:B------:R-:W-:Y:S01]  /*1d60*/  LEA R2, P0, R6.reuse, UR10, 0x1 ;  /* 0x0000000a06027c11 */ /* 0x040fe2000f8008ff */
[----:B------:R-:W-:Y:S01]  /*1d70*/  USHF.L.U32 UR10, UR8, 0x6, URZ ;  /* 0x00000006080a7899 */ /* 0x000fe2000800063f */
[----:B------:R-:W-:Y:S02]  /*1d80*/  IMAD.IADD R5, R11, 0x1, R15 ;  /* 0x000000010b057824 */ /* 0x000fe400078e020f */
[----:B------:R-:W-:Y:S01]  /*1d90*/  IMAD.MOV.U32 R4, RZ, RZ, R10 ;  /* 0x000000ffff047224 */ /* 0x000fe200078e000a */
[----:B------:R-:W-:Y:S01]  /*1da0*/  LEA.HI.X R3, R6, UR11, R3, 0x1, P0 ;  /* 0x0000000b06037c11 */ /* 0x000fe200080f0c03 */
[----:B------:R-:W-:Y:S01]  /*1db0*/  IMAD R7, R28, UR6, RZ ;  /* 0x000000061c077c24 */ /* 0x000fe2000f8e02ff */
[----:B------:R-:W-:Y:S01]  /*1dc0*/  USHF.L.U64.HI UR11, UR8, 0x6, UR9 ;  /* 0x00000006080b7899 */ /* 0x000fe20008010209 */
[C---:B------:R-:W-:Y:S01]  /*1dd0*/  IMAD.WIDE.U32 R10, R247.reuse, UR6, R4 ;  /* 0x00000006f70a7c25 */ /* 0x040fe2000f8e0004 */
[----:B------:R-:W-:Y:S01]  /*1de0*/  IADD3 R4, P0, R2, UR10, RZ ;  /* 0x0000000a02047c10 */ /* 0x000fe2000ff1e0ff */
[----:B------:R-:W-:Y:S01]  /*1df0*/  ULDC.64 UR8, c[0x0][0x220] ;  /* 0x0000880000087ab9 */ /* 0x000fe20000000a00 */
[----:B------:R-:W-:Y:S01]  /*1e00*/  USHF.L.U64.HI UR6, UR6, 0x6, UR7 ;  /* 0x0000000606067899 */ /* 0x000fe20008010207 */
[----:B------:R-:W-:Y:S01]  /*1e10*/  IMAD R6, R247, UR7, R7 ;  /* 0x00000007f7067c24 */ /* 0x000fe2000f8e0207 */
[----:B------:R-:W-:Y:S01]  /*1e20*/  @!PT LDS RZ, [RZ] ;  /* 0x00000000fffff984 */ /* 0x000fe20000000800 */
[----:B------:R-:W-:Y:S01]  /*1e30*/  @!PT LDS RZ, [RZ] ;  /* 0x00000000fffff984 */ /* 0x000fe20000000800 */
[----:B------:R-:W-:Y:S01]  /*1e40*/  @!PT LDS RZ, [RZ] ;  /* 0x00000000fffff984 */ /* 0x000fe20000000800 */
[----:B------:R-:W-:Y:S01]  /*1e50*/  LDGSTS.E.BYPASS.LTC128B.128 [R0+0x8000], desc[UR34][R230.64] ;  /* 0x08000000e6007fae */ /* 0x000fe2000b901d62 */
[----:B------:R-:W-:Y:S01]  /*1e60*/  IADD3.X R5, R3, UR11, RZ, P0, !PT ;  /* 0x0000000b03057c10 */ /* 0x000fe200087fe4ff */
[----:B------:R-:W-:Y:S01]  /*1e70*/  ULDC UR7, c[0x0][0x398] ;  /* 0x0000e60000077ab9 */ /* 0x000fe20000000800 */
[----:B------:R-:W-:Y:S01]  /*1e80*/  IMAD.IADD R7, R11, 0x1, R6 ;  /* 0x000000010b077824 */ /* 0x000fe200078e0206 */
[----:B------:R-:W-:Y:S01]  /*1e90*/  LDGSTS.E.BYPASS.LTC128B.128 [R0+0xa000], desc[UR34][R230.64+0x80] ;  /* 0x0a000080e6007fae */ /* 0x000fe2000b901d62 */
[----:B------:R-:W-:-:S03]  /*1ea0*/  LEA R6, P0, R10, UR8, 0x1 ;  /* 0x000000080a067c11 */ /* 0x000fc6000f8008ff */
[----:B------:R-:W-:Y:S01]  /*1eb0*/  LDGSTS.E.BYPASS.LTC128B.128 [R0+0x9000], desc[UR34][R8.64] ;  /* 0x0900000008007fae */ /* 0x000fe2000b901d62 */
[----:B------:R-:W-:Y:S01]  /*1ec0*/  LEA.HI.X R7, R10, UR9, R7, 0x1, P0 ;  /* 0x000000090a077c11 */ /* 0x000fe200080f0c07 */
[----:B------:R-:W-:Y:S02]  /*1ed0*/  ULDC.64 UR8, c[0x0][0x478] ;  /* 0x00011e0000087ab9 */ /* 0x000fe40000000a00 */
[----:B------:R-:W-:Y:S04]  /*1ee0*/  LDGSTS.E.BYPASS.LTC128B.128 [R0+0xb000], desc[UR34][R8.64+0x80] ;  /* 0x0b00008008007fae */ /* 0x000fe8000b901d62 */
[----:B------:R-:W-:Y:S04]  /*1ef0*/  LDGSTS.E.BYPASS.LTC128B.128 [R16], desc[UR34][R232.64] ;  /* 0x00000000e8107fae */ /* 0x000fe8000b901d62 */
[----:B------:R-:W-:Y:S04]  /*1f00*/  LDGSTS.E.BYPASS.LTC128B.128 [R16+0x2000], desc[UR34][R232.64+0x80] ;  /* 0x02000080e8107fae */ /* 0x000fe8000b901d62 */
[----:B------:R-:W-:Y:S04]  /*1f10*/  LDGSTS.E.BYPASS.LTC128B.128 [R16+0x1000], desc[UR34][R12.64] ;  /* 0x010000000c107fae */ /* 0x000fe8000b901d62 */
[----:B------:R-:W-:Y:S04]  /*1f20*/  LDGSTS.E.BYPASS.LTC128B.128 [R16+0x3000], desc[UR34][R12.64+0x80] ;  /* 0x030000800c107fae */ /* 0x000fe8000b901d62 */
[----:B------:R-:W-:Y:S04]  /*1f30*/  LDGSTS.E.BYPASS.LTC128B.128 [R0+0xc000], desc[UR34][R2.64] ;  /* 0x0c00000002007fae */ /* 0x000fe8000b901d62 */
[----:B------:R1:W-:Y:S04]  /*1f40*/  LDGSTS.E.BYPASS.LTC128B.128 [R0+0x10000], desc[UR34][R2.64+0x80] ;  /* 0x1000008002007fae */ /* 0x0003e8000b901d62 */
[----:B------:R-:W-:Y:S04]  /*1f50*/  LDGSTS.E.BYPASS.LTC128B.128 [R0+0xd000], desc[UR34][R4.64] ;  /* 0x0d00000004007fae */ /* 0x000fe8000b901d62 */
[----:B------:R2:W-:Y:S01]  /*1f60*/  LDGSTS.E.BYPASS.LTC128B.128 [R0+0x11000], desc[UR34][R4.64+0x80] ;  /* 0x1100008004007fae */ /* 0x0005e2000b901d62 */
[----:B-1----:R-:W-:-:S04]  /*1f70*/  IADD3 R2, P1, R4, UR10, RZ ;  /* 0x0000000a04027c10 */ /* 0x002fc8000ff3e0ff */
[----:B------:R-:W-:Y:S02]  /*1f80*/  IADD3.X R3, R5, UR11, RZ, P1, !PT ;  /* 0x0000000b05037c10 */ /* 0x000fe40008ffe4ff */
[----:B------:R-:W-:Y:S02]  /*1f90*/  IADD3 R8, P1, R2, UR10, RZ ;  /* 0x0000000a02087c10 */ /* 0x000fe4000ff3e0ff */
[----:B--2---:R-:W-:Y:S01]  /*1fa0*/  IADD3 R4, P0, R6, UR13, RZ ;  /* 0x0000000d06047c10 */ /* 0x004fe2000ff1e0ff */
        /* <DEDUP_REMOVED lines=10> */
[----:B------:R3:W-:Y:S04]  /*2050*/  LDGSTS.E.BYPASS.LTC128B.128 [R0+0x15000], desc[UR34][R4.64] ;  /* 0x1500000004007fae */ /* 0x0007e8000b901d62 */
[----:B------:R3:W-:Y:S01]  /*2060*/  LDGSTS.E.BYPASS.LTC128B.128 [R0+0x19000], desc[UR34][R4.64+0x80] ;  /* 0x1900008004007fae */ /* 0x0007e2000b901d62 */
[----:B-1----:R-:W-:-:S04]  /*2070*/  IADD3 R2, P0, R4, UR13, RZ ;  /* 0x0000000d04027c10 */ /* 0x002fc8000ff1e0ff */
[----:B------:R-:W-:-:S05]  /*2080*/  IADD3.X R3, R5, UR6, RZ, P0, !PT ;  /* 0x0000000605037c10 */ /* 0x000fca00087fe4ff */
[----:B------:R3:W-:Y:S04]  /*2090*/  LDGSTS.E.BYPASS.LTC128B.128 [R0+0x16000], desc[UR34][R2.64] ;  /* 0x1600000002007fae */ /* 0x0007e8000b901d62 */
[----:B------:R3:W-:Y:S01]  /*20a0*/  LDGSTS.E.BYPASS.LTC128B.128 [R0+0x1a000], desc[UR34][R2.64+0x80] ;  /* 0x1a00008002007fae */ /* 0x0007e2000b901d62 */
[----:B--2---:R-:W-:-:S04]  /*20b0*/  IADD3 R6, P0, R2, UR13, RZ ;  /* 0x0000000d02067c10 */ /* 0x004fc8000ff1e0ff */
[----:B------:R-:W-:Y:S01]  /*20c0*/  IADD3.X R7, R3, UR6, RZ, P0, !PT ;  /* 0x0000000603077c10 */ /* 0x000fe200087fe4ff */
[----:B------:R-:W-:-:S04]  /*20d0*/  UIADD3 UR6, -UR33, UR26, UR32 ;  /* 0x0000001a21067290 */ /* 0x000fc8000fffe120 */
[----:B------:R-:W-:Y:S01]  /*20e0*/  UIADD3 UR7, UR6, -UR7, URZ ;  /* 0x8000000706077290 */ /* 0x000fe2000fffe03f */
[----:B------:R3:W-:Y:S03]  /*20f0*/  LDGSTS.E.BYPASS.LTC128B.128 [R0+0x17000], desc[UR34][R6.64] ;  /* 0x1700000006007fae */ /* 0x0007e6000b901d62 */
[----:B------:R-:W-:Y:S01]  /*2100*/  USHF.R.S32.HI UR6, URZ, 0x1f, UR7 ;  /* 0x0000001f3f067899 */ /* 0x000fe20008011407 */
[----:B------:R3:W-:Y:S03]  /*2110*/  LDGSTS.E.BYPASS.LTC128B.128 [R0+0x1b000], desc[UR34][R6.64+0x80] ;  /* 0x1b00008006007fae */ /* 0x0007e6000b901d62 */
[----:B------:R-:W-:Y:S01]  /*2120*/  ULEA.HI UR6, UR6, UR7, URZ, 0x6 ;  /* 0x0000000706067291 */ /* 0x000fe2000f8f303f */
[----:B------:R-:W0:Y:S03]  /*2130*/  LDGDEPBAR ;  /* 0x00000000000079af */ /* 0x000e260000000000 */
[----:B------:R-:W-:-:S04]  /*2140*/  USHF.R.S32.HI UR6, URZ, 0x6, UR6 ;  /* 0x000000063f067899 */ /* 0x000fc80008011406 */
[----:B------:R-:W-:-:S04]  /*2150*/  UISETP.LT.AND UP0, UPT, URZ, UR6, UPT ;  /* 0x000000063f00728c */ /* 0x000fc8000bf01270 */
[----:B------:R-:W-:-:S04]  /*2160*/  USEL UR6, URZ, UR6, !UP0 ;  /* 0x000000063f067287 */ /* 0x000fc8000c000000 */
[----:B------:R-:W-:Y:S02]  /*2170*/  UISETP.GT.AND UP0, UPT, UR29, UR6, UPT ;  /* 0x000000061d00728c */ /* 0x000fe4000bf04270 */
[----:B------:R-:W-:-:S04]  /*2180*/  UIMAD.WIDE UR28, UR27, 0x4, UR8 ;  /* 0x000000041b1c78a5 */ /* 0x000fc8000f8e0208 */
[----:B------:R-:W-:-:S13]  /*2190*/  PLOP3.LUT P0, PT, PT, PT, UP0, 0x80, 0x0 ;  /* 0x000000000000781c */ /* 0x000fda0003f0f008 */
[----:B---3--:R-:W-:Y:S05]  /*21a0*/  @!P0 BRA `(.L_x_790) ;  /* 0x0000004c00fc8947 */ /* 0x008fea0003800000 */
[----:B------:R-:W1:Y:S01]  /*21b0*/  LDC.64 R6, c[0x0][0x3b8] ;  /* 0x0000ee00ff067b82 */ /* 0x000e620000000a00 */
[----:B------:R-:W-:Y:S01]  /*21c0*/  LEA.HI R0, R30, R29, RZ, 0x4 ;  /* 0x0000001d1e007211 */ /* 0x000fe200078f20ff */
[----:B------:R-:W-:Y:S01]  /*21d0*/  IMAD.MOV.U32 R2, RZ, RZ, 0x4 ;  /* 0x00000004ff027424 */ /* 0x000fe200078e00ff */
[----:B------:R-:W-:Y:S01]  /*21e0*/  UIMAD UR8, UR16, UR25, UR17 ;  /* 0x00000019100872a4 */ /* 0x000fe2000f8e0211 */
[----:B------:R-:W-:Y:S01]  /*21f0*/  SHF.R.S32.HI R243, RZ, 0x1f, R27 ;  /* 0x0000001ffff37819 */ /* 0x000fe2000001141b */
[----:B------:R-:W-:Y:S01]  /*2200*/  IMAD.MOV.U32 R237, RZ, RZ, R16 ;  /* 0x000000ffffed7224 */ /* 0x000fe200078e0010 */
[----:B------:R-:W-:Y:S02]  /*2210*/  ULDC UR10, c[0x0][0x270] ;  /* 0x00009c00000a7ab9 */ /* 0x000fe40000000800 */
[----:B------:R-:W2:Y:S01]  /*2220*/  LDC R251, c[0x0][0x2dc] ;  /* 0x0000b700fffb7b82 */ /* 0x000ea20000000800 */
[----:B-1----:R-:W3:Y:S04]  /*2230*/  LDG.E.64 R4, desc[UR34][R6.64+0x8] ;  /* 0x0000082206047981 */ /* 0x002ee8000c1e1b00 */
[----:B------:R-:W4:Y:S01]  /*2240*/  LDG.E.64 R6, desc[UR34][R6.64] ;  /* 0x0000002206067981 */ /* 0x000f22000c1e1b00 */
[----:B------:R-:W-:Y:S01]  /*2250*/  LOP3.LUT R0, R0, 0xfffffff0, RZ, 0xc0, !PT ;  /* 0xfffffff000007812 */ /* 0x000fe200078ec0ff */
[----:B------:R-:W-:-:S04]  /*2260*/  IMAD.WIDE R2, R238, R2, UR46 ;  /* 0x0000002eee027e25 */ /* 0x000fc8000f8e0202 */
[----:B------:R-:W-:Y:S01]  /*2270*/  IMAD.IADD R0, R29, 0x1, -R0 ;  /* 0x000000011d007824 */ /* 0x000fe200078e0a00 */
[----:B------:R-:W5:Y:S04]  /*2280*/  LDG.E R242, desc[UR34][R2.64] ;  /* 0x0000002202f27981 */ /* 0x000f68000c1e1900 */
[----:B------:R-:W5:Y:S04]  /*2290*/  LDG.E R241, desc[UR34][R2.64+0x20] ;  /* 0x0000202202f17981 */ /* 0x000f68000c1e1900 */
[----:B------:R-:W5:Y:S04]  /*22a0*/  LDG.E R240, desc[UR34][R2.64+0x80] ;  /* 0x0000802202f07981 */ /* 0x000f68000c1e1900 */
[----:B------:R1:W5:Y:S01]  /*22b0*/  LDG.E R239, desc[UR34][R2.64+0xa0] ;  /* 0x0000a02202ef7981 */ /* 0x000362000c1e1900 */
[----:B------:R-:W-:Y:S01]  /*22c0*/  USHF.L.U32 UR8, UR8, 0x5, URZ ;  /* 0x0000000508087899 */ /* 0x000fe2000800063f */
[----:B------:R-:W-:Y:S01]  /*22d0*/  IMAD.MOV.U32 R217, RZ, RZ, 0x20 ;  /* 0x00000020ffd97424 */ /* 0x000fe200078e00ff */
[----:B------:R-:W-:Y:S01]  /*22e0*/  UIADD3 UR25, UR32, UR26, URZ ;  /* 0x0000001a20197290 */ /* 0x000fe2000fffe03f */
[----:B------:R-:W-:Y:S01]  /*22f0*/  IMAD.MOV.U32 R204, RZ, RZ, 0x40 ;  /* 0x00000040ffcc7424 */ /* 0x000fe200078e00ff */
[----:B------:R-:W-:Y:S01]  /*2300*/  USHF.R.S32.HI UR7, URZ, 0x1f, UR8 ;  /* 0x0000001f3f077899 */ /* 0x000fe20008011408 */
[----:B------:R-:W-:Y:S01]  /*2310*/  IMAD.MOV.U32 R159, RZ, RZ, RZ ;  /* 0x000000ffff9f7224 */ /* 0x000fe200078e00ff */
[----:B------:R-:W-:Y:S01]  /*2320*/  UIADD3 UR25, -UR33, 0x80, UR25 ;  /* 0x0000008021197890 */ /* 0x000fe2000fffe119 */
[----:B-1----:R-:W-:Y:S01]  /*2330*/  SHF.R.S32.HI R2, RZ, 0x1f, R0 ;  /* 0x0000001fff027819 */ /* 0x002fe20000011400 */
[----:B------:R-:W-:-:S03]  /*2340*/  IMAD.SHL.U32 R3, R246, 0x20, RZ ;  /* 0x00000020f6037824 */ /* 0x000fc600078e00ff */
[----:B------:R-:W-:-:S04]  /*2350*/  LEA.HI R2, R2, R0, RZ, 0x3 ;  /* 0x0000000002027211 */ /* 0x000fc800078f18ff */
[----:B------:R-:W-:-:S05]  /*2360*/  LOP3.LUT R2, R2, 0xfffffff8, RZ, 0xc0, !PT ;  /* 0xfffffff802027812 */ /* 0x000fca00078ec0ff */
[----:B------:R-:W-:Y:S02]  /*2370*/  IMAD.IADD R0, R0, 0x1, -R2 ;  /* 0x0000000100007824 */ /* 0x000fe400078e0a02 */
[----:B------:R-:W-:-:S03]  /*2380*/  VIADD R2, R218, 0x2000 ;  /* 0x00002000da027836 */ /* 0x000fc60000000000 */
[C---:B------:R-:W-:Y:S02]  /*2390*/  LOP3.LUT P0, RZ, R0.reuse, 0x2, RZ, 0xc0, !PT ;  /* 0x0000000200ff7812 */ /* 0x040fe4000780c0ff */
[----:B------:R-:W-:Y:S01]  /*23a0*/  LOP3.LUT P1, RZ, R0, 0x4, RZ, 0xc0, !PT ;  /* 0x0000000400ff7812 */ /* 0x000fe2000782c0ff */
[----:B------:R-:W-:Y:S01]  /*23b0*/  VIADD R0, R216, 0x2000 ;  /* 0x00002000d8007836 */ /* 0x000fe20000000000 */
[----:B------:R-:W-:-:S04]  /*23c0*/  SEL R2, R2, R218, !P2 ;  /* 0x000000da02027207 */ /* 0x000fc80005000000 */
[----:B------:R-:W-:Y:S02]  /*23d0*/  SEL R0, R0, R216, !P2 ;  /* 0x000000d800007207 */ /* 0x000fe40005000000 */
[----:B---3--:R-:W-:Y:S01]  /*23e0*/  IADD3 R244, P4, P3, R4, UR8, R27 ;  /* 0x0000000804f47c10 */ /* 0x008fe2000fb9e01b */
[----:B------:R-:W-:-:S03]  /*23f0*/  UMOV UR8, UR28 ;  /* 0x0000001c00087c82 */ /* 0x000fc60008000000 */
[----:B------:R-:W-:Y:S01]  /*2400*/  IADD3.X R243, R5, UR7, R243, P4, P3 ;  /* 0x0000000705f37c10 */ /* 0x000fe2000a7e64f3 */
[----:B------:R-:W-:Y:S01]  /*2410*/  UMOV UR7, UR29 ;  /* 0x0000001d00077c82 */ /* 0x000fe20008000000 */
[----:B----4-:R-:W-:Y:S02]  /*2420*/  R2UR UR9, R7 ;  /* 0x00000000070972ca */ /* 0x010fe400000e0000 */
[----:B------:R-:W-:-:S11]  /*2430*/  R2UR UR11, R6 ;  /* 0x00000000060b72ca */ /* 0x000fd600000e0000 */
        /* <DEDUP_REMOVED lines=9> */
[----:B------:R-:W-:Y:S01]  /*24d0*/  UIADD3 UR32, UR11, 0x3c6ef372, URZ ;  /* 0x3c6ef3720b207890 */ /* 0x000fe2000fffe03f */
[----:B------:R-:W-:Y:S01]  /*24e0*/  LEA R210, R2, UR5, 0x1 ;  /* 0x0000000502d27c11 */ /* 0x000fe2000f8e08ff */
[----:B------:R-:W-:Y:S01]  /*24f0*/  IMAD.WIDE.U32 R244, R244, -0x2daee0ad, RZ ;  /* 0xd2511f53f4f47825 */ /* 0x000fe200078e00ff */
[----:B------:R-:W-:Y:S01]  /*2500*/  LEA R211, R0, UR5, 0x1 ;  /* 0x0000000500d37c11 */ /* 0x000fe2000f8e08ff */
[----:B------:R-:W-:Y:S01]  /*2510*/  UIADD3 UR29, UR9, -0x4498517b, URZ ;  /* 0xbb67ae85091d7890 */ /* 0x000fe2000fffe03f */
[----:B------:R-:W-:Y:S01]  /*2520*/  LOP3.LUT R243, R243, UR11, RZ, 0x3c, !PT ;  /* 0x0000000bf3f37c12 */ /* 0x000fe2000f8e3cff */
[----:B------:R-:W-:Y:S01]  /*2530*/  UIADD3 UR28, UR11, -0x61c88647, URZ ;  /* 0x9e3779b90b1c7890 */ /* 0x000fe2000fffe03f */
[----:B------:R-:W-:Y:S01]  /*2540*/  SEL R217, R217, 0xffffffe0, !P0 ;  /* 0xffffffe0d9d97807 */ /* 0x000fe20004000000 */
[----:B------:R-:W-:Y:S01]  /*2550*/  ULDC.U8 UR27, c[0x0][0x388] ;  /* 0x0000e200001b7ab9 */ /* 0x000fe20000000000 */
[----:B------:R-:W-:Y:S01]  /*2560*/  SEL R204, R204, 0xffffffc0, !P1 ;  /* 0xffffffc0cccc7807 */ /* 0x000fe20004800000 */
[----:B--2---:R-:W-:-:S08]  /*2570*/  ULDC UR26, c[0x0][0x2ec] ;  /* 0x0000bb00001a7ab9 */ /* 0x004fd00000000800 */
.L_x_793:
[----:B------:R-:W0:Y:S01]  /*2580*/  LDGDEPBAR ;  /* 0x00000000000079af */ /* 0x000e220000000000 */
[C---:B------:R-:W-:Y:S01]  /*2590*/  IMAD.IADD R0, R211.reuse, 0x1, R217 ;  /* 0x00000001d3007824 */ /* 0x040fe200078e02d9 */
[----:B------:R-:W-:Y:S01]  /*25a0*/  USHF.L.U32 UR13, UR12, 0x6, URZ ;  /* 0x000000060c0d7899 */ /* 0x000fe2000800063f */
[--C-:B------:R-:W-:Y:S05]  /*25b0*/  IMAD.IADD R3, R211, 0x1, R204.reuse ;  /* 0x00000001d3037824 */ /* 0x100fea00078e02cc */
[----:B------:R-:W2:Y:S01]  /*25c0*/  LDL R219, [R1] ;  /* 0x0000000001db7983 */ /* 0x000ea20000100800 */
[----:B------:R-:W-:Y:S01]  /*25d0*/  IMAD.IADD R2, R0, 0x1, R204 ;  /* 0x0000000100027824 */ /* 0x000fe200078e02cc */
[----:B------:R-:W-:Y:S01]  /*25e0*/  UISETP.GE.AND UP0, UPT, UR13, UR25, UPT ;  /* 0x000000190d00728c */ /* 0x000fe2000bf06270 */
[----:B-----5:R-:W-:Y:S01]  /*25f0*/  FSETP.NEU.FTZ.AND P4, PT, R241, -INF , PT ;  /* 0xff800000f100780b */ /* 0x020fe20003f9d000 */
[----:B------:R-:W-:Y:S01]  /*2600*/  UISETP.GT.AND UP3, UPT, UR12, UR6, UPT ;  /* 0x000000060c00728c */ /* 0x000fe2000bf64270 */
[----:B------:R-:W-:Y:S02]  /*2610*/  FSETP.NEU.FTZ.AND P5, PT, R242, -INF , PT ;  /* 0xff800000f200780b */ /* 0x000fe40003fbd000 */
[----:B------:R-:W-:Y:S02]  /*2620*/  FSETP.NEU.FTZ.AND P0, PT, R239, -INF , PT ;  /* 0xff800000ef00780b */ /* 0x000fe40003f1d000 */
[----:B------:R-:W-:Y:S02]  /*2630*/  PLOP3.LUT P2, PT, PT, PT, UP0, 0x80, 0x0 ;  /* 0x000000000000781c */ /* 0x000fe40003f4f008 */
[----:B------:R-:W-:Y:S02]  /*2640*/  FSETP.NEU.FTZ.AND P3, PT, R240, -INF , PT ;  /* 0xff800000f000780b */ /* 0x000fe40003f7d000 */
[----:B------:R-:W-:Y:S01]  /*2650*/  @!UP0 ULDC UR11, c[0x0][0x2c4] ;  /* 0x0000b100000b8ab9 */ /* 0x000fe20000000800 */
        /* <DEDUP_REMOVED lines=26> */
[-C--:B------:R-:W-:Y:S03]  /*2800*/  HMMA.16816.F32 R12, R176, R174.reuse, R12 ;  /* 0x000000aeb00c723c */ /* 0x080fe6000000180c */
[----:B------:R-:W-:Y:S03]  /*2810*/  LDSM.16.M88.4 R204, [R214+0xc800] ;  /* 0x00c80000d6cc783b */ /* 0x000fe60000000200 */
[C---:B------:R-:W-:Y:S05]  /*2820*/  HMMA.16816.F32 R16, R168.reuse, R174, R16 ;  /* 0x000000aea810723c */ /* 0x040fea0000001810 */
[----:B------:R-:W1:Y:S01]  /*2830*/  LDSM.16.M88.4 R172, [R214+0xc000] ;  /* 0x00c00000d6ac783b */ /* 0x000e620000000200 */
[-C--:B---3--:R-:W-:Y:S06]  /*2840*/  HMMA.16816.F32 R20, R168, R180.reuse, R20 ;  /* 0x000000b4a814723c */ /* 0x088fec0000001814 */
[C---:B------:R-:W-:Y:S06]  /*2850*/  HMMA.16816.F32 R24, R176.reuse, R180, R24 ;  /* 0x000000b4b018723c */ /* 0x040fec0000001818 */
[-C--:B------:R-:W-:Y:S01]  /*2860*/  HMMA.16816.F32 R28, R176, R182.reuse, R28 ;  /* 0x000000b6b01c723c */ /* 0x080fe2000000181c */
[----:B------:R-:W-:Y:S05]  /*2870*/  LDSM.16.M88.4 R176, [R212+0x10000] ;  /* 0x01000000d4b0783b */ /* 0x000fea0000000200 */
[----:B------:R-:W-:Y:S03]  /*2880*/  HMMA.16816.F32 R32, R168, R182, R32 ;  /* 0x000000b6a820723c */ /* 0x000fe60000001820 */
[----:B------:R-:W3:Y:S03]  /*2890*/  LDSM.16.M88.4 R168, [R211+0x2000] ;  /* 0x00200000d3a8783b */ /* 0x000ee60000000200 */
        /* <DEDUP_REMOVED lines=9> */
[----:B------:R-:W-:Y:S05]  /*2930*/  LDSM.16.M88.4 R192, [R0+0x3000] ;  /* 0x0030000000c0783b */ /* 0x000fea0000000200 */
        /* <DEDUP_REMOVED lines=8> */
[-C--:B------:R-:W-:Y:S06]  /*29c0*/  HMMA.16816.F32 R20, R164, R204.reuse, R20 ;  /* 0x000000cca414723c */ /* 0x080fec0000001814 */
[C---:B------:R-:W-:Y:S06]  /*29d0*/  HMMA.16816.F32 R24, R200.reuse, R204, R24 ;  /* 0x000000ccc818723c */ /* 0x040fec0000001818 */
[-C--:B------:R-:W-:Y:S01]  /*29e0*/  HMMA.16816.F32 R28, R200, R206.reuse, R28 ;  /* 0x000000cec81c723c */ /* 0x080fe2000000181c */
[----:B------:R-:W-:Y:S01]  /*29f0*/  LDSM.16.M88.4 R200, [R3+0x3000] ;  /* 0x0030000003c8783b */ /* 0x000fe20000000200 */
[----:B------:R-:W-:Y:S04]  /*2a00*/  IMAD.MOV.U32 R204, RZ, RZ, 0x40 ;  /* 0x00000040ffcc7424 */ /* 0x000fe800078e00ff */
[----:B------:R-:W-:Y:S01]  /*2a10*/  HMMA.16816.F32 R32, R164, R206, R32 ;  /* 0x000000cea420723c */ /* 0x000fe20000001820 */
[----:B-1----:R-:W-:Y:S02]  /*2a20*/  IMAD.U32 R0, RZ, RZ, UR18 ;  /* 0x00000012ff007e24 */ /* 0x002fe4000f8e00ff */
[----:B------:R-:W-:Y:S02]  /*2a30*/  LDSM.16.M88.4 R164, [R3+0x2000] ;  /* 0x0020000003a4783b */ /* 0x000fe40000000200 */
[----:B------:R-:W-:Y:S01]  /*2a40*/  SEL R204, R204, 0xffffffc0, !P1 ;  /* 0xffffffc0cccc7807 */ /* 0x000fe20004800000 */
[-C--:B---3--:R-:W-:Y:S05]  /*2a50*/  HMMA.16816.F32 R4, R168, R176.reuse, R4 ;  /* 0x000000b0a804723c */ /* 0x088fea0000001804 */
[----:B------:R-:W-:Y:S01]  /*2a60*/  IMAD R0, R0, 0x4, R246 ;  /* 0x0000000400007824 */ /* 0x000fe200078e02f6 */
[C---:B------:R-:W-:Y:S05]  /*2a70*/  HMMA.16816.F32 R8, R180.reuse, R176, R8 ;  /* 0x000000b0b408723c */ /* 0x040fea0000001808 */
[----:B------:R-:W-:Y:S01]  /*2a80*/  LOP3.LUT R0, R0, UR9, RZ, 0x3c, !PT ;  /* 0x0000000900007c12 */ /* 0x000fe2000f8e3cff */
[-C--:B------:R-:W-:Y:S06]  /*2a90*/  HMMA.16816.F32 R12, R180, R178.reuse, R12 ;  /* 0x000000b2b40c723c */ /* 0x080fec000000180c */
[C---:B------:R-:W-:Y:S01]  /*2aa0*/  HMMA.16816.F32 R16, R168.reuse, R178, R16 ;  /* 0x000000b2a810723c */ /* 0x040fe20000001810 */
[----:B------:R-:W1:Y:S05]  /*2ab0*/  LDSM.16.M88.4 R176, [R215+0x10000] ;  /* 0x01000000d7b0783b */ /* 0x000e6a0000000200 */
[-C--:B----4-:R-:W-:Y:S06]  /*2ac0*/  HMMA.16816.F32 R20, R168, R188.reuse, R20 ;  /* 0x000000bca814723c */ /* 0x090fec0000001814 */
[C---:B------:R-:W-:Y:S01]  /*2ad0*/  HMMA.16816.F32 R24, R180.reuse, R188, R24 ;  /* 0x000000bcb418723c */ /* 0x040fe20000001818 */
[----:B------:R-:W3:Y:S05]  /*2ae0*/  @!P2 S2R R189, SR_TID.X ;  /* 0x0000000000bda919 */ /* 0x000eea0000002100 */
[-C--:B------:R-:W-:Y:S01]  /*2af0*/  HMMA.16816.F32 R28, R180, R190.reuse, R28 ;  /* 0x000000beb41c723c */ /* 0x080fe2000000181c */
[----:B------:R-:W4:Y:S05]  /*2b00*/  LDSM.16.M88.4 R180, [R215+0x10800] ;  /* 0x01080000d7b4783b */ /* 0x000f2a0000000200 */
[----:B------:R-:W-:Y:S03]  /*2b10*/  HMMA.16816.F32 R32, R168, R190, R32 ;  /* 0x000000bea820723c */ /* 0x000fe60000001820 */
[----:B------:R-:W-:Y:S03]  /*2b20*/  LDSM.16.M88.4 R168, [R2+0x2000] ;  /* 0x0020000002a8783b */ /* 0x000fe60000000200 */
[-C--:B--2---:R-:W-:Y:S06]  /*2b30*/  HMMA.16816.F32 R4, R172, R184.reuse, R4 ;  /* 0x000000b8ac04723c */ /* 0x084fec0000001804 */
[C---:B------:R-:W-:Y:S06]  /*2b40*/  HMMA.16816.F32 R8, R192.reuse, R184, R8 ;  /* 0x000000b8c008723c */ /* 0x040fec0000001808 */
[-C--:B------:R-:W-:Y:S01]  /*2b50*/  HMMA.16816.F32 R12, R192, R186.reuse, R12 ;  /* 0x000000bac00c723c */ /* 0x080fe2000000180c */
[----:B------:R-:W-:Y:S04]  /*2b60*/  IMAD.U32 R184, RZ, RZ, UR12 ;  /* 0x0000000cffb87e24 */ /* 0x000fe8000f8e00ff */
[----:B------:R-:W-:Y:S01]  /*2b70*/  IMAD R184, R184, 0x4, R219 ;  /* 0x00000004b8b87824 */ /* 0x000fe200078e02db */
[C---:B------:R-:W-:Y:S05]  /*2b80*/  HMMA.16816.F32 R16, R172.reuse, R186, R16 ;  /* 0x000000baac10723c */ /* 0x040fea0000001810 */
[----:B------:R-:W-:Y:S01]  /*2b90*/  IMAD.SHL.U32 R219, R246, 0x20, RZ ;  /* 0x00000020f6db7824 */ /* 0x000fe200078e00ff */
[-C--:B------:R-:W-:Y:S01]  /*2ba0*/  HMMA.16816.F32 R20, R172, R196.reuse, R20 ;  /* 0x000000c4ac14723c */ /* 0x080fe20000001814 */
[----:B------:R-:W-:Y:S05]  /*2bb0*/  IMAD.U32 R186, RZ, RZ, UR11 ;  /* 0x0000000bffba7e24 */ /* 0x000fea000f8e00ff */
[C---:B------:R-:W-:Y:S06]  /*2bc0*/  HMMA.16816.F32 R24, R192.reuse, R196, R24 ;  /* 0x000000c4c018723c */ /* 0x040fec0000001818 */
[-C--:B------:R-:W-:Y:S06]  /*2bd0*/  HMMA.16816.F32 R28, R192, R198.reuse, R28 ;  /* 0x000000c6c01c723c */ /* 0x080fec000000181c */
[----:B------:R-:W-:Y:S01]  /*2be0*/  HMMA.16816.F32 R32, R172, R198, R32 ;  /* 0x000000c6ac20723c */ /* 0x000fe20000001820 */
[----:B------:R-:W2:Y:S01]  /*2bf0*/  LDSM.16.M88.4 R172, [R214+0x10000] ;  /* 0x01000000d6ac783b */ /* 0x000ea20000000200 */
[----:B------:R-:W-:Y:S03]  /*2c00*/  IMAD.MOV.U32 R194, RZ, RZ, 0x8 ;  /* 0x00000008ffc27424 */ /* 0x000fe600078e00ff */
[----:B------:R-:W-:Y:S01]  /*2c10*/  IMAD.MOV.U32 R193, RZ, RZ, 0x20 ;  /* 0x00000020ffc17424 */ /* 0x000fe200078e00ff */
[-C--:B-1----:R-:W-:Y:S01]  /*2c20*/  HMMA.16816.F32 R4, R164, R176.reuse, R4 ;  /* 0x000000b0a404723c */ /* 0x082fe20000001804 */
[----:B------:R-:W-:Y:S05]  /*2c30*/  IMAD.MOV.U32 R192, RZ, RZ, 0x28 ;  /* 0x00000028ffc07424 */ /* 0x000fea00078e00ff */
[C---:B------:R-:W-:Y:S06]  /*2c40*/  HMMA.16816.F32 R8, R200.reuse, R176, R8 ;  /* 0x000000b0c808723c */ /* 0x040fec0000001808 */
[-C--:B------:R-:W-:Y:S06]  /*2c50*/  HMMA.16816.F32 R12, R200, R178.reuse, R12 ;  /* 0x000000b2c80c723c */ /* 0x080fec000000180c */
[C---:B------:R-:W-:Y:S01]  /*2c60*/  HMMA.16816.F32 R16, R164.reuse, R178, R16 ;  /* 0x000000b2a410723c */ /* 0x040fe20000001810 */
[----:B------:R1:W3:Y:S05]  /*2c70*/  LDSM.16.M88.4 R176, [R2+0x3000] ;  /* 0x0030000002b0783b */ /* 0x0002ea0000000200 */
[-C--:B----4-:R-:W-:Y:S06]  /*2c80*/  HMMA.16816.F32 R20, R164, R180.reuse, R20 ;  /* 0x000000b4a414723c */ /* 0x090fec0000001814 */
[C---:B------:R-:W-:Y:S06]  /*2c90*/  HMMA.16816.F32 R24, R200.reuse, R180, R24 ;  /* 0x000000b4c818723c */ /* 0x040fec0000001818 */
[-C--:B------:R-:W-:Y:S05]  /*2ca0*/  HMMA.16816.F32 R28, R200, R182.reuse, R28 ;  /* 0x000000b6c81c723c */ /* 0x080fea000000181c */
[----:B------:R-:W-:Y:S01]  /*2cb0*/  LOP3.LUT R180, R245, R0, RZ, 0x3c, !PT ;  /* 0x00000000f5b47212 */ /* 0x000fe200078e3cff */
[C---:B-1----:R-:W-:Y:S01]  /*2cc0*/  VIADD R2, R184.reuse, 0x2 ;  /* 0x00000002b8027836 */ /* 0x042fe20000000000 */
[----:B------:R-:W-:Y:S01]  /*2cd0*/  HMMA.16816.F32 R32, R164, R182, R32 ;  /* 0x000000b6a420723c */ /* 0x000fe20000001820 */
[----:B------:R-:W-:Y:S03]  /*2ce0*/  IMAD.U32 R0, RZ, RZ, UR13 ;  /* 0x0000000dff007e24 */ /* 0x000fe6000f8e00ff */
[----:B------:R-:W-:Y:S02]  /*2cf0*/  IMAD.WIDE.U32 R184, R184, -0x326172a9, RZ ;  /* 0xcd9e8d57b8b87825 */ /* 0x000fe400078e00ff */
[-C--:B--2---:R-:W-:Y:S05]  /*2d00*/  HMMA.16816.F32 R4, R168, R172.reuse, R4 ;  /* 0x000000aca804723c */ /* 0x084fea0000001804 */
[-C--:B------:R-:W-:Y:S01]  /*2d10*/  LOP3.LUT R187, R185, R243.reuse, RZ, 0x3c, !PT ;  /* 0x000000f3b9bb7212 */ /* 0x080fe200078e3cff */
[----:B------:R-:W-:Y:S01]  /*2d20*/  IMAD.WIDE.U32 R180, R180, -0x326172a9, RZ ;  /* 0xcd9e8d57b4b47825 */ /* 0x000fe200078e00ff */
[----:B------:R-:W-:Y:S01]  /*2d30*/  @!P2 IADD3 R185, R238, 0x1, -R186 ;  /* 0x00000001eeb9a810 */ /* 0x000fe20007ffe8ba */
[C---:B---3--:R-:W-:Y:S04]  /*2d40*/  HMMA.16816.F32 R8, R176.reuse, R172, R8 ;  /* 0x000000acb008723c */ /* 0x048fe80000001808 */
[----:B------:R-:W-:Y:S01]  /*2d50*/  LOP3.LUT R186, R181, UR28, R184, 0x96, !PT ;  /* 0x0000001cb5ba7c12 */ /* 0x000fe2000f8e96b8 */
[----:B------:R-:W-:Y:S01]  /*2d60*/  IMAD.WIDE.U32 R2, R2, -0x326172a9, RZ ;  /* 0xcd9e8d5702027825 */ /* 0x000fe200078e00ff */
[-C--:B------:R-:W-:Y:S05]  /*2d70*/  HMMA.16816.F32 R12, R176, R174.reuse, R12 ;  /* 0x000000aeb00c723c */ /* 0x080fea000000180c */
[----:B------:R-:W-:Y:S01]  /*2d80*/  LOP3.LUT R184, R3, R243, RZ, 0x3c, !PT ;  /* 0x000000f303b87212 */ /* 0x000fe200078e3cff */
[----:B------:R-:W-:Y:S01]  /*2d90*/  IMAD.WIDE.U32 R166, R187, -0x2daee0ad, RZ ;  /* 0xd2511f53bba67825 */ /* 0x000fe200078e00ff */
[----:B------:R-:W-:Y:S01]  /*2da0*/  LOP3.LUT R188, R181, UR28, R2, 0x96, !PT ;  /* 0x0000001cb5bc7c12 */ /* 0x000fe2000f8e9602 */
[C---:B------:R-:W-:Y:S03]  /*2db0*/  HMMA.16816.F32 R16, R168.reuse, R174, R16 ;  /* 0x000000aea810723c */ /* 0x040fe60000001810 */
[----:B------:R-:W-:Y:S01]  /*2dc0*/  IMAD.U32 R3, RZ, RZ, UR18 ;  /* 0x00000012ff037e24 */ /* 0x000fe2000f8e00ff */
[----:B------:R-:W-:Y:S01]  /*2dd0*/  @!P2 IADD3 R2, R0, UR33, R185 ;  /* 0x000000210002ac10 */ /* 0x000fe2000fffe0b9 */
[----:B------:R-:W-:Y:S01]  /*2de0*/  IMAD.WIDE.U32 R186, R186, -0x2daee0ad, RZ ;  /* 0xd2511f53baba7825 */ /* 0x000fe200078e00ff */
[----:B------:R-:W-:Y:S02]  /*2df0*/  LOP3.LUT R185, R180, UR32, RZ, 0x3c, !PT ;  /* 0x00000020b4b97c12 */ /* 0x000fe4000f8e3cff */
[----:B------:R-:W-:Y:S03]  /*2e00*/  LOP3.LUT R180, R244, UR29, RZ, 0x3c, !PT ;  /* 0x0000001df4b47c12 */ /* 0x000fe6000f8e3cff */
[----:B------:R-:W-:Y:S01]  /*2e10*/  LOP3.LUT R191, R187, UR36, R166, 0x96, !PT ;  /* 0x00000024bbbf7c12 */ /* 0x000fe2000f8e96a6 */
[----:B------:R-:W-:Y:S01]  /*2e20*/  @!P2 IMAD.SHL.U32 R0, R189, 0x2, RZ ;  /* 0x00000002bd00a824 */ /* 0x000fe200078e00ff */
[----:B------:R-:W-:Y:S01]  /*2e30*/  LOP3.LUT R190, R180, R167, RZ, 0x3c, !PT ;  /* 0x000000a7b4be7212 */ /* 0x000fe200078e3cff */
[----:B------:R-:W-:Y:S01]  /*2e40*/  IMAD.WIDE.U32 R164, R184, -0x2daee0ad, RZ ;  /* 0xd2511f53b8a47825 */ /* 0x000fe200078e00ff */
[----:B------:R-:W-:Y:S02]  /*2e50*/  @!P2 VIMNMX R173, R2, UR33, PT ;  /* 0x0000002102adac48 */ /* 0x000fe4000bfe0100 */
[----:B------:R-:W-:Y:S01]  /*2e60*/  @!P2 LOP3.LUT R0, R219, 0x6, R0, 0xf8, !PT ;  /* 0x00000006db00a812 */ /* 0x000fe200078ef800 */
[----:B------:R-:W-:Y:S01]  /*2e70*/  IMAD.WIDE.U32 R188, R188, -0x2daee0ad, RZ ;  /* 0xd2511f53bcbc7825 */ /* 0x000fe200078e00ff */
[----:B------:R-:W-:Y:S02]  /*2e80*/  LOP3.LUT R187, R180, R165, RZ, 0x3c, !PT ;  /* 0x000000a5b4bb7212 */ /* 0x000fe400078e3cff */
[C---:B------:R-:W-:Y:S01]  /*2e90*/  @!P2 VIADDMNMX R172, R2.reuse, R194, UR33, PT ;  /* 0x0000002102acae46 */ /* 0x040fe2000b8001c2 */
[----:B------:R-:W-:Y:S01]  /*2ea0*/  FMUL.FTZ R182, R241, 1.4426950216293334961 ;  /* 0x3fb8aa3bf1b67820 */ /* 0x000fe20000410000 */
[----:B------:R-:W-:Y:S01]  /*2eb0*/  LOP3.LUT R189, R189, UR36, R164, 0x96, !PT ;  /* 0x00000024bdbd7c12 */ /* 0x000fe2000f8e96a4 */
[----:B------:R-:W-:Y:S01]  /*2ec0*/  @!P2 IMAD R0, R3, 0x80, R0 ;  /* 0x000000800300a824 */ /* 0x000fe200078e0200 */
[----:B------:R-:W-:Y:S01]  /*2ed0*/  @!P2 VIADDMNMX R3, R2, R193, UR33, PT ;  /* 0x000000210203ae46 */ /* 0x000fe2000b8001c1 */
[----:B------:R-:W1:Y:S01]  /*2ee0*/  LDSM.16.M88.4 R164, [R214+0x10800] ;  /* 0x01080000d6a4783b */ /* 0x000e620000000200 */
[----:B------:R-:W-:Y:S01]  /*2ef0*/  FSEL R182, R182, RZ, P4 ;  /* 0x000000ffb6b67208 */ /* 0x000fe20002000000 */
[----:B------:R-:W-:Y:S01]  /*2f00*/  FMUL.FTZ R183, R242, 1.4426950216293334961 ;  /* 0x3fb8aa3bf2b77820 */ /* 0x000fe20000410000 */
[-C--:B------:R-:W-:Y:S01]  /*2f10*/  @!P2 ISETP.GE.AND P4, PT, R0, R173.reuse, PT ;  /* 0x000000ad0000a20c */ /* 0x080fe20003f86270 */
[----:B------:R-:W-:Y:S01]  /*2f20*/  FMUL.FTZ R180, R239, 1.4426950216293334961 ;  /* 0x3fb8aa3befb47820 */ /* 0x000fe20000410000 */
[----:B------:R-:W-:Y:S01]  /*2f30*/  @!P2 VIADDMNMX R2, R2, R192, UR33, PT ;  /* 0x000000210202ae46 */ /* 0x000fe2000b8001c0 */
[----:B------:R-:W-:Y:S01]  /*2f40*/  @!P2 VIADD R184, R0, 0x1 ;  /* 0x0000000100b8a836 */ /* 0x000fe20000000000 */
[----:B------:R-:W-:Y:S01]  /*2f50*/  FSEL R183, R183, RZ, P5 ;  /* 0x000000ffb7b77208 */ /* 0x000fe20002800000 */
[----:B------:R-:W-:Y:S01]  /*2f60*/  FMUL.FTZ R181, R240, 1.4426950216293334961 ;  /* 0x3fb8aa3bf0b57820 */ /* 0x000fe20000410000 */
[----:B------:R-:W-:Y:S01]  /*2f70*/  @!P2 FSEL R4, R4, -INF , !P4 ;  /* 0xff8000000404a808 */ /* 0x000fe20006000000 */
[----:B------:R-:W-:Y:S01]  /*2f80*/  @!P2 VIADD R175, R0, 0x8 ;  /* 0x0000000800afa836 */ /* 0x000fe20000000000 */
[----:B------:R-:W-:Y:S01]  /*2f90*/  FSEL R180, R180, RZ, P0 ;  /* 0x000000ffb4b47208 */ /* 0x000fe20000000000 */
[----:B------:R-:W-:Y:S01]  /*2fa0*/  @!P2 VIADD R174, R0, 0x9 ;  /* 0x0000000900aea836 */ /* 0x000fe20000000000 */
[----:B------:R-:W-:Y:S01]  /*2fb0*/  @!P2 ISETP.GE.AND P0, PT, R184, R173, PT ;  /* 0x000000adb800a20c */ /* 0x000fe20003f06270 */
[--C-:B------:R-:W-:Y:S01]  /*2fc0*/  FFMA.FTZ R4, R4, UR26, -R183.reuse ;  /* 0x0000001a04047c23 */ /* 0x100fe200080108b7 */
[----:B------:R-:W-:Y:S02]  /*2fd0*/  FSEL R181, R181, RZ, P3 ;  /* 0x000000ffb5b57208 */ /* 0x000fe40001800000 */
[----:B------:R-:W-:Y:S01]  /*2fe0*/  @!P2 FSEL R5, R5, -INF , !P0 ;  /* 0xff8000000505a808 */ /* 0x000fe20004000000 */
[----:B------:R2:W3:Y:S01]  /*2ff0*/  MUFU.EX2 R203, R4 ;  /* 0x0000000400cb7308 */ /* 0x0004e20000000800 */
[CC--:B------:R-:W-:Y:S02]  /*3000*/  @!P2 ISETP.GE.AND P5, PT, R184.reuse, R172.reuse, PT ;  /* 0x000000acb800a20c */ /* 0x0c0fe40003fa6270 */
[-C--:B------:R-:W-:Y:S01]  /*3010*/  @!P2 ISETP.GE.AND P3, PT, R184, R3.reuse, PT ;  /* 0x00000003b800a20c */ /* 0x080fe20003f66270 */
[----:B------:R-:W-:Y:S01]  /*3020*/  FFMA.FTZ R5, R5, UR26, -R183 ;  /* 0x0000001a05057c23 */ /* 0x000fe200080108b7 */
[CC--:B------:R-:W-:Y:S02]  /*3030*/  @!P2 ISETP.GE.AND P0, PT, R0.reuse, R3.reuse, PT ;  /* 0x000000030000a20c */ /* 0x0c0fe40003f06270 */
[----:B------:R-:W-:Y:S03]  /*3040*/  @!P2 ISETP.GE.AND P4, PT, R0, R172, PT ;  /* 0x000000ac0000a20c */ /* 0x000fe60003f86270 */
[----:B------:R-:W-:Y:S01]  /*3050*/  MUFU.EX2 R205, R5 ;  /* 0x0000000500cd7308 */ /* 0x000fe20000000800 */
[----:B------:R-:W-:Y:S02]  /*3060*/  @!P2 FSEL R7, R7, -INF , !P5 ;  /* 0xff8000000707a808 */ /* 0x000fe40006800000 */
[----:B------:R-:W-:Y:S02]  /*3070*/  @!P2 FSEL R8, R8, -INF , !P0 ;  /* 0xff8000000808a808 */ /* 0x000fe40004000000 */
[-C--:B------:R-:W-:Y:S02]  /*3080*/  @!P2 ISETP.GE.AND P6, PT, R184, R2.reuse, PT ;  /* 0x00000002b800a20c */ /* 0x080fe40003fc6270 */
[----:B------:R-:W-:Y:S01]  /*3090*/  @!P2 FSEL R9, R9, -INF , !P3 ;  /* 0xff8000000909a808 */ /* 0x000fe20005800000 */
[--C-:B------:R-:W-:Y:S01]  /*30a0*/  FFMA.FTZ R8, R8, UR26, -R181.reuse ;  /* 0x0000001a08087c23 */ /* 0x100fe200080108b5 */
[CC--:B------:R-:W-:Y:S01]  /*30b0*/  @!P2 ISETP.GE.AND P5, PT, R175.reuse, R3.reuse, PT ;  /* 0x00000003af00a20c */ /* 0x0c0fe20003fa6270 */
[----:B--2---:R-:W-:Y:S01]  /*30c0*/  @!P2 VIADD R4, R0, 0x18 ;  /* 0x000000180004a836 */ /* 0x004fe20000000000 */
[----:B------:R-:W-:Y:S01]  /*30d0*/  @!P2 ISETP.GE.AND P0, PT, R174, R3, PT ;  /* 0x00000003ae00a20c */ /* 0x000fe20003f06270 */
[----:B------:R-:W-:Y:S01]  /*30e0*/  MUFU.EX2 R227, R8 ;  /* 0x0000000800e37308 */ /* 0x000fe20000000800 */
[-C--:B------:R-:W-:Y:S01]  /*30f0*/  @!P2 ISETP.GE.AND P3, PT, R175, R2.reuse, PT ;  /* 0x00000002af00a20c */ /* 0x080fe20003f66270 */
[-C--:B-1----:R-:W-:Y:S03]  /*3100*/  HMMA.16816.F32 R20, R168, R164.reuse, R20 ;  /* 0x000000a4a814723c */ /* 0x082fe60000001814 */
[----:B------:R-:W-:Y:S02]  /*3110*/  @!P2 FSEL R6, R6, -INF , !P4 ;  /* 0xff8000000606a808 */ /* 0x000fe40006000000 */
[----:B------:R-:W-:Y:S01]  /*3120*/  @!P2 FSEL R12, R12, -INF , !P5 ;  /* 0xff8000000c0ca808 */ /* 0x000fe20006800000 */
[C---:B------:R-:W-:Y:S04]  /*3130*/  HMMA.16816.F32 R24, R176.reuse, R164, R24 ;  /* 0x000000a4b018723c */ /* 0x040fe80000001818 */
[-C--:B------:R-:W-:Y:S01]  /*3140*/  @!P2 ISETP.GE.AND P4, PT, R0, R2.reuse, PT ;  /* 0x000000020000a20c */ /* 0x080fe20003f86270 */
[----:B------:R-:W-:Y:S01]  /*3150*/  FFMA.FTZ R6, R6, UR26, -R182 ;  /* 0x0000001a06067c23 */ /* 0x000fe200080108b6 */
[-C--:B------:R-:W-:Y:S03]  /*3160*/  HMMA.16816.F32 R28, R176, R166.reuse, R28 ;  /* 0x000000a6b01c723c */ /* 0x080fe6000000181c */
[C---:B------:R-:W-:Y:S01]  /*3170*/  @!P2 ISETP.GE.AND P5, PT, R174.reuse, R2, PT ;  /* 0x00000002ae00a20c */ /* 0x040fe20003fa6270 */
[----:B------:R1:W2:Y:S01]  /*3180*/  MUFU.EX2 R224, R6 ;  /* 0x0000000600e07308 */ /* 0x0002a20000000800 */
[----:B------:R-:W-:Y:S01]  /*3190*/  @!P2 FSEL R13, R13, -INF , !P0 ;  /* 0xff8000000d0da808 */ /* 0x000fe20004000000 */
[----:B------:R-:W-:Y:S04]  /*31a0*/  HMMA.16816.F32 R32, R168, R166, R32 ;  /* 0x000000a6a820723c */ /* 0x000fe80000001820 */
[-C--:B------:R-:W-:Y:S01]  /*31b0*/  @!P2 ISETP.GE.AND P0, PT, R174, R173.reuse, PT ;  /* 0x000000adae00a20c */ /* 0x080fe20003f06270 */
[--C-:B------:R-:W-:Y:S01]  /*31c0*/  FFMA.FTZ R12, R12, UR26, -R181.reuse ;  /* 0x0000001a0c0c7c23 */ /* 0x100fe200080108b5 */
[----:B------:R-:W-:Y:S01]  /*31d0*/  @!P2 FSEL R14, R14, -INF , !P3 ;  /* 0xff8000000e0ea808 */ /* 0x000fe20005800000 */
[----:B------:R-:W-:Y:S01]  /*31e0*/  @!P2 VIADD R164, R0, 0x11 ;  /* 0x0000001100a4a836 */ /* 0x000fe20000000000 */
[-C--:B------:R-:W-:Y:S01]  /*31f0*/  @!P2 ISETP.GE.AND P3, PT, R174, R172.reuse, PT ;  /* 0x000000acae00a20c */ /* 0x080fe20003f66270 */
[----:B------:R-:W-:Y:S02]  /*3200*/  MUFU.EX2 R207, R12 ;  /* 0x0000000c00cf7308 */ /* 0x000fe40000000800 */
[C---:B------:R-:W-:Y:S01]  /*3210*/  @!P2 VIADD R174, R0.reuse, 0x10 ;  /* 0x0000001000aea836 */ /* 0x040fe20000000000 */
[----:B------:R-:W-:Y:S01]  /*3220*/  @!P2 FSEL R19, R19, -INF , !P3 ;  /* 0xff8000001313a808 */ /* 0x000fe20005800000 */
[----:B------:R-:W-:Y:S01]  /*3230*/  @!P2 VIADD R0, R0, 0x19 ;  /* 0x000000190000a836 */ /* 0x000fe20000000000 */
[----:B------:R-:W-:Y:S01]  /*3240*/  @!P2 FSEL R10, R10, -INF , !P4 ;  /* 0xff8000000a0aa808 */ /* 0x000fe20006000000 */
[--C-:B------:R-:W-:Y:S01]  /*3250*/  FFMA.FTZ R14, R14, UR26, -R180.reuse ;  /* 0x0000001a0e0e7c23 */ /* 0x100fe200080108b4 */
[----:B------:R-:W-:Y:S01]  /*3260*/  @!P2 FSEL R11, R11, -INF , !P6 ;  /* 0xff8000000b0ba808 */ /* 0x000fe20007000000 */
[----:B------:R-:W-:Y:S01]  /*3270*/  FFMA.FTZ R13, R13, UR26, -R181 ;  /* 0x0000001a0d0d7c23 */ /* 0x000fe200080108b5 */
[CC--:B------:R-:W-:Y:S01]  /*3280*/  @!P2 ISETP.GE.AND P4, PT, R175.reuse, R173.reuse, PT ;  /* 0x000000adaf00a20c */ /* 0x0c0fe20003f86270 */
[----:B------:R-:W-:Y:S01]  /*3290*/  FFMA.FTZ R10, R10, UR26, -R180 ;  /* 0x0000001a0a0a7c23 */ /* 0x000fe200080108b4 */
[-C--:B------:R-:W-:Y:S01]  /*32a0*/  @!P2 ISETP.GE.AND P3, PT, R164, R173.reuse, PT ;  /* 0x000000ada400a20c */ /* 0x080fe20003f66270 */
[----:B------:R-:W-:Y:S01]  /*32b0*/  MUFU.EX2 R222, R14 ;  /* 0x0000000e00de7308 */ /* 0x000fe20000000800 */
[-C--:B------:R-:W-:Y:S01]  /*32c0*/  @!P2 ISETP.GE.AND P6, PT, R175, R172.reuse, PT ;  /* 0x000000acaf00a20c */ /* 0x080fe20003fc6270 */
[----:B------:R-:W-:Y:S01]  /*32d0*/  FFMA.FTZ R19, R19, UR26, -R182 ;  /* 0x0000001a13137c23 */ /* 0x000fe200080108b6 */
[----:B------:R-:W-:Y:S02]  /*32e0*/  @!P2 FSEL R15, R15, -INF , !P5 ;  /* 0xff8000000f0fa808 */ /* 0x000fe40006800000 */
[----:B------:R-:W-:Y:S02]  /*32f0*/  @!P2 ISETP.GE.AND P5, PT, R174, R173, PT ;  /* 0x000000adae00a20c */ /* 0x000fe40003fa6270 */
[----:B------:R-:W-:Y:S03]  /*3300*/  @!P2 FSEL R16, R16, -INF , !P4 ;  /* 0xff8000001010a808 */ /* 0x000fe60006000000 */
[----:B------:R-:W-:Y:S01]  /*3310*/  MUFU.EX2 R228, R10 ;  /* 0x0000000a00e47308 */ /* 0x000fe20000000800 */
[----:B------:R-:W-:Y:S01]  /*3320*/  @!P2 FSEL R18, R18, -INF , !P6 ;  /* 0xff8000001212a808 */ /* 0x000fe20007000000 */
[----:B------:R-:W-:Y:S01]  /*3330*/  FFMA.FTZ R15, R15, UR26, -R180 ;  /* 0x0000001a0f0f7c23 */ /* 0x000fe200080108b4 */
[----:B------:R-:W-:Y:S01]  /*3340*/  @!P2 FSEL R21, R21, -INF , !P3 ;  /* 0xff8000001515a808 */ /* 0x000fe20005800000 */
[--C-:B------:R-:W-:Y:S01]  /*3350*/  FFMA.FTZ R16, R16, UR26, -R183.reuse ;  /* 0x0000001a10107c23 */ /* 0x100fe200080108b7 */
[----:B------:R-:W-:Y:S01]  /*3360*/  @!P2 ISETP.GE.AND P4, PT, R174, R172, PT ;  /* 0x000000acae00a20c */ /* 0x000fe20003f86270 */
[--C-:B------:R-:W-:Y:S01]  /*3370*/  FFMA.FTZ R18, R18, UR26, -R182.reuse ;  /* 0x0000001a12127c23 */ /* 0x100fe200080108b6 */
[----:B------:R-:W-:Y:S03]  /*3380*/  @!P2 ISETP.GE.AND P6, PT, R174, R2, PT ;  /* 0x00000002ae00a20c */ /* 0x000fe60003fc6270 */
[----:B------:R-:W-:Y:S01]  /*3390*/  MUFU.EX2 R219, R15 ;  /* 0x0000000f00db7308 */ /* 0x000fe20000000800 */
[----:B------:R-:W-:Y:S01]  /*33a0*/  @!P2 FSEL R20, R20, -INF , !P5 ;  /* 0xff8000001414a808 */ /* 0x000fe20006800000 */
[--C-:B------:R-:W-:Y:S01]  /*33b0*/  FFMA.FTZ R21, R21, UR26, -R183.reuse ;  /* 0x0000001a15157c23 */ /* 0x100fe200080108b7 */
[CC--:B------:R-:W-:Y:S02]  /*33c0*/  @!P2 ISETP.GE.AND P3, PT, R164.reuse, R3.reuse, PT ;  /* 0x00000003a400a20c */ /* 0x0c0fe40003f66270 */
[----:B------:R-:W-:Y:S01]  /*33d0*/  @!P2 ISETP.GE.AND P5, PT, R164, R172, PT ;  /* 0x000000aca400a20c */ /* 0x000fe20003fa6270 */
[----:B------:R-:W-:Y:S01]  /*33e0*/  FFMA.FTZ R20, R20, UR26, -R183 ;  /* 0x0000001a14147c23 */ /* 0x000fe200080108b7 */
[----:B------:R-:W-:Y:S03]  /*33f0*/  @!P2 FSEL R22, R22, -INF , !P4 ;  /* 0xff8000001616a808 */ /* 0x000fe60006000000 */
[----:B------:R-:W-:Y:S01]  /*3400*/  MUFU.EX2 R206, R13 ;  /* 0x0000000d00ce7308 */ /* 0x000fe20000000800 */
[----:B------:R-:W-:Y:S02]  /*3410*/  @!P2 FSEL R25, R25, -INF , !P3 ;  /* 0xff8000001919a808 */ /* 0x000fe40005800000 */
[----:B------:R-:W-:Y:S01]  /*3420*/  @!P2 FSEL R26, R26, -INF , !P6 ;  /* 0xff8000001a1aa808 */ /* 0x000fe20007000000 */
[--C-:B------:R-:W-:Y:S01]  /*3430*/  FFMA.FTZ R22, R22, UR26, -R182.reuse ;  /* 0x0000001a16167c23 */ /* 0x100fe200080108b6 */
[----:B------:R-:W-:Y:S01]  /*3440*/  @!P2 FSEL R17, R17, -INF , !P0 ;  /* 0xff8000001111a808 */ /* 0x000fe20004000000 */
[----:B------:R-:W-:Y:S01]  /*3450*/  FFMA.FTZ R25, R25, UR26, -R181 ;  /* 0x0000001a19197c23 */ /* 0x000fe200080108b5 */
[-C--:B------:R-:W-:Y:S03]  /*3460*/  @!P2 ISETP.GE.AND P6, PT, R0, R2.reuse, PT ;  /* 0x000000020000a20c */ /* 0x080fe60003fc6270 */
[----:B------:R-:W-:Y:S01]  /*3470*/  MUFU.EX2 R194, R16 ;  /* 0x0000001000c27308 */ /* 0x000fe20000000800 */
[-C--:B------:R-:W-:Y:S01]  /*3480*/  @!P2 ISETP.GE.AND P4, PT, R164, R2.reuse, PT ;  /* 0x00000002a400a20c */ /* 0x080fe20003f86270 */
[----:B------:R-:W-:Y:S01]  /*3490*/  IMAD.WIDE.U32 R164, R189, -0x326172a9, RZ ;  /* 0xcd9e8d57bda47825 */ /* 0x000fe200078e00ff */
[----:B------:R-:W-:Y:S02]  /*34a0*/  @!P2 FSEL R23, R23, -INF , !P5 ;  /* 0xff8000001717a808 */ /* 0x000fe40006800000 */
[----:B------:R-:W-:Y:S01]  /*34b0*/  @!P2 ISETP.GE.AND P3, PT, R4, R2, PT ;  /* 0x000000020400a20c */ /* 0x000fe20003f66270 */
[--C-:B------:R-:W-:Y:S01]  /*34c0*/  FFMA.FTZ R2, R7, UR26, -R182.reuse ;  /* 0x0000001a07027c23 */ /* 0x100fe200080108b6 */
[-C--:B------:R-:W-:Y:S01]  /*34d0*/  @!P2 ISETP.GE.AND P0, PT, R174, R3.reuse, PT ;  /* 0x00000003ae00a20c */ /* 0x080fe20003f06270 */
[----:B-1----:R-:W-:Y:S01]  /*34e0*/  IMAD.WIDE.U32 R6, R190, -0x326172a9, RZ ;  /* 0xcd9e8d57be067825 */ /* 0x002fe200078e00ff */
[-C--:B------:R-:W-:Y:S01]  /*34f0*/  @!P2 ISETP.GE.AND P5, PT, R4, R3.reuse, PT ;  /* 0x000000030400a20c */ /* 0x080fe20003fa6270 */
[----:B------:R1:W4:Y:S01]  /*3500*/  MUFU.EX2 R223, R2 ;  /* 0x0000000200df7308 */ /* 0x0003220000000800 */
[----:B------:R-:W-:Y:S01]  /*3510*/  @!P2 FSEL R30, R30, -INF , !P3 ;  /* 0xff8000001e1ea808 */ /* 0x000fe20005800000 */
[----:B------:R-:W-:Y:S01]  /*3520*/  FFMA.FTZ R17, R17, UR26, -R183 ;  /* 0x0000001a11117c23 */ /* 0x000fe200080108b7 */
[----:B------:R-:W-:Y:S01]  /*3530*/  @!P2 FSEL R28, R28, -INF , !P5 ;  /* 0xff8000001c1ca808 */ /* 0x000fe20006800000 */
[----:B------:R-:W-:Y:S01]  /*3540*/  FFMA.FTZ R23, R23, UR26, -R182 ;  /* 0x0000001a17177c23 */ /* 0x000fe200080108b6 */
[----:B------:R-:W-:Y:S01]  /*3550*/  @!P2 FSEL R24, R24, -INF , !P0 ;  /* 0xff8000001818a808 */ /* 0x000fe20004000000 */
[----:B------:R-:W-:Y:S01]  /*3560*/  FFMA.FTZ R26, R26, UR26, -R180 ;  /* 0x0000001a1a1a7c23 */ /* 0x000fe200080108b4 */
[C---:B------:R-:W-:Y:S03]  /*3570*/  @!P2 ISETP.GE.AND P0, PT, R0.reuse, R3, PT ;  /* 0x000000030000a20c */ /* 0x040fe60003f06270 */
[----:B------:R-:W-:Y:S01]  /*3580*/  MUFU.EX2 R198, R18 ;  /* 0x0000001200c67308 */ /* 0x000fe20000000800 */
[----:B------:R-:W-:Y:S01]  /*3590*/  @!P2 ISETP.GE.AND P5, PT, R0, R173, PT ;  /* 0x000000ad0000a20c */ /* 0x000fe20003fa6270 */
[--C-:B------:R-:W-:Y:S01]  /*35a0*/  FFMA.FTZ R24, R24, UR26, -R181.reuse ;  /* 0x0000001a18187c23 */ /* 0x100fe200080108b5 */
[-C--:B------:R-:W-:Y:S01]  /*35b0*/  @!P2 ISETP.GE.AND P3, PT, R0, R172.reuse, PT ;  /* 0x000000ac0000a20c */ /* 0x080fe20003f66270 */
[--C-:B------:R-:W-:Y:S01]  /*35c0*/  FFMA.FTZ R0, R9, UR26, -R181.reuse ;  /* 0x0000001a09007c23 */ /* 0x100fe200080108b5 */
[----:B------:R-:W-:Y:S01]  /*35d0*/  @!P2 FSEL R29, R29, -INF , !P0 ;  /* 0xff8000001d1da808 */ /* 0x000fe20004000000 */
[----:B------:R-:W-:Y:S01]  /*35e0*/  FFMA.FTZ R28, R28, UR26, -R181 ;  /* 0x0000001a1c1c7c23 */ /* 0x000fe200080108b5 */
[----:B------:R-:W-:Y:S03]  /*35f0*/  LOP3.LUT R176, R185, R7, RZ, 0x3c, !PT ;  /* 0x00000007b9b07212 */ /* 0x000fe600078e3cff */
[----:B------:R3:W4:Y:S01]  /*3600*/  MUFU.EX2 R225, R0 ;  /* 0x0000000000e17308 */ /* 0x0007220000000800 */
[----:B------:R-:W-:Y:S01]  /*3610*/  @!P2 FSEL R27, R27, -INF , !P4 ;  /* 0xff8000001b1ba808 */ /* 0x000fe20006000000 */
[----:B-1----:R-:W-:Y:S01]  /*3620*/  IMAD.WIDE.U32 R2, R191, -0x326172a9, RZ ;  /* 0xcd9e8d57bf027825 */ /* 0x002fe200078e00ff */
[C---:B------:R-:W-:Y:S02]  /*3630*/  @!P2 ISETP.GE.AND P4, PT, R4.reuse, R173, PT ;  /* 0x000000ad0400a20c */ /* 0x040fe40003f86270 */
[----:B------:R-:W-:Y:S01]  /*3640*/  @!P2 ISETP.GE.AND P0, PT, R4, R172, PT ;  /* 0x000000ac0400a20c */ /* 0x000fe20003f06270 */
[----:B------:R-:W-:Y:S01]  /*3650*/  IMAD.WIDE.U32 R4, R187, -0x326172a9, RZ ;  /* 0xcd9e8d57bb047825 */ /* 0x000fe200078e00ff */
[----:B------:R-:W-:Y:S03]  /*3660*/  LOP3.LUT R3, R3, UR37, R6, 0x96, !PT ;  /* 0x0000002503037c12 */ /* 0x000fe6000f8e9606 */
[----:B------:R-:W-:Y:S01]  /*3670*/  MUFU.EX2 R193, R17 ;  /* 0x0000001100c17308 */ /* 0x000fe20000000800 */
[----:B------:R-:W-:Y:S01]  /*3680*/  @!P2 FSEL R32, R32, -INF , !P4 ;  /* 0xff8000002020a808 */ /* 0x000fe20006000000 */
[----:B------:R-:W-:Y:S01]  /*3690*/  IMAD.WIDE.U32 R176, R176, -0x2daee0ad, RZ ;  /* 0xd2511f53b0b07825 */ /* 0x000fe200078e00ff */
[----:B------:R-:W-:Y:S02]  /*36a0*/  LOP3.LUT R185, R185, R5, RZ, 0x3c, !PT ;  /* 0x00000005b9b97212 */ /* 0x000fe400078e3cff */
[----:B------:R-:W-:Y:S01]  /*36b0*/  LOP3.LUT R6, R165, UR37, R4, 0x96, !PT ;  /* 0x00000025a5067c12 */ /* 0x000fe2000f8e9604 */
[--C-:B------:R-:W-:Y:S01]  /*36c0*/  FFMA.FTZ R32, R32, UR26, -R183.reuse ;  /* 0x0000001a20207c23 */ /* 0x100fe200080108b7 */
[----:B------:R-:W-:Y:S01]  /*36d0*/  LOP3.LUT R174, R177, UR38, R186, 0x96, !PT ;  /* 0x00000026b1ae7c12 */ /* 0x000fe2000f8e96ba */
[----:B------:R-:W-:Y:S04]  /*36e0*/  IMAD.WIDE.U32 R8, R185, -0x2daee0ad, RZ ;  /* 0xd2511f53b9087825 */ /* 0x000fe800078e00ff */
[----:B---3--:R-:W-:Y:S01]  /*36f0*/  FFMA.FTZ R0, R11, UR26, -R180 ;  /* 0x0000001a0b007c23 */ /* 0x008fe200080108b4 */
[----:B------:R-:W-:Y:S01]  /*3700*/  MUFU.EX2 R197, R19 ;  /* 0x0000001300c57308 */ /* 0x000fe20000000800 */
[----:B------:R-:W-:Y:S01]  /*3710*/  @!P2 FSEL R31, R31, -INF , !P6 ;  /* 0xff8000001f1fa808 */ /* 0x000fe20007000000 */
[----:B------:R-:W-:Y:S01]  /*3720*/  IMAD.WIDE.U32 R174, R174, -0x326172a9, RZ ;  /* 0xcd9e8d57aeae7825 */ /* 0x000fe200078e00ff */
[----:B------:R-:W-:Y:S02]  /*3730*/  LOP3.LUT R4, R9, UR38, R188, 0x96, !PT ;  /* 0x0000002609047c12 */ /* 0x000fe4000f8e96bc */
[----:B------:R-:W-:Y:S01]  /*3740*/  @!P2 FSEL R33, R33, -INF , !P5 ;  /* 0xff8000002121a808 */ /* 0x000fe20006800000 */
[----:B------:R-:W-:Y:S01]  /*3750*/  IMAD.WIDE.U32 R6, R6, -0x2daee0ad, RZ ;  /* 0xd2511f5306067825 */ /* 0x000fe200078e00ff */
[----:B------:R-:W-:Y:S03]  /*3760*/  LOP3.LUT R172, R175, UR39, R2, 0x96, !PT ;  /* 0x00000027afac7c12 */ /* 0x000fe6000f8e9602 */
[----:B------:R1:W3:Y:S01]  /*3770*/  MUFU.EX2 R226, R0 ;  /* 0x0000000000e27308 */ /* 0x0002e20000000800 */
[----:B------:R-:W-:Y:S01]  /*3780*/  @!P2 FSEL R35, R35, -INF , !P3 ;  /* 0xff8000002323a808 */ /* 0x000fe20005800000 */
[----:B------:R-:W-:Y:S01]  /*3790*/  IMAD.WIDE.U32 R2, R3, -0x2daee0ad, RZ ;  /* 0xd2511f5303027825 */ /* 0x000fe200078e00ff */
[----:B------:R-:W-:Y:S02]  /*37a0*/  LOP3.LUT R165, R7, UR40, R8, 0x96, !PT ;  /* 0x0000002807a57c12 */ /* 0x000fe4000f8e9608 */
[----:B------:R-:W-:Y:S01]  /*37b0*/  @!P2 FSEL R34, R34, -INF , !P0 ;  /* 0xff8000002222a808 */ /* 0x000fe20004000000 */
[----:B------:R-:W-:Y:S01]  /*37c0*/  IMAD.WIDE.U32 R4, R4, -0x326172a9, RZ ;  /* 0xcd9e8d5704047825 */ /* 0x000fe200078e00ff */
[----:B------:R-:W-:Y:S03]  /*37d0*/  LOP3.LUT R10, R3, UR40, R176, 0x96, !PT ;  /* 0x00000028030a7c12 */ /* 0x000fe6000f8e96b0 */
[----:B------:R-:W3:Y:S01]  /*37e0*/  MUFU.EX2 R188, R20 ;  /* 0x0000001400bc7308 */ /* 0x000ee20000000800 */
[----:B------:R-:W-:Y:S01]  /*37f0*/  FFMA.FTZ R183, R33, UR26, -R183 ;  /* 0x0000001a21b77c23 */ /* 0x000fe200080108b7 */
[----:B------:R-:W-:Y:S01]  /*3800*/  IMAD.WIDE.U32 R172, R172, -0x2daee0ad, RZ ;  /* 0xd2511f53acac7825 */ /* 0x000fe200078e00ff */
[----:B------:R-:W-:Y:S03]  /*3810*/  LOP3.LUT R8, R5, UR39, R164, 0x96, !PT ;  /* 0x0000002705087c12 */ /* 0x000fe6000f8e96a4 */
[----:B------:R-:W-:Y:S01]  /*3820*/  FFMA.FTZ R34, R34, UR26, -R182 ;  /* 0x0000001a22227c23 */ /* 0x000fe200080108b6 */
[----:B------:R-:W-:Y:S01]  /*3830*/  IMAD.WIDE.U32 R164, R165, -0x326172a9, RZ ;  /* 0xcd9e8d57a5a47825 */ /* 0x000fe200078e00ff */
[----:B------:R-:W-:Y:S02]  /*3840*/  LOP3.LUT R2, R173, UR42, R2, 0x96, !PT ;  /* 0x0000002aad027c12 */ /* 0x000fe4000f8e9602 */
[----:B------:R-:W3:Y:S01]  /*3850*/  MUFU.EX2 R186, R21 ;  /* 0x0000001500ba7308 */ /* 0x000ee20000000800 */
[----:B------:R-:W-:Y:S01]  /*3860*/  FFMA.FTZ R182, R35, UR26, -R182 ;  /* 0x0000001a23b67c23 */ /* 0x000fe200080108b6 */
[----:B------:R-:W-:Y:S01]  /*3870*/  IMAD.WIDE.U32 R10, R10, -0x326172a9, RZ ;  /* 0xcd9e8d570a0a7825 */ /* 0x000fe200078e00ff */
[----:B------:R-:W-:Y:S03]  /*3880*/  LOP3.LUT R7, R165, UR41, R4, 0x96, !PT ;  /* 0x00000029a5077c12 */ /* 0x000fe6000f8e9604 */
[----:B------:R-:W-:Y:S01]  /*3890*/  FFMA.FTZ R27, R27, UR26, -R180 ;  /* 0x0000001a1b1b7c23 */ /* 0x000fe200080108b4 */
[----:B------:R-:W-:Y:S01]  /*38a0*/  IMAD.WIDE.U32 R8, R8, -0x2daee0ad, RZ ;  /* 0xd2511f5308087825 */ /* 0x000fe200078e00ff */
[----:B------:R-:W-:Y:S02]  /*38b0*/  LOP3.LUT R5, R11, UR41, R174, 0x96, !PT ;  /* 0x000000290b057c12 */ /* 0x000fe4000f8e96ae */
[----:B------:R-:W-:Y:S01]  /*38c0*/  MUFU.EX2 R192, R23 ;  /* 0x0000001700c07308 */ /* 0x000fe20000000800 */
[----:B------:R-:W-:Y:S01]  /*38d0*/  FFMA.FTZ R30, R30, UR26, -R180 ;  /* 0x0000001a1e1e7c23 */ /* 0x000fe200080108b4 */
[----:B------:R-:W-:Y:S01]  /*38e0*/  IMAD.WIDE.U32 R2, R2, -0x326172a9, RZ ;  /* 0xcd9e8d5702027825 */ /* 0x000fe200078e00ff */
[----:B-1----:R-:W-:Y:S03]  /*38f0*/  LOP3.LUT R0, R9, UR42, R6, 0x96, !PT ;  /* 0x0000002a09007c12 */ /* 0x002fe6000f8e9606 */
[----:B------:R-:W-:Y:S01]  /*3900*/  FFMA.FTZ R181, R29, UR26, -R181 ;  /* 0x0000001a1db57c23 */ /* 0x000fe200080108b5 */
[----:B------:R-:W-:Y:S01]  /*3910*/  IMAD.WIDE.U32 R4, R5, -0x2daee0ad, RZ ;  /* 0xd2511f5305047825 */ /* 0x000fe200078e00ff */
[--C-:B------:R-:W-:Y:S02]  /*3920*/  SHF.R.U32.HI R173, RZ, 0x18, R2.reuse ;  /* 0x00000018ffad7819 */ /* 0x100fe40000011602 */
[----:B------:R-:W-:Y:S01]  /*3930*/  MUFU.EX2 R199, R24 ;  /* 0x0000001800c77308 */ /* 0x000fe20000000800 */
[C---:B------:R-:W-:Y:S01]  /*3940*/  LOP3.LUT R174, R2.reuse, 0xffff, RZ, 0xc0, !PT ;  /* 0x0000ffff02ae7812 */ /* 0x040fe200078ec0ff */
[----:B------:R-:W-:Y:S01]  /*3950*/  IMAD.WIDE.U32 R6, R7, -0x2daee0ad, RZ ;  /* 0xd2511f5307067825 */ /* 0x000fe200078e00ff */
[----:B------:R-:W-:Y:S02]  /*3960*/  SHF.R.U32.HI R175, RZ, 0x10, R2 ;  /* 0x00000010ffaf7819 */ /* 0x000fe40000011602 */
[----:B------:R-:W-:Y:S01]  /*3970*/  LOP3.LUT R10, R3, UR43, R10, 0x96, !PT ;  /* 0x0000002b030a7c12 */ /* 0x000fe2000f8e960a */
[----:B------:R-:W-:Y:S01]  /*3980*/  FFMA.FTZ R180, R31, UR26, -R180 ;  /* 0x0000001a1fb47c23 */ /* 0x000fe200080108b4 */
[----:B------:R-:W-:Y:S01]  /*3990*/  LOP3.LUT R12, R2, 0xff, RZ, 0xc0, !PT ;  /* 0x000000ff020c7812 */ /* 0x000fe200078ec0ff */
[----:B------:R-:W-:Y:S01]  /*39a0*/  IMAD.WIDE.U32 R2, R0, -0x326172a9, RZ ;  /* 0xcd9e8d5700027825 */ /* 0x000fe200078e00ff */
[----:B------:R-:W-:Y:S01]  /*39b0*/  LOP3.LUT R9, R5, UR44, R172, 0x96, !PT ;  /* 0x0000002c05097c12 */ /* 0x000fe2000f8e96ac */
[----:B------:R-:W-:Y:S01]  /*39c0*/  MUFU.EX2 R184, R32 ;  /* 0x0000002000b87308 */ /* 0x000fe20000000800 */
[----:B------:R-:W-:Y:S02]  /*39d0*/  LOP3.LUT R166, R4, 0xffff, RZ, 0xc0, !PT ;  /* 0x0000ffff04a67812 */ /* 0x000fe400078ec0ff */
[--C-:B------:R-:W-:Y:S02]  /*39e0*/  SHF.R.U32.HI R168, RZ, 0x18, R6.reuse ;  /* 0x00000018ffa87819 */ /* 0x100fe40000011606 */
[----:B------:R-:W-:Y:S02]  /*39f0*/  SHF.R.U32.HI R169, RZ, 0x10, R6 ;  /* 0x00000010ffa97819 */ /* 0x000fe40000011606 */
[----:B------:R-:W-:Y:S03]  /*3a00*/  LOP3.LUT R8, R7, UR44, R8, 0x96, !PT ;  /* 0x0000002c07087c12 */ /* 0x000fe6000f8e9608 */
[----:B------:R-:W-:Y:S01]  /*3a10*/  MUFU.EX2 R185, R34 ;  /* 0x0000002200b97308 */ /* 0x000fe20000000800 */
[C---:B------:R-:W-:Y:S02]  /*3a20*/  LOP3.LUT R14, R6.reuse, 0xff, RZ, 0xc0, !PT ;  /* 0x000000ff060e7812 */ /* 0x040fe400078ec0ff */
[----:B------:R-:W-:Y:S02]  /*3a30*/  LOP3.LUT R15, R6, 0xffff, RZ, 0xc0, !PT ;  /* 0x0000ffff060f7812 */ /* 0x000fe400078ec0ff */
[C---:B------:R-:W-:Y:S02]  /*3a40*/  LOP3.LUT R5, R2.reuse, 0xffff, RZ, 0xc0, !PT ;  /* 0x0000ffff02057812 */ /* 0x040fe400078ec0ff */
[----:B------:R-:W-:Y:S03]  /*3a50*/  LOP3.LUT R7, R2, 0xff, RZ, 0xc0, !PT ;  /* 0x000000ff02077812 */ /* 0x000fe600078ec0ff */
[----:B------:R-:W-:Y:S01]  /*3a60*/  MUFU.EX2 R183, R183 ;  /* 0x000000b700b77308 */ /* 0x000fe20000000800 */
[--C-:B------:R-:W-:Y:S02]  /*3a70*/  SHF.R.U32.HI R11, RZ, 0x10, R2.reuse ;  /* 0x00000010ff0b7819 */ /* 0x100fe40000011602 */
[----:B------:R-:W-:Y:S02]  /*3a80*/  SHF.R.U32.HI R6, RZ, 0x18, R2 ;  /* 0x00000018ff067819 */ /* 0x000fe40000011602 */
[----:B------:R-:W-:Y:S02]  /*3a90*/  LOP3.LUT R2, R10, 0xff, RZ, 0xc0, !PT ;  /* 0x000000ff0a027812 */ /* 0x000fe400078ec0ff */
[----:B------:R-:W-:Y:S03]  /*3aa0*/  LOP3.LUT R0, R3, UR43, R164, 0x96, !PT ;  /* 0x0000002b03007c12 */ /* 0x000fe6000f8e96a4 */
[----:B------:R-:W-:Y:S01]  /*3ab0*/  MUFU.EX2 R182, R182 ;  /* 0x000000b600b67308 */ /* 0x000fe20000000800 */
[----:B------:R-:W-:Y:S02]  /*3ac0*/  ISETP.LE.U32.AND P4, PT, R2, UR27, PT ;  /* 0x0000001b02007c0c */ /* 0x000fe4000bf83070 */
[----:B------:R-:W-:Y:S02]  /*3ad0*/  LOP3.LUT R2, R10, 0xffff, RZ, 0xc0, !PT ;  /* 0x0000ffff0a027812 */ /* 0x000fe400078ec0ff */
[----:B------:R-:W-:Y:S02]  /*3ae0*/  SHF.R.U32.HI R3, RZ, 0x10, R10 ;  /* 0x00000010ff037819 */ /* 0x000fe4000001160a */
[----:B------:R-:W-:Y:S03]  /*3af0*/  SHF.R.U32.HI R2, RZ, 0x8, R2 ;  /* 0x00000008ff027819 */ /* 0x000fe60000011602 */
[----:B------:R-:W1:Y:S01]  /*3b00*/  MUFU.EX2 R195, R22 ;  /* 0x0000001600c37308 */ /* 0x000e620000000800 */
[----:B------:R-:W-:Y:S02]  /*3b10*/  LOP3.LUT R3, R3, 0xff, RZ, 0xc0, !PT ;  /* 0x000000ff03037812 */ /* 0x000fe400078ec0ff */
[----:B------:R-:W-:Y:S02]  /*3b20*/  LOP3.LUT R2, R2, 0xffff, RZ, 0xc0, !PT ;  /* 0x0000ffff02027812 */ /* 0x000fe400078ec0ff */
[----:B------:R-:W-:Y:S01]  /*3b30*/  ISETP.LE.U32.AND P0, PT, R3, UR27, PT ;  /* 0x0000001b03007c0c */ /* 0x000fe2000bf03070 */
[----:B------:R-:W-:Y:S01]  /*3b40*/  @!P4 FADD.FTZ R203, -R203, -RZ ;  /* 0x800000ffcbcbc221 */ /* 0x000fe20000010100 */
[----:B------:R-:W-:Y:S03]  /*3b50*/  ISETP.LE.U32.AND P2, PT, R2, UR27, PT ;  /* 0x0000001b02007c0c */ /* 0x000fe6000bf43070 */
[----:B------:R-:W1:Y:S01]  /*3b60*/  MUFU.EX2 R196, R25 ;  /* 0x0000001900c47308 */ /* 0x000e620000000800 */
[----:B------:R-:W-:Y:S02]  /*3b70*/  LOP3.LUT R2, R0, 0xffff, RZ, 0xc0, !PT ;  /* 0x0000ffff00027812 */ /* 0x000fe400078ec0ff */
[----:B------:R-:W-:Y:S02]  /*3b80*/  SHF.R.U32.HI R165, RZ, 0x18, R4 ;  /* 0x00000018ffa57819 */ /* 0x000fe40000011604 */
[----:B------:R-:W-:Y:S02]  /*3b90*/  SHF.R.U32.HI R2, RZ, 0x8, R2 ;  /* 0x00000008ff027819 */ /* 0x000fe40000011602 */
[----:B------:R-:W-:Y:S03]  /*3ba0*/  SHF.R.U32.HI R167, RZ, 0x10, R4 ;  /* 0x00000010ffa77819 */ /* 0x000fe60000011604 */
[----:B------:R-:W-:Y:S01]  /*3bb0*/  MUFU.EX2 R202, R26 ;  /* 0x0000001a00ca7308 */ /* 0x000fe20000000800 */
[----:B------:R-:W-:Y:S01]  /*3bc0*/  LOP3.LUT R13, R4, 0xff, RZ, 0xc0, !PT ;  /* 0x000000ff040d7812 */ /* 0x000fe200078ec0ff */
[----:B--2---:R-:W-:Y:S01]  /*3bd0*/  @!P0 FADD.FTZ R224, -R224, -RZ ;  /* 0x800000ffe0e08221 */ /* 0x004fe20000010100 */
[----:B------:R-:W-:Y:S01]  /*3be0*/  SHF.R.U32.HI R4, RZ, 0x18, R10 ;  /* 0x00000018ff047819 */ /* 0x000fe2000001160a */
[----:B------:R-:W-:Y:S01]  /*3bf0*/  @!P2 FADD.FTZ R205, -R205, -RZ ;  /* 0x800000ffcdcda221 */ /* 0x000fe20000010100 */
[----:B------:R-:W-:Y:S02]  /*3c00*/  LOP3.LUT R2, R2, 0xffff, RZ, 0xc0, !PT ;  /* 0x0000ffff02027812 */ /* 0x000fe400078ec0ff */
[----:B------:R-:W-:Y:S03]  /*3c10*/  ISETP.LE.U32.AND P5, PT, R4, UR27, PT ;  /* 0x0000001b04007c0c */ /* 0x000fe6000bfa3070 */
[----:B------:R-:W2:Y:S01]  /*3c20*/  MUFU.EX2 R201, R27 ;  /* 0x0000001b00c97308 */ /* 0x000ea20000000800 */
[----:B------:R-:W-:Y:S02]  /*3c30*/  ISETP.LE.U32.AND P2, PT, R2, UR27, PT ;  /* 0x0000001b02007c0c */ /* 0x000fe4000bf43070 */
[----:B------:R-:W-:Y:S02]  /*3c40*/  LOP3.LUT R4, R0, 0xff, RZ, 0xc0, !PT ;  /* 0x000000ff00047812 */ /* 0x000fe400078ec0ff */
[--C-:B------:R-:W-:Y:S02]  /*3c50*/  SHF.R.U32.HI R2, RZ, 0x18, R0.reuse ;  /* 0x00000018ff027819 */ /* 0x100fe40000011600 */
[----:B------:R-:W-:Y:S03]  /*3c60*/  SHF.R.U32.HI R3, RZ, 0x10, R0 ;  /* 0x00000010ff037819 */ /* 0x000fe60000011600 */
[----:B------:R-:W-:Y:S01]  /*3c70*/  MUFU.EX2 R189, R28 ;  /* 0x0000001c00bd7308 */ /* 0x000fe20000000800 */
[----:B------:R-:W-:Y:S02]  /*3c80*/  ISETP.LE.U32.AND P3, PT, R4, UR27, PT ;  /* 0x0000001b04007c0c */ /* 0x000fe4000bf63070 */
[----:B------:R-:W-:Y:S01]  /*3c90*/  ISETP.LE.U32.AND P0, PT, R2, UR27, PT ;  /* 0x0000001b02007c0c */ /* 0x000fe2000bf03070 */
[----:B----4-:R-:W-:Y:S01]  /*3ca0*/  @!P5 FADD.FTZ R223, -R223, -RZ ;  /* 0x800000ffdfdfd221 */ /* 0x010fe20000010100 */
[----:B------:R-:W-:Y:S01]  /*3cb0*/  LOP3.LUT R3, R3, 0xff, RZ, 0xc0, !PT ;  /* 0x000000ff03037812 */ /* 0x000fe200078ec0ff */
[----:B------:R-:W-:Y:S01]  /*3cc0*/  @!P2 FADD.FTZ R225, -R225, -RZ ;  /* 0x800000ffe1e1a221 */ /* 0x000fe20000010100 */
[----:B------:R-:W-:Y:S03]  /*3cd0*/  SHF.R.U32.HI R0, RZ, 0x8, R5 ;  /* 0x00000008ff007819 */ /* 0x000fe60000011605 */
[----:B------:R-:W4:Y:S01]  /*3ce0*/  MUFU.EX2 R191, R30 ;  /* 0x0000001e00bf7308 */ /* 0x000f220000000800 */
[----:B------:R-:W-:Y:S02]  /*3cf0*/  ISETP.LE.U32.AND P4, PT, R3, UR27, PT ;  /* 0x0000001b03007c0c */ /* 0x000fe4000bf83070 */
[----:B------:R-:W-:Y:S02]  /*3d00*/  LOP3.LUT R0, R0, 0xffff, RZ, 0xc0, !PT ;  /* 0x0000ffff00007812 */ /* 0x000fe400078ec0ff */
[----:B------:R-:W-:Y:S01]  /*3d10*/  ISETP.LE.U32.AND P6, PT, R12, UR27, PT ;  /* 0x0000001b0c007c0c */ /* 0x000fe2000bfc3070 */
[----:B------:R-:W-:Y:S01]  /*3d20*/  @!P3 FADD.FTZ R227, -R227, -RZ ;  /* 0x800000ffe3e3b221 */ /* 0x000fe20000010100 */
[----:B------:R-:W-:Y:S01]  /*3d30*/  ISETP.LE.U32.AND P3, PT, R0, UR27, PT ;  /* 0x0000001b00007c0c */ /* 0x000fe2000bf63070 */
[----:B---3--:R-:W-:Y:S01]  /*3d40*/  @!P0 FADD.FTZ R226, -R226, -RZ ;  /* 0x800000ffe2e28221 */ /* 0x008fe20000010100 */
[----:B------:R-:W-:Y:S01]  /*3d50*/  LOP3.LUT R0, R11, 0xff, RZ, 0xc0, !PT ;  /* 0x000000ff0b007812 */ /* 0x000fe200078ec0ff */
[----:B------:R-:W3:Y:S01]  /*3d60*/  MUFU.EX2 R187, R181 ;  /* 0x000000b500bb7308 */ /* 0x000ee20000000800 */
[----:B------:R-:W-:Y:S02]  /*3d70*/  ISETP.LE.U32.AND P0, PT, R6, UR27, PT ;  /* 0x0000001b06007c0c */ /* 0x000fe4000bf03070 */
[----:B------:R-:W-:Y:S01]  /*3d80*/  LOP3.LUT R2, R175, 0xff, RZ, 0xc0, !PT ;  /* 0x000000ffaf027812 */ /* 0x000fe200078ec0ff */
[----:B------:R-:W-:Y:S01]  /*3d90*/  @!P4 FADD.FTZ R228, -R228, -RZ ;  /* 0x800000ffe4e4c221 */ /* 0x000fe20000010100 */
[----:B------:R-:W-:Y:S02]  /*3da0*/  ISETP.LE.U32.AND P4, PT, R0, UR27, PT ;  /* 0x0000001b00007c0c */ /* 0x000fe4000bf83070 */
[----:B------:R-:W-:Y:S01]  /*3db0*/  SHF.R.U32.HI R0, RZ, 0x8, R174 ;  /* 0x00000008ff007819 */ /* 0x000fe200000116ae */
[----:B------:R-:W-:Y:S01]  /*3dc0*/  @!P6 FADD.FTZ R194, -R194, -RZ ;  /* 0x800000ffc2c2e221 */ /* 0x000fe20000010100 */
[----:B------:R-:W-:Y:S01]  /*3dd0*/  LOP3.LUT R4, R9, 0xff, RZ, 0xc0, !PT ;  /* 0x000000ff09047812 */ /* 0x000fe200078ec0ff */
[----:B------:R-:W-:Y:S01]  /*3de0*/  @!P3 FADD.FTZ R206, -R206, -RZ ;  /* 0x800000ffceceb221 */ /* 0x000fe20000010100 */
[----:B------:R-:W-:Y:S01]  /*3df0*/  LOP3.LUT R0, R0, 0xffff, RZ, 0xc0, !PT ;  /* 0x0000ffff00007812 */ /* 0x000fe200078ec0ff */
[----:B------:R-:W3:Y:S01]  /*3e00*/  MUFU.EX2 R190, R180 ;  /* 0x000000b400be7308 */ /* 0x000ee20000000800 */
[----:B------:R-:W-:Y:S01]  /*3e10*/  ISETP.LE.U32.AND P2, PT, R173, UR27, PT ;  /* 0x0000001bad007c0c */ /* 0x000fe2000bf43070 */
[----:B------:R-:W-:Y:S01]  /*3e20*/  @!P0 FADD.FTZ R219, -R219, -RZ ;  /* 0x800000ffdbdb8221 */ /* 0x000fe20000010100 */
[----:B------:R-:W-:Y:S02]  /*3e30*/  ISETP.LE.U32.AND P0, PT, R2, UR27, PT ;  /* 0x0000001b02007c0c */ /* 0x000fe4000bf03070 */
[----:B------:R-:W-:Y:S01]  /*3e40*/  LOP3.LUT R2, R9, 0xffff, RZ, 0xc0, !PT ;  /* 0x0000ffff09027812 */ /* 0x000fe200078ec0ff */
[----:B------:R-:W-:Y:S01]  /*3e50*/  @!P4 FADD.FTZ R222, -R222, -RZ ;  /* 0x800000ffdedec221 */ /* 0x000fe20000010100 */
[----:B------:R-:W-:Y:S02]  /*3e60*/  ISETP.LE.U32.AND P4, PT, R0, UR27, PT ;  /* 0x0000001b00007c0c */ /* 0x000fe4000bf83070 */
[--C-:B------:R-:W-:Y:S02]  /*3e70*/  SHF.R.U32.HI R0, RZ, 0x10, R9.reuse ;  /* 0x00000010ff007819 */ /* 0x100fe40000011609 */
[----:B------:R-:W-:Y:S02]  /*3e80*/  SHF.R.U32.HI R3, RZ, 0x8, R2 ;  /* 0x00000008ff037819 */ /* 0x000fe40000011602 */
[----:B------:R-:W-:Y:S01]  /*3e90*/  ISETP.LE.U32.AND P6, PT, R4, UR27, PT ;  /* 0x0000001b04007c0c */ /* 0x000fe2000bfc3070 */
[----:B------:R-:W-:Y:S01]  /*3ea0*/  @!P2 FADD.FTZ R197, -R197, -RZ ;  /* 0x800000ffc5c5a221 */ /* 0x000fe20000010100 */
[----:B------:R-:W-:Y:S01]  /*3eb0*/  LOP3.LUT R2, R0, 0xff, RZ, 0xc0, !PT ;  /* 0x000000ff00027812 */ /* 0x000fe200078ec0ff */
[----:B------:R-:W-:Y:S01]  /*3ec0*/  @!P0 FADD.FTZ R198, -R198, -RZ ;  /* 0x800000ffc6c68221 */ /* 0x000fe20000010100 */
[----:B------:R-:W-:Y:S02]  /*3ed0*/  LOP3.LUT R0, R3, 0xffff, RZ, 0xc0, !PT ;  /* 0x0000ffff03007812 */ /* 0x000fe400078ec0ff */
[----:B------:R-:W-:Y:S01]  /*3ee0*/  ISETP.LE.U32.AND P5, PT, R7, UR27, PT ;  /* 0x0000001b07007c0c */ /* 0x000fe2000bfa3070 */
[----:B------:R-:W-:Y:S01]  /*3ef0*/  @!P4 FADD.FTZ R193, -R193, -RZ ;  /* 0x800000ffc1c1c221 */ /* 0x000fe20000010100 */
[----:B------:R-:W-:Y:S02]  /*3f00*/  ISETP.LE.U32.AND P0, PT, R0, UR27, PT ;  /* 0x0000001b00007c0c */ /* 0x000fe4000bf03070 */
[----:B------:R-:W-:Y:S02]  /*3f10*/  LOP3.LUT R0, R8, 0xffff, RZ, 0xc0, !PT ;  /* 0x0000ffff08007812 */ /* 0x000fe400078ec0ff */
[----:B------:R-:W-:Y:S01]  /*3f20*/  ISETP.LE.U32.AND P4, PT, R2, UR27, PT ;  /* 0x0000001b02007c0c */ /* 0x000fe2000bf83070 */
[----:B------:R-:W-:Y:S01]  /*3f30*/  @!P6 FADD.FTZ R188, -R188, -RZ ;  /* 0x800000ffbcbce221 */ /* 0x000fe20000010100 */
[----:B------:R-:W-:Y:S02]  /*3f40*/  LOP3.LUT R2, R8, 0xff, RZ, 0xc0, !PT ;  /* 0x000000ff08027812 */ /* 0x000fe400078ec0ff */
[----:B------:R-:W-:Y:S02]  /*3f50*/  SHF.R.U32.HI R9, RZ, 0x18, R9 ;  /* 0x00000018ff097819 */ /* 0x000fe40000011609 */
[----:B------:R-:W-:Y:S01]  /*3f60*/  SHF.R.U32.HI R0, RZ, 0x8, R0 ;  /* 0x00000008ff007819 */ /* 0x000fe20000011600 */
[----:B------:R-:W-:Y:S01]  /*3f70*/  @!P5 FADD.FTZ R207, -R207, -RZ ;  /* 0x800000ffcfcfd221 */ /* 0x000fe20000010100 */
[----:B------:R-:W-:Y:S01]  /*3f80*/  ISETP.LE.U32.AND P6, PT, R2, UR27, PT ;  /* 0x0000001b02007c0c */ /* 0x000fe2000bfc3070 */
[----:B------:R-:W-:Y:S01]  /*3f90*/  @!P0 FADD.FTZ R186, -R186, -RZ ;  /* 0x800000ffbaba8221 */ /* 0x000fe20000010100 */
[----:B------:R-:W-:Y:S02]  /*3fa0*/  ISETP.LE.U32.AND P2, PT, R9, UR27, PT ;  /* 0x0000001b09007c0c */ /* 0x000fe4000bf43070 */
[----:B------:R-:W-:Y:S01]  /*3fb0*/  LOP3.LUT R0, R0, 0xffff, RZ, 0xc0, !PT ;  /* 0x0000ffff00007812 */ /* 0x000fe200078ec0ff */
[----:B-1----:R-:W-:Y:S01]  /*3fc0*/  @!P4 FADD.FTZ R195, -R195, -RZ ;  /* 0x800000ffc3c3c221 */ /* 0x002fe20000010100 */
[----:B------:R-:W-:Y:S02]  /*3fd0*/  ISETP.LE.U32.AND P5, PT, R13, UR27, PT ;  /* 0x0000001b0d007c0c */ /* 0x000fe4000bfa3070 */
[----:B------:R-:W-:Y:S02]  /*3fe0*/  ISETP.LE.U32.AND P0, PT, R0, UR27, PT ;  /* 0x0000001b00007c0c */ /* 0x000fe4000bf03070 */
[----:B------:R-:W-:Y:S02]  /*3ff0*/  SHF.R.U32.HI R0, RZ, 0x8, R166 ;  /* 0x00000008ff007819 */ /* 0x000fe400000116a6 */
[----:B------:R-:W-:Y:S01]  /*4000*/  LOP3.LUT R2, R167, 0xff, RZ, 0xc0, !PT ;  /* 0x000000ffa7027812 */ /* 0x000fe200078ec0ff */
[----:B------:R-:W-:Y:S01]  /*4010*/  @!P6 FADD.FTZ R199, -R199, -RZ ;  /* 0x800000ffc7c7e221 */ /* 0x000fe20000010100 */
[----:B------:R-:W-:Y:S01]  /*4020*/  LOP3.LUT R0, R0, 0xffff, RZ, 0xc0, !PT ;  /* 0x0000ffff00007812 */ /* 0x000fe200078ec0ff */
[----:B------:R-:W-:Y:S01]  /*4030*/  @!P2 FADD.FTZ R192, -R192, -RZ ;  /* 0x800000ffc0c0a221 */ /* 0x000fe20000010100 */
[----:B------:R-:W-:Y:S02]  /*4040*/  ISETP.LE.U32.AND P6, PT, R2, UR27, PT ;  /* 0x0000001b02007c0c */ /* 0x000fe4000bfc3070 */
[----:B------:R-:W-:Y:S01]  /*4050*/  ISETP.LE.U32.AND P2, PT, R0, UR27, PT ;  /* 0x0000001b00007c0c */ /* 0x000fe2000bf43070 */
[----:B------:R-:W-:Y:S01]  /*4060*/  @!P5 FADD.FTZ R184, -R184, -RZ ;  /* 0x800000ffb8b8d221 */ /* 0x000fe20000010100 */
[--C-:B------:R-:W-:Y:S01]  /*4070*/  SHF.R.U32.HI R0, RZ, 0x18, R8.reuse ;  /* 0x00000018ff007819 */ /* 0x100fe20000011608 */
[----:B------:R-:W-:Y:S01]  /*4080*/  @!P0 FADD.FTZ R196, -R196, -RZ ;  /* 0x800000ffc4c48221 */ /* 0x000fe20000010100 */
[----:B------:R-:W-:Y:S02]  /*4090*/  LOP3.LUT R2, R169, 0xff, RZ, 0xc0, !PT ;  /* 0x000000ffa9027812 */ /* 0x000fe400078ec0ff */
[----:B------:R-:W-:Y:S02]  /*40a0*/  ISETP.LE.U32.AND P5, PT, R0, UR27, PT ;  /* 0x0000001b00007c0c */ /* 0x000fe4000bfa3070 */
[----:B------:R-:W-:Y:S02]  /*40b0*/  SHF.R.U32.HI R0, RZ, 0x10, R8 ;  /* 0x00000010ff007819 */ /* 0x000fe40000011608 */
[----:B------:R-:W-:Y:S01]  /*40c0*/  ISETP.LE.U32.AND P3, PT, R165, UR27, PT ;  /* 0x0000001ba5007c0c */ /* 0x000fe2000bf63070 */
[----:B------:R-:W-:Y:S01]  /*40d0*/  @!P6 FADD.FTZ R185, -R185, -RZ ;  /* 0x800000ffb9b9e221 */ /* 0x000fe20000010100 */
[----:B------:R-:W-:Y:S01]  /*40e0*/  LOP3.LUT R0, R0, 0xff, RZ, 0xc0, !PT ;  /* 0x000000ff00007812 */ /* 0x000fe200078ec0ff */
[----:B------:R-:W-:Y:S01]  /*40f0*/  @!P2 FADD.FTZ R183, -R183, -RZ ;  /* 0x800000ffb7b7a221 */ /* 0x000fe20000010100 */
[----:B------:R-:W-:Y:S02]  /*4100*/  ISETP.LE.U32.AND P2, PT, R2, UR27, PT ;  /* 0x0000001b02007c0c */ /* 0x000fe4000bf43070 */
[----:B------:R-:W-:Y:S02]  /*4110*/  ISETP.LE.U32.AND P6, PT, R0, UR27, PT ;  /* 0x0000001b00007c0c */ /* 0x000fe4000bfc3070 */
[----:B------:R-:W-:Y:S01]  /*4120*/  F2FP.RELU.F16.F32.PACK_AB R2, R205, R203 ;  /* 0x000000cbcd02723e */ /* 0x000fe200000008ff */
[----:B--2---:R-:W-:Y:S01]  /*4130*/  @!P5 FADD.FTZ R201, -R201, -RZ ;  /* 0x800000ffc9c9d221 */ /* 0x004fe20000010100 */
[----:B------:R-:W-:Y:S02]  /*4140*/  F2FP.RELU.F16.F32.PACK_AB R0, R223, R224 ;  /* 0x000000e0df00723e */ /* 0x000fe400000008ff */
[----:B------:R-:W-:Y:S01]  /*4150*/  SHF.R.U32.HI R3, RZ, 0x8, R15 ;  /* 0x00000008ff037819 */ /* 0x000fe2000001160f */
[----:B------:R1:W-:Y:S01]  /*4160*/  STS [R229+0x20000], R2 ;  /* 0x02000002e5007388 */ /* 0x0003e20000000800 */
[----:B------:R-:W-:Y:S01]  /*4170*/  F2FP.RELU.F16.F32.PACK_AB R4, R225, R227 ;  /* 0x000000e3e104723e */ /* 0x000fe200000008ff */
[----:B------:R-:W-:Y:S01]  /*4180*/  @!P3 FADD.FTZ R182, -R182, -RZ ;  /* 0x800000ffb6b6b221 */ /* 0x000fe20000010100 */
[----:B------:R-:W-:Y:S01]  /*4190*/  LOP3.LUT R3, R3, 0xffff, RZ, 0xc0, !PT ;  /* 0x0000ffff03037812 */ /* 0x000fe200078ec0ff */
[----:B------:R2:W-:Y:S01]  /*41a0*/  STS [R229+0x20400], R0 ;  /* 0x02040000e5007388 */ /* 0x0005e20000000800 */
[----:B------:R-:W-:Y:S01]  /*41b0*/  F2FP.RELU.F16.F32.PACK_AB R5, R206, R207 ;  /* 0x000000cfce05723e */ /* 0x000fe200000008ff */
[----:B------:R-:W-:Y:S01]  /*41c0*/  @!P6 FADD.FTZ R202, -R202, -RZ ;  /* 0x800000ffcacae221 */ /* 0x000fe20000010100 */
[----:B------:R-:W-:Y:S01]  /*41d0*/  ISETP.LE.U32.AND P3, PT, R3, UR27, PT ;  /* 0x0000001b03007c0c */ /* 0x000fe2000bf63070 */
[----:B----4-:R-:W-:Y:S01]  /*41e0*/  @!P2 FADD.FTZ R191, -R191, -RZ ;  /* 0x800000ffbfbfa221 */ /* 0x010fe20000010100 */
[----:B------:R-:W-:Y:S02]  /*41f0*/  F2FP.RELU.F16.F32.PACK_AB R3, R226, R228 ;  /* 0x000000e4e203723e */ /* 0x000fe400000008ff */
[----:B------:R-:W-:Y:S02]  /*4200*/  ISETP.LE.U32.AND P0, PT, R168, UR27, PT ;  /* 0x0000001ba8007c0c */ /* 0x000fe4000bf03070 */
[----:B------:R-:W-:Y:S02]  /*4210*/  ISETP.LE.U32.AND P4, PT, R14, UR27, PT ;  /* 0x0000001b0e007c0c */ /* 0x000fe4000bf83070 */
[----:B------:R-:W-:Y:S02]  /*4220*/  FSETP.GE.FTZ.AND P2, PT, R186, RZ, PT ;  /* 0x000000ffba00720b */ /* 0x000fe40003f56000 */
[----:B------:R-:W-:Y:S03]  /*4230*/  FSETP.GE.FTZ.AND P5, PT, R194, RZ, PT ;  /* 0x000000ffc200720b */ /* 0x000fe60003fb6000 */
[----:B---3--:R-:W-:Y:S01]  /*4240*/  @!P3 FADD.FTZ R187, -R187, -RZ ;  /* 0x800000ffbbbbb221 */ /* 0x008fe20000010100 */
[----:B------:R-:W-:Y:S03]  /*4250*/  FSETP.GE.FTZ.AND P3, PT, R188, RZ, PT ;  /* 0x000000ffbc00720b */ /* 0x000fe60003f76000 */
[----:B------:R-:W-:Y:S01]  /*4260*/  @!P0 FADD.FTZ R190, -R190, -RZ ;  /* 0x800000ffbebe8221 */ /* 0x000fe20000010100 */
[----:B-1----:R-:W-:Y:S01]  /*4270*/  F2FP.RELU.F16.F32.PACK_AB R2, R193, R194 ;  /* 0x000000c2c102723e */ /* 0x002fe200000008ff */
[----:B------:R-:W-:Y:S01]  /*4280*/  @!P4 FADD.FTZ R189, -R189, -RZ ;  /* 0x800000ffbdbdc221 */ /* 0x000fe20000010100 */
[----:B------:R-:W-:Y:S02]  /*4290*/  FSETP.GE.FTZ.AND P4, PT, R193, RZ, PT ;  /* 0x000000ffc100720b */ /* 0x000fe40003f96000 */
[----:B--2---:R-:W-:Y:S01]  /*42a0*/  F2FP.RELU.F16.F32.PACK_AB R0, R197, R198 ;  /* 0x000000c6c500723e */ /* 0x004fe200000008ff */
        /* <DEDUP_REMOVED lines=130> */
[----:B------:R-:W-:Y:S06]  /*4ad0*/  LEA R172, R218, UR5, 0x1 ;  /* 0x00000005daac7c11 */ /* 0x000fec000f8e08ff */
[C---:B------:R-:W-:Y:S02]  /*4ae0*/  VIADD R166, R172.reuse, 0x8000 ;  /* 0x00008000aca67836 */ /* 0x040fe40000000000 */
[----:B------:R-:W-:Y:S02]  /*4af0*/  VIADD R176, R172, 0x8040 ;  /* 0x00008040acb07836 */ /* 0x000fe40000000000 */
[----:B------:R-:W-:Y:S02]  /*4b00*/  @P1 VIADD R176, R166, 0xffffffc0 ;  /* 0xffffffc0a6b01836 */ /* 0x000fe40000000000 */
[C---:B--2---:R-:W-:Y:S01]  /*4b10*/  FADD.FTZ R0, -R177.reuse, R4 ;  /* 0x00000004b1007221 */ /* 0x044fe20000010100 */
[C---:B------:R-:W-:Y:S01]  /*4b20*/  FADD.FTZ R165, -R177.reuse, R16 ;  /* 0x00000010b1a57221 */ /* 0x040fe20000010100 */
[----:B------:R1:W5:Y:S01]  /*4b30*/  LDG.E R4, desc[UR34][R180.64+0x80] ;  /* 0x00008022b4047981 */ /* 0x000362000c1e1900 */
[C---:B------:R-:W-:Y:S01]  /*4b40*/  FADD.FTZ R16, -R177.reuse, R21 ;  /* 0x00000015b1107221 */ /* 0x040fe20000010100 */
[C---:B------:R-:W-:Y:S01]  /*4b50*/  FADD.FTZ R164, -R177.reuse, R17 ;  /* 0x00000011b1a47221 */ /* 0x040fe20000010100 */
[-C--:B------:R-:W-:Y:S01]  /*4b60*/  FSEL R0, R0, R177.reuse, P0 ;  /* 0x000000b100007208 */ /* 0x080fe20000000000 */
[----:B------:R-:W-:Y:S01]  /*4b70*/  FADD.FTZ R17, -R177, R20 ;  /* 0x00000014b1117221 */ /* 0x000fe20000010100 */
[----:B------:R-:W-:Y:S01]  /*4b80*/  FSETP.GE.FTZ.AND P0, PT, R205, RZ, PT ;  /* 0x000000ffcd00720b */ /* 0x000fe20003f16000 */
[----:B------:R-:W-:Y:S01]  /*4b90*/  FADD.FTZ R32, -R177, R32 ;  /* 0x00000020b1207221 */ /* 0x000fe20000010100 */
[-C--:B------:R-:W-:Y:S01]  /*4ba0*/  FSEL R16, R16, R177.reuse, P2 ;  /* 0x000000b110107208 */ /* 0x080fe20001000000 */
[----:B------:R-:W-:Y:S01]  /*4bb0*/  FMUL.FTZ R203, R203, R0 ;  /* 0x00000000cbcb7220 */ /* 0x000fe20000410000 */
[----:B------:R-:W-:Y:S01]  /*4bc0*/  FSETP.GE.FTZ.AND P2, PT, R184, RZ, PT ;  /* 0x000000ffb800720b */ /* 0x000fe20003f56000 */
[----:B------:R-:W-:Y:S01]  /*4bd0*/  FADD.FTZ R0, -R177, R5 ;  /* 0x00000005b1007221 */ /* 0x000fe20000010100 */
[-C--:B------:R-:W-:Y:S01]  /*4be0*/  FSEL R21, R165, R177.reuse, P5 ;  /* 0x000000b1a5157208 */ /* 0x080fe20002800000 */
[----:B------:R-:W2:Y:S01]  /*4bf0*/  LDG.E R5, desc[UR34][R180.64+0x20] ;  /* 0x00002022b4057981 */ /* 0x000ea2000c1e1900 */
[-C--:B------:R-:W-:Y:S02]  /*4c00*/  FSEL R20, R164, R177.reuse, P4 ;  /* 0x000000b1a4147208 */ /* 0x080fe40002000000 */
[----:B------:R-:W-:Y:S01]  /*4c10*/  FSEL R0, R0, R177, P0 ;  /* 0x000000b100007208 */ /* 0x000fe20000000000 */
[----:B------:R-:W-:Y:S01]  /*4c20*/  FMUL.FTZ R165, R194, R21 ;  /* 0x00000015c2a57220 */ /* 0x000fe20000410000 */
[----:B------:R-:W-:Y:S01]  /*4c30*/  FSETP.GE.FTZ.AND P0, PT, R183, RZ, PT ;  /* 0x000000ffb700720b */ /* 0x000fe20003f16000 */
[----:B------:R-:W-:Y:S01]  /*4c40*/  FMUL.FTZ R164, R193, R20 ;  /* 0x00000014c1a47220 */ /* 0x000fe20000410000 */
[-C--:B------:R-:W-:Y:S01]  /*4c50*/  FSEL R17, R17, R177.reuse, P3 ;  /* 0x000000b111117208 */ /* 0x080fe20001800000 */
[----:B------:R-:W-:Y:S01]  /*4c60*/  FMUL.FTZ R178, R205, R0 ;  /* 0x00000000cdb27220 */ /* 0x000fe20000410000 */
[----:B------:R-:W-:Y:S01]  /*4c70*/  FSEL R32, R32, R177, P2 ;  /* 0x000000b120207208 */ /* 0x000fe20001000000 */
[----:B------:R1:W5:Y:S01]  /*4c80*/  LDG.E R0, desc[UR34][R180.64+0xa0] ;  /* 0x0000a022b4007981 */ /* 0x000362000c1e1900 */
[----:B------:R-:W-:Y:S01]  /*4c90*/  FSETP.GE.FTZ.AND P3, PT, R224, RZ, PT ;  /* 0x000000ffe000720b */ /* 0x000fe20003f76000 */
[----:B------:R-:W-:Y:S01]  /*4ca0*/  FMUL.FTZ R20, R188, R17 ;  /* 0x00000011bc147220 */ /* 0x000fe20000410000 */
[----:B------:R-:W-:Y:S01]  /*4cb0*/  FSETP.GE.FTZ.AND P2, PT, R223, RZ, PT ;  /* 0x000000ffdf00720b */ /* 0x000fe20003f56000 */
[----:B------:R-:W-:Y:S01]  /*4cc0*/  FMUL.FTZ R21, R186, R16 ;  /* 0x00000010ba157220 */ /* 0x000fe20000410000 */
[----:B------:R-:W-:Y:S01]  /*4cd0*/  F2FP.F16.F32.PACK_AB R17, R164, R165 ;  /* 0x000000a5a411723e */ /* 0x000fe200000000ff */
[----:B------:R-:W-:Y:S01]  /*4ce0*/  FMUL.FTZ R164, R184, R32 ;  /* 0x00000020b8a47220 */ /* 0x000fe20000410000 */
[----:B------:R-:W-:Y:S01]  /*4cf0*/  F2FP.F16.F32.PACK_AB R16, R178, R203 ;  /* 0x000000cbb210723e */ /* 0x000fe200000000ff */
[----:B------:R-:W-:Y:S01]  /*4d00*/  @P0 FADD.FTZ R177, -R177, R33 ;  /* 0x00000021b1b10221 */ /* 0x000fe20000010100 */
[----:B------:R-:W-:Y:S02]  /*4d10*/  PLOP3.LUT P0, PT, PT, PT, UP3, 0x80, 0x0 ;  /* 0x000000000000781c */ /* 0x000fe40003f0f038 */
[----:B------:R-:W-:Y:S01]  /*4d20*/  F2FP.F16.F32.PACK_AB R21, R21, R20 ;  /* 0x000000141515723e */ /* 0x000fe200000000ff */
[----:B------:R-:W-:Y:S01]  /*4d30*/  FMUL.FTZ R20, R183, R177 ;  /* 0x000000b1b7147220 */ /* 0x000fe20000410000 */
[C---:B--2---:R-:W-:Y:S01]  /*4d40*/  FADD.FTZ R6, -R5.reuse, R6 ;  /* 0x0000000605067221 */ /* 0x044fe20000010100 */
[----:B------:R-:W-:Y:S04]  /*4d50*/  FADD.FTZ R7, -R5, R7 ;  /* 0x0000000705077221 */ /* 0x000fe80000010100 */
[-C--:B------:R-:W-:Y:S02]  /*4d60*/  FSEL R33, R6, R5.reuse, P3 ;  /* 0x0000000506217208 */ /* 0x080fe40001800000 */
[----:B------:R-:W-:Y:S02]  /*4d70*/  FSEL R32, R7, R5, P2 ;  /* 0x0000000507207208 */ /* 0x000fe40001000000 */
[----:B-1----:R-:W-:Y:S05]  /*4d80*/  @!P0 BRA `(.L_x_791) ;  /* 0x0000000000588947 */ /* 0x002fea0003800000 */
        /* <DEDUP_REMOVED lines=22> */
.L_x_791:
[----:B-1----:R-:W-:Y:S01]  /*4ef0*/  FADD.FTZ R7, -R5, R19 ;  /* 0x0000001305077221 */ /* 0x002fe20000010100 */
[----:B------:R-:W-:Y:S01]  /*4f00*/  FSETP.GE.FTZ.AND P5, PT, R197, RZ, PT ;  /* 0x000000ffc500720b */ /* 0x000fe20003fb6000 */
[----:B------:R-:W-:Y:S01]  /*4f10*/  FADD.FTZ R6, -R5, R18 ;  /* 0x0000001205067221 */ /* 0x000fe20000010100 */
[----:B------:R-:W-:Y:S01]  /*4f20*/  F2FP.F16.F32.PACK_AB R20, R20, R164 ;  /* 0x000000a41414723e */ /* 0x000fe200000000ff */
[----:B------:R-:W-:Y:S01]  /*4f30*/  FMUL.FTZ R164, R224, R33 ;  /* 0x00000021e0a47220 */ /* 0x000fe20000410000 */
[----:B------:R-:W-:Y:S01]  /*4f40*/  FSEL R7, R7, R5, P5 ;  /* 0x0000000507077208 */ /* 0x000fe20002800000 */
[----:B------:R-:W-:Y:S01]  /*4f50*/  FMUL.FTZ R33, R223, R32 ;  /* 0x00000020df217220 */ /* 0x000fe20000410000 */
[----:B------:R-:W-:Y:S01]  /*4f60*/  FSETP.GE.FTZ.AND P2, PT, R198, RZ, PT ;  /* 0x000000ffc600720b */ /* 0x000fe20003f56000 */
[----:B------:R1:W-:Y:S01]  /*4f70*/  STS [R229+0x1c000], R16 ;  /* 0x01c00010e5007388 */ /* 0x0003e20000000800 */
[----:B------:R-:W-:Y:S01]  /*4f80*/  FADD.FTZ R22, -R5, R22 ;  /* 0x0000001605167221 */ /* 0x000fe20000010100 */
[----:B------:R-:W-:Y:S01]  /*4f90*/  FMUL.FTZ R19, R197, R7 ;  /* 0x00000007c5137220 */ /* 0x000fe20000410000 */
[----:B------:R-:W-:Y:S01]  /*4fa0*/  F2FP.F16.F32.PACK_AB R7, R33, R164 ;  /* 0x000000a42107723e */ /* 0x000fe200000000ff */
[C---:B------:R-:W-:Y:S01]  /*4fb0*/  FADD.FTZ R23, -R5.reuse, R23 ;  /* 0x0000001705177221 */ /* 0x040fe20000010100 */
[-C--:B------:R-:W-:Y:S01]  /*4fc0*/  FSEL R6, R6, R5.reuse, P2 ;  /* 0x0000000506067208 */ /* 0x080fe20001000000 */
[----:B------:R-:W-:Y:S01]  /*4fd0*/  FADD.FTZ R34, -R5, R34 ;  /* 0x0000002205227221 */ /* 0x000fe20000010100 */
[----:B------:R-:W-:Y:S01]  /*4fe0*/  FSETP.GE.FTZ.AND P4, PT, R195, RZ, PT ;  /* 0x000000ffc300720b */ /* 0x000fe20003f96000 */
[----:B------:R2:W-:Y:S01]  /*4ff0*/  STS [R229+0x1c400], R7 ;  /* 0x01c40007e5007388 */ /* 0x0005e20000000800 */
[----:B------:R-:W-:Y:S01]  /*5000*/  FSETP.GE.FTZ.AND P2, PT, R182, RZ, PT ;  /* 0x000000ffb600720b */ /* 0x000fe20003f56000 */
[----:B------:R-:W-:Y:S01]  /*5010*/  FMUL.FTZ R32, R198, R6 ;  /* 0x00000006c6207220 */ /* 0x000fe20000410000 */
[-C--:B------:R-:W-:Y:S01]  /*5020*/  FSEL R6, R22, R5.reuse, P4 ;  /* 0x0000000516067208 */ /* 0x080fe20002000000 */
[----:B-----5:R-:W-:Y:S01]  /*5030*/  FADD.FTZ R8, -R4, R8 ;  /* 0x0000000804087221 */ /* 0x020fe20000010100 */
[----:B------:R-:W-:Y:S01]  /*5040*/  FSETP.GE.FTZ.AND P3, PT, R192, RZ, PT ;  /* 0x000000ffc000720b */ /* 0x000fe20003f76000 */
[----:B------:R-:W-:Y:S01]  /*5050*/  STS [R236+0x1c000], R17 ;  /* 0x01c00011ec007388 */ /* 0x000fe20000000800 */
[----:B------:R-:W-:Y:S01]  /*5060*/  FSETP.GE.FTZ.AND P4, PT, R227, RZ, PT ;  /* 0x000000ffe300720b */ /* 0x000fe20003f96000 */
[----:B------:R-:W-:Y:S01]  /*5070*/  FMUL.FTZ R18, R195, R6 ;  /* 0x00000006c3127220 */ /* 0x000fe20000410000 */
[----:B------:R-:W-:Y:S01]  /*5080*/  F2FP.F16.F32.PACK_AB R6, R19, R32 ;  /* 0x000000201306723e */ /* 0x000fe200000000ff */
[C---:B------:R-:W-:Y:S01]  /*5090*/  FADD.FTZ R13, -R4.reuse, R13 ;  /* 0x0000000d040d7221 */ /* 0x040fe20000010100 */
[----:B------:R-:W-:Y:S01]  /*50a0*/  FSEL R23, R23, R5, P3 ;  /* 0x0000000517177208 */ /* 0x000fe20001800000 */
[----:B------:R-:W-:Y:S01]  /*50b0*/  FADD.FTZ R24, -R4, R24 ;  /* 0x0000001804187221 */ /* 0x000fe20000010100 */
[----:B------:R-:W-:Y:S01]  /*50c0*/  FSETP.GE.FTZ.AND P3, PT, R185, RZ, PT ;  /* 0x000000ffb900720b */ /* 0x000fe20003f76000 */
[----:B------:R3:W-:Y:S01]  /*50d0*/  STS [R236+0x1c400], R6 ;  /* 0x01c40006ec007388 */ /* 0x0007e20000000800 */
[----:B------:R-:W-:Y:S01]  /*50e0*/  FSEL R8, R8, R4, P4 ;  /* 0x0000000408087208 */ /* 0x000fe20002000000 */
[----:B------:R-:W-:Y:S01]  /*50f0*/  FADD.FTZ R25, -R4, R25 ;  /* 0x0000001904197221 */ /* 0x000fe20000010100 */
[----:B-1----:R-:W-:Y:S01]  /*5100*/  FMUL.FTZ R16, R192, R23 ;  /* 0x00000017c0107220 */ /* 0x002fe20000410000 */
[----:B------:R-:W-:Y:S01]  /*5110*/  FSEL R34, R34, R5, P3 ;  /* 0x0000000522227208 */ /* 0x000fe20001800000 */
[----:B------:R-:W-:Y:S01]  /*5120*/  @P2 FADD.FTZ R5, -R5, R35 ;  /* 0x0000002305052221 */ /* 0x000fe20000010100 */
[----:B------:R-:W-:Y:S01]  /*5130*/  FSETP.GE.FTZ.AND P3, PT, R225, RZ, PT ;  /* 0x000000ffe100720b */ /* 0x000fe20003f76000 */
[----:B------:R-:W-:Y:S01]  /*5140*/  FMUL.FTZ R8, R227, R8 ;  /* 0x00000008e3087220 */ /* 0x000fe20000410000 */
[----:B------:R-:W-:Y:S01]  /*5150*/  F2FP.F16.F32.PACK_AB R16, R16, R18 ;  /* 0x000000121010723e */ /* 0x000fe200000000ff */
[----:B------:R-:W-:Y:S01]  /*5160*/  FMUL.FTZ R18, R182, R5 ;  /* 0x00000005b6127220 */ /* 0x000fe20000410000 */
[C---:B------:R-:W-:Y:S01]  /*5170*/  FADD.FTZ R5, -R4.reuse, R12 ;  /* 0x0000000c04057221 */ /* 0x040fe20000010100 */
[C---:B--2---:R-:W-:Y:S01]  /*5180*/  FADD.FTZ R7, -R4.reuse, R9 ;  /* 0x0000000904077221 */ /* 0x044fe20000010100 */
[----:B------:R-:W-:Y:S01]  /*5190*/  FSETP.GE.FTZ.AND P2, PT, R207, RZ, PT ;  /* 0x000000ffcf00720b */ /* 0x000fe20003f56000 */
[----:B------:R-:W-:Y:S01]  /*51a0*/  FADD.FTZ R28, -R4, R28 ;  /* 0x0000001c041c7221 */ /* 0x000fe20000010100 */
[----:B------:R-:W-:Y:S01]  /*51b0*/  FSETP.GE.FTZ.AND P4, PT, R196, RZ, PT ;  /* 0x000000ffc400720b */ /* 0x000fe20003f96000 */
[C---:B------:R-:W-:Y:S01]  /*51c0*/  FADD.FTZ R11, -R0.reuse, R11 ;  /* 0x0000000b000b7221 */ /* 0x040fe20000010100 */
[-C--:B------:R-:W-:Y:S01]  /*51d0*/  FSEL R7, R7, R4.reuse, P3 ;  /* 0x0000000407077208 */ /* 0x080fe20001800000 */
[C---:B------:R-:W-:Y:S01]  /*51e0*/  FADD.FTZ R10, -R0.reuse, R10 ;  /* 0x0000000a000a7221 */ /* 0x040fe20000010100 */
[----:B------:R-:W-:Y:S01]  /*51f0*/  FSEL R5, R5, R4, P2 ;  /* 0x0000000405057208 */ /* 0x000fe20001000000 */
[----:B------:R-:W-:Y:S01]  /*5200*/  FADD.FTZ R15, -R0, R15 ;  /* 0x0000000f000f7221 */ /* 0x000fe20000010100 */
[----:B------:R-:W-:Y:S01]  /*5210*/  FSETP.GE.FTZ.AND P2, PT, R187, RZ, PT ;  /* 0x000000ffbb00720b */ /* 0x000fe20003f56000 */
[----:B------:R-:W-:Y:S01]  /*5220*/  FMUL.FTZ R7, R225, R7 ;  /* 0x00000007e1077220 */ /* 0x000fe20000410000 */
[----:B------:R-:W-:Y:S01]  /*5230*/  FSETP.GE.FTZ.AND P3, PT, R206, RZ, PT ;  /* 0x000000ffce00720b */ /* 0x000fe20003f76000 */
[----:B------:R-:W-:Y:S01]  /*5240*/  FMUL.FTZ R34, R185, R34 ;  /* 0x00000022b9227220 */ /* 0x000fe20000410000 */
[----:B------:R-:W-:Y:S01]  /*5250*/  FSETP.GE.FTZ.AND P5, PT, R199, RZ, PT ;  /* 0x000000ffc700720b */ /* 0x000fe20003fb6000 */
[----:B---3--:R-:W-:Y:S01]  /*5260*/  FMUL.FTZ R6, R207, R5 ;  /* 0x00000005cf067220 */ /* 0x008fe20000410000 */
[----:B------:R-:W-:Y:S01]  /*5270*/  F2FP.F16.F32.PACK_AB R5, R7, R8 ;  /* 0x000000080705723e */ /* 0x000fe200000000ff */
[----:B------:R-:W-:Y:S01]  /*5280*/  FADD.FTZ R26, -R0, R26 ;  /* 0x0000001a001a7221 */ /* 0x000fe20000010100 */
[-C--:B------:R-:W-:Y:S01]  /*5290*/  FSEL R13, R13, R4.reuse, P3 ;  /* 0x000000040d0d7208 */ /* 0x080fe20001800000 */
[----:B------:R-:W-:Y:S01]  /*52a0*/  IMAD R205, R251, UR10, RZ ;  /* 0x0000000afbcd7c24 */ /* 0x000fe2000f8e02ff */
[----:B------:R-:W-:Y:S01]  /*52b0*/  FSETP.GE.FTZ.AND P3, PT, R189, RZ, PT ;  /* 0x000000ffbd00720b */ /* 0x000fe20003f76000 */
[----:B------:R1:W-:Y:S01]  /*52c0*/  STS [R229+0x1d000], R5 ;  /* 0x01d00005e5007388 */ /* 0x0003e20000000800 */
[-C--:B------:R-:W-:Y:S01]  /*52d0*/  FSEL R25, R25, R4.reuse, P4 ;  /* 0x0000000419197208 */ /* 0x080fe20002000000 */
[----:B------:R-:W-:Y:S01]  /*52e0*/  FMUL.FTZ R9, R206, R13 ;  /* 0x0000000dce097220 */ /* 0x000fe20000410000 */
[-C--:B------:R-:W-:Y:S02]  /*52f0*/  FSEL R24, R24, R4.reuse, P5 ;  /* 0x0000000418187208 */ /* 0x080fe40002800000 */
[----:B------:R-:W-:Y:S01]  /*5300*/  FSEL R28, R28, R4, P3 ;  /* 0x000000041c1c7208 */ /* 0x000fe20001800000 */
[----:B------:R-:W-:Y:S01]  /*5310*/  @P2 FADD.FTZ R4, -R4, R29 ;  /* 0x0000001d04042221 */ /* 0x000fe20000010100 */
[----:B------:R-:W-:Y:S01]  /*5320*/  FSETP.GE.FTZ.AND P2, PT, R226, RZ, PT ;  /* 0x000000ffe200720b */ /* 0x000fe20003f56000 */
[----:B------:R-:W-:Y:S01]  /*5330*/  FMUL.FTZ R24, R199, R24 ;  /* 0x00000018c7187220 */ /* 0x000fe20000410000 */
[----:B------:R-:W-:Y:S01]  /*5340*/  FSETP.GE.FTZ.AND P3, PT, R228, RZ, PT ;  /* 0x000000ffe400720b */ /* 0x000fe20003f76000 */
[----:B------:R-:W-:Y:S01]  /*5350*/  FMUL.FTZ R7, R187, R4 ;  /* 0x00000004bb077220 */ /* 0x000fe20000410000 */
[----:B------:R-:W-:Y:S01]  /*5360*/  FSEL R11, R11, R0, P2 ;  /* 0x000000000b0b7208 */ /* 0x000fe20001000000 */
[----:B------:R-:W-:Y:S01]  /*5370*/  FMUL.FTZ R8, R196, R25 ;  /* 0x00000019c4087220 */ /* 0x000fe20000410000 */
[----:B------:R-:W-:Y:S01]  /*5380*/  F2FP.F16.F32.PACK_AB R9, R9, R6 ;  /* 0x000000060909723e */ /* 0x000fe200000000ff */
[----:B------:R-:W-:Y:S01]  /*5390*/  FADD.FTZ R6, -R0, R27 ;  /* 0x0000001b00067221 */ /* 0x000fe20000010100 */
[----:B------:R-:W-:Y:S01]  /*53a0*/  FSEL R4, R10, R0, P3 ;  /* 0x000000000a047208 */ /* 0x000fe20001800000 */
[----:B------:R-:W-:Y:S01]  /*53b0*/  FADD.FTZ R10, -R0, R14 ;  /* 0x0000000e000a7221 */ /* 0x000fe20000010100 */
[----:B------:R-:W-:Y:S01]  /*53c0*/  FSETP.GE.FTZ.AND P6, PT, R219, RZ, PT ;  /* 0x000000ffdb00720b */ /* 0x000fe20003fd6000 */
[----:B------:R-:W-:Y:S01]  /*53d0*/  FMUL.FTZ R17, R226, R11 ;  /* 0x0000000be2117220 */ /* 0x000fe20000410000 */
[----:B------:R-:W-:Y:S01]  /*53e0*/  FSETP.GE.FTZ.AND P3, PT, R222, RZ, PT ;  /* 0x000000ffde00720b */ /* 0x000fe20003f76000 */
[----:B------:R-:W-:Y:S01]  /*53f0*/  FMUL.FTZ R28, R189, R28 ;  /* 0x0000001cbd1c7220 */ /* 0x000fe20000410000 */
[----:B------:R-:W-:Y:S02]  /*5400*/  FSETP.GE.FTZ.AND P4, PT, R201, RZ, PT ;  /* 0x000000ffc900720b */ /* 0x000fe40003f96000 */
[----:B------:R-:W-:Y:S02]  /*5410*/  FSEL R11, R15, R0, P6 ;  /* 0x000000000f0b7208 */ /* 0x000fe40003000000 */
[----:B------:R-:W-:Y:S01]  /*5420*/  F2FP.F16.F32.PACK_AB R12, R18, R34 ;  /* 0x00000022120c723e */ /* 0x000fe200000000ff */
[----:B------:R-:W-:Y:S01]  /*5430*/  FMUL.FTZ R18, R228, R4 ;  /* 0x00000004e4127220 */ /* 0x000fe20000410000 */
[-C--:B------:R-:W-:Y:S01]  /*5440*/  FSEL R10, R10, R0.reuse, P3 ;  /* 0x000000000a0a7208 */ /* 0x080fe20001800000 */
[----:B------:R-:W-:Y:S01]  /*5450*/  FMUL.FTZ R14, R219, R11 ;  /* 0x0000000bdb0e7220 */ /* 0x000fe20000410000 */
[----:B------:R-:W-:Y:S01]  /*5460*/  FSEL R6, R6, R0, P4 ;  /* 0x0000000006067208 */ /* 0x000fe20002000000 */
[----:B------:R-:W-:Y:S01]  /*5470*/  FADD.FTZ R4, -R0, R30 ;  /* 0x0000001e00047221 */ /* 0x000fe20000010100 */
[----:B------:R-:W-:Y:S01]  /*5480*/  FSETP.GE.FTZ.AND P2, PT, R190, RZ, PT ;  /* 0x000000ffbe00720b */ /* 0x000fe20003f56000 */
[----:B------:R-:W-:Y:S01]  /*5490*/  FMUL.FTZ R15, R222, R10 ;  /* 0x0000000ade0f7220 */ /* 0x000fe20000410000 */
[----:B------:R-:W-:Y:S01]  /*54a0*/  FSETP.GE.FTZ.AND P5, PT, R202, RZ, PT ;  /* 0x000000ffca00720b */ /* 0x000fe20003fb6000 */
[----:B------:R-:W-:Y:S01]  /*54b0*/  FMUL.FTZ R11, R201, R6 ;  /* 0x00000006c90b7220 */ /* 0x000fe20000410000 */
[----:B------:R-:W-:Y:S02]  /*54c0*/  F2FP.F16.F32.PACK_AB R6, R17, R18 ;  /* 0x000000121106723e */ /* 0x000fe400000000ff */
[----:B-1----:R-:W-:Y:S02]  /*54d0*/  F2FP.F16.F32.PACK_AB R5, R14, R15 ;  /* 0x0000000f0e05723e */ /* 0x002fe400000000ff */
[----:B------:R-:W-:Y:S01]  /*54e0*/  FSEL R10, R26, R0, P5 ;  /* 0x000000001a0a7208 */ /* 0x000fe20002800000 */
[----:B------:R-:W-:Y:S01]  /*54f0*/  STS [R229+0x1d400], R6 ;  /* 0x01d40006e5007388 */ /* 0x000fe20000000800 */
[----:B------:R-:W-:Y:S02]  /*5500*/  FSETP.GE.FTZ.AND P3, PT, R191, RZ, PT ;  /* 0x000000ffbf00720b */ /* 0x000fe40003f76000 */
[----:B------:R-:W-:Y:S02]  /*5510*/  F2FP.F16.F32.PACK_AB R8, R8, R24 ;  /* 0x000000180808723e */ /* 0x000fe400000000ff */
[----:B------:R-:W-:Y:S01]  /*5520*/  STS [R236+0x1d000], R9 ;  /* 0x01d00009ec007388 */ /* 0x000fe20000000800 */
[----:B------:R-:W-:Y:S01]  /*5530*/  FSEL R4, R4, R0, P3 ;  /* 0x0000000004047208 */ /* 0x000fe20001800000 */
[----:B------:R-:W-:Y:S01]  /*5540*/  @P2 FADD.FTZ R0, -R0, R31 ;  /* 0x0000001f00002221 */ /* 0x000fe20000010100 */
[----:B------:R-:W-:Y:S02]  /*5550*/  FMUL.FTZ R13, R202, R10 ;  /* 0x0000000aca0d7220 */ /* 0x000fe40000410000 */
[----:B------:R-:W-:Y:S01]  /*5560*/  STS [R236+0x1d400], R5 ;  /* 0x01d40005ec007388 */ /* 0x000fe20000000800 */
[----:B------:R-:W-:Y:S01]  /*5570*/  F2FP.F16.F32.PACK_AB R7, R7, R28 ;  /* 0x0000001c0707723e */ /* 0x000fe200000000ff */
[----:B------:R-:W-:Y:S01]  /*5580*/  FMUL.FTZ R10, R191, R4 ;  /* 0x00000004bf0a7220 */ /* 0x000fe20000410000 */
[----:B------:R-:W-:Y:S02]  /*5590*/  FMUL.FTZ R0, R190, R0 ;  /* 0x00000000be007220 */ /* 0x000fe40000410000 */
[----:B------:R-:W-:Y:S01]  /*55a0*/  STS [R234+0x1c000], R21 ;  /* 0x01c00015ea007388 */ /* 0x000fe20000000800 */
[----:B------:R-:W-:Y:S04]  /*55b0*/  F2FP.F16.F32.PACK_AB R4, R11, R13 ;  /* 0x0000000d0b04723e */ /* 0x000fe800000000ff */
[----:B------:R-:W-:Y:S01]  /*55c0*/  STS [R234+0x1c400], R16 ;  /* 0x01c40010ea007388 */ /* 0x000fe20000000800 */
[----:B------:R-:W-:Y:S04]  /*55d0*/  F2FP.F16.F32.PACK_AB R0, R0, R10 ;  /* 0x0000000a0000723e */ /* 0x000fe800000000ff */
[----:B------:R-:W-:Y:S05]  /*55e0*/  STS [R235+0x1c000], R20 ;  /* 0x01c00014eb007388 */ /* 0x000fea0000000800 */
[----:B------:R-:W-:Y:S05]  /*55f0*/  STS [R235+0x1c400], R12 ;  /* 0x01c4000ceb007388 */ /* 0x000fea0000000800 */
[----:B------:R-:W-:Y:S05]  /*5600*/  STS [R234+0x1d000], R8 ;  /* 0x01d00008ea007388 */ /* 0x000fea0000000800 */
[----:B------:R-:W-:Y:S05]  /*5610*/  STS [R234+0x1d400], R4 ;  /* 0x01d40004ea007388 */ /* 0x000fea0000000800 */
[----:B------:R-:W-:Y:S05]  /*5620*/  STS [R235+0x1d000], R7 ;  /* 0x01d00007eb007388 */ /* 0x000fea0000000800 */
[----:B------:R1:W-:Y:S01]  /*5630*/  STS [R235+0x1d400], R0 ;  /* 0x01d40000eb007388 */ /* 0x0003e20000000800 */
[----:B------:R-:W-:Y:S01]  /*5640*/  BAR.SYNC.DEFER_BLOCKING 0x0 ;  /* 0x0000000000007b1d */ /* 0x000fe20000010000 */
[----:B-1----:R-:W-:Y:S05]  /*5650*/  IMAD.U32 R0, R205, -0x40, RZ ;  /* 0xffffffc0cd007824 */ /* 0x002fea00078e00ff */
[----:B------:R-:W-:Y:S01]  /*5660*/  LDSM.16.MT88.4 R4, [R209+0x20000] ;  /* 0x02000000d104783b */ /* 0x000fe20000004200 */
[C---:B------:R-:W-:Y:S04]  /*5670*/  LEA R220, P2, R0.reuse, R220, 0x2 ;  /* 0x000000dc00dc7211 */ /* 0x040fe800078410ff */
[----:B------:R-:W1:Y:S01]  /*5680*/  LDSM.16.MT88.4 R8, [R172+0x8000] ;  /* 0x00800000ac08783b */ /* 0x000e620000004200 */
[----:B------:R-:W-:Y:S04]  /*5690*/  LEA.HI.X.SX32 R221, R0, R221, 0x2, P2 ;  /* 0x000000dd00dd7211 */ /* 0x000fe800010f16ff */
[----:B------:R-:W2:Y:S05]  /*56a0*/  LDSM.16.MT88.4 R12, [R209+0x22000] ;  /* 0x02200000d10c783b */ /* 0x000eaa0000004200 */
[----:B------:R-:W3:Y:S05]  /*56b0*/  LDSM.16.MT88.4 R16, [R176] ;  /* 0x00000000b010783b */ /* 0x000eea0000004200 */
        /* <DEDUP_REMOVED lines=88> */
[----:B------:R-:W1:Y:S01]  /*5c40*/  LDC R7, c[0x0][0x420] ;  /* 0x00010800ff077b82 */ /* 0x000e620000000800 */
[----:B------:R-:W-:Y:S05]  /*5c50*/  IMAD.SHL.U32 R0, R247, 0x40, RZ ;  /* 0x00000040f7007824 */ /* 0x000fea00078e00ff */
[----:B------:R-:W-:Y:S02]  /*5c60*/  LOP3.LUT R0, R0, 0x1c0, RZ, 0xc0, !PT ;  /* 0x000001c000007812 */ /* 0x000fe400078ec0ff */
[----:B------:R-:W2:Y:S02]  /*5c70*/  LDC R8, c[0x0][0x424] ;  /* 0x00010900ff087b82 */ /* 0x000ea40000000800 */
[----:B------:R-:W-:Y:S02]  /*5c80*/  LOP3.LUT R4, R0, 0x38, R248, 0xf8, !PT ;  /* 0x0000003800047812 */ /* 0x000fe400078ef8f8 */
[----:B------:R-:W-:Y:S04]  /*5c90*/  SHF.R.U32.HI R0, RZ, 0x3, R0 ;  /* 0x00000003ff007819 */ /* 0x000fe80000011600 */
[----:B------:R-:W-:Y:S01]  /*5ca0*/  LOP3.LUT R4, R4, R0, RZ, 0x3c, !PT ;  /* 0x0000000004047212 */ /* 0x000fe200078e3cff */
[----:B-1----:R-:W-:Y:S05]  /*5cb0*/  IMAD.U32 R5, R7, -0x40, RZ ;  /* 0xffffffc007057824 */ /* 0x002fea00078e00ff */
[C---:B------:R-:W-:Y:S04]  /*5cc0*/  LEA R6, P2, R5.reuse, R230, 0x1 ;  /* 0x000000e605067211 */ /* 0x040fe800078408ff */
[----:B------:R-:W-:Y:S01]  /*5cd0*/  LEA.HI.X.SX32 R0, R5, R231, 0x1, P2 ;  /* 0x000000e705007211 */ /* 0x000fe200010f0eff */
[----:B------:R-:W-:Y:S02]  /*5ce0*/  IMAD R5, R246, 0x200, R4 ;  /* 0x00000200f6057824 */ /* 0x000fe400078e0204 */
[----:B------:R-:W-:Y:S02]  /*5cf0*/  IMAD.MOV.U32 R230, RZ, RZ, R6 ;  /* 0x000000ffffe67224 */ /* 0x000fe400078e0006 */
        /* <DEDUP_REMOVED lines=12> */
.L_x_792:
[----:B-1----:R-:W-:Y:S01]  /*5dc0*/  LEA R0, R216, UR5, 0x1 ;  /* 0x00000005d8007c11 */ /* 0x002fe2000f8e08ff */
[----:B------:R-:W-:Y:S01]  /*5dd0*/  LDSM.16.MT88.4 R16, [R208] ;  /* 0x00000000d010783b */ /* 0x000fe20000004200 */
[----:B------:R-:W-:Y:S01]  /*5de0*/  IMAD.MOV.U32 R206, RZ, RZ, 0x4 ;  /* 0x00000004ffce7424 */ /* 0x000fe200078e00ff */
[----:B------:R-:W-:Y:S02]  /*5df0*/  ULOP3.LUT UR11, UR12, 0x1, URZ, 0xc0, !UPT ;  /* 0x000000010c0b7892 */ /* 0x000fe4000f8ec03f */
[----:B------:R-:W1:Y:S01]  /*5e00*/  LDSM.16.M88.4 R32, [R0+0x1c000] ;  /* 0x01c000000020783b */ /* 0x000e620000000200 */
[----:B------:R-:W-:Y:S02]  /*5e10*/  UISETP.GT.AND UP2, UPT, UR12, UR6, UPT ;  /* 0x000000060c00728c */ /* 0x000fe4000bf44270 */
[----:B------:R-:W-:Y:S01]  /*5e20*/  UISETP.NE.U32.AND UP0, UPT, UR11, 0x1, UPT ;  /* 0x000000010b00788c */ /* 0x000fe2000bf05070 */
[----:B------:R-:W2:Y:S01]  /*5e30*/  LDSM.16.M88.4 R28, [R0+0x1d000] ;  /* 0x01d00000001c783b */ /* 0x000ea20000000200 */
[----:B------:R-:W-:Y:S02]  /*5e40*/  @UP3 UIADD3 UR13, UP1, UR46, -0x100, URZ ;  /* 0xffffff002e0d3890 */ /* 0x000fe4000ff3e03f */
[----:B------:R-:W-:Y:S01]  /*5e50*/  UIADD3 UR12, UR12, -0x1, URZ ;  /* 0xffffffff0c0c7890 */ /* 0x000fe2000fffe03f */
[----:B------:R-:W3:Y:S01]  /*5e60*/  LDSM.16.MT88.4 R164, [R208+0x4000] ;  /* 0x00400000d0a4783b */ /* 0x000ee20000004200 */
[----:B------:R-:W-:Y:S03]  /*5e70*/  @UP3 UIADD3.X UR11, UR47, -0x1, URZ, UP1, !UPT ;  /* 0xffffffff2f0b3890 */ /* 0x000fe60008ffe43f */
        /* <DEDUP_REMOVED lines=43> */
[-C--:B------:R-:W-:Y:S05]  /*6130*/  HMMA.16816.F32 R12, R196, R178.reuse, R12 ;  /* 0x000000b2c40c723c */ /* 0x080fea000000180c */
[C---:B-1----:R-:W-:Y:S01]  /*6140*/  IMAD R0, R205.reuse, 0x18, RZ ;  /* 0x00000018cd007824 */ /* 0x042fe200078e02ff */
[C---:B------:R-:W-:Y:S01]  /*6150*/  HMMA.16816.F32 R16, R172.reuse, R178, R16 ;  /* 0x000000b2ac10723c */ /* 0x040fe20000001810 */
[----:B------:R-:W1:Y:S04]  /*6160*/  LDSM.16.M88.4 R176, [R200+0x1e000] ;  /* 0x01e00000c8b0783b */ /* 0x000e680000000200 */
[----:B------:R-:W2:Y:S01]  /*6170*/  LDSM.16.M88.4 R200, [R200+0x1f000] ;  /* 0x01f00000c8c8783b */ /* 0x000ea20000000200 */
        /* <DEDUP_REMOVED lines=20> */
[C---:B--2---:R-:W-:Y:S06]  /*62c0*/  HMMA.16816.F32 R8, R200.reuse, R184, R8 ;  /* 0x000000b8c808723c */ /* 0x044fec0000001808 */
[-C--:B------:R-:W-:Y:S06]  /*62d0*/  HMMA.16816.F32 R12, R200, R186.reuse, R12 ;  /* 0x000000bac80c723c */ /* 0x080fec000000180c */
[C---:B------:R-:W-:Y:S01]  /*62e0*/  HMMA.16816.F32 R16, R176.reuse, R186, R16 ;  /* 0x000000bab010723c */ /* 0x040fe20000001810 */
[----:B------:R1:W2:Y:S05]  /*62f0*/  LDSM.16.M88.4 R184, [R2+0x1f000] ;  /* 0x01f0000002b8783b */ /* 0x0002aa0000000200 */
[-C--:B---3--:R-:W-:Y:S06]  /*6300*/  HMMA.16816.F32 R20, R176, R196.reuse, R20 ;  /* 0x000000c4b014723c */ /* 0x088fec0000001814 */
[C---:B------:R-:W-:Y:S06]  /*6310*/  HMMA.16816.F32 R24, R200.reuse, R196, R24 ;  /* 0x000000c4c818723c */ /* 0x040fec0000001818 */
[-C--:B------:R-:W-:Y:S01]  /*6320*/  HMMA.16816.F32 R28, R200, R198.reuse, R28 ;  /* 0x000000c6c81c723c */ /* 0x080fe2000000181c */
[----:B------:R-:W3:Y:S05]  /*6330*/  LDSM.16.MT88.4 R200, [R208+0x7800] ;  /* 0x00780000d0c8783b */ /* 0x000eea0000004200 */
[----:B------:R-:W-:Y:S05]  /*6340*/  HMMA.16816.F32 R32, R176, R198, R32 ;  /* 0x000000c6b020723c */ /* 0x000fea0000001820 */
[----:B-1----:R-:W-:Y:S01]  /*6350*/  @P0 VIADD R2, R238, 0xffffffc0 ;  /* 0xffffffc0ee020836 */ /* 0x002fe20000000000 */
[-C--:B------:R-:W-:Y:S05]  /*6360*/  HMMA.16816.F32 R4, R168, R172.reuse, R4 ;  /* 0x000000aca804723c */ /* 0x080fea0000001804 */
[----:B------:R-:W-:Y:S01]  /*6370*/  IMAD.IADD R176, R204, 0x1, R210 ;  /* 0x00000001ccb07824 */ /* 0x000fe200078e02d2 */
[C---:B----4-:R-:W-:Y:S05]  /*6380*/  HMMA.16816.F32 R8, R188.reuse, R172, R8 ;  /* 0x000000acbc08723c */ /* 0x050fea0000001808 */
[----:B------:R-:W-:Y:S01]  /*6390*/  @P0 IMAD.WIDE R2, R2, R206, UR46 ;  /* 0x0000002e02020e25 */ /* 0x000fe2000f8e02ce */
[-C--:B------:R-:W-:Y:S01]  /*63a0*/  HMMA.16816.F32 R12, R188, R174.reuse, R12 ;  /* 0x000000aebc0c723c */ /* 0x080fe2000000180c */
[----:B------:R-:W-:Y:S01]  /*63b0*/  @UP3 UMOV UR46, UR13 ;  /* 0x0000000d002e3c82 */ /* 0x000fe20008000000 */
[----:B------:R-:W-:Y:S02]  /*63c0*/  @UP3 UMOV UR47, UR11 ;  /* 0x0000000b002f3c82 */ /* 0x000fe40008000000 */
[----:B------:R-:W5:Y:S02]  /*63d0*/  @P0 LDG.E R242, desc[UR34][R2.64] ;  /* 0x0000002202f20981 */ /* 0x000f64000c1e1900 */
[C---:B------:R-:W-:Y:S02]  /*63e0*/  HMMA.16816.F32 R16, R168.reuse, R174, R16 ;  /* 0x000000aea810723c */ /* 0x040fe40000001810 */
[----:B------:R-:W-:Y:S04]  /*63f0*/  LDSM.16.MT88.4 R172, [R210+0x3800] ;  /* 0x00380000d2ac783b */ /* 0x000fe80000004200 */
[-C--:B------:R-:W-:Y:S01]  /*6400*/  HMMA.16816.F32 R20, R168, R192.reuse, R20 ;  /* 0x000000c0a814723c */ /* 0x080fe20000001814 */
[----:B------:R-:W5:Y:S04]  /*6410*/  @P0 LDG.E R241, desc[UR34][R2.64+0x20] ;  /* 0x0000202202f10981 */ /* 0x000f68000c1e1900 */
[----:B------:R-:W5:Y:S01]  /*6420*/  @P0 LDG.E R240, desc[UR34][R2.64+0x80] ;  /* 0x0000802202f00981 */ /* 0x000f62000c1e1900 */
[C---:B------:R-:W-:Y:S03]  /*6430*/  HMMA.16816.F32 R24, R188.reuse, R192, R24 ;  /* 0x000000c0bc18723c */ /* 0x040fe60000001818 */
[----:B------:R1:W5:Y:S03]  /*6440*/  @P0 LDG.E R239, desc[UR34][R2.64+0xa0] ;  /* 0x0000a02202ef0981 */ /* 0x000366000c1e1900 */
[-C--:B------:R-:W-:Y:S06]  /*6450*/  HMMA.16816.F32 R28, R188, R194.reuse, R28 ;  /* 0x000000c2bc1c723c */ /* 0x080fec000000181c */
[----:B------:R-:W-:Y:S06]  /*6460*/  HMMA.16816.F32 R32, R168, R194, R32 ;  /* 0x000000c2a820723c */ /* 0x000fec0000001820 */
[-C--:B------:R-:W-:Y:S05]  /*6470*/  HMMA.16816.F32 R4, R164, R180.reuse, R4 ;  /* 0x000000b4a404723c */ /* 0x080fea0000001804 */
[----:B------:R-:W-:Y:S01]  /*6480*/  IMAD.SHL.U32 R169, R205, 0x8, RZ ;  /* 0x00000008cda97824 */ /* 0x000fe200078e00ff */
[C---:B--2---:R-:W-:Y:S05]  /*6490*/  HMMA.16816.F32 R8, R184.reuse, R180, R8 ;  /* 0x000000b4b808723c */ /* 0x044fea0000001808 */
[CC--:B-1----:R-:W-:Y:S01]  /*64a0*/  LEA R2, P0, R169.reuse, R220.reuse, 0x2 ;  /* 0x000000dca9027211 */ /* 0x0c2fe200078010ff */
[-C--:B------:R-:W-:Y:S05]  /*64b0*/  HMMA.16816.F32 R12, R184, R182.reuse, R12 ;  /* 0x000000b6b80c723c */ /* 0x080fea000000180c */
[-C--:B------:R-:W-:Y:S01]  /*64c0*/  LEA.HI.X.SX32 R3, R169, R221.reuse, 0x2, P0 ;  /* 0x000000dda9037211 */ /* 0x080fe200000f16ff */
[C---:B------:R-:W-:Y:S05]  /*64d0*/  HMMA.16816.F32 R16, R164.reuse, R182, R16 ;  /* 0x000000b6a410723c */ /* 0x040fea0000001810 */
[----:B------:R1:W-:Y:S01]  /*64e0*/  REDG.E.ADD.F32.FTZ.RN.STRONG.GPU desc[UR34][R220.64], R4 ;  /* 0x00000004dc0079a6 */ /* 0x0003e2000c10f3a2 */
[-C--:B---3--:R-:W-:Y:S03]  /*64f0*/  HMMA.16816.F32 R20, R164, R200.reuse, R20 ;  /* 0x000000c8a414723c */ /* 0x088fe60000001814 */
[----:B------:R2:W-:Y:S02]  /*6500*/  REDG.E.ADD.F32.FTZ.RN.STRONG.GPU desc[UR34][R2.64], R5 ;  /* 0x00000005020079a6 */ /* 0x0005e4000c10f3a2 */
[C---:B------:R-:W-:Y:S01]  /*6510*/  IMAD.SHL.U32 R168, R205.reuse, 0x10, RZ ;  /* 0x00000010cda87824 */ /* 0x040fe200078e00ff */
[C---:B------:R-:W-:Y:S05]  /*6520*/  HMMA.16816.F32 R24, R184.reuse, R200, R24 ;  /* 0x000000c8b818723c */ /* 0x040fea0000001818 */
[C---:B------:R-:W-:Y:S01]  /*6530*/  IMAD R170, R205.reuse, 0x28, RZ ;  /* 0x00000028cdaa7824 */ /* 0x040fe200078e02ff */
[-C--:B------:R-:W-:Y:S06]  /*6540*/  HMMA.16816.F32 R28, R184, R202.reuse, R28 ;  /* 0x000000cab81c723c */ /* 0x080fec000000181c */
[----:B------:R-:W-:Y:S07]  /*6550*/  HMMA.16816.F32 R32, R164, R202, R32 ;  /* 0x000000caa420723c */ /* 0x000fee0000001820 */
[-C--:B------:R-:W-:Y:S01]  /*6560*/  LEA R166, P2, R168, R220.reuse, 0x2 ;  /* 0x000000dca8a67211 */ /* 0x080fe200078410ff */
[C---:B------:R-:W-:Y:S03]  /*6570*/  IMAD.SHL.U32 R165, R205.reuse, 0x20, RZ ;  /* 0x00000020cda57824 */ /* 0x040fe600078e00ff */
[-C--:B-1----:R-:W-:Y:S02]  /*6580*/  LEA R4, P0, R0, R220.reuse, 0x2 ;  /* 0x000000dc00047211 */ /* 0x082fe400078010ff */
[-C--:B------:R-:W-:Y:S02]  /*6590*/  LEA.HI.X.SX32 R167, R168, R221.reuse, 0x2, P2 ;  /* 0x000000dda8a77211 */ /* 0x080fe400010f16ff */
[-C--:B--2---:R-:W-:Y:S01]  /*65a0*/  LEA.HI.X.SX32 R5, R0, R221.reuse, 0x2, P0 ;  /* 0x000000dd00057211 */ /* 0x084fe200000f16ff */
[----:B------:R-:W-:Y:S01]  /*65b0*/  IMAD R0, R205, 0x30, RZ ;  /* 0x00000030cd007824 */ /* 0x000fe200078e02ff */
[-C--:B------:R-:W-:Y:S01]  /*65c0*/  LEA R164, P2, R165, R220.reuse, 0x2 ;  /* 0x000000dca5a47211 */ /* 0x080fe200078410ff */
[----:B------:R1:W-:Y:S01]  /*65d0*/  REDG.E.ADD.F32.FTZ.RN.STRONG.GPU desc[UR34][R166.64], R6 ;  /* 0x00000006a60079a6 */ /* 0x0003e2000c10f3a2 */
[----:B------:R-:W-:Y:S02]  /*65e0*/  IMAD R205, R205, 0x38, RZ ;  /* 0x00000038cdcd7824 */ /* 0x000fe400078e02ff */
[-C--:B------:R-:W-:Y:S01]  /*65f0*/  LEA.HI.X.SX32 R165, R165, R221.reuse, 0x2, P2 ;  /* 0x000000dda5a57211 */ /* 0x080fe200010f16ff */
[----:B------:R2:W-:Y:S04]  /*6600*/  REDG.E.ADD.F32.FTZ.RN.STRONG.GPU desc[UR34][R4.64], R7 ;  /* 0x00000007040079a6 */ /* 0x0005e8000c10f3a2 */
[----:B------:R3:W-:Y:S01]  /*6610*/  REDG.E.ADD.F32.FTZ.RN.STRONG.GPU desc[UR34][R164.64], R8 ;  /* 0x00000008a40079a6 */ /* 0x0007e2000c10f3a2 */
[CC--:B-1----:R-:W-:Y:S04]  /*6620*/  LEA R6, P0, R170.reuse, R220.reuse, 0x2 ;  /* 0x000000dcaa067211 */ /* 0x0c2fe800078010ff */
[-C--:B--2---:R-:W-:Y:S02]  /*6630*/  LEA.HI.X.SX32 R7, R170, R221.reuse, 0x2, P0 ;  /* 0x000000ddaa077211 */ /* 0x084fe400000f16ff */
[CC--:B------:R-:W-:Y:S02]  /*6640*/  LEA R4, P2, R0.reuse, R220.reuse, 0x2 ;  /* 0x000000dc00047211 */ /* 0x0c0fe400078410ff */
[CC--:B---3--:R-:W-:Y:S01]  /*6650*/  LEA R8, P0, R205.reuse, R220.reuse, 0x2 ;  /* 0x000000dccd087211 */ /* 0x0c8fe200078010ff */
[----:B------:R1:W-:Y:S01]  /*6660*/  REDG.E.ADD.F32.FTZ.RN.STRONG.GPU desc[UR34][R6.64], R9 ;  /* 0x00000009060079a6 */ /* 0x0003e2000c10f3a2 */
[-C--:B------:R-:W-:Y:S05]  /*6670*/  LEA.HI.X.SX32 R5, R0, R221.reuse, 0x2, P2 ;  /* 0x000000dd00057211 */ /* 0x080fea00010f16ff */
        /* <DEDUP_REMOVED lines=178> */
.L_x_790:
        /* <DEDUP_REMOVED lines=125> */
[----:B------:R-:W-:Y:S01]  /*7970*/  F2FP.F16.F32.PACK_AB R160, R161, R160 ;  /* 0x000000a0a1a0723e */ /* 0x000fe200000000ff */
[----:B------:R-:W-:Y:S01]  /*7980*/  ULDC.64 UR8, c[0x0][0x450] ;  /* 0x0001140000087ab9 */ /* 0x000fe20000000a00 */
[----:B------:R-:W-:Y:S01]  /*7990*/  F2FP.F16.F32.PACK_AB R162, R163, R162 ;  /* 0x000000a2a3a2723e */ /* 0x000fe200000000ff */
[----:B------:R-:W-:Y:S01]  /*79a0*/  ULDC.64 UR10, c[0x0][0x3f0] ;  /* 0x0000fc00000a7ab9 */ /* 0x000fe20000000a00 */
[----:B------:R-:W-:-:S02]  /*79b0*/  F2FP.F16.F32.PACK_AB R152, R153, R152 ;  /* 0x000000989998723e */ /* 0x000fc400000000ff */
[----:B------:R-:W-:Y:S02]  /*79c0*/  F2FP.F16.F32.PACK_AB R154, R155, R154 ;  /* 0x0000009a9b9a723e */ /* 0x000fe400000000ff */
[----:B------:R-:W-:Y:S02]  /*79d0*/  F2FP.F16.F32.PACK_AB R156, R157, R156 ;  /* 0x0000009c9d9c723e */ /* 0x000fe400000000ff */
        /* <DEDUP_REMOVED lines=8> */
[----:B------:R-:W-:Y:S01]  /*7a60*/  FMUL.FTZ R26, R67, UR7 ;  /* 0x00000007431a7c20 */ /* 0x000fe20008410000 */
[----:B------:R-:W-:-:S02]  /*7a70*/  F2FP.F16.F32.PACK_AB R8, R8, R169 ;  /* 0x000000a90808723e */ /* 0x000fc400000000ff */
[----:B------:R-:W-:Y:S02]  /*7a80*/  F2FP.F16.F32.PACK_AB R34, R34, R168 ;  /* 0x000000a82222723e */ /* 0x000fe400000000ff */
        /* <DEDUP_REMOVED lines=60> */
[----:B------:R-:W-:-:S04]  /*7e50*/  SHF.L.U32 R0, R247, 0x6, RZ ;  /* 0x00000006f7007819 */ /* 0x000fc800000006ff */
[----:B------:R-:W-:Y:S01]  /*7e60*/  LOP3.LUT R0, R0, 0x1c0, RZ, 0xc0, !PT ;  /* 0x000001c000007812 */ /* 0x000fe200078ec0ff */
[----:B------:R-:W-:Y:S01]  /*7e70*/  UIMAD UR6, UR4, UR8, URZ ;  /* 0x00000008040672a4 */ /* 0x000fe2000f8e023f */
[--C-:B------:R-:W-:Y:S02]  /*7e80*/  SHF.R.S32.HI R3, RZ, 0x1f, R248.reuse ;  /* 0x0000001fff037819 */ /* 0x100fe400000114f8 */
[----:B------:R-:W-:Y:S02]  /*7e90*/  LOP3.LUT R62, R0, 0x38, R248, 0xf8, !PT ;  /* 0x00000038003e7812 */ /* 0x000fe400078ef8f8 */
[----:B------:R-:W-:Y:S02]  /*7ea0*/  MOV R4, UR8 ;  /* 0x0000000800047c02 */ /* 0x000fe40008000f00 */
[----:B------:R-:W-:Y:S02]  /*7eb0*/  MOV R2, R248 ;  /* 0x000000f800027202 */ /* 0x000fe40000000f00 */
[----:B------:R-:W-:Y:S01]  /*7ec0*/  SHF.R.U32.HI R0, RZ, 0x3, R0 ;  /* 0x00000003ff007819 */ /* 0x000fe20000011600 */
[----:B------:R-:W-:Y:S01]  /*7ed0*/  UIMAD UR6, UR23, UR9, UR6 ;  /* 0x00000009170672a4 */ /* 0x000fe2000f8e0206 */
        /* <DEDUP_REMOVED lines=35> */
[----:B------:R-:W-:Y:S04]  /*8110*/  STS [R250+0xa400], R34 ;  /* 0x00a40022fa007388 */ /* 0x000fe80000000800 */
[----:B------:R-:W-:Y:S04]  /*8120*/  STS [R173+0xa000], R33 ;  /* 0x00a00021ad007388 */ /* 0x000fe80000000800 */
[----:B------:R-:W-:Y:S04]  /*8130*/  STS [R173+0xa400], R32 ;  /* 0x00a40020ad007388 */ /* 0x000fe80000000800 */
[----:B------:R-:W-:Y:S04]  /*8140*/  STS [R252+0x8000], R31 ;  /* 0x0080001ffc007388 */ /* 0x000fe80000000800 */
[----:B------:R-:W-:Y:S01]  /*8150*/  STS [R252+0x8400], R30 ;  /* 0x0084001efc007388 */ /* 0x000fe20000000800 */
[----:B-1----:R-:W1:Y:S03]  /*8160*/  LDC.64 R6, c[0x0][0x438] ;  /* 0x00010e00ff067b82 */ /* 0x002e660000000a00 */
[----:B------:R-:W-:Y:S04]  /*8170*/  STS [R172+0x8000], R27 ;  /* 0x0080001bac007388 */ /* 0x000fe80000000800 */
[----:B------:R-:W-:Y:S01]  /*8180*/  STS [R174+0x8000], R26 ;  /* 0x0080001aae007388 */ /* 0x000fe20000000800 */
[----:B--2---:R-:W2:Y:S03]  /*8190*/  LDC.64 R8, c[0x0][0x468] ;  /* 0x00011a00ff087b82 */ /* 0x004ea60000000a00 */
        /* <DEDUP_REMOVED lines=19> */
[----:B------:R-:W-:Y:S01]  /*82d0*/  STS [R172+0xe400], R36 ;  /* 0x00e40024ac007388 */ /* 0x000fe20000000800 */
[----:B------:R-:W-:Y:S01]  /*82e0*/  LOP3.LUT R0, R62, R0, RZ, 0x3c, !PT ;  /* 0x000000003e007212 */ /* 0x000fe200078e3cff */
[----:B------:R-:W-:-:S03]  /*82f0*/  IMAD.WIDE.U32 R4, R4, UR23, R2 ;  /* 0x0000001704047c25 */ /* 0x000fc6000f8e0002 */
[----:B------:R-:W-:Y:S01]  /*8300*/  LEA R0, R246, R0, 0x9 ;  /* 0x00000000f6007211 */ /* 0x000fe200078e48ff */
[----:B-1----:R-:W-:Y:S01]  /*8310*/  IMAD R10, R6, UR19, RZ ;  /* 0x00000013060a7c24 */ /* 0x002fe2000f8e02ff */
[----:B------:R-:W-:Y:S01]  /*8320*/  IADD3 R5, R5, UR6, RZ ;  /* 0x0000000605057c10 */ /* 0x000fe2000fffe0ff */
[----:B------:R-:W-:Y:S01]  /*8330*/  ULDC.64 UR6, c[0x0][0x458] ;  /* 0x0001160000067ab9 */ /* 0x000fe20000000a00 */
[----:B------:R-:W-:Y:S01]  /*8340*/  LEA R0, R0, UR5, 0x1 ;  /* 0x0000000500007c11 */ /* 0x000fe2000f8e08ff */
[----:B------:R-:W-:Y:S01]  /*8350*/  BAR.SYNC.DEFER_BLOCKING 0x0 ;  /* 0x0000000000007b1d */ /* 0x000fe20000010000 */
[----:B------:R-:W-:Y:S02]  /*8360*/  IMAD R7, R7, UR14, R10 ;  /* 0x0000000e07077c24 */ /* 0x000fe4000f8e020a */
[----:B------:R-:W-:-:S05]  /*8370*/  IMAD.WIDE.U32 R4, R6, UR14, R4 ;  /* 0x0000000e06047c25 */ /* 0x000fca000f8e0004 */
[----:B---3--:R-:W1:Y:S01]  /*8380*/  LDC.64 R12, c[0x0][0x440] ;  /* 0x00011000ff0c7b82 */ /* 0x008e620000000a00 */
[----:B------:R-:W-:Y:S01]  /*8390*/  IADD3 R5, R5, R7, RZ ;  /* 0x0000000705057210 */ /* 0x000fe20007ffe0ff */
[C---:B--2---:R-:W-:Y:S01]  /*83a0*/  IMAD R6, R8.reuse, UR20, RZ ;  /* 0x0000001408067c24 */ /* 0x044fe2000f8e02ff */
[----:B------:R-:W-:Y:S01]  /*83b0*/  SHF.R.S32.HI R14, RZ, 0x1f, R247 ;  /* 0x0000001fff0e7819 */ /* 0x000fe200000114f7 */
[----:B------:R-:W-:Y:S01]  /*83c0*/  IMAD.WIDE.U32 R4, R8, UR15, R4 ;  /* 0x0000000f08047c25 */ /* 0x000fe2000f8e0004 */
[----:B------:R-:W-:-:S03]  /*83d0*/  MOV R8, UR6 ;  /* 0x0000000600087c02 */ /* 0x000fc60008000f00 */
[----:B------:R-:W2:Y:S01]  /*83e0*/  LDC.64 R10, c[0x0][0x470] ;  /* 0x00011c00ff0a7b82 */ /* 0x000ea20000000a00 */
[----:B------:R-:W3:Y:S04]  /*83f0*/  LDS.128 R16, [R0+0xc000] ;  /* 0x00c0000000107984 */ /* 0x000ee80000000c00 */
[----:B------:R-:W4:Y:S01]  /*8400*/  LDS.128 R20, [R0+0x10000] ;  /* 0x0100000000147984 */ /* 0x000f220000000c00 */
[----:B------:R-:W-:Y:S01]  /*8410*/  IMAD R6, R9, UR15, R6 ;  /* 0x0000000f09067c24 */ /* 0x000fe2000f8e0206 */
[----:B------:R-:W-:Y:S01]  /*8420*/  UIMAD UR4, UR4, UR6, URZ ;  /* 0x00000006040472a4 */ /* 0x000fe2000f8e023f */
[----:B------:R-:W-:Y:S01]  /*8430*/  IMAD.WIDE.U32 R8, R8, UR23, R2 ;  /* 0x0000001708087c25 */ /* 0x000fe2000f8e0002 */
[----:B------:R-:W4:Y:S02]  /*8440*/  LDS.128 R60, [R0+0xd000] ;  /* 0x00d00000003c7984 */ /* 0x000f240000000c00 */
[----:B------:R-:W-:Y:S01]  /*8450*/  IADD3 R5, R5, R6, RZ ;  /* 0x0000000605057210 */ /* 0x000fe20007ffe0ff */
[----:B------:R-:W-:Y:S01]  /*8460*/  IMAD R2, R14, UR8, RZ ;  /* 0x000000080e027c24 */ /* 0x000fe2000f8e02ff */
[----:B------:R-:W-:Y:S01]  /*8470*/  UIMAD UR23, UR23, UR7, UR4 ;  /* 0x00000007171772a4 */ /* 0x000fe2000f8e0204 */
[----:B------:R-:W4:Y:S02]  /*8480*/  LDS.128 R64, [R0+0x11000] ;  /* 0x0110000000407984 */ /* 0x000f240000000c00 */
[----:B------:R-:W-:-:S02]  /*8490*/  IMAD R2, R247, UR9, R2 ;  /* 0x00000009f7027c24 */ /* 0x000fc4000f8e0202 */
[----:B------:R-:W-:Y:S01]  /*84a0*/  IMAD.WIDE.U32 R6, R247, UR8, R4 ;  /* 0x00000008f7067c25 */ /* 0x000fe2000f8e0004 */
[----:B------:R-:W-:Y:S01]  /*84b0*/  IADD3 R5, R9, UR23, RZ ;  /* 0x0000001709057c10 */ /* 0x000fe2000fffe0ff */
[----:B------:R-:W4:Y:S01]  /*84c0*/  LDS.128 R56, [R0+0xe000] ;  /* 0x00e0000000387984 */ /* 0x000f220000000c00 */
[----:B------:R-:W-:Y:S02]  /*84d0*/  MOV R4, R8 ;  /* 0x0000000800047202 */ /* 0x000fe40000000f00 */
[----:B------:R-:W-:Y:S01]  /*84e0*/  IADD3 R3, R7, R2, RZ ;  /* 0x0000000207037210 */ /* 0x000fe20007ffe0ff */
[----:B-1----:R-:W-:Y:S01]  /*84f0*/  IMAD R7, R12, UR19, RZ ;  /* 0x000000130c077c24 */ /* 0x002fe2000f8e02ff */
[----:B------:R-:W-:Y:S01]  /*8500*/  LEA R2, P0, R6, UR10, 0x1 ;  /* 0x0000000a06027c11 */ /* 0x000fe2000f8008ff */
[----:B------:R-:W-:Y:S01]  /*8510*/  IMAD.WIDE.U32 R4, R12, UR14, R4 ;  /* 0x0000000e0c047c25 */ /* 0x000fe2000f8e0004 */
[----:B------:R-:W1:Y:S02]  /*8520*/  LDS.128 R48, [R0+0x12000] ;  /* 0x0120000000307984 */ /* 0x000e640000000c00 */
[----:B------:R-:W-:Y:S01]  /*8530*/  LEA.HI.X R3, R6, UR11, R3, 0x1, P0 ;  /* 0x0000000b06037c11 */ /* 0x000fe200080f0c03 */
[----:B------:R-:W-:Y:S01]  /*8540*/  IMAD R6, R13, UR14, R7 ;  /* 0x0000000e0d067c24 */ /* 0x000fe2000f8e0207 */
[----:B------:R-:W1:Y:S04]  /*8550*/  LDS.128 R52, [R0+0xf000] ;  /* 0x00f0000000347984 */ /* 0x000e680000000c00 */
[----:B------:R-:W-:Y:S01]  /*8560*/  IADD3 R5, R5, R6, RZ ;  /* 0x0000000605057210 */ /* 0x000fe20007ffe0ff */
[----:B--2---:R-:W-:Y:S01]  /*8570*/  IMAD R6, R10, UR20, RZ ;  /* 0x000000140a067c24 */ /* 0x004fe2000f8e02ff */
[----:B------:R-:W2:Y:S01]  /*8580*/  LDS.128 R44, [R0+0x13000] ;  /* 0x01300000002c7984 */ /* 0x000ea20000000c00 */
[----:B------:R-:W-:-:S02]  /*8590*/  USHF.L.U32 UR4, UR8, 0x6, URZ ;  /* 0x0000000608047899 */ /* 0x000fc4000800063f */
[----:B------:R-:W-:Y:S01]  /*85a0*/  IMAD R11, R11, UR15, R6 ;  /* 0x0000000f0b0b7c24 */ /* 0x000fe2000f8e0206 */
[----:B------:R-:W2:Y:S01]  /*85b0*/  LDS.128 R40, [R0+0x14000] ;  /* 0x0140000000287984 */ /* 0x000ea20000000c00 */
[----:B------:R-:W-:-:S03]  /*85c0*/  IMAD R6, R14, UR6, RZ ;  /* 0x000000060e067c24 */ /* 0x000fc6000f8e02ff */
[----:B------:R-:W2:Y:S01]  /*85d0*/  LDS.128 R32, [R0+0x18000] ;  /* 0x0180000000207984 */ /* 0x000ea20000000c00 */
[----:B------:R-:W-:-:S03]  /*85e0*/  IMAD.WIDE.U32 R4, R10, UR15, R4 ;  /* 0x0000000f0a047c25 */ /* 0x000fc6000f8e0004 */
[----:B---3--:R-:W-:Y:S04]  /*85f0*/  STG.E.128 desc[UR34][R2.64], R16 ;  /* 0x0000001002007986 */ /* 0x008fe8000c101d22 */
[----:B------:R-:W3:Y:S04]  /*8600*/  LDS.128 R36, [R0+0x15000] ;  /* 0x0150000000247984 */ /* 0x000ee80000000c00 */
[----:B------:R-:W3:Y:S04]  /*8610*/  LDS.128 R28, [R0+0x19000] ;  /* 0x01900000001c7984 */ /* 0x000ee80000000c00 */
[----:B----4-:R4:W-:Y:S04]  /*8620*/  STG.E.128 desc[UR34][R2.64+0x80], R20 ;  /* 0x0000801402007986 */ /* 0x0109e8000c101d22 */
[----:B------:R-:W3:Y:S04]  /*8630*/  LDS.128 R24, [R0+0x16000] ;  /* 0x0160000000187984 */ /* 0x000ee80000000c00 */
[----:B------:R-:W3:Y:S04]  /*8640*/  LDS.128 R16, [R0+0x1a000] ;  /* 0x01a0000000107984 */ /* 0x000ee80000000c00 */
[----:B------:R-:W3:Y:S04]  /*8650*/  LDS.128 R20, [R0+0x17000] ;  /* 0x0170000000147984 */ /* 0x000ee80000000c00 */
[----:B------:R1:W3:Y:S01]  /*8660*/  LDS.128 R12, [R0+0x1b000] ;  /* 0x01b00000000c7984 */ /* 0x0002e20000000c00 */
[----:B------:R-:W-:Y:S01]  /*8670*/  USHF.L.U64.HI UR10, UR8, 0x6, UR9 ;  /* 0x00000006080a7899 */ /* 0x000fe20008010209 */
[----:B------:R-:W-:Y:S01]  /*8680*/  IADD3 R5, R5, R11, RZ ;  /* 0x0000000b05057210 */ /* 0x000fe20007ffe0ff */
[----:B------:R-:W-:Y:S01]  /*8690*/  USHF.L.U32 UR11, UR6, 0x6, URZ ;  /* 0x00000006060b7899 */ /* 0x000fe2000800063f */
[----:B------:R-:W-:Y:S01]  /*86a0*/  ULDC.64 UR8, c[0x0][0x3f8] ;  /* 0x0000fe0000087ab9 */ /* 0x000fe20000000a00 */
[----:B------:R-:W-:Y:S01]  /*86b0*/  IMAD.WIDE.U32 R4, R247, UR6, R4 ;  /* 0x00000006f7047c25 */ /* 0x000fe2000f8e0004 */
[----:B----4-:R-:W-:-:S04]  /*86c0*/  IADD3 R2, P0, R2, UR4, RZ ;  /* 0x0000000402027c10 */ /* 0x010fc8000ff1e0ff */
[----:B------:R-:W-:Y:S01]  /*86d0*/  IADD3.X R3, R3, UR10, RZ, P0, !PT ;  /* 0x0000000a03037c10 */ /* 0x000fe200087fe4ff */
[----:B-1----:R-:W-:Y:S01]  /*86e0*/  IMAD R0, R247, UR7, R6 ;  /* 0x00000007f7007c24 */ /* 0x002fe2000f8e0206 */
[----:B------:R-:W-:-:S04]  /*86f0*/  IADD3 R8, P0, R2, UR4, RZ ;  /* 0x0000000402087c10 */ /* 0x000fc8000ff1e0ff */
[----:B------:R-:W-:Y:S02]  /*8700*/  IADD3.X R9, R3, UR10, RZ, P0, !PT ;  /* 0x0000000a03097c10 */ /* 0x000fe400087fe4ff */
[----:B------:R-:W-:Y:S02]  /*8710*/  IADD3 R0, R5, R0, RZ ;  /* 0x0000000005007210 */ /* 0x000fe40007ffe0ff */
[----:B------:R-:W-:Y:S01]  /*8720*/  LEA R6, P0, R4, UR8, 0x1 ;  /* 0x0000000804067c11 */ /* 0x000fe2000f8008ff */
[----:B------:R-:W-:-:S03]  /*8730*/  USHF.L.U64.HI UR6, UR6, 0x6, UR7 ;  /* 0x0000000606067899 */ /* 0x000fc60008010207 */
[----:B------:R-:W-:Y:S02]  /*8740*/  LEA.HI.X R7, R4, UR9, R0, 0x1, P0 ;  /* 0x0000000904077c11 */ /* 0x000fe400080f0c00 */
[----:B------:R-:W-:Y:S01]  /*8750*/  IADD3 R4, P0, R6, UR11, RZ ;  /* 0x0000000b06047c10 */ /* 0x000fe2000ff1e0ff */
[----:B------:R-:W-:Y:S01]  /*8760*/  STG.E.128 desc[UR34][R2.64], R60 ;  /* 0x0000003c02007986 */ /* 0x000fe2000c101d22 */
[----:B------:R-:W-:Y:S02]  /*8770*/  IADD3 R10, P1, R8, UR4, RZ ;  /* 0x00000004080a7c10 */ /* 0x000fe4000ff3e0ff */
[----:B------:R-:W-:Y:S01]  /*8780*/  IADD3.X R5, R7, UR6, RZ, P0, !PT ;  /* 0x0000000607057c10 */ /* 0x000fe200087fe4ff */
[----:B------:R1:W-:Y:S01]  /*8790*/  STG.E.128 desc[UR34][R2.64+0x80], R64 ;  /* 0x0000804002007986 */ /* 0x0003e2000c101d22 */
[----:B------:R-:W-:-:S03]  /*87a0*/  IADD3.X R11, R9, UR10, RZ, P1, !PT ;  /* 0x0000000a090b7c10 */ /* 0x000fc60008ffe4ff */
[----:B------:R-:W-:Y:S04]  /*87b0*/  STG.E.128 desc[UR34][R8.64], R56 ;  /* 0x0000003808007986 */ /* 0x000fe8000c101d22 */
[----:B------:R4:W-:Y:S04]  /*87c0*/  STG.E.128 desc[UR34][R8.64+0x80], R48 ;  /* 0x0000803008007986 */ /* 0x0009e8000c101d22 */
[----:B------:R3:W-:Y:S04]  /*87d0*/  STG.E.128 desc[UR34][R10.64], R52 ;  /* 0x000000340a007986 */ /* 0x0007e8000c101d22 */
[----:B--2---:R2:W-:Y:S04]  /*87e0*/  STG.E.128 desc[UR34][R10.64+0x80], R44 ;  /* 0x0000802c0a007986 */ /* 0x0045e8000c101d22 */
[----:B------:R2:W-:Y:S01]  /*87f0*/  STG.E.128 desc[UR34][R6.64], R40 ;  /* 0x0000002806007986 */ /* 0x0005e2000c101d22 */
[----:B-1----:R-:W-:-:S04]  /*8800*/  IADD3 R2, P0, R4, UR11, RZ ;  /* 0x0000000b04027c10 */ /* 0x002fc8000ff1e0ff */
[----:B------:R-:W-:Y:S02]  /*8810*/  IADD3.X R3, R5, UR6, RZ, P0, !PT ;  /* 0x0000000605037c10 */ /* 0x000fe400087fe4ff */
[----:B----4-:R-:W-:Y:S01]  /*8820*/  IADD3 R8, P0, R2, UR11, RZ ;  /* 0x0000000b02087c10 */ /* 0x010fe2000ff1e0ff */
[----:B------:R2:W-:Y:S03]  /*8830*/  STG.E.128 desc[UR34][R6.64+0x80], R32 ;  /* 0x0000802006007986 */ /* 0x0005e6000c101d22 */
[----:B------:R-:W-:Y:S01]  /*8840*/  IADD3.X R9, R3, UR6, RZ, P0, !PT ;  /* 0x0000000603097c10 */ /* 0x000fe200087fe4ff */
[----:B---3--:R2:W-:Y:S04]  /*8850*/  STG.E.128 desc[UR34][R4.64], R36 ;  /* 0x0000002404007986 */ /* 0x0085e8000c101d22 */
[----:B------:R2:W-:Y:S04]  /*8860*/  STG.E.128 desc[UR34][R4.64+0x80], R28 ;  /* 0x0000801c04007986 */ /* 0x0005e8000c101d22 */
[----:B------:R2:W-:Y:S04]  /*8870*/  STG.E.128 desc[UR34][R2.64], R24 ;  /* 0x0000001802007986 */ /* 0x0005e8000c101d22 */
[----:B------:R2:W-:Y:S04]  /*8880*/  STG.E.128 desc[UR34][R2.64+0x80], R16 ;  /* 0x0000801002007986 */ /* 0x0005e8000c101d22 */
[----:B------:R2:W-:Y:S04]  /*8890*/  STG.E.128 desc[UR34][R8.64], R20 ;  /* 0x0000001408007986 */ /* 0x0005e8000c101d22 */
[----:B------:R2:W-:Y:S02]  /*88a0*/  STG.E.128 desc[UR34][R8.64+0x80], R12 ;  /* 0x0000800c08007986 */ /* 0x0005e4000c101d22 */
.L_x_787:
        /* <DEDUP_REMOVED lines=11> */
.L_x_794:
[----:B------:R-:W-:Y:S05]  /*8960*/  EXIT ;  /* 0x000000000000794d */ /* 0x000fea0003800000 */
.L_x_796:
        /* <DEDUP_REMOVED lines=9> */
.L_x_1088:


//--------------------- .text._ZN5flash44flash_bwd_dq_dk_dv_loop_seqk_parallel_kernelI23Flash_bwd_kernel_traitsILi128ELi64ELi128ELi8ELi2ELi4ELi2ELb0ELb0EN7cutlass6half_tE19Flash_kernel_traitsILi128ELi64ELi128ELi8ES3_EELb0ELb1ELb0ELb0ELb1ELb1ELb1EEEvNS_16Flash_bwd_paramsE --------------------------
	.section	.text._ZN5flash44flash_bwd_dq_dk_dv_loop_seqk_parallel_kernelI23Flash_bwd_kernel_traitsILi128ELi64ELi128ELi8ELi2ELi4ELi2ELb0ELb0EN7cutlass6half_tE19Flash_kernel_traitsILi128ELi64ELi128ELi8ES3_EELb0ELb1ELb0ELb0ELb1ELb1ELb1EEEvNS_16Flash_bwd_paramsE,"ax",@progbits
	.align	128
        .global         _ZN5flash44flash_bwd_dq_dk_dv_loop_seqk_parallel_kernelI23Flash_bwd_kernel_traitsILi128ELi64ELi128ELi8ELi2ELi4ELi2ELb0ELb0EN7cutlass6half_tE19Flash_kernel_traitsILi128ELi64ELi128ELi8ES3_EELb0ELb1ELb0ELb0ELb1ELb1ELb1EEEvNS_16Flash_bwd_paramsE
        .type           _ZN5flash44flash_bwd_dq_dk_dv_loop_seqk_parallel_kernelI23Flash_bwd_kernel_traitsILi128ELi64ELi128ELi8ELi2ELi4ELi2ELb0ELb0EN7cutlass6half_tE19Flash_kernel_traitsILi128ELi64ELi128ELi8ES3_EELb0ELb1ELb0ELb0ELb1ELb1ELb1EEEvNS_16Flash_bwd_paramsE,@function
        .size           _ZN5flash44flash_bwd_dq_dk_dv_loop_seqk_parallel_kernelI23Flash_bwd_kernel_traitsILi128ELi64ELi128ELi8ELi2ELi4ELi2ELb0ELb0EN7cutlass6half_tE19Flash_kernel_traitsILi128ELi64ELi128ELi8ES3_EELb0ELb1ELb0ELb0ELb1ELb1ELb1EEEvNS_16Flash_bwd_paramsE,(.L_x_1089 - _ZN5flash44flash_bwd_dq_dk_dv_loop_seqk_parallel_kernelI23Flash_bwd_kernel_traitsILi128ELi64ELi128ELi8ELi2ELi4ELi2ELb0ELb0EN7cutlass6half_tE19Flash_kernel_traitsILi128ELi64ELi128ELi8ES3_EELb0ELb1ELb0ELb0ELb1ELb1ELb1EEEvNS_16Flash_bwd_paramsE)
        .other          _ZN5flash44flash_bwd_dq_dk_dv_loop_seqk_parallel_kernelI23Flash_bwd_kernel_traitsILi128ELi64ELi128ELi8ELi2ELi4ELi2ELb0ELb0EN7cutlass6half_tE19Flash_kernel_traitsILi128ELi64ELi128ELi8ES3_EELb0ELb1ELb0ELb0ELb1ELb1ELb1EEEvNS_16Flash_bwd_paramsE,@"STO_CUDA_ENTRY STV_DEFAULT"
_ZN5flash44flash_bwd_dq_dk_dv_loop_seqk_parallel_kernelI23Flash_bwd_kernel_traitsILi128ELi64ELi128ELi8ELi2ELi4ELi2ELb0ELb0EN7cutlass6half_tE19Flash_kernel_traitsILi128ELi64ELi128ELi8ES3_EELb0ELb1ELb0ELb0ELb1ELb1ELb1EEEvNS_16Flash_bwd_paramsE:
.text._ZN5flash44flash_bwd_dq_dk_dv_loop_seqk_parallel_kernelI23Flash_bwd_kernel_traitsILi128ELi64ELi128ELi8ELi2ELi4ELi2ELb0ELb0EN7cutlass6half_tE19Flash_kernel_traitsILi128ELi64ELi128ELi8ES3_EELb0ELb1ELb0ELb0ELb1ELb1ELb1EEEvNS_16Flash_bwd_paramsE:
        /* <DEDUP_REMOVED lines=28> */
[----:B------:R-:W-:Y:S01]  /*01c0*/  LEA.HI R18, R15, R16, RZ, 0x2 ;  /* 0x000000100f127211 */ /* 0x000fe200078f10ff */
[----:B----4-:R-:W-:Y:S01]  /*01d0*/  USHF.R.S32.HI UR21, URZ, 0x1f, UR17 ;  /* 0x0000001f3f157899 */ /* 0x010fe20008011411 */
[----:B------:R-:W-:Y:S02]  /*01e0*/  SHF.R.S32.HI R7, RZ, 0x4, R8 ;  /* 0x00000004ff077819 */ /* 0x000fe40000011408 */
[----:B------:R-:W-:-:S02]  /*01f0*/  SHF.R.S32.HI R6, RZ, 0x5, R5 ;  /* 0x00000005ff067819 */ /* 0x000fc40000011405 */
[----:B------:R-:W-:Y:S02]  /*0200*/  SHF.R.S32.HI R0, RZ, 0x1f, R5 ;  /* 0x0000001fff007819 */ /* 0x000fe40000011405 */
[--C-:B------:R-:W-:Y:S02]  /*0210*/  SHF.R.S32.HI R11, RZ, 0x2, R18.reuse ;  /* 0x00000002ff0b7819 */ /* 0x100fe40000011412 */
[----:B------:R-:W-:Y:S01]  /*0220*/  SHF.R.S32.HI R2, RZ, 0x1f, R18 ;  /* 0x0000001fff027819 */ /* 0x000fe20000011412 */
[----:B--2---:R-:W-:Y:S01]  /*0230*/  USHF.R.S32.HI UR20, URZ, 0x1f, UR15 ;  /* 0x0000001f3f147899 */ /* 0x004fe2000801140f */
[----:B------:R-:W-:Y:S02]  /*0240*/  LEA.HI R3, R8, R7, RZ, 0x1 ;  /* 0x0000000708037211 */ /* 0x000fe400078f08ff */
[-C--:B------:R-:W-:Y:S02]  /*0250*/  LEA.HI R0, R0, R6.reuse, RZ, 0x2 ;  /* 0x0000000600007211 */ /* 0x080fe400078f10ff */
[----:B------:R-:W-:-:S02]  /*0260*/  LEA.HI R4, R5, R6, RZ, 0x1 ;  /* 0x0000000605047211 */ /* 0x000fc400078f08ff */
[----:B------:R-:W-:Y:S01]  /*0270*/  LEA.HI R2, R2, R11, RZ, 0x3 ;  /* 0x0000000b02027211 */ /* 0x000fe200078f18ff */
[----:B-1----:R-:W-:Y:S01]  /*0280*/  USHF.R.S32.HI UR19, URZ, 0x1f, UR14 ;  /* 0x0000001f3f137899 */ /* 0x002fe2000801140e */
[----:B------:R-:W-:Y:S02]  /*0290*/  LOP3.LUT R3, R3, 0xfffffffe, RZ, 0xc0, !PT ;  /* 0xfffffffe03037812 */ /* 0x000fe400078ec0ff */
[----:B------:R-:W-:Y:S02]  /*02a0*/  LEA.HI R209, R15, R16, RZ, 0x3 ;  /* 0x000000100fd17211 */ /* 0x000fe400078f18ff */
[----:B------:R-:W-:Y:S01]  /*02b0*/  LOP3.LUT R0, R0, 0xfffffffc, RZ, 0xc0, !PT ;  /* 0xfffffffc00007812 */ /* 0x000fe200078ec0ff */
[----:B------:R-:W-:Y:S01]  /*02c0*/  IMAD.IADD R9, R7, 0x1, -R3 ;  /* 0x0000000107097824 */ /* 0x000fe200078e0a03 */
[----:B------:R-:W-:Y:S02]  /*02d0*/  LOP3.LUT R4, R4, 0xfffffffe, RZ, 0xc0, !PT ;  /* 0xfffffffe04047812 */ /* 0x000fe400078ec0ff */
        /* <DEDUP_REMOVED lines=10> */
[C---:B------:R-:W-:Y:S01]  /*0380*/  IMAD.IADD R3, R16.reuse, 0x1, -R2 ;  /* 0x0000000110037824 */ /* 0x040fe200078e0a02 */
        /* <DEDUP_REMOVED lines=9> */
[----:B------:R-:W-:Y:S02]  /*0420*/  LEA.HI R12, R7, R4, RZ, 0x3 ;  /* 0x00000004070c7211 */ /* 0x000fe400078f18ff */
[----:B------:R-:W-:Y:S01]  /*0430*/  LOP3.LUT R11, R5, R2, RZ, 0x3c, !PT ;  /* 0x00000002050b7212 */ /* 0x000fe200078e3cff */
[----:B------:R-:W-:Y:S01]  /*0440*/  IMAD.SHL.U32 R2, R10, 0x10, RZ ;  /* 0x000000100a027824 */ /* 0x000fe200078e00ff */
[----:B------:R-:W-:Y:S02]  /*0450*/  LOP3.LUT R5, R12, 0xfffffff8, RZ, 0xc0, !PT ;  /* 0xfffffff80c057812 */ /* 0x000fe400078ec0ff */
[----:B------:R-:W-:Y:S02]  /*0460*/  LOP3.LUT R0, R0, 0x1c0, RZ, 0xc0, !PT ;  /* 0x000001c000007812 */ /* 0x000fe400078ec0ff */
[----:B------:R-:W-:Y:S01]  /*0470*/  SHF.R.S32.HI R8, RZ, 0x1f, R3 ;  /* 0x0000001fff087819 */ /* 0x000fe20000011403 */
[----:B------:R-:W-:Y:S01]  /*0480*/  IMAD.IADD R17, R4, 0x1, -R5 ;  /* 0x0000000104117824 */ /* 0x000fe200078e0a05 */
[----:B------:R-:W-:-:S02]  /*0490*/  LOP3.LUT R2, R0, 0x30, R2, 0xf8, !PT ;  /* 0x0000003000027812 */ /* 0x000fc400078ef802 */
[CC--:B------:R-:W-:Y:S02]  /*04a0*/  LEA.HI R4, R15.reuse, R16.reuse, RZ, 0x6 ;  /* 0x000000100f047211 */ /* 0x0c0fe400078f30ff */
[----:B------:R-:W-:Y:S02]  /*04b0*/  LEA.HI R7, R15, R16, RZ, 0x7 ;  /* 0x000000100f077211 */ /* 0x000fe400078f38ff */
[----:B------:R-:W-:Y:S01]  /*04c0*/  LEA.HI R13, R8, R3, RZ, 0x2 ;  /* 0x00000003080d7211 */ /* 0x000fe200078f10ff */
[----:B------:R-:W-:Y:S01]  /*04d0*/  IMAD.SHL.U32 R8, R9, 0x200, RZ ;  /* 0x0000020009087824 */ /* 0x000fe200078e00ff */
[----:B------:R-:W-:Y:S02]  /*04e0*/  LOP3.LUT R15, R2, 0x8, R209, 0xf8, !PT ;  /* 0x00000008020f7812 */ /* 0x000fe400078ef8d1 */
[----:B------:R-:W-:Y:S02]  /*04f0*/  LOP3.LUT R3, R6, 0x1, RZ, 0xc0, !PT ;  /* 0x0000000106037812 */ /* 0x000fe400078ec0ff */
[----:B------:R-:W-:-:S02]  /*0500*/  SHF.R.S32.HI R4, RZ, 0x6, R4 ;  /* 0x00000006ff047819 */ /* 0x000fc40000011404 */
[----:B------:R-:W-:Y:S02]  /*0510*/  LOP3.LUT R209, R0, 0x8, R209, 0xf8, !PT ;  /* 0x0000000800d17812 */ /* 0x000fe400078ef8d1 */
[----:B------:R-:W-:Y:S01]  /*0520*/  SHF.R.U32.HI R206, RZ, 0x3, R0 ;  /* 0x00000003ffce7819 */ /* 0x000fe20000011600 */
[----:B------:R-:W-:Y:S01]  /*0530*/  IMAD R2, R4, 0x800, R8 ;  /* 0x0000080004027824 */ /* 0x000fe200078e0208 */
[----:B------:R-:W-:Y:S01]  /*0540*/  LOP3.LUT R0, R18, 0x7ffffffc, RZ, 0xc0, !PT ;  /* 0x7ffffffc12007812 */ /* 0x000fe200078ec0ff */
[----:B------:R-:W-:Y:S01]  /*0550*/  IMAD.SHL.U32 R5, R4, 0x8, RZ ;  /* 0x0000000804057824 */ /* 0x000fe200078e00ff */
[----:B------:R-:W-:Y:S01]  /*0560*/  ISETP.NE.U32.AND P0, PT, R3, 0x1, PT ;  /* 0x000000010300780c */ /* 0x000fe20003f05070 */
[----:B------:R-:W-:Y:S01]  /*0570*/  IMAD.SHL.U32 R3, R9, 0x20, RZ ;  /* 0x0000002009037824 */ /* 0x000fe200078e00ff */
[----:B------:R-:W-:Y:S01]  /*0580*/  LOP3.LUT R209, R209, R206, RZ, 0x3c, !PT ;  /* 0x000000ced1d17212 */ /* 0x000fe200078e3cff */
[----:B------:R-:W-:Y:S01]  /*0590*/  IMAD.IADD R0, R16, 0x1, -R0 ;  /* 0x0000000110007824 */ /* 0x000fe200078e0a00 */
[----:B------:R-:W-:Y:S01]  /*05a0*/  R2P PR, R6, 0x6 ;  /* 0x0000000606007804 */ /* 0x000fe20000000000 */
[----:B------:R-:W-:Y:S01]  /*05b0*/  IMAD.SHL.U32 R16, R16, 0x2, RZ ;  /* 0x0000000210107824 */ /* 0x000fe200078e00ff */
[----:B------:R-:W-:Y:S01]  /*05c0*/  LOP3.LUT R3, R3, 0x20, RZ, 0xc0, !PT ;  /* 0x0000002003037812 */ /* 0x000fe200078ec0ff */
[----:B------:R-:W-:Y:S01]  /*05d0*/  IMAD.IADD R209, R2, 0x1, R209 ;  /* 0x0000000102d17824 */ /* 0x000fe200078e02d1 */
[----:B------:R-:W-:Y:S01]  /*05e0*/  SEL R236, R236, 0x10, !P0 ;  /* 0x00000010ecec7807 */ /* 0x000fe20004000000 */
[----:B------:R-:W-:Y:S01]  /*05f0*/  IMAD.SHL.U32 R2, R0, 0x2, RZ ;  /* 0x0000000200027824 */ /* 0x000fe200078e00ff */
[----:B------:R-:W-:-:S02]  /*0600*/  SHF.R.S32.HI R0, RZ, 0x7, R7 ;  /* 0x00000007ff007819 */ /* 0x000fc40000011407 */
[----:B------:R-:W-:Y:S01]  /*0610*/  LOP3.LUT R205, R3, 0x18, R5, 0xf8, !PT ;  /* 0x0000001803cd7812 */ /* 0x000fe200078ef805 */
[----:B------:R-:W-:Y:S01]  /*0620*/  IMAD R3, R4, 0x200, R11 ;  /* 0x0000020004037824 */ /* 0x000fe200078e020b */
[----:B------:R-:W-:Y:S01]  /*0630*/  SHF.R.S32.HI R5, RZ, 0x2, R13 ;  /* 0x00000002ff057819 */ /* 0x000fe2000001140d */
[--C-:B------:R-:W-:Y:S01]  /*0640*/  IMAD R10, R10, 0x400, R2.reuse ;  /* 0x000004000a0a7824 */ /* 0x100fe200078e0202 */
[----:B------:R-:W-:Y:S01]  /*0650*/  LEA R209, R209, UR4, 0x1 ;  /* 0x00000004d1d17c11 */ /* 0x000fe2000f8e08ff */
[----:B------:R-:W-:Y:S01]  /*0660*/  IMAD R7, R0, 0x1000, R2 ;  /* 0x0000100000077824 */ /* 0x000fe200078e0202 */
[----:B------:R1:W-:Y:S01]  /*0670*/  STL [R1+0x1c], R3 ;  /* 0x00001c0301007387 */ /* 0x0003e20000100800 */
[----:B------:R-:W-:Y:S01]  /*0680*/  IMAD.SHL.U32 R4, R4, 0x20, RZ ;  /* 0x0000002004047824 */ /* 0x000fe200078e00ff */
[----:B------:R-:W-:Y:S01]  /*0690*/  LOP3.LUT R206, R8, R15, R206, 0xf6, !PT ;  /* 0x0000000f08ce7212 */ /* 0x000fe200078ef6ce */
[----:B------:R-:W-:Y:S02]  /*06a0*/  IMAD.SHL.U32 R2, R0, 0x8, RZ ;  /* 0x0000000800027824 */ /* 0x000fe400078e00ff */
[----:B------:R-:W-:Y:S01]  /*06b0*/  IMAD.SHL.U32 R0, R6, 0x40, RZ ;  /* 0x0000004006007824 */ /* 0x000fe200078e00ff */
[----:B------:R-:W-:Y:S01]  /*06c0*/  LEA R206, R206, UR5, 0x1 ;  /* 0x00000005cece7c11 */ /* 0x000fe2000f8e08ff */
[----:B------:R-:W-:Y:S01]  /*06d0*/  IMAD R18, R14, 0x10, R5 ;  /* 0x000000100e127824 */ /* 0x000fe200078e0205 */
[----:B------:R-:W-:Y:S01]  /*06e0*/  LOP3.LUT R2, R2, 0x8, RZ, 0xc0, !PT ;  /* 0x0000000802027812 */ /* 0x000fe200078ec0ff */
[----:B------:R-:W-:Y:S01]  /*06f0*/  IMAD.SHL.U32 R6, R9, 0x10, RZ ;  /* 0x0000001009067824 */ /* 0x000fe200078e00ff */
[----:B------:R-:W-:-:S04]  /*0700*/  LOP3.LUT R0, R0, 0x1c0, RZ, 0xc0, !PT ;  /* 0x000001c000007812 */ /* 0x000fc800078ec0ff */
[----:B------:R-:W-:Y:S02]  /*0710*/  LOP3.LUT R11, R2, 0x10, R6, 0xf8, !PT ;  /* 0x00000010020b7812 */ /* 0x000fe400078ef806 */
[----:B-1----:R-:W-:Y:S02]  /*0720*/  LOP3.LUT R3, R4, 0x6, R16, 0xf8, !PT ;  /* 0x0000000604037812 */ /* 0x002fe400078ef810 */
[----:B------:R-:W-:-:S03]  /*0730*/  LOP3.LUT R4, R0, 0x20, R4, 0xf8, !PT ;  /* 0x0000002000047812 */ /* 0x000fc600078ef804 */
[----:B------:R1:W-:Y:S04]  /*0740*/  STL [R1+0x30], R3 ;  /* 0x0000300301007387 */ /* 0x0003e80000100800 */
[----:B------:R-:W-:Y:S01]  /*0750*/  STL [R1+0x3c], R18 ;  /* 0x00003c1201007387 */ /* 0x000fe20000100800 */
[----:B-1----:R-:W-:-:S04]  /*0760*/  SHF.R.U32.HI R3, RZ, 0x3, R0 ;  /* 0x00000003ff037819 */ /* 0x002fc80000011600 */
[----:B------:R-:W-:Y:S01]  /*0770*/  LOP3.LUT R5, R3, R0, R2, 0x1e, !PT ;  /* 0x0000000003057212 */ /* 0x000fe200078e1e02 */
[----:B------:R-:W-:Y:S01]  /*0780*/  VIADD R0, R18, 0xffffffc0 ;  /* 0xffffffc012007836 */ /* 0x000fe20000000000 */
[----:B------:R-:W-:Y:S01]  /*0790*/  LOP3.LUT R4, R4, R3, RZ, 0x3c, !PT ;  /* 0x0000000304047212 */ /* 0x000fe200078e3cff */
[----:B------:R-:W-:Y:S02]  /*07a0*/  IMAD R3, R14, 0x400, R7 ;  /* 0x000004000e037824 */ /* 0x000fe400078e0207 */
[----:B------:R-:W-:Y:S01]  /*07b0*/  IMAD.IADD R10, R10, 0x1, R5 ;  /* 0x000000010a0a7824 */ /* 0x000fe200078e0205 */
[----:B------:R-:W-:Y:S01]  /*07c0*/  SHF.R.S32.HI R2, RZ, 0x1f, R0 ;  /* 0x0000001fff027819 */ /* 0x000fe20000011400 */
[----:B------:R-:W-:Y:S01]  /*07d0*/  IMAD.SHL.U32 R5, R17, 0x40, RZ ;  /* 0x0000004011057824 */ /* 0x000fe200078e00ff */
[----:B------:R-:W1:Y:S01]  /*07e0*/  LDC R7, c[0x0][0x2c4] ;  /* 0x0000b100ff077b82 */ /* 0x000e620000000800 */
[----:B------:R-:W-:Y:S01]  /*07f0*/  IMAD.IADD R234, R4, 0x1, R3 ;  /* 0x0000000104ea7824 */ /* 0x000fe200078e0203 */
[----:B------:R-:W-:Y:S01]  /*0800*/  SHF.L.U64.HI R0, R0, 0x2, R2 ;  /* 0x0000000200007819 */ /* 0x000fe20000010202 */
[----:B------:R-:W-:Y:S01]  /*0810*/  IMAD.SHL.U32 R3, R9, 0x8, RZ ;  /* 0x0000000809037824 */ /* 0x000fe200078e00ff */
[----:B------:R-:W-:-:S02]  /*0820*/  LOP3.LUT R5, R5, 0x1c0, RZ, 0xc0, !PT ;  /* 0x000001c005057812 */ /* 0x000fc400078ec0ff */
[----:B------:R-:W-:Y:S01]  /*0830*/  LEA R234, R234, UR5, 0x1 ;  /* 0x00000005eaea7c11 */ /* 0x000fe2000f8e08ff */
[----:B------:R2:W-:Y:S01]  /*0840*/  STL [R1+0x2c], R0 ;  /* 0x00002c0001007387 */ /* 0x0005e20000100800 */
[----:B------:R-:W-:Y:S02]  /*0850*/  SHF.R.U32.HI R6, RZ, 0x3, R5 ;  /* 0x00000003ff067819 */ /* 0x000fe40000011605 */
[----:B------:R-:W-:Y:S01]  /*0860*/  LOP3.LUT R3, R5, 0x8, R3, 0xf8, !PT ;  /* 0x0000000805037812 */ /* 0x000fe200078ef803 */
[----:B------:R-:W-:Y:S01]  /*0870*/  IMAD.IADD R237, R234, 0x1, R236 ;  /* 0x00000001eaed7824 */ /* 0x000fe200078e02ec */
[C-C-:B------:R-:W-:Y:S02]  /*0880*/  LOP3.LUT R2, R6.reuse, R11, R5.reuse, 0x1e, !PT ;  /* 0x0000000b06027212 */ /* 0x140fe400078e1e05 */
[----:B------:R-:W-:Y:S02]  /*0890*/  LOP3.LUT R205, R6, R205, R5, 0x1e, !PT ;  /* 0x000000cd06cd7212 */ /* 0x000fe400078e1e05 */
[----:B------:R-:W-:-:S02]  /*08a0*/  LOP3.LUT R3, R3, R6, RZ, 0x3c, !PT ;  /* 0x0000000603037212 */ /* 0x000fc400078e3cff */
[----:B------:R-:W-:Y:S01]  /*08b0*/  LEA R5, R10, UR4, 0x1 ;  /* 0x000000040a057c11 */ /* 0x000fe2000f8e08ff */
[----:B--2---:R-:W-:-:S05]  /*08c0*/  IMAD.SHL.U32 R0, R12, 0x40, RZ ;  /* 0x000000400c007824 */ /* 0x004fca00078e00ff */
[----:B------:R-:W-:-:S04]  /*08d0*/  LOP3.LUT R0, R0, 0xfffffe00, RZ, 0xc0, !PT ;  /* 0xfffffe0000007812 */ /* 0x000fc800078ec0ff */
[-C--:B------:R-:W-:Y:S01]  /*08e0*/  LOP3.LUT R215, R2, R0.reuse, RZ, 0xfc, !PT ;  /* 0x0000000002d77212 */ /* 0x080fe200078efcff */
[----:B------:R-:W-:Y:S01]  /*08f0*/  IMAD R4, R14, 0x400, R0 ;  /* 0x000004000e047824 */ /* 0x000fe200078e0200 */
[----:B------:R-:W-:Y:S01]  /*0900*/  LOP3.LUT R205, R205, R0, RZ, 0xfc, !PT ;  /* 0x00000000cdcd7212 */ /* 0x000fe200078efcff */
[----:B------:R-:W-:Y:S02]  /*0910*/  IMAD.MOV.U32 R2, RZ, RZ, 0x20 ;  /* 0x00000020ff027424 */ /* 0x000fe400078e00ff */
[----:B------:R-:W-:Y:S01]  /*0920*/  IMAD.MOV.U32 R0, RZ, RZ, 0x40 ;  /* 0x00000040ff007424 */ /* 0x000fe200078e00ff */
[----:B------:R-:W-:Y:S01]  /*0930*/  LEA R205, R205, UR4, 0x1 ;  /* 0x00000004cdcd7c11 */ /* 0x000fe2000f8e08ff */
[----:B------:R-:W-:Y:S01]  /*0940*/  IMAD.IADD R216, R4, 0x1, R3 ;  /* 0x0000000104d87824 */ /* 0x000fe200078e0203 */
[----:B------:R-:W-:Y:S02]  /*0950*/  SEL R210, R2, 0xffffffe0, !P4 ;  /* 0xffffffe002d27807 */ /* 0x000fe40006000000 */
[----:B------:R-:W-:-:S02]  /*0960*/  SEL R211, R0, 0xffffffc0, !P3 ;  /* 0xffffffc000d37807 */ /* 0x000fc40005800000 */
[----:B------:R-:W-:Y:S01]  /*0970*/  SEL R2, R2, 0xffffffe0, !P1 ;  /* 0xffffffe002027807 */ /* 0x000fe20004800000 */
[C---:B------:R-:W-:Y:S01]  /*0980*/  IMAD.IADD R210, R209.reuse, 0x1, R210 ;  /* 0x00000001d1d27824 */ /* 0x040fe200078e02d2 */
[----:B------:R-:W-:Y:S01]  /*0990*/  SEL R0, R0, 0xffffffc0, !P2 ;  /* 0xffffffc000007807 */ /* 0x000fe20005000000 */
[----:B------:R-:W-:Y:S01]  /*09a0*/  IMAD.IADD R212, R209, 0x1, R211 ;  /* 0x00000001d1d47824 */ /* 0x000fe200078e02d3 */
[----:B-1----:R-:W-:Y:S01]  /*09b0*/  IADD3 R3, R18, 0x1, -R7 ;  /* 0x0000000112037810 */ /* 0x002fe20007ffe807 */
[----:B------:R-:W-:Y:S02]  /*09c0*/  IMAD.IADD R235, R234, 0x1, R2 ;  /* 0x00000001eaeb7824 */ /* 0x000fe400078e0202 */
[----:B------:R-:W-:Y:S02]  /*09d0*/  IMAD.IADD R4, R2, 0x1, R5 ;  /* 0x0000000102047824 */ /* 0x000fe400078e0205 */
[----:B------:R-:W-:Y:S01]  /*09e0*/  IMAD.IADD R2, R5, 0x1, R0 ;  /* 0x0000000105027824 */ /* 0x000fe200078e0200 */
[----:B------:R1:W-:Y:S01]  /*09f0*/  STL [R1+0x28], R3 ;  /* 0x0000280301007387 */ /* 0x0003e20000100800 */
[----:B------:R-:W-:-:S02]  /*0a00*/  IMAD.IADD R211, R210, 0x1, R211 ;  /* 0x00000001d2d37824 */ /* 0x000fc400078e02d3 */
[----:B------:R-:W-:Y:S01]  /*0a10*/  IMAD.IADD R236, R236, 0x1, R235 ;  /* 0x00000001ecec7824 */ /* 0x000fe200078e02eb */
[----:B------:R-:W-:Y:S04]  /*0a20*/  STL [R1+0x20], R5 ;  /* 0x0000200501007387 */ /* 0x000fe80000100800 */
[----:B------:R-:W-:Y:S04]  /*0a30*/  STL [R1+0x34], R4 ;  /* 0x0000340401007387 */ /* 0x000fe80000100800 */
[----:B------:R2:W-:Y:S01]  /*0a40*/  STL [R1+0x24], R2 ;  /* 0x0000240201007387 */ /* 0x0005e20000100800 */
[----:B-1----:R-:W-:-:S02]  /*0a50*/  VIADD R3, R5, 0x420 ;  /* 0x0000042005037836 */ /* 0x002fc40000000000 */
[----:B------:R-:W-:-:S05]  /*0a60*/  @P1 VIADD R3, R5, 0x3e0 ;  /* 0x000003e005031836 */ /* 0x000fca0000000000 */
[----:B------:R1:W-:Y:S01]  /*0a70*/  STL [R1+0x44], R3 ;  /* 0x0000440301007387 */ /* 0x0003e20000100800 */
[----:B--2---:R-:W-:Y:S02]  /*0a80*/  IMAD.IADD R2, R4, 0x1, R0 ;  /* 0x0000000104027824 */ /* 0x004fe400078e0200 */
[----:B------:R-:W-:-:S03]  /*0a90*/  IMAD.IADD R0, R0, 0x1, R3 ;  /* 0x0000000100007824 */ /* 0x000fc600078e0203 */
[----:B------:R1:W-:Y:S04]  /*0aa0*/  STL [R1+0x38], R2 ;  /* 0x0000380201007387 */ /* 0x0003e80000100800 */
[----:B------:R1:W-:Y:S02]  /*0ab0*/  STL [R1+0x40], R0 ;  /* 0x0000400001007387 */ /* 0x0003e40000100800 */
.L_x_805:
        /* <DEDUP_REMOVED lines=31> */
[----:B------:R-:W-:Y:S05]  /*0cb0*/  @P0 BRA `(.L_x_797) ;  /* 0x0000007400d40947 */ /* 0x000fea0003800000 */
        /* <DEDUP_REMOVED lines=73> */
.L_x_798:
[----:B------:R-:W-:Y:S01]  /*1150*/  UIMAD UR26, UR16, UR38, UR17 ;  /* 0x00000026101a72a4 */ /* 0x000fe2000f8e0211 */
[----:B------:R-:W-:-:S03]  /*1160*/  ULDC UR46, c[0x0][0x2d4] ;  /* 0x0000b500002e7ab9 */ /* 0x000fc60000000800 */
[----:B------:R-:W-:-:S12]  /*1170*/  UIMAD UR26, UR26, UR46, URZ ;  /* 0x0000002e1a1a72a4 */ /* 0x000fd8000f8e023f */
.L_x_799:
[----:B------:R-:W1:Y:S01]  /*1180*/  S2R R29, SR_TID.X ;  /* 0x00000000001d7919 */ /* 0x000e620000002100 */
[----:B------:R-:W2:Y:S01]  /*1190*/  LDC.64 R22, c[0x0][0x240] ;  /* 0x00009000ff167b82 */ /* 0x000ea20000000a00 */
[----:B------:R-:W3:Y:S01]  /*11a0*/  LDL R31, [R1+0x1c] ;  /* 0x00001c00011f7983 */ /* 0x000ee20000100800 */
[----:B------:R-:W-:Y:S01]  /*11b0*/  UIMAD UR9, UR38, UR33, URZ ;  /* 0x00000021260972a4 */ /* 0x000fe2000f8e023f */
[----:B------:R-:W-:Y:S01]  /*11c0*/  IMAD.U32 R6, RZ, RZ, UR8 ;  /* 0x00000008ff067e24 */ /* 0x000fe2000f8e00ff */
[----:B------:R-:W-:Y:S01]  /*11d0*/  UIMAD.WIDE UR46, UR16, UR46, UR36 ;  /* 0x0000002e102e72a5 */ /* 0x000fe2000f8e0224 */
[----:B------:R-:W-:-:S03]  /*11e0*/  IMAD.U32 R4, RZ, RZ, UR7 ;  /* 0x00000007ff047e24 */ /* 0x000fc6000f8e00ff */
[----:B------:R-:W4:Y:S01]  /*11f0*/  LDC.64 R8, c[0x0][0x228] ;  /* 0x00008a00ff087b82 */ /* 0x000f220000000a00 */
[----:B------:R-:W-:Y:S02]  /*1200*/  UIMAD.WIDE.U32 UR44, UR33, UR38, URZ ;  /* 0x00000026212c72a5 */ /* 0x000fe4000f8e003f */
[----:B------:R-:W-:Y:S01]  /*1210*/  UIADD3 UR24, UP0, UR31, UR24, URZ ;  /* 0x000000181f187290 */ /* 0x000fe2000ff1e03f */
[----:B------:R-:W-:Y:S01]  /*1220*/  ULDC.64 UR10, c[0x0][0x258] ;  /* 0x00009600000a7ab9 */ /* 0x000fe20000000a00 */
[----:B------:R-:W-:Y:S02]  /*1230*/  USHF.R.S32.HI UR43, URZ, 0x1f, UR33 ;  /* 0x0000001f3f2b7899 */ /* 0x000fe40008011421 */
[----:B------:R-:W-:Y:S01]  /*1240*/  IMAD.U32 R26, RZ, RZ, UR44 ;  /* 0x0000002cff1a7e24 */ /* 0x000fe2000f8e00ff */
[----:B------:R-:W5:Y:S01]  /*1250*/  LDC.64 R18, c[0x0][0x418] ;  /* 0x00010600ff127b82 */ /* 0x000f620000000a00 */
[----:B------:R-:W-:Y:S01]  /*1260*/  IMAD.U32 R27, RZ, RZ, UR45 ;  /* 0x0000002dff1b7e24 */ /* 0x000fe2000f8e00ff */
[----:B------:R-:W-:-:S02]  /*1270*/  UIMAD UR42, UR21, UR10, URZ ;  /* 0x0000000a152a72a4 */ /* 0x000fc4000f8e023f */
[----:B------:R-:W-:Y:S02]  /*1280*/  UIADD3.X UR23, UR12, UR23, URZ, UP0, !UPT ;  /* 0x000000170c177290 */ /* 0x000fe400087fe43f */
[----:B------:R-:W-:Y:S02]  /*1290*/  UIMAD UR42, UR17, UR11, UR42 ;  /* 0x0000000b112a72a4 */ /* 0x000fe4000f8e022a */
[----:B------:R-:W4:Y:S01]  /*12a0*/  LDC.64 R24, c[0x0][0x420] ;  /* 0x00010800ff187b82 */ /* 0x000f220000000a00 */
[----:B------:R-:W-:Y:S01]  /*12b0*/  UIMAD UR43, UR43, UR38, URZ ;  /* 0x000000262b2b72a4 */ /* 0x000fe2000f8e023f */
[----:B------:R-:W-:-:S03]  /*12c0*/  ULDC.64 UR12, c[0x0][0x210] ;  /* 0x00008400000c7ab9 */ /* 0x000fc60000000a00 */
[----:B------:R-:W-:Y:S01]  /*12d0*/  UIMAD UR40, UR40, UR33, UR43 ;  /* 0x00000021282872a4 */ /* 0x000fe2000f8e022b */
[----:B-1----:R-:W-:Y:S02]  /*12e0*/  SHF.R.S32.HI R30, RZ, 0x1f, R29 ;  /* 0x0000001fff1e7819 */ /* 0x002fe4000001141d */
[----:B------:R-:W1:Y:S01]  /*12f0*/  LDC.64 R20, c[0x0][0x230] ;  /* 0x00008c00ff147b82 */ /* 0x000e620000000a00 */
[----:B------:R-:W-:Y:S01]  /*1300*/  UIADD3 UR40, UR45, UR40, URZ ;  /* 0x000000282d287290 */ /* 0x000fe2000fffe03f */
[CC--:B------:R-:W-:Y:S02]  /*1310*/  LEA.HI R2, R30.reuse, R29.reuse, RZ, 0x5 ;  /* 0x0000001d1e027211 */ /* 0x0c0fe400078f28ff */
[----:B------:R-:W-:Y:S02]  /*1320*/  LEA.HI R3, R30, R29, RZ, 0x3 ;  /* 0x0000001d1e037211 */ /* 0x000fe400078f18ff */
[----:B------:R-:W-:Y:S01]  /*1330*/  LOP3.LUT R0, R2, 0xffffffe0, RZ, 0xc0, !PT ;  /* 0xffffffe002007812 */ /* 0x000fe200078ec0ff */
[----:B-----5:R-:W-:Y:S01]  /*1340*/  IMAD R12, R18, UR22, RZ ;  /* 0x00000016120c7c24 */ /* 0x020fe2000f8e02ff */
[----:B------:R-:W-:-:S02]  /*1350*/  SHF.R.S32.HI R2, RZ, 0x5, R2 ;  /* 0x00000005ff027819 */ /* 0x000fc40000011402 */
[----:B------:R-:W-:Y:S01]  /*1360*/  SHF.R.S32.HI R16, RZ, 0x3, R3 ;  /* 0x00000003ff107819 */ /* 0x000fe20000011403 */
[----:B------:R-:W-:Y:S02]  /*1370*/  IMAD.IADD R0, R29, 0x1, -R0 ;  /* 0x000000011d007824 */ /* 0x000fe400078e0a00 */
[----:B------:R-:W-:Y:S01]  /*1380*/  IMAD R12, R19, UR16, R12 ;  /* 0x00000010130c7c24 */ /* 0x000fe2000f8e020c */
[----:B------:R-:W-:Y:S01]  /*1390*/  SHF.R.S32.HI R28, RZ, 0x1f, R16 ;  /* 0x0000001fff1c7819 */ /* 0x000fe20000011410 */
[----:B------:R-:W-:Y:S01]  /*13a0*/  IMAD R0, R2, UR9, R0 ;  /* 0x0000000902007c24 */ /* 0x000fe2000f8e0200 */
[----:B------:R-:W-:Y:S01]  /*13b0*/  LOP3.LUT R2, R3, 0xfffffff8, RZ, 0xc0, !PT ;  /* 0xfffffff803027812 */ /* 0x000fe200078ec0ff */
[----:B------:R-:W-:Y:S01]  /*13c0*/  USHF.L.U32 UR9, UR9, 0x6, URZ ;  /* 0x0000000609097899 */ /* 0x000fe2000800063f */
[----:B------:R-:W-:-:S03]  /*13d0*/  IADD3 R10, P3, R16, UR36, RZ ;  /* 0x00000024100a7c10 */ /* 0x000fc6000ff7e0ff */
[----:B------:R-:W-:Y:S01]  /*13e0*/  IMAD.IADD R2, R29, 0x1, -R2 ;  /* 0x000000011d027824 */ /* 0x000fe200078e0a02 */
[----:B------:R-:W-:Y:S01]  /*13f0*/  USHF.R.S32.HI UR7, URZ, 0x1f, UR9 ;  /* 0x0000001f3f077899 */ /* 0x000fe20008011409 */
[----:B------:R-:W-:Y:S02]  /*1400*/  IADD3 R6, P2, P1, R0, UR9, R6 ;  /* 0x0000000900067c10 */ /* 0x000fe4000f95e006 */
[----:B------:R-:W-:Y:S01]  /*1410*/  SHF.R.S32.HI R0, RZ, 0x1f, R0 ;  /* 0x0000001fff007819 */ /* 0x000fe20000011400 */
[----:B------:R-:W-:Y:S01]  /*1420*/  IMAD.SHL.U32 R2, R2, 0x8, RZ ;  /* 0x0000000802027824 */ /* 0x000fe200078e00ff */
[----:B------:R-:W-:Y:S01]  /*1430*/  IADD3.X R13, R28, UR37, RZ, P3, !PT ;  /* 0x000000251c0d7c10 */ /* 0x000fe20009ffe4ff */
[----:B------:R-:W-:Y:S01]  /*1440*/  UIADD3 UR37, UP1, UR46, UR6, URZ ;  /* 0x000000062e257290 */ /* 0x000fe2000ff3e03f */
[----:B------:R-:W-:Y:S01]  /*1450*/  IADD3.X R4, R0, UR7, R4, P2, P1 ;  /* 0x0000000700047c10 */ /* 0x000fe200097e2404 */
[----:B------:R-:W-:Y:S01]  /*1460*/  ULDC.64 UR8, c[0x0][0x248] ;  /* 0x0000920000087ab9 */ /* 0x000fe20000000a00 */
[----:B------:R-:W-:Y:S01]  /*1470*/  IADD3 R6, P1, R6, R7, RZ ;  /* 0x0000000706067210 */ /* 0x000fe20007f3e0ff */
[-C--:B--2---:R-:W-:Y:S01]  /*1480*/  IMAD R0, R13, R22.reuse, RZ ;  /* 0x000000160d007224 */ /* 0x084fe200078e02ff */
[----:B------:R-:W-:Y:S01]  /*1490*/  SHF.R.S32.HI R3, RZ, 0x1f, R2 ;  /* 0x0000001fff037819 */ /* 0x000fe20000011402 */
[----:B------:R-:W-:Y:S01]  /*14a0*/  ULDC.64 UR6, c[0x0][0x250] ;  /* 0x0000940000067ab9 */ /* 0x000fe20000000a00 */
[----:B------:R-:W-:Y:S01]  /*14b0*/  UIMAD UR41, UR23, UR8, URZ ;  /* 0x00000008172972a4 */ /* 0x000fe2000f8e023f */
[----:B------:R-:W-:Y:S01]  /*14c0*/  IMAD.X R7, R4, 0x1, R5, P1 ;  /* 0x0000000104077824 */ /* 0x000fe200008e0605 */
[----:B------:R-:W-:Y:S01]  /*14d0*/  UIMAD UR33, UR23, UR6, URZ ;  /* 0x00000006172172a4 */ /* 0x000fe2000f8e023f */
[C---:B------:R-:W-:Y:S01]  /*14e0*/  IMAD R0, R10.reuse, R23, R0 ;  /* 0x000000170a007224 */ /* 0x040fe200078e0200 */
[----:B------:R-:W-:Y:S01]  /*14f0*/  UIMAD UR41, UR24, UR9, UR41 ;  /* 0x00000009182972a4 */ /* 0x000fe2000f8e0229 */
[----:B------:R-:W-:Y:S01]  /*1500*/  IMAD.WIDE.U32 R4, R10, R22, R2 ;  /* 0x000000160a047225 */ /* 0x000fe200078e0002 */
[----:B------:R-:W-:-:S02]  /*1510*/  UIMAD UR33, UR24, UR7, UR33 ;  /* 0x00000007182172a4 */ /* 0x000fc4000f8e0221 */
[----:B------:R-:W-:Y:S01]  /*1520*/  UIADD3.X UR39, UR47, UR39, URZ, UP1, !UPT ;  /* 0x000000272f277290 */ /* 0x000fe20008ffe43f */
[----:B------:R-:W-:Y:S02]  /*1530*/  IMAD.IADD R5, R5, 0x1, R0 ;  /* 0x0000000105057824 */ /* 0x000fe400078e0200 */
[C---:B----4-:R-:W-:Y:S02]  /*1540*/  IMAD R0, R8.reuse, UR22, RZ ;  /* 0x0000001608007c24 */ /* 0x050fe4000f8e02ff */
[----:B------:R-:W-:-:S04]  /*1550*/  IMAD.WIDE.U32 R4, R8, UR16, R4 ;  /* 0x0000001008047c25 */ /* 0x000fc8000f8e0004 */
[----:B------:R-:W-:Y:S02]  /*1560*/  IMAD R0, R9, UR16, R0 ;  /* 0x0000001009007c24 */ /* 0x000fe4000f8e0200 */
[----:B------:R-:W-:Y:S02]  /*1570*/  IMAD.U32 R8, RZ, RZ, UR8 ;  /* 0x00000008ff087e24 */ /* 0x000fe4000f8e00ff */
[----:B------:R-:W-:Y:S02]  /*1580*/  IMAD.U32 R14, RZ, RZ, UR6 ;  /* 0x00000006ff0e7e24 */ /* 0x000fe4000f8e00ff */
[----:B------:R-:W-:Y:S01]  /*1590*/  IMAD.WIDE.U32 R26, R26, UR37, R6 ;  /* 0x000000251a1a7c25 */ /* 0x000fe2000f8e0006 */
[----:B------:R-:W-:-:S03]  /*15a0*/  UIMAD UR37, UR40, UR37, URZ ;  /* 0x00000025282572a4 */ /* 0x000fc6000f8e023f */
[----:B------:R-:W-:Y:S01]  /*15b0*/  IMAD.IADD R5, R5, 0x1, R0 ;  /* 0x0000000105057824 */ /* 0x000fe200078e0200 */
[----:B------:R-:W-:Y:S01]  /*15c0*/  UIMAD UR39, UR39, UR44, UR37 ;  /* 0x0000002c272772a4 */ /* 0x000fe2000f8e0225 */
[----:B------:R-:W-:Y:S01]  /*15d0*/  IMAD.U32 R6, RZ, RZ, UR10 ;  /* 0x0000000aff067e24 */ /* 0x000fe2000f8e00ff */
[----:B------:R-:W-:Y:S01]  /*15e0*/  ULDC.64 UR10, c[0x0][0x428] ;  /* 0x00010a00000a7ab9 */ /* 0x000fe20000000a00 */
[----:B------:R-:W-:-:S04]  /*15f0*/  IMAD.WIDE.U32 R8, R8, UR24, R2 ;  /* 0x0000001808087c25 */ /* 0x000fc8000f8e0002 */
[----:B------:R-:W-:-:S04]  /*1600*/  IMAD.WIDE.U32 R14, R14, UR24, R2 ;  /* 0x000000180e0e7c25 */ /* 0x000fc8000f8e0002 */
[----:B------:R-:W-:Y:S02]  /*1610*/  IMAD.WIDE.U32 R2, R18, UR16, R2 ;  /* 0x0000001012027c25 */ /* 0x000fe4000f8e0002 */
[----:B------:R-:W2:Y:S02]  /*1620*/  LDC.64 R18, c[0x0][0x238] ;  /* 0x00008e00ff127b82 */ /* 0x000ea40000000a00 */
[----:B------:R-:W-:Y:S02]  /*1630*/  IMAD R0, R13, R24, RZ ;  /* 0x000000180d007224 */ /* 0x000fe400078e02ff */
[----:B------:R-:W-:-:S04]  /*1640*/  IMAD.WIDE.U32 R6, R6, UR17, R4 ;  /* 0x0000001106067c25 */ /* 0x000fc8000f8e0004 */
[----:B------:R-:W-:Y:S01]  /*1650*/  IMAD.IADD R3, R3, 0x1, R12 ;  /* 0x0000000103037824 */ /* 0x000fe200078e020c */
[----:B------:R-:W-:Y:S01]  /*1660*/  LEA R232, P1, R6, UR12, 0x1 ;  /* 0x0000000c06e87c11 */ /* 0x000fe2000f8208ff */
[C---:B------:R-:W-:Y:S01]  /*1670*/  IMAD R12, R10.reuse, R25, R0 ;  /* 0x000000190a0c7224 */ /* 0x040fe200078e0200 */
[----:B------:R-:W-:Y:S01]  /*1680*/  UIMAD UR12, UR21, UR10, URZ ;  /* 0x0000000a150c72a4 */ /* 0x000fe2000f8e023f */
[----:B------:R-:W-:Y:S02]  /*1690*/  VIADD R0, R7, UR42 ;  /* 0x0000002a07007c36 */ /* 0x000fe40008000000 */
[----:B------:R-:W-:Y:S01]  /*16a0*/  IMAD.WIDE.U32 R4, R10, R24, R2 ;  /* 0x000000180a047225 */ /* 0x000fe200078e0002 */
[----:B------:R-:W-:Y:S02]  /*16b0*/  UIMAD UR37, UR17, UR11, UR12 ;  /* 0x0000000b112572a4 */ /* 0x000fe4000f8e020c */
[----:B------:R-:W-:Y:S01]  /*16c0*/  LEA.HI.X R233, R6, UR13, R0, 0x1, P1 ;  /* 0x0000000d06e97c11 */ /* 0x000fe200088f0c00 */
[----:B------:R-:W-:Y:S01]  /*16d0*/  IMAD.IADD R5, R5, 0x1, R12 ;  /* 0x0000000105057824 */ /* 0x000fe200078e020c */
[----:B------:R-:W-:Y:S01]  /*16e0*/  ULDC.64 UR12, c[0x0][0x3e0] ;  /* 0x0000f800000c7ab9 */ /* 0x000fe20000000a00 */
[----:B------:R-:W-:Y:S01]  /*16f0*/  IMAD.U32 R6, RZ, RZ, UR10 ;  /* 0x0000000aff067e24 */ /* 0x000fe2000f8e00ff */
[----:B------:R-:W-:Y:S01]  /*1700*/  ULDC.64 UR10, c[0x0][0x400] ;  /* 0x00010000000a7ab9 */ /* 0x000fe20000000a00 */
[----:B------:R-:W-:Y:S01]  /*1710*/  VIADD R3, R9, UR41 ;  /* 0x0000002909037c36 */ /* 0x000fe20008000000 */
[----:B------:R-:W-:Y:S01]  /*1720*/  LEA R218, P2, R26, UR10, 0x2 ;  /* 0x0000000a1ada7c11 */ /* 0x000fe2000f8410ff */
[----:B------:R-:W-:Y:S01]  /*1730*/  IMAD.MOV.U32 R2, RZ, RZ, R8 ;  /* 0x000000ffff027224 */ /* 0x000fe200078e0008 */
[----:B------:R-:W-:Y:S01]  /*1740*/  LEA R12, P1, R22, R232, 0x6 ;  /* 0x000000e8160c7211 */ /* 0x000fe200078230ff */
[----:B------:R-:W-:-:S03]  /*1750*/  IMAD.WIDE.U32 R6, R6, UR17, R4 ;  /* 0x0000001106067c25 */ /* 0x000fc6000f8e0004 */
[----:B------:R-:W-:Y:S01]  /*1760*/  LEA.HI.X R13, R22, R233, R23, 0x6, P1 ;  /* 0x000000e9160d7211 */ /* 0x000fe200008f3417 */
[----:B-1----:R-:W-:Y:S01]  /*1770*/  IMAD.WIDE.U32 R4, R20, UR16, R2 ;  /* 0x0000001014047c25 */ /* 0x002fe2000f8e0002 */
[----:B------:R-:W-:Y:S01]  /*1780*/  LEA R230, P3, R6, UR12, 0x1 ;  /* 0x0000000c06e67c11 */ /* 0x000fe2000f8608ff */
[----:B------:R-:W-:Y:S02]  /*1790*/  UIADD3 UR12, UR30, -0x1, URZ ;  /* 0xffffffff1e0c7890 */ /* 0x000fe4000fffe03f */
[----:B------:R-:W-:Y:S02]  /*17a0*/  VIADD R3, R15, UR33 ;  /* 0x000000210f037c36 */ /* 0x000fe40008000000 */
[----:B------:R-:W4:Y:S01]  /*17b0*/  LDL R15, [R1+0x3c] ;  /* 0x00003c00010f7983 */ /* 0x000f220000100800 */
[----:B------:R-:W-:Y:S02]  /*17c0*/  IMAD R9, R20, UR22, RZ ;  /* 0x0000001614097c24 */ /* 0x000fe4000f8e02ff */
[----:B------:R-:W-:-:S02]  /*17d0*/  VIADD R8, R27, UR39 ;  /* 0x000000271b087c36 */ /* 0x000fc40008000000 */
[----:B------:R-:W-:Y:S02]  /*17e0*/  VIADD R0, R7, UR37 ;  /* 0x0000002507007c36 */ /* 0x000fe40008000000 */
[----:B------:R-:W-:Y:S01]  /*17f0*/  IMAD R9, R21, UR16, R9 ;  /* 0x0000001015097c24 */ /* 0x000fe2000f8e0209 */
[----:B------:R-:W-:Y:S01]  /*1800*/  LEA.HI.X R219, R26, UR11, R8, 0x2, P2 ;  /* 0x0000000b1adb7c11 */ /* 0x000fe200090f1408 */
[----:B------:R-:W-:Y:S01]  /*1810*/  ULDC.64 UR10, c[0x0][0x260] ;  /* 0x00009800000a7ab9 */ /* 0x000fe20000000a00 */
[----:B------:R-:W-:Y:S01]  /*1820*/  LEA.HI.X R231, R6, UR13, R0, 0x1, P3 ;  /* 0x0000000d06e77c11 */ /* 0x000fe200098f0c00 */
[----:B------:R-:W-:Y:S01]  /*1830*/  ULEA.HI UR13, UR12, UR12, URZ, 0x1 ;  /* 0x0000000c0c0d7291 */ /* 0x000fe2000f8f083f */
[----:B------:R-:W-:Y:S02]  /*1840*/  IMAD.IADD R5, R5, 0x1, R9 ;  /* 0x0000000105057824 */ /* 0x000fe400078e0209 */
[----:B------:R-:W-:Y:S01]  /*1850*/  IMAD R0, R17, UR10, RZ ;  /* 0x0000000a11007c24 */ /* 0x000fe2000f8e02ff */
[----:B------:R-:W-:Y:S01]  /*1860*/  ULOP3.LUT UR13, UR13, 0xfffffffe, URZ, 0xc0, !UPT ;  /* 0xfffffffe0d0d7892 */ /* 0x000fe2000f8ec03f */
[----:B------:R-:W-:-:S02]  /*1870*/  IMAD.MOV.U32 R2, RZ, RZ, R14 ;  /* 0x000000ffff027224 */ /* 0x000fc400078e000e */
[----:B--2---:R-:W-:Y:S01]  /*1880*/  IMAD R6, R18, UR22, RZ ;  /* 0x0000001612067c24 */ /* 0x004fe2000f8e02ff */
[----:B------:R-:W-:Y:S01]  /*1890*/  UIADD3 UR13, UR12, -UR13, URZ ;  /* 0x8000000d0c0d7290 */ /* 0x000fe2000fffe03f */
[C---:B------:R-:W-:Y:S02]  /*18a0*/  IMAD R0, R11.reuse, UR11, R0 ;  /* 0x0000000b0b007c24 */ /* 0x040fe4000f8e0200 */
[----:B------:R-:W-:Y:S01]  /*18b0*/  IMAD.WIDE.U32 R4, R11, UR10, R4 ;  /* 0x0000000a0b047c25 */ /* 0x000fe2000f8e0004 */
[----:B------:R-:W-:Y:S01]  /*18c0*/  ULDC.64 UR10, c[0x0][0x268] ;  /* 0x00009a00000a7ab9 */ /* 0x000fe20000000a00 */
[----:B------:R-:W-:Y:S02]  /*18d0*/  UISETP.NE.AND UP0, UPT, UR13, 0x1, UPT ;  /* 0x000000010d00788c */ /* 0x000fe4000bf05270 */
[----:B------:R-:W-:Y:S01]  /*18e0*/  IMAD R19, R19, UR16, R6 ;  /* 0x0000001013137c24 */ /* 0x000fe2000f8e0206 */
[----:B------:R-:W-:Y:S01]  /*18f0*/  LEA R6, P1, R24, R230, 0x6 ;  /* 0x000000e618067211 */ /* 0x000fe200078230ff */
[----:B------:R-:W-:-:S02]  /*1900*/  IMAD.WIDE.U32 R2, R18, UR16, R2 ;  /* 0x0000001012027c25 */ /* 0x000fc4000f8e0002 */
[----:B------:R-:W-:Y:S02]  /*1910*/  PLOP3.LUT P2, PT, PT, PT, UP0, 0x80, 0x0 ;  /* 0x000000000000781c */ /* 0x000fe40003f4f008 */
[----:B------:R-:W-:Y:S01]  /*1920*/  IMAD.IADD R5, R5, 0x1, R0 ;  /* 0x0000000105057824 */ /* 0x000fe200078e0200 */
[----:B------:R-:W-:Y:S01]  /*1930*/  LEA.HI.X R7, R24, R231, R25, 0x6, P1 ;  /* 0x000000e718077211 */ /* 0x000fe200008f3419 */
[----:B------:R-:W-:Y:S02]  /*1940*/  IMAD R0, R17, UR10, RZ ;  /* 0x0000000a11007c24 */ /* 0x000fe4000f8e02ff */
[----:B------:R-:W-:Y:S02]  /*1950*/  IMAD.IADD R3, R3, 0x1, R19 ;  /* 0x0000000103037824 */ /* 0x000fe400078e0213 */
[C---:B------:R-:W-:Y:S02]  /*1960*/  IMAD R14, R11.reuse, UR11, R0 ;  /* 0x0000000b0b0e7c24 */ /* 0x040fe4000f8e0200 */
[----:B------:R-:W-:Y:S01]  /*1970*/  IMAD.WIDE.U32 R10, R11, UR10, R2 ;  /* 0x0000000a0b0a7c25 */ /* 0x000fe2000f8e0002 */
[----:B------:R-:W-:-:S03]  /*1980*/  ULDC.64 UR10, c[0x0][0x218] ;  /* 0x00008600000a7ab9 */ /* 0x000fc60000000a00 */
[----:B------:R-:W-:Y:S02]  /*1990*/  IMAD R3, R28, UR8, RZ ;  /* 0x000000081c037c24 */ /* 0x000fe4000f8e02ff */
[----:B------:R-:W-:-:S04]  /*19a0*/  IMAD.WIDE.U32 R8, R16, UR8, R4 ;  /* 0x0000000810087c25 */ /* 0x000fc8000f8e0004 */
[----:B------:R-:W-:-:S04]  /*19b0*/  IMAD R3, R16, UR9, R3 ;  /* 0x0000000910037c24 */ /* 0x000fc8000f8e0203 */
[----:B------:R-:W-:Y:S02]  /*19c0*/  IMAD.IADD R3, R9, 0x1, R3 ;  /* 0x0000000109037824 */ /* 0x000fe400078e0203 */
[----:B------:R-:W-:Y:S02]  /*19d0*/  IMAD.IADD R5, R11, 0x1, R14 ;  /* 0x000000010b057824 */ /* 0x000fe400078e020e */
[----:B------:R-:W-:-:S04]  /*19e0*/  IMAD.MOV.U32 R4, RZ, RZ, R10 ;  /* 0x000000ffff047224 */ /* 0x000fc800078e000a */
[----:B------:R-:W-:Y:S01]  /*19f0*/  IMAD.WIDE.U32 R10, R16, UR6, R4 ;  /* 0x00000006100a7c25 */ /* 0x000fe2000f8e0004 */
[----:B------:R-:W-:Y:S02]  /*1a00*/  USHF.L.U32 UR13, UR6, 0x6, URZ ;  /* 0x00000006060d7899 */ /* 0x000fe4000800063f */
[----:B------:R-:W-:Y:S02]  /*1a10*/  UIADD3 UR27, UR36, UR27, URZ ;  /* 0x0000001b241b7290 */ /* 0x000fe4000fffe03f */
[----:B------:R-:W-:Y:S01]  /*1a20*/  UIADD3 UR26, UR36, UR26, URZ ;  /* 0x0000001a241a7290 */ /* 0x000fe2000fffe03f */
[C---:B---3--:R-:W-:Y:S01]  /*1a30*/  VIADD R2, R31.reuse, 0x2000 ;  /* 0x000020001f027836 */ /* 0x048fe20000000000 */
[----:B------:R-:W-:Y:S01]  /*1a40*/  LEA R0, R31, UR5, 0x1 ;  /* 0x000000051f007c11 */ /* 0x000fe2000f8e08ff */
[----:B------:R-:W-:Y:S03]  /*1a50*/  @P0 BAR.SYNC.DEFER_BLOCKING 0x0 ;  /* 0x0000000000000b1d */ /* 0x000fe60000010000 */
[----:B------:R-:W-:-:S04]  /*1a60*/  SEL R2, R2, R31, !P2 ;  /* 0x0000001f02027207 */ /* 0x000fc80005000000 */
[----:B------:R-:W-:Y:S02]  /*1a70*/  LEA R239, R2, UR5, 0x1 ;  /* 0x0000000502ef7c11 */ /* 0x000fe4000f8e08ff */
[----:B------:R-:W-:Y:S01]  /*1a80*/  LEA R2, P0, R8, UR10, 0x1 ;  /* 0x0000000a08027c11 */ /* 0x000fe2000f8008ff */
[----:B------:R-:W-:-:S03]  /*1a90*/  USHF.L.U32 UR10, UR8, 0x6, URZ ;  /* 0x00000006080a7899 */ /* 0x000fc6000800063f */
[----:B------:R-:W-:Y:S01]  /*1aa0*/  LEA.HI.X R3, R8, UR11, R3, 0x1, P0 ;  /* 0x0000000b08037c11 */ /* 0x000fe200080f0c03 */
[----:B------:R-:W-:Y:S02]  /*1ab0*/  USHF.L.U64.HI UR11, UR8, 0x6, UR9 ;  /* 0x00000006080b7899 */ /* 0x000fe40008010209 */
[----:B------:R-:W-:Y:S01]  /*1ac0*/  IADD3 R4, P0, R2, UR10, RZ ;  /* 0x0000000a02047c10 */ /* 0x000fe2000ff1e0ff */
[----:B------:R-:W-:Y:S01]  /*1ad0*/  ULDC.64 UR8, c[0x0][0x220] ;  /* 0x0000880000087ab9 */ /* 0x000fe20000000a00 */
[----:B------:R-:W-:Y:S01]  /*1ae0*/  @!PT LDS RZ, [RZ] ;  /* 0x00000000fffff984 */ /* 0x000fe20000000800 */
[----:B------:R-:W-:Y:S01]  /*1af0*/  @!PT LDS RZ, [RZ] ;  /* 0x00000000fffff984 */ /* 0x000fe20000000800 */
[----:B------:R-:W-:Y:S01]  /*1b00*/  @!PT LDS RZ, [RZ] ;  /* 0x00000000fffff984 */ /* 0x000fe20000000800 */
[----:B------:R-:W-:Y:S04]  /*1b10*/  LDGSTS.E.BYPASS.LTC128B.128 [R0+0x8000], desc[UR34][R230.64] ;  /* 0x08000000e6007fae */ /* 0x000fe8000b901d62 */
[----:B------:R-:W-:Y:S04]  /*1b20*/  LDGSTS.E.BYPASS.LTC128B.128 [R0+0xa000], desc[UR34][R230.64+0x80] ;  /* 0x0a000080e6007fae */ /* 0x000fe8000b901d62 */
[----:B------:R-:W-:Y:S04]  /*1b30*/  LDGSTS.E.BYPASS.LTC128B.128 [R0+0x9000], desc[UR34][R6.64] ;  /* 0x0900000006007fae */ /* 0x000fe8000b901d62 */
[----:B------:R1:W-:Y:S04]  /*1b40*/  LDGSTS.E.BYPASS.LTC128B.128 [R0+0xb000], desc[UR34][R6.64+0x80] ;  /* 0x0b00008006007fae */ /* 0x0003e8000b901d62 */
[----:B------:R-:W-:Y:S04]  /*1b50*/  LDGSTS.E.BYPASS.LTC128B.128 [R239], desc[UR34][R232.64] ;  /* 0x00000000e8ef7fae */ /* 0x000fe8000b901d62 */
[----:B------:R-:W-:Y:S04]  /*1b60*/  LDGSTS.E.BYPASS.LTC128B.128 [R239+0x2000], desc[UR34][R232.64+0x80] ;  /* 0x02000080e8ef7fae */ /* 0x000fe8000b901d62 */
[----:B------:R-:W-:Y:S01]  /*1b70*/  LDGSTS.E.BYPASS.LTC128B.128 [R239+0x1000], desc[UR34][R12.64] ;  /* 0x010000000cef7fae */ /* 0x000fe2000b901d62 */
[----:B------:R-:W-:-:S03]  /*1b80*/  IADD3.X R5, R3, UR11, RZ, P0, !PT ;  /* 0x0000000b03057c10 */ /* 0x000fc600087fe4ff */
[----:B------:R-:W-:Y:S04]  /*1b90*/  LDGSTS.E.BYPASS.LTC128B.128 [R239+0x3000], desc[UR34][R12.64+0x80] ;  /* 0x030000800cef7fae */ /* 0x000fe8000b901d62 */
[----:B------:R-:W-:Y:S04]  /*1ba0*/  LDGSTS.E.BYPASS.LTC128B.128 [R0+0xc000], desc[UR34][R2.64] ;  /* 0x0c00000002007fae */ /* 0x000fe8000b901d62 */
[----:B------:R2:W-:Y:S01]  /*1bb0*/  LDGSTS.E.BYPASS.LTC128B.128 [R0+0x10000], desc[UR34][R2.64+0x80] ;  /* 0x1000008002007fae */ /* 0x0005e2000b901d62 */
[----:B-1----:R-:W-:-:S03]  /*1bc0*/  IMAD R6, R28, UR6, RZ ;  /* 0x000000061c067c24 */ /* 0x002fc6000f8e02ff */
[----:B------:R-:W-:Y:S01]  /*1bd0*/  LDGSTS.E.BYPASS.LTC128B.128 [R0+0xd000], desc[UR34][R4.64] ;  /* 0x0d00000004007fae */ /* 0x000fe2000b901d62 */
[----:B------:R-:W-:Y:S01]  /*1be0*/  IMAD R6, R16, UR7, R6 ;  /* 0x0000000710067c24 */ /* 0x000fe2000f8e0206 */
[----:B------:R-:W-:Y:S02]  /*1bf0*/  USHF.L.U64.HI UR6, UR6, 0x6, UR7 ;  /* 0x0000000606067899 */ /* 0x000fe40008010207 */
[----:B------:R1:W-:Y:S01]  /*1c00*/  LDGSTS.E.BYPASS.LTC128B.128 [R0+0x11000], desc[UR34][R4.64+0x80] ;  /* 0x1100008004007fae */ /* 0x0003e2000b901d62 */
[----:B------:R-:W-:Y:S01]  /*1c10*/  IMAD.IADD R7, R11, 0x1, R6 ;  /* 0x000000010b077824 */ /* 0x000fe200078e0206 */
[----:B------:R-:W-:Y:S01]  /*1c20*/  LEA R6, P0, R10, UR8, 0x1 ;  /* 0x000000080a067c11 */ /* 0x000fe2000f8008ff */
[----:B------:R-:W-:-:S03]  /*1c30*/  ULDC UR7, c[0x0][0x398] ;  /* 0x0000e60000077ab9 */ /* 0x000fc60000000800 */
[----:B------:R-:W-:Y:S01]  /*1c40*/  LEA.HI.X R7, R10, UR9, R7, 0x1, P0 ;  /* 0x000000090a077c11 */ /* 0x000fe200080f0c07 */
[----:B------:R-:W-:Y:S01]  /*1c50*/  ULDC.64 UR8, c[0x0][0x2b0] ;  /* 0x0000ac0000087ab9 */ /* 0x000fe20000000a00 */
[----:B--2---:R-:W-:-:S04]  /*1c60*/  IADD3 R2, P1, R4, UR10, RZ ;  /* 0x0000000a04027c10 */ /* 0x004fc8000ff3e0ff */
[----:B------:R-:W-:Y:S02]  /*1c70*/  IADD3.X R3, R5, UR11, RZ, P1, !PT ;  /* 0x0000000b05037c10 */ /* 0x000fe40008ffe4ff */
[----:B------:R-:W-:Y:S02]  /*1c80*/  IADD3 R8, P1, R2, UR10, RZ ;  /* 0x0000000a02087c10 */ /* 0x000fe4000ff3e0ff */
[----:B-1----:R-:W-:Y:S01]  /*1c90*/  IADD3 R4, P0, R6, UR13, RZ ;  /* 0x0000000d06047c10 */ /* 0x002fe2000ff1e0ff */
[----:B------:R-:W-:Y:S01]  /*1ca0*/  LDGSTS.E.BYPASS.LTC128B.128 [R0+0xe000], desc[UR34][R2.64] ;  /* 0x0e00000002007fae */ /* 0x000fe2000b901d62 */
[----:B------:R-:W-:Y:S01]  /*1cb0*/  IADD3.X R9, R3, UR11, RZ, P1, !PT ;  /* 0x0000000b03097c10 */ /* 0x000fe20008ffe4ff */
[----:B------:R-:W-:Y:S01]  /*1cc0*/  UIMAD.WIDE UR8, UR27, 0x4, UR8 ;  /* 0x000000041b0878a5 */ /* 0x000fe2000f8e0208 */
[----:B------:R-:W-:Y:S01]  /*1cd0*/  IADD3.X R5, R7, UR6, RZ, P0, !PT ;  /* 0x0000000607057c10 */ /* 0x000fe200087fe4ff */
[----:B------:R1:W-:Y:S01]  /*1ce0*/  LDGSTS.E.BYPASS.LTC128B.128 [R0+0x12000], desc[UR34][R2.64+0x80] ;  /* 0x1200008002007fae */ /* 0x0003e2000b901d62 */
[----:B------:R-:W-:-:S03]  /*1cf0*/  ULDC.64 UR10, c[0x0][0x478] ;  /* 0x00011e00000a7ab9 */ /* 0x000fc60000000a00 */
        /* <DEDUP_REMOVED lines=10> */
[----:B--2---:R-:W-:-:S04]  /*1da0*/  IADD3 R6, P0, R2, UR13, RZ ;  /* 0x0000000d02067c10 */ /* 0x004fc8000ff1e0ff */
[----:B------:R-:W-:Y:S01]  /*1db0*/  IADD3.X R7, R3, UR6, RZ, P0, !PT ;  /* 0x0000000603077c10 */ /* 0x000fe200087fe4ff */
[----:B------:R-:W-:-:S04]  /*1dc0*/  UIADD3 UR6, -UR32, UR4, UR31 ;  /* 0x0000000420067290 */ /* 0x000fc8000fffe11f */
[----:B------:R-:W-:Y:S01]  /*1dd0*/  UIADD3 UR7, UR6, -UR7, URZ ;  /* 0x8000000706077290 */ /* 0x000fe2000fffe03f */
[----:B----4-:R-:W-:Y:S01]  /*1de0*/  SHF.R.S32.HI R4, RZ, 0x1f, R15 ;  /* 0x0000001fff047819 */ /* 0x010fe2000001140f */
[----:B------:R-:W-:Y:S02]  /*1df0*/  LDGSTS.E.BYPASS.LTC128B.128 [R0+0x17000], desc[UR34][R6.64] ;  /* 0x1700000006007fae */ /* 0x000fe4000b901d62 */
[----:B------:R-:W-:Y:S02]  /*1e00*/  USHF.R.S32.HI UR6, URZ, 0x1f, UR7 ;  /* 0x0000001f3f067899 */ /* 0x000fe40008011407 */
[----:B------:R2:W-:Y:S02]  /*1e10*/  LDGSTS.E.BYPASS.LTC128B.128 [R0+0x1b000], desc[UR34][R6.64+0x80] ;  /* 0x1b00008006007fae */ /* 0x0005e4000b901d62 */
[----:B------:R-:W-:Y:S02]  /*1e20*/  ULEA.HI UR6, UR6, UR7, URZ, 0x6 ;  /* 0x0000000706067291 */ /* 0x000fe4000f8f303f */
[----:B------:R-:W0:Y:S02]  /*1e30*/  LDGDEPBAR ;  /* 0x00000000000079af */ /* 0x000e240000000000 */
[----:B------:R-:W-:-:S04]  /*1e40*/  USHF.R.S32.HI UR6, URZ, 0x6, UR6 ;  /* 0x000000063f067899 */ /* 0x000fc80008011406 */
[----:B------:R-:W-:-:S04]  /*1e50*/  UISETP.LT.AND UP0, UPT, URZ, UR6, UPT ;  /* 0x000000063f00728c */ /* 0x000fc8000bf01270 */
[----:B------:R-:W-:-:S04]  /*1e60*/  USEL UR6, URZ, UR6, !UP0 ;  /* 0x000000063f067287 */ /* 0x000fc8000c000000 */
[----:B------:R-:W-:Y:S01]  /*1e70*/  UISETP.GT.AND UP0, UPT, UR30, UR6, UPT ;  /* 0x000000061e00728c */ /* 0x000fe2000bf04270 */
[----:B-1----:R-:W-:-:S05]  /*1e80*/  IMAD.SHL.U32 R2, R15, 0x4, RZ ;  /* 0x000000040f027824 */ /* 0x002fca00078e00ff */
[----:B------:R-:W-:Y:S02]  /*1e90*/  PLOP3.LUT P0, PT, PT, PT, UP0, 0x80, 0x0 ;  /* 0x000000000000781c */ /* 0x000fe40003f0f008 */
[----:B------:R-:W-:Y:S02]  /*1ea0*/  IADD3 R2, P1, R2, UR8, RZ ;  /* 0x0000000802027c10 */ /* 0x000fe4000ff3e0ff */
[----:B--2---:R-:W-:Y:S01]  /*1eb0*/  SHF.L.U64.HI R0, R15, 0x2, R4 ;  /* 0x000000020f007819 */ /* 0x004fe20000010204 */
[----:B------:R-:W-:Y:S01]  /*1ec0*/  UMOV UR7, UR9 ;  /* 0x0000000900077c82 */ /* 0x000fe20008000000 */
[----:B------:R-:W-:Y:S02]  /*1ed0*/  UIMAD.WIDE UR10, UR26, 0x4, UR10 ;  /* 0x000000041a0a78a5 */ /* 0x000fe4000f8e020a */
[----:B------:R-:W-:Y:S02]  /*1ee0*/  IADD3.X R3, R0, UR7, RZ, P1, !PT ;  /* 0x0000000700037c10 */ /* 0x000fe40008ffe4ff */
        /* <DEDUP_REMOVED lines=64> */
[----:B------:R-:W-:Y:S06]  /*22f0*/  @!P0 BRA `(.L_x_800) ;  /* 0x0000004c00788947 */ /* 0x000fec0003800000 */
[----:B------:R-:W2:Y:S04]  /*2300*/  LDG.E R8, desc[UR34][R2.64] ;  /* 0x0000002202087981 */ /* 0x000ea8000c1e1900 */
[----:B------:R-:W3:Y:S04]  /*2310*/  LDG.E R7, desc[UR34][R2.64+0x20] ;  /* 0x0000202202077981 */ /* 0x000ee8000c1e1900 */
[----:B------:R-:W4:Y:S04]  /*2320*/  LDG.E R5, desc[UR34][R2.64+0xa0] ;  /* 0x0000a02202057981 */ /* 0x000f28000c1e1900 */
[----:B------:R1:W5:Y:S01]  /*2330*/  LDG.E R6, desc[UR34][R2.64+0x80] ;  /* 0x0000802202067981 */ /* 0x000362000c1e1900 */
[----:B------:R-:W-:-:S04]  /*2340*/  LEA.HI R0, R30, R29, RZ, 0x4 ;  /* 0x0000001d1e007211 */ /* 0x000fc800078f20ff */
[----:B------:R-:W-:-:S05]  /*2350*/  LOP3.LUT R0, R0, 0xfffffff0, RZ, 0xc0, !PT ;  /* 0xfffffff000007812 */ /* 0x000fca00078ec0ff */
[----:B------:R-:W-:-:S05]  /*2360*/  IMAD.IADD R0, R29, 0x1, -R0 ;  /* 0x000000011d007824 */ /* 0x000fca00078e0a00 */
[----:B-1----:R-:W-:-:S04]  /*2370*/  SHF.R.S32.HI R2, RZ, 0x1f, R0 ;  /* 0x0000001fff027819 */ /* 0x002fc80000011400 */
[----:B------:R-:W-:-:S04]  /*2380*/  LEA.HI R2, R2, R0, RZ, 0x3 ;  /* 0x0000000002027211 */ /* 0x000fc800078f18ff */
[----:B------:R-:W-:Y:S01]  /*2390*/  LOP3.LUT R2, R2, 0xfffffff8, RZ, 0xc0, !PT ;  /* 0xfffffff802027812 */ /* 0x000fe200078ec0ff */
[----:B------:R-:W-:-:S04]  /*23a0*/  IMAD.SHL.U32 R3, R15, 0x4, RZ ;  /* 0x000000040f037824 */ /* 0x000fc800078e00ff */
[----:B------:R-:W-:Y:S01]  /*23b0*/  IMAD.IADD R0, R0, 0x1, -R2 ;  /* 0x0000000100007824 */ /* 0x000fe200078e0a02 */
[----:B------:R-:W-:-:S05]  /*23c0*/  SHF.L.U64.HI R2, R15, 0x2, R4 ;  /* 0x000000020f027819 */ /* 0x000fca0000010204 */
[----:B------:R1:W-:Y:S04]  /*23d0*/  STL [R1+0x14], R2 ;  /* 0x0000140201007387 */ /* 0x0003e80000100800 */
[----:B------:R2:W-:Y:S01]  /*23e0*/  STL [R1+0x18], R3 ;  /* 0x0000180301007387 */ /* 0x0005e20000100800 */
[----:B------:R-:W-:Y:S01]  /*23f0*/  LOP3.LUT P0, RZ, R0, 0x2, RZ, 0xc0, !PT ;  /* 0x0000000200ff7812 */ /* 0x000fe2000780c0ff */
[----:B------:R-:W-:Y:S01]  /*2400*/  VIADD R208, R216, 0x2000 ;  /* 0x00002000d8d07836 */ /* 0x000fe20000000000 */
[----:B------:R-:W-:Y:S01]  /*2410*/  LOP3.LUT P1, RZ, R0, 0x4, RZ, 0xc0, !PT ;  /* 0x0000000400ff7812 */ /* 0x000fe2000782c0ff */
[----:B------:R-:W-:Y:S01]  /*2420*/  VIADD R0, R215, 0x2000 ;  /* 0x00002000d7007836 */ /* 0x000fe20000000000 */
[----:B------:R-:W-:Y:S01]  /*2430*/  UIADD3 UR13, UR31, UR4, URZ ;  /* 0x000000041f0d7290 */ /* 0x000fe2000fffe03f */
[----:B------:R-:W-:Y:S01]  /*2440*/  IMAD.MOV.U32 R214, RZ, RZ, 0x20 ;  /* 0x00000020ffd67424 */ /* 0x000fe200078e00ff */
[----:B------:R-:W-:Y:S01]  /*2450*/  SEL R208, R208, R216, !P2 ;  /* 0x000000d8d0d07207 */ /* 0x000fe20005000000 */
[----:B------:R-:W-:Y:S01]  /*2460*/  IMAD.MOV.U32 R213, RZ, RZ, 0x40 ;  /* 0x00000040ffd57424 */ /* 0x000fe200078e00ff */
[----:B------:R-:W-:Y:S01]  /*2470*/  SEL R0, R0, R215, !P2 ;  /* 0x000000d700007207 */ /* 0x000fe20005000000 */
[----:B------:R-:W-:Y:S01]  /*2480*/  IMAD.MOV.U32 R159, RZ, RZ, RZ ;  /* 0x000000ffff9f7224 */ /* 0x000fe200078e00ff */
[----:B------:R-:W-:Y:S01]  /*2490*/  UMOV UR9, UR11 ;  /* 0x0000000b00097c82 */ /* 0x000fe20008000000 */
[----:B------:R-:W-:Y:S01]  /*24a0*/  ULDC UR11, c[0x0][0x270] ;  /* 0x00009c00000b7ab9 */ /* 0x000fe20000000800 */
[----:B------:R-:W-:Y:S01]  /*24b0*/  UIADD3 UR13, -UR32, 0x80, UR13 ;  /* 0x00000080200d7890 */ /* 0x000fe2000fffe10d */
[----:B-1----:R-:W-:Y:S01]  /*24c0*/  VIADD R2, R15, 0xffffffc0 ;  /* 0xffffffc00f027836 */ /* 0x002fe20000000000 */
[----:B--2---:R1:W-:Y:S04]  /*24d0*/  STL [R1+0xc], R8 ;  /* 0x00000c0801007387 */ /* 0x0043e80000100800 */
[----:B---3--:R1:W-:Y:S04]  /*24e0*/  STL [R1+0x8], R7 ;  /* 0x0000080701007387 */ /* 0x0083e80000100800 */
[----:B----4-:R1:W-:Y:S04]  /*24f0*/  STL [R1], R5 ;  /* 0x0000000501007387 */ /* 0x0103e80000100800 */
[----:B-----5:R1:W-:Y:S01]  /*2500*/  STL [R1+0x4], R6 ;  /* 0x0000040601007387 */ /* 0x0203e20000100800 */
[----:B------:R-:W-:Y:S01]  /*2510*/  IMAD.SHL.U32 R2, R2, 0x4, RZ ;  /* 0x0000000402027824 */ /* 0x000fe200078e00ff */
[----:B------:R-:W-:Y:S01]  /*2520*/  LEA R207, R0, UR5, 0x1 ;  /* 0x0000000500cf7c11 */ /* 0x000fe2000f8e08ff */
[----:B------:R-:W-:Y:S01]  /*2530*/  ULDC UR27, c[0x0][0x39c] ;  /* 0x0000e700001b7ab9 */ /* 0x000fe20000000800 */
[----:B------:R-:W-:Y:S01]  /*2540*/  LEA R208, R208, UR5, 0x1 ;  /* 0x00000005d0d07c11 */ /* 0x000fe2000f8e08ff */
[----:B------:R-:W-:Y:S01]  /*2550*/  ULDC UR26, c[0x0][0x2ec] ;  /* 0x0000bb00001a7ab9 */ /* 0x000fe20000000800 */
[----:B------:R1:W-:Y:S01]  /*2560*/  STL [R1+0x10], R2 ;  /* 0x0000100201007387 */ /* 0x0003e20000100800 */
[----:B------:R-:W-:-:S02]  /*2570*/  SEL R214, R214, 0xffffffe0, !P0 ;  /* 0xffffffe0d6d67807 */ /* 0x000fc40004000000 */
[----:B------:R-:W-:-:S07]  /*2580*/  SEL R213, R213, 0xffffffc0, !P1 ;  /* 0xffffffc0d5d57807 */ /* 0x000fce0004800000 */
.L_x_803:
[----:B------:R-:W0:Y:S01]  /*2590*/  LDGDEPBAR ;  /* 0x00000000000079af */ /* 0x000e220000000000 */
[C---:B------:R-:W-:Y:S01]  /*25a0*/  IADD3 R0, R208.reuse, R214, RZ ;  /* 0x000000d6d0007210 */ /* 0x040fe20007ffe0ff */
[----:B------:R-:W-:Y:S01]  /*25b0*/  USHF.L.U32 UR4, UR12, 0x6, URZ ;  /* 0x000000060c047899 */ /* 0x000fe2000800063f */
[-C--:B------:R-:W-:Y:S02]  /*25c0*/  IADD3 R3, R208, R213.reuse, RZ ;  /* 0x000000d5d0037210 */ /* 0x080fe40007ffe0ff */
[----:B------:R-:W2:Y:S01]  /*25d0*/  LDL R221, [R1+0x28] ;  /* 0x0000280001dd7983 */ /* 0x000ea20000100800 */
[----:B-1----:R-:W-:Y:S01]  /*25e0*/  IADD3 R2, R0, R213, RZ ;  /* 0x000000d500027210 */ /* 0x002fe20007ffe0ff */
[----:B------:R-:W-:Y:S03]  /*25f0*/  UISETP.GE.AND UP0, UPT, UR4, UR13, UPT ;  /* 0x0000000d0400728c */ /* 0x000fe6000bf06270 */
[----:B------:R-:W3:Y:S01]  /*2600*/  LDL R220, [R1+0x30] ;  /* 0x0000300001dc7983 */ /* 0x000ee20000100800 */
[----:B------:R-:W-:Y:S04]  /*2610*/  UISETP.GT.AND UP3, UPT, UR12, UR6, UPT ;  /* 0x000000060c00728c */ /* 0x000fe8000bf64270 */
[----:B------:R-:W4:Y:S01]  /*2620*/  LDL R217, [R1+0xc] ;  /* 0x00000c0001d97983 */ /* 0x000f220000100800 */
[----:B------:R-:W-:Y:S04]  /*2630*/  PLOP3.LUT P0, PT, PT, PT, UP0, 0x80, 0x0 ;  /* 0x000000000000781c */ /* 0x000fe80003f0f008 */
[----:B------:R-:W2:Y:S05]  /*2640*/  LDL R204, [R1+0x8] ;  /* 0x0000080001cc7983 */ /* 0x000eaa0000100800 */
        /* <DEDUP_REMOVED lines=22> */
[----:B------:R-:W1:Y:S05]  /*27b0*/  LDSM.16.M88.4 R16, [R209] ;  /* 0x00000000d110783b */ /* 0x000e6a0000000200 */
[----:B------:R-:W2:Y:S05]  /*27c0*/  LDSM.16.M88.4 R28, [R208+0x1000] ;  /* 0x00100000d01c783b */ /* 0x000eaa0000000200 */
[----:B------:R-:W4:Y:S05]  /*27d0*/  LDSM.16.M88.4 R164, [R209+0x800] ;  /* 0x00080000d1a4783b */ /* 0x000f2a0000000200 */
        /* <DEDUP_REMOVED lines=30> */
[----:B------:R-:W1:Y:S05]  /*29c0*/  LDSM.16.M88.4 R180, [R209+0x4000] ;  /* 0x00400000d1b4783b */ /* 0x000e6a0000000200 */
        /* <DEDUP_REMOVED lines=9> */
[----:B------:R-:W4:Y:S05]  /*2a60*/  LDSM.16.M88.4 R184, [R209+0x4800] ;  /* 0x00480000d1b8783b */ /* 0x000f2a0000000200 */
        /* <DEDUP_REMOVED lines=38> */
[-C--:B------:R-:W-:Y:S01]  /*2cd0*/  HMMA.16816.F32 R12, R164, R202.reuse, R12 ;  /* 0x000000caa40c723c */ /* 0x080fe2000000180c */
[----:B---3--:R-:W-:Y:S05]  /*2ce0*/  MOV R2, UR4 ;  /* 0x0000000400027c02 */ /* 0x008fea0008000f00 */
        /* <DEDUP_REMOVED lines=32> */
[----:B-1----:R-:W2:Y:S09]  /*2ef0*/  LDL R14, [R1] ;  /* 0x00000000010e7983 */ /* 0x002eb20000100800 */
        /* <DEDUP_REMOVED lines=22> */
[----:B------:R-:W-:Y:S01]  /*3060*/  @!P0 IADD3 R4, R2, UR32, R221 ;  /* 0x0000002002048c10 */ /* 0x000fe2000fffe0dd */
[----:B------:R-:W-:Y:S01]  /*3070*/  HMMA.16816.F32 R32, R180, R6, R32 ;  /* 0x00000006b420723c */ /* 0x000fe20000001820 */
[----:B-1----:R-:W-:Y:S04]  /*3080*/  MOV R13, 0x28 ;  /* 0x00000028000d7802 */ /* 0x002fe80000000f00 */
[----:B------:R-:W-:Y:S01]  /*3090*/  @!P0 VIMNMX R11, R4, UR32, PT ;  /* 0x00000020040b8c48 */ /* 0x000fe2000bfe0100 */
[----:B------:R-:W-:Y:S01]  /*30a0*/  @!P0 VIADD R2, R0, 0x1 ;  /* 0x0000000100028836 */ /* 0x000fe20000000000 */
[----:B------:R-:W-:Y:S01]  /*30b0*/  @!P0 VIADDMNMX R10, R4, R204, UR32, PT ;  /* 0x00000020040a8e46 */ /* 0x000fe2000b8001cc */
[----:B------:R-:W-:Y:S01]  /*30c0*/  FMUL.FTZ R20, R20, UR27 ;  /* 0x0000001b14147c20 */ /* 0x000fe20008410000 */
[CC--:B------:R-:W-:Y:S02]  /*30d0*/  @!P0 ISETP.GE.AND P4, PT, R0.reuse, R11.reuse, PT ;  /* 0x0000000b0000820c */ /* 0x0c0fe40003f86270 */
[-C--:B------:R-:W-:Y:S01]  /*30e0*/  @!P0 ISETP.GE.AND P2, PT, R0, R10.reuse, PT ;  /* 0x0000000a0000820c */ /* 0x080fe20003f46270 */
[----:B------:R-:W-:Y:S01]  /*30f0*/  MUFU.TANH R245, R20 ;  /* 0x0000001400f57308 */ /* 0x000fe20000002400 */
[----:B------:R-:W-:Y:S01]  /*3100*/  @!P0 FSEL R3, R243, -INF , !P4 ;  /* 0xff800000f3038808 */ /* 0x000fe20006000000 */
[----:B------:R-:W-:Y:S01]  /*3110*/  FMUL.FTZ R21, R21, UR27 ;  /* 0x0000001b15157c20 */ /* 0x000fe20008410000 */
[----:B------:R-:W-:Y:S01]  /*3120*/  @!P0 ISETP.GE.AND P3, PT, R2, R11, PT ;  /* 0x0000000b0200820c */ /* 0x000fe20003f66270 */
[----:B------:R-:W-:Y:S01]  /*3130*/  FMUL.FTZ R22, R22, UR27 ;  /* 0x0000001b16167c20 */ /* 0x000fe20008410000 */
[----:B------:R-:W-:Y:S01]  /*3140*/  MOV R5, R43 ;  /* 0x0000002b00057202 */ /* 0x000fe20000000f00 */
[--C-:B------:R-:W-:Y:S01]  /*3150*/  FFMA.FTZ R3, R3, UR26, -R9.reuse ;  /* 0x0000001a03037c23 */ /* 0x100fe20008010809 */
[----:B------:R-:W-:Y:S03]  /*3160*/  @!P0 FSEL R12, R248, -INF , !P3 ;  /* 0xff800000f80c8808 */ /* 0x000fe60005800000 */
        /* <DEDUP_REMOVED lines=18> */
[----:B------:R-:W-:Y:S01]  /*3290*/  FMUL.FTZ R30, R30, UR27 ;  /* 0x0000001b1e1e7c20 */ /* 0x000fe20008410000 */
[----:B------:R-:W-:Y:S01]  /*32a0*/  FMUL.FTZ R31, R31, UR27 ;  /* 0x0000001b1f1f7c20 */ /* 0x000fe20008410000 */
[----:B------:R-:W-:Y:S06]  /*32b0*/  MOV R180, 0x40 ;  /* 0x0000004000b47802 */ /* 0x000fec0000000f00 */
[----:B------:R-:W3:Y:S01]  /*32c0*/  MUFU.TANH R250, R22 ;  /* 0x0000001600fa7308 */ /* 0x000ee20000002400 */
[----:B-1----:R-:W-:Y:S02]  /*32d0*/  MOV R3, R44 ;  /* 0x0000002c00037202 */ /* 0x002fe40000000f00 */
[----:B------:R-:W-:Y:S02]  /*32e0*/  @!P0 FSEL R3, R44, -INF , !P2 ;  /* 0xff8000002c038808 */ /* 0x000fe40005000000 */
[----:B--2---:R-:W-:Y:S02]  /*32f0*/  MOV R182, R15 ;  /* 0x0000000f00b67202 */ /* 0x004fe40000000f00 */
[----:B------:R-:W-:Y:S01]  /*3300*/  SEL R213, R180, 0xffffffc0, !P1 ;  /* 0xffffffc0b4d57807 */ /* 0x000fe20004800000 */
[--C-:B------:R-:W-:Y:S01]  /*3310*/  FFMA.FTZ R3, R3, UR26, -R8.reuse ;  /* 0x0000001a03037c23 */ /* 0x100fe20008010808 */
[----:B----4-:R-:W-:Y:S01]  /*3320*/  MOV R12, R194 ;  /* 0x000000c2000c7202 */ /* 0x010fe20000000f00 */
[----:B------:R-:W1:Y:S01]  /*3330*/  MUFU.TANH R249, R23 ;  /* 0x0000001700f97308 */ /* 0x000e620000002400 */
[----:B------:R-:W2:Y:S09]  /*3340*/  LDL R180, [R1+0x18] ;  /* 0x0000180001b47983 */ /* 0x000eb20000100800 */
[----:B------:R4:W-:Y:S10]  /*3350*/  MUFU.EX2 R45, R3 ;  /* 0x00000003002d7308 */ /* 0x0009f40000000800 */
[----:B------:R-:W1:Y:S10]  /*3360*/  MUFU.TANH R187, R24 ;  /* 0x0000001800bb7308 */ /* 0x000e740000002400 */
[----:B------:R-:W1:Y:S01]  /*3370*/  MUFU.TANH R186, R25 ;  /* 0x0000001900ba7308 */ /* 0x000e620000002400 */
[----:B----4-:R-:W-:Y:S01]  /*3380*/  FFMA.FTZ R3, R5, UR26, -R8 ;  /* 0x0000001a05037c23 */ /* 0x010fe20008010808 */
        /* <DEDUP_REMOVED lines=8> */
[----:B------:R-:W4:Y:S01]  /*3410*/  MUFU.TANH R193, R26 ;  /* 0x0000001a00c17308 */ /* 0x000f220000002400 */
[----:B------:R-:W-:Y:S02]  /*3420*/  @!P0 FSEL R12, R194, -INF , !P5 ;  /* 0xff800000c20c8808 */ /* 0x000fe40006800000 */
[----:B------:R-:W-:Y:S07]  /*3430*/  @!P0 ISETP.GE.AND P4, PT, R0, R4, PT ;  /* 0x000000040000820c */ /* 0x000fee0003f86270 */
[----:B------:R-:W-:Y:S10]  /*3440*/  MUFU.TANH R192, R27 ;  /* 0x0000001b00c07308 */ /* 0x000ff40000002400 */
[----:B------:R-:W4:Y:S10]  /*3450*/  MUFU.TANH R185, R28 ;  /* 0x0000001c00b97308 */ /* 0x000f340000002400 */
[----:B------:R-:W4:Y:S10]  /*3460*/  MUFU.TANH R184, R29 ;  /* 0x0000001d00b87308 */ /* 0x000f340000002400 */
[----:B------:R-:W4:Y:S10]  /*3470*/  MUFU.TANH R238, R32 ;  /* 0x0000002000ee7308 */ /* 0x000f340000002400 */
[----:B------:R-:W4:Y:S10]  /*3480*/  MUFU.TANH R240, R33 ;  /* 0x0000002100f07308 */ /* 0x000f340000002400 */
[----:B------:R-:W-:Y:S10]  /*3490*/  MUFU.TANH R242, R34 ;  /* 0x0000002200f27308 */ /* 0x000ff40000002400 */
[----:B------:R-:W4:Y:S10]  /*34a0*/  MUFU.TANH R241, R35 ;  /* 0x0000002300f17308 */ /* 0x000f340000002400 */
[----:B------:R-:W-:Y:S10]  /*34b0*/  MUFU.TANH R189, R30 ;  /* 0x0000001e00bd7308 */ /* 0x000ff40000002400 */
[----:B------:R-:W4:Y:S01]  /*34c0*/  MUFU.TANH R188, R31 ;  /* 0x0000001f00bc7308 */ /* 0x000f220000002400 */
        /* <DEDUP_REMOVED lines=54> */
[-C--:B------:R-:W-:Y:S02]  /*3830*/  @!P0 ISETP.GE.AND P2, PT, R12, R10.reuse, PT ;  /* 0x0000000a0c00820c */ /* 0x080fe40003f46270 */
        /* <DEDUP_REMOVED lines=13> */
[----:B------:R-:W-:Y:S01]  /*3910*/  @!P0 ISETP.GE.AND P2, PT, R7, R10, PT ;  /* 0x0000000a0700820c */ /* 0x000fe20003f46270 */
        /* <DEDUP_REMOVED lines=20> */
[-C--:B------:R-:W-:Y:S02]  /*3a60*/  @!P0 ISETP.GE.AND P2, PT, R7, R4.reuse, PT ;  /* 0x000000040700820c */ /* 0x080fe40003f46270 */
[----:B----4-:R-:W-:Y:S02]  /*3a70*/  MOV R7, R193 ;  /* 0x000000c100077202 */ /* 0x010fe40000000f00 */
        /* <DEDUP_REMOVED lines=9> */
[----:B---3--:R-:W-:Y:S01]  /*3b10*/  IMAD.MOV.U32 R7, RZ, RZ, R185 ;  /* 0x000000ffff077224 */ /* 0x008fe200078e00b9 */
        /* <DEDUP_REMOVED lines=10> */
[-C--:B------:R-:W-:Y:S05]  /*3bc0*/  @!P0 ISETP.GE.AND P2, PT, R6, R11.reuse, PT ;  /* 0x0000000b0600820c */ /* 0x080fea0003f46270 */
[----:B------:R1:W-:Y:S01]  /*3bd0*/  MUFU.EX2 R200, R7 ;  /* 0x0000000700c87308 */ /* 0x0003e20000000800 */
[----:B------:R-:W-:Y:S09]  /*3be0*/  FFMA.FTZ R3, R5, UR26, -R3 ;  /* 0x0000001a05037c23 */ /* 0x000ff20008010803 */
        /* <DEDUP_REMOVED lines=9> */
[----:B------:R-:W-:Y:S01]  /*3c80*/  FFMA.FTZ R9, R3, UR26, -R9 ;  /* 0x0000001a03097c23 */ /* 0x000fe20008010809 */
[----:B------:R-:W-:Y:S05]  /*3c90*/  MOV R3, R241 ;  /* 0x000000f100037202 */ /* 0x000fea0000000f00 */
[----:B------:R-:W3:Y:S01]  /*3ca0*/  MUFU.EX2 R46, R9 ;  /* 0x00000009002e7308 */ /* 0x000ee20000000800 */
[----:B-1----:R-:W-:Y:S02]  /*3cb0*/  MOV R5, R242 ;  /* 0x000000f200057202 */ /* 0x002fe40000000f00 */
[----:B------:R-:W-:Y:S02]  /*3cc0*/  @!P0 FSEL R5, R242, -INF , !P2 ;  /* 0xff800000f2058808 */ /* 0x000fe40005000000 */
[C---:B------:R-:W-:Y:S03]  /*3cd0*/  @!P0 ISETP.GE.AND P2, PT, R0.reuse, R10, PT ;  /* 0x0000000a0000820c */ /* 0x040fe60003f46270 */
        /* <DEDUP_REMOVED lines=11> */
[----:B------:R-:W3:Y:S01]  /*3d90*/  MUFU.EX2 R36, R8 ;  /* 0x0000000800247308 */ /* 0x000ee20000000800 */
[----:B------:R3:W-:Y:S01]  /*3da0*/  STS [R234+0x20400], R3 ;  /* 0x02040003ea007388 */ /* 0x0007e20000000800 */
[----:B-1----:R-:W-:Y:S02]  /*3db0*/  MOV R5, R189 ;  /* 0x000000bd00057202 */ /* 0x002fe40000000f00 */
[----:B------:R-:W-:Y:S02]  /*3dc0*/  @!P0 FSEL R5, R189, -INF , !P3 ;  /* 0xff800000bd058808 */ /* 0x000fe40005800000 */
[----:B--2---:R-:W-:Y:S03]  /*3dd0*/  IADD3 R180, P0, R180, UR10, RZ ;  /* 0x0000000ab4b47c10 */ /* 0x004fe6000ff1e0ff */
[--C-:B------:R-:W-:Y:S01]  /*3de0*/  FFMA.FTZ R5, R5, UR26, -R2.reuse ;  /* 0x0000001a05057c23 */ /* 0x100fe20008010802 */
[----:B------:R-:W-:Y:S01]  /*3df0*/  FFMA.FTZ R2, R4, UR26, -R2 ;  /* 0x0000001a04027c23 */ /* 0x000fe20008010802 */
[----:B------:R-:W-:Y:S02]  /*3e00*/  F2FP.F16.F32.PACK_AB R4, R224, R225 ;  /* 0x000000e1e004723e */ /* 0x000fe400000000ff */
[----:B------:R1:W-:Y:S01]  /*3e10*/  MUFU.EX2 R217, R5 ;  /* 0x0000000500d97308 */ /* 0x0003e20000000800 */
[----:B----4-:R-:W-:Y:S02]  /*3e20*/  F2FP.F16.F32.PACK_AB R0, R50, R51 ;  /* 0x000000333200723e */ /* 0x010fe400000000ff */
[----:B---3--:R-:W-:Y:S03]  /*3e30*/  F2FP.F16.F32.PACK_AB R3, R228, R229 ;  /* 0x000000e5e403723e */ /* 0x008fe600000000ff */
        /* <DEDUP_REMOVED lines=29> */
[----:B------:R-:W2:Y:S05]  /*4010*/  LDSM.16.M88.4 R16, [R209+0x8000] ;  /* 0x00800000d110783b */ /* 0x000eaa0000000200 */
[----:B------:R-:W3:Y:S05]  /*4020*/  LDSM.16.M88.4 R28, [R0+0x9000] ;  /* 0x00900000001c783b */ /* 0x000eea0000000200 */
[----:B------:R-:W4:Y:S05]  /*4030*/  LDSM.16.M88.4 R164, [R209+0x8800] ;  /* 0x00880000d1a4783b */ /* 0x000f2a0000000200 */
        /* <DEDUP_REMOVED lines=98> */
[C---:B----4-:R-:W-:Y:S01]  /*4660*/  FADD.FTZ R6, -R177.reuse, R6 ;  /* 0x00000006b1067221 */ /* 0x050fe20000010100 */
[----:B------:R-:W-:Y:S01]  /*4670*/  FADD.FTZ R18, -R177, R18 ;  /* 0x00000012b1127221 */ /* 0x000fe20000010100 */
[----:B------:R-:W-:Y:S01]  /*4680*/  FADD.FTZ R4, -R178, R4 ;  /* 0x00000004b2047221 */ /* 0x000fe20000010100 */
[C---:B------:R-:W-:Y:S05]  /*4690*/  HMMA.16816.F32 R24, R172.reuse, R164, R24 ;  /* 0x000000a4ac18723c */ /* 0x040fea0000001818 */
[----:B------:R-:W-:Y:S01]  /*46a0*/  FMUL.FTZ R179, R182, R4 ;  /* 0x00000004b6b37220 */ /* 0x000fe20000410000 */
[-C--:B------:R-:W-:Y:S05]  /*46b0*/  HMMA.16816.F32 R28, R172, R166.reuse, R28 ;  /* 0x000000a6ac1c723c */ /* 0x080fea000000181c */
[----:B------:R-:W-:Y:S01]  /*46c0*/  FFMA.FTZ R4, -R243, R243, 1 ;  /* 0x3f800000f3047423 */ /* 0x000fe200000101f3 */
[----:B------:R-:W-:Y:S01]  /*46d0*/  FFMA.FTZ R165, -R248, R248, 1 ;  /* 0x3f800000f8a57423 */ /* 0x000fe200000101f8 */
[----:B------:R-:W-:Y:S04]  /*46e0*/  HMMA.16816.F32 R32, R168, R166, R32 ;  /* 0x000000a6a820723c */ /* 0x000fe80000001820 */
[----:B------:R-:W-:Y:S01]  /*46f0*/  FMUL.FTZ R182, R52, R5 ;  /* 0x0000000534b67220 */ /* 0x000fe20000410000 */
[----:B------:R-:W-:Y:S01]  /*4700*/  FMUL.FTZ R4, R4, UR27 ;  /* 0x0000001b04047c20 */ /* 0x000fe20008410000 */
[----:B------:R1:W5:Y:S01]  /*4710*/  LDL.LU R52, [R1+0x88] ;  /* 0x0000880001347983 */ /* 0x0003620000300800 */
[----:B------:R-:W-:Y:S01]  /*4720*/  FMUL.FTZ R165, R165, UR27 ;  /* 0x0000001ba5a57c20 */ /* 0x000fe20008410000 */
[----:B------:R-:W-:Y:S03]  /*4730*/  FADD.FTZ R166, -R178, R17 ;  /* 0x00000011b2a67221 */ /* 0x000fe60000010100 */
[----:B------:R1:W5:Y:S01]  /*4740*/  LDG.E R5, desc[UR34][R180.64+0x80] ;  /* 0x00008022b4057981 */ /* 0x000362000c1e1900 */
[----:B------:R-:W-:Y:S01]  /*4750*/  FMUL.FTZ R179, R179, R4 ;  /* 0x00000004b3b37220 */ /* 0x000fe20000410000 */
[----:B------:R-:W-:Y:S01]  /*4760*/  FMUL.FTZ R165, R182, R165 ;  /* 0x000000a5b6a57220 */ /* 0x000fe20000410000 */
[----:B------:R-:W-:Y:S02]  /*4770*/  FADD.FTZ R20, -R178, R20 ;  /* 0x00000014b2147221 */ /* 0x000fe40000010100 */
[----:B------:R1:W5:Y:S01]  /*4780*/  LDG.E R4, desc[UR34][R180.64+0xa0] ;  /* 0x0000a022b4047981 */ /* 0x000362000c1e1900 */
[----:B------:R-:W-:Y:S01]  /*4790*/  LEA R172, R215, UR5, 0x1 ;  /* 0x00000005d7ac7c11 */ /* 0x000fe2000f8e08ff */
[----:B------:R-:W-:Y:S01]  /*47a0*/  FMUL.FTZ R166, R50, R166 ;  /* 0x000000a632a67220 */ /* 0x000fe20000410000 */
[----:B------:R-:W-:Y:S01]  /*47b0*/  F2FP.F16.F32.PACK_AB R17, R165, R179 ;  /* 0x000000b3a511723e */ /* 0x000fe200000000ff */
[----:B------:R-:W-:Y:S01]  /*47c0*/  FMUL.FTZ R165, R51, R16 ;  /* 0x0000001033a57220 */ /* 0x000fe20000410000 */
[----:B------:R-:W-:Y:S01]  /*47d0*/  FMUL.FTZ R167, R49, R20 ;  /* 0x0000001431a77220 */ /* 0x000fe20000410000 */
[----:B------:R1:W5:Y:S01]  /*47e0*/  LDL.LU R51, [R1+0x84] ;  /* 0x0000840001337983 */ /* 0x0003620000300800 */
[----:B------:R-:W-:Y:S01]  /*47f0*/  FADD.FTZ R21, -R178, R21 ;  /* 0x00000015b2157221 */ /* 0x000fe20000010100 */
[C---:B------:R-:W-:Y:S01]  /*4800*/  FADD.FTZ R22, -R177.reuse, R22 ;  /* 0x00000016b1167221 */ /* 0x040fe20000010100 */
[C---:B------:R-:W-:Y:S02]  /*4810*/  FADD.FTZ R23, -R177.reuse, R23 ;  /* 0x00000017b1177221 */ /* 0x040fe40000010100 */
[----:B------:R1:W5:Y:S01]  /*4820*/  LDL.LU R50, [R1+0x80] ;  /* 0x0000800001327983 */ /* 0x0003620000300800 */
[----:B------:R-:W-:Y:S01]  /*4830*/  FMUL.FTZ R168, R48, R21 ;  /* 0x0000001530a87220 */ /* 0x000fe20000410000 */
[C---:B------:R-:W-:Y:S01]  /*4840*/  FADD.FTZ R34, -R177.reuse, R34 ;  /* 0x00000022b1227221 */ /* 0x040fe20000010100 */
[----:B------:R-:W-:Y:S02]  /*4850*/  FADD.FTZ R35, -R177, R35 ;  /* 0x00000023b1237221 */ /* 0x000fe40000010100 */
[----:B------:R1:W5:Y:S01]  /*4860*/  LDL.LU R49, [R1+0x7c] ;  /* 0x00007c0001317983 */ /* 0x0003620000300800 */
[----:B------:R-:W-:Y:S01]  /*4870*/  IADD3 R164, R172, 0x8000, RZ ;  /* 0x00008000aca47810 */ /* 0x000fe20007ffe0ff */
[----:B------:R-:W-:Y:S01]  /*4880*/  FFMA.FTZ R16, -R247, R247, 1 ;  /* 0x3f800000f7107423 */ /* 0x000fe200000101f7 */
[----:B------:R-:W-:Y:S01]  /*4890*/  FFMA.FTZ R20, -R246, R246, 1 ;  /* 0x3f800000f6147423 */ /* 0x000fe200000101f6 */
[----:B------:R-:W-:Y:S01]  /*48a0*/  IADD3 R176, R172, 0x8040, RZ ;  /* 0x00008040acb07810 */ /* 0x000fe20007ffe0ff */
[----:B------:R1:W5:Y:S01]  /*48b0*/  LDL.LU R48, [R1+0x78] ;  /* 0x0000780001307983 */ /* 0x0003620000300800 */
[----:B------:R-:W-:Y:S01]  /*48c0*/  FMUL.FTZ R16, R16, UR27 ;  /* 0x0000001b10107c20 */ /* 0x000fe20008410000 */
[----:B------:R-:W-:Y:S01]  /*48d0*/  @P1 IADD3 R176, R164, -0x40, RZ ;  /* 0xffffffc0a4b01810 */ /* 0x000fe20007ffe0ff */
[----:B------:R-:W-:Y:S01]  /*48e0*/  FFMA.FTZ R164, -R245, R245, 1 ;  /* 0x3f800000f5a47423 */ /* 0x000fe200000101f5 */
[----:B------:R-:W-:Y:S01]  /*48f0*/  FMUL.FTZ R20, R20, UR27 ;  /* 0x0000001b14147c20 */ /* 0x000fe20008410000 */
[----:B------:R-:W-:Y:S01]  /*4900*/  FMUL.FTZ R16, R165, R16 ;  /* 0x00000010a5107220 */ /* 0x000fe20000410000 */
[----:B------:R-:W-:Y:S01]  /*4910*/  FFMA.FTZ R165, -R244, R244, 1 ;  /* 0x3f800000f4a57423 */ /* 0x000fe200000101f4 */
[----:B------:R-:W-:Y:S01]  /*4920*/  FMUL.FTZ R164, R164, UR27 ;  /* 0x0000001ba4a47c20 */ /* 0x000fe20008410000 */
[----:B------:R-:W-:Y:S01]  /*4930*/  FMUL.FTZ R20, R166, R20 ;  /* 0x00000014a6147220 */ /* 0x000fe20000410000 */
[C---:B------:R-:W-:Y:S01]  /*4940*/  FADD.FTZ R166, -R178.reuse, R32 ;  /* 0x00000020b2a67221 */ /* 0x040fe20000010100 */
[----:B------:R-:W-:Y:S01]  /*4950*/  FMUL.FTZ R32, R165, UR27 ;  /* 0x0000001ba5207c20 */ /* 0x000fe20008410000 */
[----:B------:R-:W-:Y:S01]  /*4960*/  FMUL.FTZ R164, R167, R164 ;  /* 0x000000a4a7a47220 */ /* 0x000fe20000410000 */
[----:B------:R-:W-:Y:S01]  /*4970*/  FADD.FTZ R167, -R178, R33 ;  /* 0x00000021b2a77221 */ /* 0x000fe20000010100 */
[----:B------:R-:W-:Y:S01]  /*4980*/  FMUL.FTZ R165, R47, R166 ;  /* 0x000000a62fa57220 */ /* 0x000fe20000410000 */
[----:B------:R-:W-:Y:S01]  /*4990*/  FFMA.FTZ R21, -R238, R238, 1 ;  /* 0x3f800000ee157423 */ /* 0x000fe200000101ee */
[----:B------:R1:W5:Y:S01]  /*49a0*/  LDL.LU R47, [R1+0x74] ;  /* 0x00007400012f7983 */ /* 0x0003620000300800 */
[----:B------:R-:W-:Y:S01]  /*49b0*/  FMUL.FTZ R167, R46, R167 ;  /* 0x000000a72ea77220 */ /* 0x000fe20000410000 */
[----:B------:R-:W-:Y:S01]  /*49c0*/  FMUL.FTZ R166, R45, R6 ;  /* 0x000000062da67220 */ /* 0x000fe20000410000 */
[----:B------:R-:W-:Y:S02]  /*49d0*/  FMUL.FTZ R33, R21, UR27 ;  /* 0x0000001b15217c20 */ /* 0x000fe40008410000 */
[----:B------:R1:W5:Y:S01]  /*49e0*/  LDL.LU R46, [R1+0x70] ;  /* 0x00007000012e7983 */ /* 0x0003620000300800 */
[----:B------:R-:W-:Y:S01]  /*49f0*/  FFMA.FTZ R6, -R44, R44, 1 ;  /* 0x3f8000002c067423 */ /* 0x000fe2000001012c */
[----:B------:R-:W-:Y:S01]  /*4a00*/  F2FP.F16.F32.PACK_AB R20, R20, R16 ;  /* 0x000000101414723e */ /* 0x000fe200000000ff */
[----:B------:R-:W-:Y:S02]  /*4a10*/  FMUL.FTZ R33, R165, R33 ;  /* 0x00000021a5217220 */ /* 0x000fe40000410000 */
[----:B------:R1:W5:Y:S01]  /*4a20*/  LDL.LU R45, [R1+0x6c] ;  /* 0x00006c00012d7983 */ /* 0x0003620000300800 */
[----:B------:R-:W-:Y:S01]  /*4a30*/  FADD.FTZ R165, -R177, R7 ;  /* 0x00000007b1a57221 */ /* 0x000fe20000010100 */
[----:B------:R-:W-:Y:S01]  /*4a40*/  FFMA.FTZ R7, -R43, R43, 1 ;  /* 0x3f8000002b077423 */ /* 0x000fe2000001012b */
[----:B------:R-:W-:Y:S02]  /*4a50*/  FMUL.FTZ R6, R6, UR27 ;  /* 0x0000001b06067c20 */ /* 0x000fe40008410000 */
[----:B------:R1:W5:Y:S01]  /*4a60*/  LDL.LU R44, [R1+0x68] ;  /* 0x00006800012c7983 */ /* 0x0003620000300800 */
[----:B------:R-:W-:Y:S01]  /*4a70*/  FMUL.FTZ R165, R42, R165 ;  /* 0x000000a52aa57220 */ /* 0x000fe20000410000 */
[----:B------:R-:W-:Y:S01]  /*4a80*/  FMUL.FTZ R7, R7, UR27 ;  /* 0x0000001b07077c20 */ /* 0x000fe20008410000 */
[----:B------:R-:W-:Y:S02]  /*4a90*/  FMUL.FTZ R6, R166, R6 ;  /* 0x00000006a6067220 */ /* 0x000fe40000410000 */
[----:B------:R1:W5:Y:S01]  /*4aa0*/  LDL.LU R43, [R1+0x64] ;  /* 0x00006400012b7983 */ /* 0x0003620000300800 */
[----:B------:R-:W-:Y:S01]  /*4ab0*/  FMUL.FTZ R32, R168, R32 ;  /* 0x00000020a8207220 */ /* 0x000fe20000410000 */
[----:B------:R-:W-:Y:S01]  /*4ac0*/  FMUL.FTZ R16, R165, R7 ;  /* 0x00000007a5107220 */ /* 0x000fe20000410000 */
[----:B------:R-:W-:Y:S02]  /*4ad0*/  FMUL.FTZ R165, R38, R23 ;  /* 0x0000001726a57220 */ /* 0x000fe40000410000 */
[----:B------:R1:W5:Y:S01]  /*4ae0*/  LDL.LU R42, [R1+0x60] ;  /* 0x00006000012a7983 */ /* 0x0003620000300800 */
[----:B------:R-:W-:Y:S01]  /*4af0*/  FADD.FTZ R7, -R177, R19 ;  /* 0x00000013b1077221 */ /* 0x000fe20000010100 */
[----:B------:R-:W-:Y:S01]  /*4b00*/  F2FP.F16.F32.PACK_AB R32, R32, R164 ;  /* 0x000000a42020723e */ /* 0x000fe200000000ff */
[----:B------:R-:W-:Y:S01]  /*4b10*/  FMUL.FTZ R164, R39, R22 ;  /* 0x0000001627a47220 */ /* 0x000fe20000410000 */
[----:B------:R-:W-:Y:S01]  /*4b20*/  F2FP.F16.F32.PACK_AB R16, R16, R6 ;  /* 0x000000061010723e */ /* 0x000fe200000000ff */
[----:B------:R-:W-:Y:S01]  /*4b30*/  FMUL.FTZ R6, R41, R18 ;  /* 0x0000001229067220 */ /* 0x000fe20000410000 */
[----:B------:R-:W-:Y:S01]  /*4b40*/  FMUL.FTZ R7, R40, R7 ;  /* 0x0000000728077220 */ /* 0x000fe20000410000 */
[----:B------:R1:W5:Y:S01]  /*4b50*/  LDL.LU R41, [R1+0x5c] ;  /* 0x00005c0001297983 */ /* 0x0003620000300800 */
[----:B------:R-:W-:Y:S01]  /*4b60*/  FFMA.FTZ R19, -R252, R252, 1 ;  /* 0x3f800000fc137423 */ /* 0x000fe200000101fc */
[----:B------:R-:W-:Y:S01]  /*4b70*/  FFMA.FTZ R18, -R251, R251, 1 ;  /* 0x3f800000fb127423 */ /* 0x000fe200000101fb */
[----:B------:R-:W-:Y:S02]  /*4b80*/  FFMA.FTZ R21, -R240, R240, 1 ;  /* 0x3f800000f0157423 */ /* 0x000fe400000101f0 */
[----:B------:R1:W5:Y:S01]  /*4b90*/  LDL.LU R40, [R1+0x58] ;  /* 0x0000580001287983 */ /* 0x0003620000300800 */
[----:B------:R-:W-:Y:S01]  /*4ba0*/  FMUL.FTZ R19, R19, UR27 ;  /* 0x0000001b13137c20 */ /* 0x000fe20008410000 */
[----:B------:R-:W-:Y:S01]  /*4bb0*/  FMUL.FTZ R18, R18, UR27 ;  /* 0x0000001b12127c20 */ /* 0x000fe20008410000 */
[----:B------:R-:W-:Y:S02]  /*4bc0*/  FMUL.FTZ R21, R21, UR27 ;  /* 0x0000001b15157c20 */ /* 0x000fe40008410000 */
[----:B------:R1:W5:Y:S01]  /*4bd0*/  LDL.LU R39, [R1+0x54] ;  /* 0x0000540001277983 */ /* 0x0003620000300800 */
[----:B------:R-:W-:Y:S01]  /*4be0*/  FMUL.FTZ R19, R6, R19 ;  /* 0x0000001306137220 */ /* 0x000fe20000410000 */
[----:B------:R-:W-:Y:S01]  /*4bf0*/  FMUL.FTZ R6, R37, R34 ;  /* 0x0000002225067220 */ /* 0x000fe20000410000 */
[----:B------:R-:W-:Y:S02]  /*4c00*/  FMUL.FTZ R18, R7, R18 ;  /* 0x0000001207127220 */ /* 0x000fe40000410000 */
[----:B------:R1:W5:Y:S01]  /*4c10*/  LDL.LU R38, [R1+0x50] ;  /* 0x0000500001267983 */ /* 0x0003620000300800 */
[----:B------:R-:W-:Y:S01]  /*4c20*/  FMUL.FTZ R7, R36, R35 ;  /* 0x0000002324077220 */ /* 0x000fe20000410000 */
[----:B------:R-:W-:Y:S01]  /*4c30*/  FMUL.FTZ R21, R167, R21 ;  /* 0x00000015a7157220 */ /* 0x000fe20000410000 */
[----:B------:R-:W-:Y:S02]  /*4c40*/  FFMA.FTZ R23, -R250, R250, 1 ;  /* 0x3f800000fa177423 */ /* 0x000fe400000101fa */
[----:B------:R1:W5:Y:S01]  /*4c50*/  LDL.LU R37, [R1+0x4c] ;  /* 0x00004c0001257983 */ /* 0x0003620000300800 */
[----:B------:R-:W-:Y:S01]  /*4c60*/  FFMA.FTZ R22, -R249, R249, 1 ;  /* 0x3f800000f9167423 */ /* 0x000fe200000101f9 */
[----:B------:R-:W-:Y:S01]  /*4c70*/  FFMA.FTZ R34, -R242, R242, 1 ;  /* 0x3f800000f2227423 */ /* 0x000fe200000101f2 */
[----:B------:R-:W-:Y:S02]  /*4c80*/  F2FP.F16.F32.PACK_AB R21, R21, R33 ;  /* 0x000000211515723e */ /* 0x000fe400000000ff */
[----:B------:R1:W5:Y:S01]  /*4c90*/  LDL.LU R36, [R1+0x48] ;  /* 0x0000480001247983 */ /* 0x0003620000300800 */
[----:B------:R-:W-:Y:S01]  /*4ca0*/  FFMA.FTZ R33, -R241, R241, 1 ;  /* 0x3f800000f1217423 */ /* 0x000fe200000101f1 */
        /* <DEDUP_REMOVED lines=9> */
[----:B------:R-:W2:Y:S01]  /*4d40*/  LDC R35, c[0x0][0x240] ;  /* 0x00009000ff237b82 */ /* 0x000ea20000000800 */
[----:B------:R-:W-:Y:S04]  /*4d50*/  ULOP3.LUT UR4, UR12, 0x1, URZ, 0xc0, !UPT ;  /* 0x000000010c047892 */ /* 0x000fe8000f8ec03f */
[----:B------:R-:W-:Y:S03]  /*4d60*/  UISETP.NE.U32.AND UP0, UPT, UR4, 0x1, UPT ;  /* 0x000000010400788c */ /* 0x000fe6000bf05070 */
[----:B------:R-:W3:Y:S01]  /*4d70*/  LDC R164, c[0x0][0x244] ;  /* 0x00009100ffa47b82 */ /* 0x000ee20000000800 */
[----:B------:R-:W-:Y:S06]  /*4d80*/  USEL UR4, UR25, 0x4000, !UP0 ;  /* 0x0000400019047887 */ /* 0x000fec000c000000 */
[----:B------:R-:W-:Y:S01]  /*4d90*/  VIADD R239, R239, UR4 ;  /* 0x00000004efef7c36 */ /* 0x000fe20008000000 */
[----:B------:R-:W-:Y:S01]  /*4da0*/  IADD3 R208, R208, UR4, RZ ;  /* 0x00000004d0d07c10 */ /* 0x000fe2000fffe0ff */
[C---:B--2---:R-:W-:Y:S05]  /*4db0*/  IMAD.U32 R6, R35.reuse, -0x40, RZ ;  /* 0xffffffc023067824 */ /* 0x044fea00078e00ff */
        /* <DEDUP_REMOVED lines=9> */
[----:B---3--:R-:W-:Y:S03]  /*4e50*/  LEA.HI.X R7, R35, R233, R164, 0x6, P0 ;  /* 0x000000e923077211 */ /* 0x008fe600000f34a4 */
[----:B------:R2:W-:Y:S04]  /*4e60*/  LDGSTS.E.BYPASS.LTC128B.128 [R239+0x2000], desc[UR34][R232.64+0x80] ;  /* 0x02000080e8ef7fae */ /* 0x0005e8000b901d62 */
[----:B------:R2:W-:Y:S04]  /*4e70*/  LDGSTS.E.BYPASS.LTC128B.128 [R239+0x1000], desc[UR34][R6.64] ;  /* 0x0100000006ef7fae */ /* 0x0005e8000b901d62 */
[----:B------:R2:W-:Y:S04]  /*4e80*/  LDGSTS.E.BYPASS.LTC128B.128 [R239+0x3000], desc[UR34][R6.64+0x80] ;  /* 0x0300008006ef7fae */ /* 0x0005e8000b901d62 */
[----:B------:R-:W0:Y:S02]  /*4e90*/  LDGDEPBAR ;  /* 0x00000000000079af */ /* 0x000e240000000000 */
.L_x_801:
[----:B------:R-:W-:Y:S01]  /*4ea0*/  STS [R234+0x1c000], R17 ;  /* 0x01c00011ea007388 */ /* 0x000fe20000000800 */
[----:B--2---:R-:W-:Y:S01]  /*4eb0*/  F2FP.F16.F32.PACK_AB R6, R18, R19 ;  /* 0x000000131206723e */ /* 0x004fe200000000ff */
[C---:B-----5:R-:W-:Y:S01]  /*4ec0*/  FADD.FTZ R12, -R5.reuse, R12 ;  /* 0x0000000c050c7221 */ /* 0x060fe20000010100 */
[C---:B------:R-:W-:Y:S02]  /*4ed0*/  FADD.FTZ R9, -R5.reuse, R9 ;  /* 0x0000000905097221 */ /* 0x040fe40000010100 */
[----:B------:R2:W-:Y:S01]  /*4ee0*/  STS [R234+0x1c400], R16 ;  /* 0x01c40010ea007388 */ /* 0x0005e20000000800 */
[C---:B------:R-:W-:Y:S01]  /*4ef0*/  FADD.FTZ R8, -R5.reuse, R8 ;  /* 0x0000000805087221 */ /* 0x040fe20000010100 */
[----:B------:R-:W-:Y:S01]  /*4f00*/  FADD.FTZ R13, -R5, R13 ;  /* 0x0000000d050d7221 */ /* 0x000fe20000010100 */
[----:B------:R-:W-:Y:S02]  /*4f10*/  FFMA.FTZ R7, -R190, R190, 1 ;  /* 0x3f800000be077423 */ /* 0x000fe400000101be */
[----:B------:R3:W-:Y:S01]  /*4f20*/  STS [R237+0x1c000], R20 ;  /* 0x01c00014ed007388 */ /* 0x0007e20000000800 */
[----:B------:R-:W-:Y:S01]  /*4f30*/  FMUL.FTZ R19, R224, R9 ;  /* 0x00000009e0137220 */ /* 0x000fe20000410000 */
[----:B------:R-:W-:Y:S01]  /*4f40*/  FFMA.FTZ R9, -R194, R194, 1 ;  /* 0x3f800000c2097423 */ /* 0x000fe200000101c2 */
[----:B------:R-:W-:Y:S02]  /*4f50*/  FMUL.FTZ R13, R220, R13 ;  /* 0x0000000ddc0d7220 */ /* 0x000fe40000410000 */
[----:B------:R4:W-:Y:S01]  /*4f60*/  STS [R237+0x1c400], R6 ;  /* 0x01c40006ed007388 */ /* 0x0009e20000000800 */
        /* <DEDUP_REMOVED lines=10> */
[----:B------:R-:W-:Y:S01]  /*5010*/  FMUL.FTZ R24, R202, R24 ;  /* 0x00000018ca187220 */ /* 0x000fe20000410000 */
[----:B------:R-:W-:Y:S01]  /*5020*/  FMUL.FTZ R9, R9, UR27 ;  /* 0x0000001b09097c20 */ /* 0x000fe20008410000 */
[----:B------:R-:W-:Y:S01]  /*5030*/  FMUL.FTZ R25, R201, R25 ;  /* 0x00000019c9197220 */ /* 0x000fe20000410000 */
[----:B------:R-:W-:Y:S01]  /*5040*/  FMUL.FTZ R29, R183, R29 ;  /* 0x0000001db71d7220 */ /* 0x000fe20000410000 */
[----:B------:R-:W-:Y:S01]  /*5050*/  FMUL.FTZ R5, R5, UR27 ;  /* 0x0000001b05057c20 */ /* 0x000fe20008410000 */
[C---:B------:R-:W-:Y:S01]  /*5060*/  FADD.FTZ R10, -R4.reuse, R10 ;  /* 0x0000000a040a7221 */ /* 0x040fe20000010100 */
[----:B--2---:R-:W-:Y:S01]  /*5070*/  FMUL.FTZ R16, R221, R12 ;  /* 0x0000000cdd107220 */ /* 0x004fe20000410000 */
[----:B------:R-:W-:Y:S01]  /*5080*/  FFMA.FTZ R12, -R195, R195, 1 ;  /* 0x3f800000c30c7423 */ /* 0x000fe200000101c3 */
[C---:B------:R-:W-:Y:S01]  /*5090*/  FADD.FTZ R11, -R4.reuse, R11 ;  /* 0x0000000b040b7221 */ /* 0x040fe20000010100 */
[----:B------:R-:W-:Y:S01]  /*50a0*/  FADD.FTZ R14, -R4, R14 ;  /* 0x0000000e040e7221 */ /* 0x000fe20000010100 */
[----:B---3--:R-:W-:Y:S01]  /*50b0*/  FMUL.FTZ R20, R225, R8 ;  /* 0x00000008e1147220 */ /* 0x008fe20000410000 */
[----:B------:R-:W-:Y:S01]  /*50c0*/  FMUL.FTZ R12, R12, UR27 ;  /* 0x0000001b0c0c7c20 */ /* 0x000fe20008410000 */
[----:B------:R-:W-:Y:S01]  /*50d0*/  FFMA.FTZ R8, -R191, R191, 1 ;  /* 0x3f800000bf087423 */ /* 0x000fe200000101bf */
[----:B------:R-:W-:Y:S01]  /*50e0*/  FMUL.FTZ R24, R24, R9 ;  /* 0x0000000918187220 */ /* 0x000fe20000410000 */
[----:B------:R-:W-:Y:S01]  /*50f0*/  FMUL.FTZ R14, R227, R14 ;  /* 0x0000000ee30e7220 */ /* 0x000fe20000410000 */
        /* <DEDUP_REMOVED lines=8> */
[----:B------:R-:W-:Y:S01]  /*5180*/  FADD.FTZ R15, -R4, R15 ;  /* 0x0000000f040f7221 */ /* 0x000fe20000010100 */
[----:B----4-:R-:W-:Y:S01]  /*5190*/  FFMA.FTZ R6, -R196, R196, 1 ;  /* 0x3f800000c4067423 */ /* 0x010fe200000101c4 */
[----:B------:R-:W-:Y:S01]  /*51a0*/  FMUL.FTZ R8, R8, UR27 ;  /* 0x0000001b08087c20 */ /* 0x000fe20008410000 */
[----:B------:R-:W-:Y:S01]  /*51b0*/  FMUL.FTZ R28, R28, R7 ;  /* 0x000000071c1c7220 */ /* 0x000fe20000410000 */
[----:B------:R-:W-:Y:S01]  /*51c0*/  FFMA.FTZ R7, -R197, R197, 1 ;  /* 0x3f800000c5077423 */ /* 0x000fe200000101c5 */
[----:B------:R-:W-:Y:S01]  /*51d0*/  F2FP.F16.F32.PACK_AB R12, R12, R16 ;  /* 0x000000100c0c723e */ /* 0x000fe200000000ff */
[----:B------:R-:W-:Y:S01]  /*51e0*/  FMUL.FTZ R9, R25, R8 ;  /* 0x0000000819097220 */ /* 0x000fe20000410000 */
[----:B------:R-:W-:Y:S01]  /*51f0*/  FMUL.FTZ R8, R29, R5 ;  /* 0x000000051d087220 */ /* 0x000fe20000410000 */
[----:B------:R-:W-:Y:S01]  /*5200*/  F2FP.F16.F32.PACK_AB R5, R19, R20 ;  /* 0x000000141305723e */ /* 0x000fe200000000ff */
[----:B------:R-:W-:Y:S01]  /*5210*/  FMUL.FTZ R16, R229, R10 ;  /* 0x0000000ae5107220 */ /* 0x000fe20000410000 */
[----:B------:R-:W-:Y:S01]  /*5220*/  FMUL.FTZ R7, R7, UR27 ;  /* 0x0000001b07077c20 */ /* 0x000fe20008410000 */
        /* <DEDUP_REMOVED lines=34> */
[----:B------:R-:W-:Y:S02]  /*5450*/  FMUL.FTZ R4, R4, UR27 ;  /* 0x0000001b04047c20 */ /* 0x000fe40008410000 */
[----:B------:R-:W-:Y:S01]  /*5460*/  STS [R237+0x1d400], R6 ;  /* 0x01d40006ed007388 */ /* 0x000fe20000000800 */
[----:B------:R-:W-:Y:S01]  /*5470*/  F2FP.F16.F32.PACK_AB R17, R33, R34 ;  /* 0x000000222111723e */ /* 0x000fe200000000ff */
[----:B-1----:R-:W1:Y:S01]  /*5480*/  LDC R180, c[0x0][0x2dc] ;  /* 0x0000b700ffb47b82 */ /* 0x002e620000000800 */
[----:B------:R-:W-:Y:S02]  /*5490*/  FMUL.FTZ R4, R31, R4 ;  /* 0x000000041f047220 */ /* 0x000fe40000410000 */
[----:B------:R-:W-:Y:S01]  /*54a0*/  STS [R235+0x1c000], R32 ;  /* 0x01c00020eb007388 */ /* 0x000fe20000000800 */
[----:B------:R-:W-:Y:S02]  /*54b0*/  F2FP.F16.F32.PACK_AB R9, R9, R24 ;  /* 0x000000180909723e */ /* 0x000fe400000000ff */
[----:B--2---:R-:W-:Y:S02]  /*54c0*/  F2FP.F16.F32.PACK_AB R5, R27, R26 ;  /* 0x0000001a1b05723e */ /* 0x004fe400000000ff */
[----:B------:R-:W-:Y:S01]  /*54d0*/  STS [R235+0x1c400], R18 ;  /* 0x01c40012eb007388 */ /* 0x000fe20000000800 */
[----:B------:R-:W-:Y:S02]  /*54e0*/  F2FP.F16.F32.PACK_AB R8, R8, R28 ;  /* 0x0000001c0808723e */ /* 0x000fe400000000ff */
[----:B------:R-:W-:Y:S02]  /*54f0*/  F2FP.F16.F32.PACK_AB R4, R4, R30 ;  /* 0x0000001e0404723e */ /* 0x000fe400000000ff */
[----:B------:R-:W-:Y:S05]  /*5500*/  STS [R236+0x1c000], R21 ;  /* 0x01c00015ec007388 */ /* 0x000fea0000000800 */
[----:B------:R-:W-:Y:S05]  /*5510*/  STS [R236+0x1c400], R17 ;  /* 0x01c40011ec007388 */ /* 0x000fea0000000800 */
[----:B------:R-:W-:Y:S05]  /*5520*/  STS [R235+0x1d000], R9 ;  /* 0x01d00009eb007388 */ /* 0x000fea0000000800 */
[----:B------:R-:W-:Y:S01]  /*5530*/  STS [R235+0x1d400], R5 ;  /* 0x01d40005eb007388 */ /* 0x000fe20000000800 */
[----:B-1----:R-:W-:Y:S04]  /*5540*/  IMAD R217, R180, UR11, RZ ;  /* 0x0000000bb4d97c24 */ /* 0x002fe8000f8e02ff */
[----:B------:R-:W-:Y:S05]  /*5550*/  STS [R236+0x1d000], R8 ;  /* 0x01d00008ec007388 */ /* 0x000fea0000000800 */
[----:B------:R-:W-:Y:S01]  /*5560*/  STS [R236+0x1d400], R4 ;  /* 0x01d40004ec007388 */ /* 0x000fe20000000800 */
[----:B------:R-:W-:Y:S06]  /*5570*/  BAR.SYNC.DEFER_BLOCKING 0x0 ;  /* 0x0000000000007b1d */ /* 0x000fec0000010000 */
[----:B------:R-:W-:Y:S05]  /*5580*/  LDSM.16.MT88.4 R4, [R206+0x20000] ;  /* 0x02000000ce04783b */ /* 0x000fea0000004200 */
[----:B------:R-:W1:Y:S05]  /*5590*/  LDSM.16.MT88.4 R8, [R172+0x8000] ;  /* 0x00800000ac08783b */ /* 0x000e6a0000004200 */
        /* <DEDUP_REMOVED lines=93> */
[----:B------:R-:W2:Y:S01]  /*5b70*/  LDL R180, [R1+0x1c] ;  /* 0x00001c0001b47983 */ /* 0x000ea20000100800 */
[----:B------:R-:W1:Y:S08]  /*5b80*/  LDC R7, c[0x0][0x420] ;  /* 0x00010800ff077b82 */ /* 0x000e700000000800 */
[----:B------:R-:W3:Y:S01]  /*5b90*/  LDC R8, c[0x0][0x424] ;  /* 0x00010900ff087b82 */ /* 0x000ee20000000800 */
[C---:B-1----:R-:W-:Y:S05]  /*5ba0*/  IMAD.U32 R4, R7.reuse, -0x40, RZ ;  /* 0xffffffc007047824 */ /* 0x042fea00078e00ff */
[C---:B------:R-:W-:Y:S04]  /*5bb0*/  LEA R5, P0, R4.reuse, R230, 0x1 ;  /* 0x000000e604057211 */ /* 0x040fe800078008ff */
[----:B------:R-:W-:Y:S01]  /*5bc0*/  LEA.HI.X.SX32 R4, R4, R231, 0x1, P0 ;  /* 0x000000e704047211 */ /* 0x000fe200000f0eff */
[----:B------:R-:W-:Y:S04]  /*5bd0*/  IMAD.MOV.U32 R230, RZ, RZ, R5 ;  /* 0x000000ffffe67224 */ /* 0x000fe800078e0005 */
[----:B------:R-:W-:Y:S01]  /*5be0*/  IMAD.MOV.U32 R231, RZ, RZ, R4 ;  /* 0x000000ffffe77224 */ /* 0x000fe200078e0004 */
[C---:B------:R-:W-:Y:S04]  /*5bf0*/  LEA R6, P0, R7.reuse, R230, 0x6 ;  /* 0x000000e607067211 */ /* 0x040fe800078030ff */
[----:B---3--:R-:W-:Y:S02]  /*5c00*/  LEA.HI.X R7, R7, R231, R8, 0x6, P0 ;  /* 0x000000e707077211 */ /* 0x008fe400000f3408 */
[----:B--2---:R-:W-:Y:S05]  /*5c10*/  LEA R4, R180, UR5, 0x1 ;  /* 0x00000005b4047c11 */ /* 0x004fea000f8e08ff */
[----:B------:R-:W-:Y:S01]  /*5c20*/  @!PT LDS RZ, [RZ] ;  /* 0x00000000fffff984 */ /* 0x000fe20000000800 */
[----:B------:R-:W-:Y:S01]  /*5c30*/  @!PT LDS RZ, [RZ] ;  /* 0x00000000fffff984 */ /* 0x000fe20000000800 */
[----:B------:R-:W-:Y:S01]  /*5c40*/  @!PT LDS RZ, [RZ] ;  /* 0x00000000fffff984 */ /* 0x000fe20000000800 */
[----:B------:R1:W-:Y:S04]  /*5c50*/  LDGSTS.E.BYPASS.LTC128B.128 [R4+0x8000], desc[UR34][R230.64] ;  /* 0x08000000e6047fae */ /* 0x0003e8000b901d62 */
[----:B------:R1:W-:Y:S04]  /*5c60*/  LDGSTS.E.BYPASS.LTC128B.128 [R4+0xa000], desc[UR34][R230.64+0x80] ;  /* 0x0a000080e6047fae */ /* 0x0003e8000b901d62 */
[----:B------:R1:W-:Y:S04]  /*5c70*/  LDGSTS.E.BYPASS.LTC128B.128 [R4+0x9000], desc[UR34][R6.64] ;  /* 0x0900000006047fae */ /* 0x0003e8000b901d62 */
[----:B------:R1:W-:Y:S04]  /*5c80*/  LDGSTS.E.BYPASS.LTC128B.128 [R4+0xb000], desc[UR34][R6.64+0x80] ;  /* 0x0b00008006047fae */ /* 0x0003e8000b901d62 */
[----:B------:R-:W0:Y:S02]  /*5c90*/  LDGDEPBAR ;  /* 0x00000000000079af */ /* 0x000e240000000000 */
.L_x_802:
[----:B------:R-:W2:Y:S01]  /*5ca0*/  LDL R225, [R1+0x10] ;  /* 0x0000100001e17983 */ /* 0x000ea20000100800 */
[----:B------:R-:W-:Y:S02]  /*5cb0*/  ULOP3.LUT UR4, UR12, 0x1, URZ, 0xc0, !UPT ;  /* 0x000000010c047892 */ /* 0x000fe4000f8ec03f */
[----:B------:R-:W-:Y:S01]  /*5cc0*/  UISETP.GT.AND UP2, UPT, UR12, UR6, UPT ;  /* 0x000000060c00728c */ /* 0x000fe2000bf44270 */
[----:B------:R-:W3:Y:S01]  /*5cd0*/  LDL R224, [R1+0x2c] ;  /* 0x00002c0001e07983 */ /* 0x000ee20000100800 */
[----:B------:R-:W-:Y:S02]  /*5ce0*/  UISETP.NE.U32.AND UP0, UPT, UR4, 0x1, UPT ;  /* 0x000000010400788c */ /* 0x000fe4000bf05070 */
[----:B------:R-:W-:Y:S01]  /*5cf0*/  UIADD3 UR12, UR12, -0x1, URZ ;  /* 0xffffffff0c0c7890 */ /* 0x000fe2000fffe03f */
[----:B------:R-:W-:Y:S04]  /*5d00*/  LDSM.16.M88.4 R32, [R0+0x1c000] ;  /* 0x01c000000020783b */ /* 0x000fe80000000200 */
[----:B------:R-:W1:Y:S04]  /*5d10*/  LDSM.16.MT88.4 R16, [R205] ;  /* 0x00000000cd10783b */ /* 0x000e680000004200 */
[----:B------:R-:W4:Y:S04]  /*5d20*/  LDL R220, [R1] ;  /* 0x0000000001dc7983 */ /* 0x000f280000100800 */
[----:B------:R-:W5:Y:S04]  /*5d30*/  LDSM.16.M88.4 R28, [R0+0x1d000] ;  /* 0x01d00000001c783b */ /* 0x000f680000000200 */
[----:B------:R-:W4:Y:S04]  /*5d40*/  LDL R221, [R1+0x4] ;  /* 0x0000040001dd7983 */ /* 0x000f280000100800 */
[----:B------:R-:W4:Y:S04]  /*5d50*/  LDL R222, [R1+0x8] ;  /* 0x0000080001de7983 */ /* 0x000f280000100800 */
[----:B------:R-:W4:Y:S04]  /*5d60*/  LDL R223, [R1+0xc] ;  /* 0x00000c0001df7983 */ /* 0x000f280000100800 */
[----:B------:R-:W5:Y:S04]  /*5d70*/  LDSM.16.MT88.4 R164, [R205+0x4000] ;  /* 0x00400000cda4783b */ /* 0x000f680000004200 */
[----:B------:R-:W-:Y:S04]  /*5d80*/  LDSM.16.M88.4 R168, [R2+0x1c000] ;  /* 0x01c0000002a8783b */ /* 0x000fe80000000200 */
[----:B------:R-:W5:Y:S04]  /*5d90*/  LDSM.16.MT88.4 R172, [R205+0x800] ;  /* 0x00080000cdac783b */ /* 0x000f680000004200 */
[----:B------:R-:W5:Y:S01]  /*5da0*/  LDSM.16.M88.4 R176, [R2+0x1d000] ;  /* 0x01d0000002b0783b */ /* 0x000f620000000200 */
[-C--:B-1----:R-:W-:Y:S03]  /*5db0*/  HMMA.16816.F32 R4, R32, R16.reuse, RZ ;  /* 0x000000102004723c */ /* 0x082fe600000018ff */
[----:B------:R-:W1:Y:S04]  /*5dc0*/  LDSM.16.MT88.4 R180, [R205+0x4800] ;  /* 0x00480000cdb4783b */ /* 0x000e680000004200 */
[----:B------:R-:W-:Y:S01]  /*5dd0*/  LDSM.16.M88.4 R184, [R204+0x1c000] ;  /* 0x01c00000ccb8783b */ /* 0x000fe20000000200 */
[C---:B-----5:R-:W-:Y:S03]  /*5de0*/  HMMA.16816.F32 R8, R28.reuse, R16, RZ ;  /* 0x000000101c08723c */ /* 0x060fe600000018ff */
[----:B------:R-:W5:Y:S04]  /*5df0*/  LDSM.16.MT88.4 R188, [R205+0x1000] ;  /* 0x00100000cdbc783b */ /* 0x000f680000004200 */
[----:B------:R-:W5:Y:S01]  /*5e00*/  LDSM.16.M88.4 R192, [R204+0x1d000] ;  /* 0x01d00000ccc0783b */ /* 0x000f620000000200 */
[-C--:B------:R-:W-:Y:S03]  /*5e10*/  HMMA.16816.F32 R12, R28, R18.reuse, RZ ;  /* 0x000000121c0c723c */ /* 0x080fe600000018ff */
[----:B------:R-:W5:Y:S03]  /*5e20*/  LDSM.16.MT88.4 R196, [R205+0x5000] ;  /* 0x00500000cdc4783b */ /* 0x000f660000004200 */
[C---:B------:R-:W-:Y:S01]  /*5e30*/  HMMA.16816.F32 R16, R32.reuse, R18, RZ ;  /* 0x000000122010723c */ /* 0x040fe200000018ff */
[----:B------:R-:W-:Y:S05]  /*5e40*/  LDSM.16.M88.4 R200, [R3+0x1d000] ;  /* 0x01d0000003c8783b */ /* 0x000fea0000000200 */
[-C--:B------:R-:W-:Y:S06]  /*5e50*/  HMMA.16816.F32 R20, R32, R164.reuse, RZ ;  /* 0x000000a42014723c */ /* 0x080fec00000018ff */
        /* <DEDUP_REMOVED lines=8> */
[----:B------:R-:W5:Y:S05]  /*5ee0*/  LDSM.16.MT88.4 R172, [R205+0x1800] ;  /* 0x00180000cdac783b */ /* 0x000f6a0000004200 */
[-C--:B-1----:R-:W-:Y:S06]  /*5ef0*/  HMMA.16816.F32 R20, R168, R180.reuse, R20 ;  /* 0x000000b4a814723c */ /* 0x082fec0000001814 */
[C---:B------:R-:W-:Y:S06]  /*5f00*/  HMMA.16816.F32 R24, R176.reuse, R180, R24 ;  /* 0x000000b4b018723c */ /* 0x040fec0000001818 */
[-C--:B------:R-:W-:Y:S01]  /*5f10*/  HMMA.16816.F32 R28, R176, R182.reuse, R28 ;  /* 0x000000b6b01c723c */ /* 0x080fe2000000181c */
[----:B------:R-:W1:Y:S05]  /*5f20*/  LDSM.16.MT88.4 R176, [R205+0x5800] ;  /* 0x00580000cdb0783b */ /* 0x000e6a0000004200 */
[----:B------:R-:W-:Y:S01]  /*5f30*/  HMMA.16816.F32 R32, R168, R182, R32 ;  /* 0x000000b6a820723c */ /* 0x000fe20000001820 */
[----:B------:R-:W-:Y:S04]  /*5f40*/  LDSM.16.M88.4 R168, [R0+0x1e000] ;  /* 0x01e0000000a8783b */ /* 0x000fe80000000200 */
[----:B------:R-:W1:Y:S01]  /*5f50*/  LDSM.16.MT88.4 R180, [R205+0x2000] ;  /* 0x00200000cdb4783b */ /* 0x000e620000004200 */
[-C--:B-----5:R-:W-:Y:S06]  /*5f60*/  HMMA.16816.F32 R4, R184, R188.reuse, R4 ;  /* 0x000000bcb804723c */ /* 0x0a0fec0000001804 */
[C---:B------:R-:W-:Y:S06]  /*5f70*/  HMMA.16816.F32 R8, R192.reuse, R188, R8 ;  /* 0x000000bcc008723c */ /* 0x040fec0000001808 */
[-C--:B------:R-:W-:Y:S06]  /*5f80*/  HMMA.16816.F32 R12, R192, R190.reuse, R12 ;  /* 0x000000bec00c723c */ /* 0x080fec000000180c */
[C---:B------:R-:W-:Y:S01]  /*5f90*/  HMMA.16816.F32 R16, R184.reuse, R190, R16 ;  /* 0x000000beb810723c */ /* 0x040fe20000001810 */
[----:B------:R5:W1:Y:S05]  /*5fa0*/  LDSM.16.M88.4 R188, [R0+0x1f000] ;  /* 0x01f0000000bc783b */ /* 0x000a6a0000000200 */
[-C--:B------:R-:W-:Y:S06]  /*5fb0*/  HMMA.16816.F32 R20, R184, R196.reuse, R20 ;  /* 0x000000c4b814723c */ /* 0x080fec0000001814 */
[C---:B------:R-:W-:Y:S06]  /*5fc0*/  HMMA.16816.F32 R24, R192.reuse, R196, R24 ;  /* 0x000000c4c018723c */ /* 0x040fec0000001818 */
[-C--:B------:R-:W-:Y:S01]  /*5fd0*/  HMMA.16816.F32 R28, R192, R198.reuse, R28 ;  /* 0x000000c6c01c723c */ /* 0x080fe2000000181c */
[----:B------:R-:W1:Y:S05]  /*5fe0*/  LDSM.16.MT88.4 R192, [R205+0x6000] ;  /* 0x00600000cdc0783b */ /* 0x000e6a0000004200 */
[----:B------:R-:W-:Y:S01]  /*5ff0*/  HMMA.16816.F32 R32, R184, R198, R32 ;  /* 0x000000c6b820723c */ /* 0x000fe20000001820 */
[----:B------:R-:W-:Y:S04]  /*6000*/  LDSM.16.M88.4 R196, [R2+0x1f000] ;  /* 0x01f0000002c4783b */ /* 0x000fe80000000200 */
[----:B------:R-:W-:Y:S01]  /*6010*/  LDSM.16.MT88.4 R184, [R205+0x2800] ;  /* 0x00280000cdb8783b */ /* 0x000fe20000004200 */
[-C--:B------:R-:W-:Y:S05]  /*6020*/  HMMA.16816.F32 R4, R164, R172.reuse, R4 ;  /* 0x000000aca404723c */ /* 0x080fea0000001804 */
[----:B-----5:R-:W-:Y:S01]  /*6030*/  IMAD R0, R217, 0x18, RZ ;  /* 0x00000018d9007824 */ /* 0x020fe200078e02ff */
[C---:B------:R-:W-:Y:S06]  /*6040*/  HMMA.16816.F32 R8, R200.reuse, R172, R8 ;  /* 0x000000acc808723c */ /* 0x040fec0000001808 */
[-C--:B------:R-:W-:Y:S06]  /*6050*/  HMMA.16816.F32 R12, R200, R174.reuse, R12 ;  /* 0x000000aec80c723c */ /* 0x080fec000000180c */
[C---:B------:R-:W-:Y:S01]  /*6060*/  HMMA.16816.F32 R16, R164.reuse, R174, R16 ;  /* 0x000000aea410723c */ /* 0x040fe20000001810 */
[----:B------:R-:W5:Y:S05]  /*6070*/  LDSM.16.M88.4 R172, [R2+0x1e000] ;  /* 0x01e0000002ac783b */ /* 0x000f6a0000000200 */
[-C--:B-1----:R-:W-:Y:S06]  /*6080*/  HMMA.16816.F32 R20, R164, R176.reuse, R20 ;  /* 0x000000b0a414723c */ /* 0x082fec0000001814 */
[C---:B------:R-:W-:Y:S06]  /*6090*/  HMMA.16816.F32 R24, R200.reuse, R176, R24 ;  /* 0x000000b0c818723c */ /* 0x040fec0000001818 */
[-C--:B------:R-:W-:Y:S01]  /*60a0*/  HMMA.16816.F32 R28, R200, R178.reuse, R28 ;  /* 0x000000b2c81c723c */ /* 0x080fe2000000181c */
[----:B------:R-:W1:Y:S05]  /*60b0*/  LDSM.16.MT88.4 R200, [R205+0x6800] ;  /* 0x00680000cdc8783b */ /* 0x000e6a0000004200 */
[----:B------:R-:W-:Y:S01]  /*60c0*/  HMMA.16816.F32 R32, R164, R178, R32 ;  /* 0x000000b2a420723c */ /* 0x000fe20000001820 */
[----:B------:R-:W-:Y:S04]  /*60d0*/  LDSM.16.M88.4 R164, [R204+0x1e000] ;  /* 0x01e00000cca4783b */ /* 0x000fe80000000200 */
[----:B------:R-:W4:Y:S01]  /*60e0*/  LDSM.16.MT88.4 R176, [R205+0x3000] ;  /* 0x00300000cdb0783b */ /* 0x000f220000004200 */
[-C--:B------:R-:W-:Y:S06]  /*60f0*/  HMMA.16816.F32 R4, R168, R180.reuse, R4 ;  /* 0x000000b4a804723c */ /* 0x080fec0000001804 */
        /* <DEDUP_REMOVED lines=10> */
[----:B------:R3:W-:Y:S01]  /*61a0*/  LDSM.16.M88.4 R192, [R3+0x1f000] ;  /* 0x01f0000003c0783b */ /* 0x0007e20000000200 */
[-C--:B-----5:R-:W-:Y:S06]  /*61b0*/  HMMA.16816.F32 R4, R172, R184.reuse, R4 ;  /* 0x000000b8ac04723c */ /* 0x0a0fec0000001804 */
[C---:B------:R-:W-:Y:S05]  /*61c0*/  HMMA.16816.F32 R8, R196.reuse, R184, R8 ;  /* 0x000000b8c408723c */ /* 0x040fea0000001808 */
[----:B--2---:R-:W-:Y:S01]  /*61d0*/  @P2 IADD3 R2, P0, R225, UR8, RZ ;  /* 0x00000008e1022c10 */ /* 0x004fe2000ff1e0ff */
[-C--:B------:R-:W-:Y:S01]  /*61e0*/  HMMA.16816.F32 R12, R196, R186.reuse, R12 ;  /* 0x000000bac40c723c */ /* 0x080fe2000000180c */
[----:B------:R-:W-:Y:S05]  /*61f0*/  @UP3 UIADD3 UR8, UP1, UR8, -0x100, URZ ;  /* 0xffffff0008083890 */ /* 0x000fea000ff3e03f */
[C---:B------:R-:W-:Y:S01]  /*6200*/  HMMA.16816.F32 R16, R172.reuse, R186, R16 ;  /* 0x000000baac10723c */ /* 0x040fe20000001810 */
[----:B------:R-:W2:Y:S04]  /*6210*/  LDSM.16.MT88.4 R184, [R205+0x3800] ;  /* 0x00380000cdb8783b */ /* 0x000ea80000004200 */
[----:B---3--:R-:W-:Y:S01]  /*6220*/  @P2 IADD3.X R3, R224, UR7, RZ, P0, !PT ;  /* 0x00000007e0032c10 */ /* 0x008fe200087fe4ff */
[-C--:B-1----:R-:W-:Y:S01]  /*6230*/  HMMA.16816.F32 R20, R172, R200.reuse, R20 ;  /* 0x000000c8ac14723c */ /* 0x082fe20000001814 */
[----:B------:R-:W-:Y:S03]  /*6240*/  @UP3 UIADD3.X UR7, UR7, -0x1, URZ, UP1, !UPT ;  /* 0xffffffff07073890 */ /* 0x000fe60008ffe43f */
[----:B----4-:R-:W3:Y:S02]  /*6250*/  @P2 LDG.E R220, desc[UR34][R2.64+0xa0] ;  /* 0x0000a02202dc2981 */ /* 0x010ee4000c1e1900 */
[C---:B------:R-:W-:Y:S02]  /*6260*/  HMMA.16816.F32 R24, R196.reuse, R200, R24 ;  /* 0x000000c8c418723c */ /* 0x040fe40000001818 */
[----:B------:R-:W4:Y:S04]  /*6270*/  @P2 LDG.E R221, desc[UR34][R2.64+0x80] ;  /* 0x0000802202dd2981 */ /* 0x000f28000c1e1900 */
[-C--:B------:R-:W-:Y:S01]  /*6280*/  HMMA.16816.F32 R28, R196, R202.reuse, R28 ;  /* 0x000000cac41c723c */ /* 0x080fe2000000181c */
[----:B------:R-:W5:Y:S04]  /*6290*/  @P2 LDG.E R222, desc[UR34][R2.64+0x20] ;  /* 0x0000202202de2981 */ /* 0x000f68000c1e1900 */
[----:B------:R1:W5:Y:S01]  /*62a0*/  @P2 LDG.E R223, desc[UR34][R2.64] ;  /* 0x0000002202df2981 */ /* 0x000362000c1e1900 */
[----:B------:R-:W-:Y:S03]  /*62b0*/  HMMA.16816.F32 R32, R172, R202, R32 ;  /* 0x000000caac20723c */ /* 0x000fe60000001820 */
[----:B------:R-:W2:Y:S03]  /*62c0*/  LDSM.16.MT88.4 R196, [R205+0x7800] ;  /* 0x00780000cdc4783b */ /* 0x000ea60000004200 */
[-C--:B------:R-:W-:Y:S05]  /*62d0*/  HMMA.16816.F32 R4, R164, R176.reuse, R4 ;  /* 0x000000b0a404723c */ /* 0x080fea0000001804 */
[C---:B------:R-:W-:Y:S01]  /*62e0*/  IMAD.SHL.U32 R173, R217.reuse, 0x8, RZ ;  /* 0x00000008d9ad7824 */ /* 0x040fe200078e00ff */
[C---:B------:R-:W-:Y:S05]  /*62f0*/  HMMA.16816.F32 R8, R180.reuse, R176, R8 ;  /* 0x000000b0b408723c */ /* 0x040fea0000001808 */
        /* <DEDUP_REMOVED lines=10> */
[-C--:B--2---:R-:W-:Y:S05]  /*63a0*/  HMMA.16816.F32 R4, R168, R184.reuse, R4 ;  /* 0x000000b8a804723c */ /* 0x084fea0000001804 */
[C---:B------:R-:W-:Y:S01]  /*63b0*/  IMAD.SHL.U32 R165, R217.reuse, 0x20, RZ ;  /* 0x00000020d9a57824 */ /* 0x040fe200078e00ff */
[C---:B------:R-:W-:Y:S06]  /*63c0*/  HMMA.16816.F32 R8, R192.reuse, R184, R8 ;  /* 0x000000b8c008723c */ /* 0x040fec0000001808 */
[-C--:B------:R-:W-:Y:S06]  /*63d0*/  HMMA.16816.F32 R12, R192, R186.reuse, R12 ;  /* 0x000000bac00c723c */ /* 0x080fec000000180c */
[C---:B------:R-:W-:Y:S05]  /*63e0*/  HMMA.16816.F32 R16, R168.reuse, R186, R16 ;  /* 0x000000baa810723c */ /* 0x040fea0000001810 */
[----:B------:R1:W-:Y:S01]  /*63f0*/  REDG.E.ADD.F32.FTZ.RN.STRONG.GPU desc[UR34][R218.64], R4 ;  /* 0x00000004da0079a6 */ /* 0x0003e2000c10f3a2 */
[-C--:B------:R-:W-:Y:S03]  /*6400*/  HMMA.16816.F32 R20, R168, R196.reuse, R20 ;  /* 0x000000c4a814723c */ /* 0x080fe60000001814 */
[----:B------:R2:W-:Y:S03]  /*6410*/  REDG.E.ADD.F32.FTZ.RN.STRONG.GPU desc[UR34][R2.64], R5 ;  /* 0x00000005020079a6 */ /* 0x0005e6000c10f3a2 */
[C---:B------:R-:W-:Y:S06]  /*6420*/  HMMA.16816.F32 R24, R192.reuse, R196, R24 ;  /* 0x000000c4c018723c */ /* 0x040fec0000001818 */
[-C--:B------:R-:W-:Y:S06]  /*6430*/  HMMA.16816.F32 R28, R192, R198.reuse, R28 ;  /* 0x000000c6c01c723c */ /* 0x080fec000000181c */
[----:B------:R-:W-:Y:S07]  /*6440*/  HMMA.16816.F32 R32, R168, R198, R32 ;  /* 0x000000c6a820723c */ /* 0x000fee0000001820 */
[C---:B------:R-:W-:Y:S01]  /*6450*/  IMAD R168, R217.reuse, 0x28, RZ ;  /* 0x00000028d9a87824 */ /* 0x040fe200078e02ff */
[CC--:B-1----:R-:W-:Y:S04]  /*6460*/  LEA R4, P0, R0.reuse, R218.reuse, 0x2 ;  /* 0x000000da00047211 */ /* 0x0c2fe800078010ff */
[-C--:B--2---:R-:W-:Y:S01]  /*6470*/  LEA.HI.X.SX32 R5, R0, R219.reuse, 0x2, P0 ;  /* 0x000000db00057211 */ /* 0x084fe200000f16ff */
[C---:B------:R-:W-:Y:S02]  /*6480*/  IMAD R0, R217.reuse, 0x30, RZ ;  /* 0x00000030d9007824 */ /* 0x040fe400078e02ff */
[----:B------:R-:W-:Y:S01]  /*6490*/  IMAD R217, R217, 0x38, RZ ;  /* 0x00000038d9d97824 */ /* 0x000fe200078e02ff */
[----:B---3--:R-:W-:Y:S04]  /*64a0*/  @P2 STL [R1], R220 ;  /* 0x000000dc01002387 */ /* 0x008fe80000100800 */
[----:B----4-:R-:W-:Y:S04]  /*64b0*/  @P2 STL [R1+0x4], R221 ;  /* 0x000004dd01002387 */ /* 0x010fe80000100800 */
[----:B-----5:R-:W-:Y:S04]  /*64c0*/  @P2 STL [R1+0x8], R222 ;  /* 0x000008de01002387 */ /* 0x020fe80000100800 */
[----:B------:R-:W-:Y:S01]  /*64d0*/  @P2 STL [R1+0xc], R223 ;  /* 0x00000cdf01002387 */ /* 0x000fe20000100800 */
[CC--:B------:R-:W-:Y:S04]  /*64e0*/  LEA R166, P2, R172.reuse, R218.reuse, 0x2 ;  /* 0x000000daaca67211 */ /* 0x0c0fe800078410ff */
[-C--:B------:R-:W-:Y:S02]  /*64f0*/  LEA.HI.X.SX32 R167, R172, R219.reuse, 0x2, P2 ;  /* 0x000000dbaca77211 */ /* 0x080fe400010f16ff */
[CC--:B------:R-:W-:Y:S03]  /*6500*/  LEA R164, P2, R165.reuse, R218.reuse, 0x2 ;  /* 0x000000daa5a47211 */ /* 0x0c0fe600078410ff */
[----:B------:R1:W-:Y:S01]  /*6510*/  REDG.E.ADD.F32.FTZ.RN.STRONG.GPU desc[UR34][R166.64], R6 ;  /* 0x00000006a60079a6 */ /* 0x0003e2000c10f3a2 */
[-C--:B------:R-:W-:Y:S03]  /*6520*/  LEA.HI.X.SX32 R165, R165, R219.reuse, 0x2, P2 ;  /* 0x000000dba5a57211 */ /* 0x080fe600010f16ff */
[----:B------:R2:W-:Y:S04]  /*6530*/  REDG.E.ADD.F32.FTZ.RN.STRONG.GPU desc[UR34][R4.64], R7 ;  /* 0x00000007040079a6 */ /* 0x0005e8000c10f3a2 */
[----:B------:R3:W-:Y:S01]  /*6540*/  REDG.E.ADD.F32.FTZ.RN.STRONG.GPU desc[UR34][R164.64], R8 ;  /* 0x00000008a40079a6 */ /* 0x0007e2000c10f3a2 */
[CC--:B-1----:R-:W-:Y:S04]  /*6550*/  LEA R6, P0, R168.reuse, R218.reuse, 0x2 ;  /* 0x000000daa8067211 */ /* 0x0c2fe800078010ff */
[-C--:B--2---:R-:W-:Y:S02]  /*6560*/  LEA.HI.X.SX32 R7, R168, R219.reuse, 0x2, P0 ;  /* 0x000000dba8077211 */ /* 0x084fe400000f16ff */
[CC--:B------:R-:W-:Y:S01]  /*6570*/  LEA R4, P2, R0.reuse, R218.reuse, 0x2 ;  /* 0x000000da00047211 */ /* 0x0c0fe200078410ff */
[----:B------:R-:W-:Y:S01]  /*6580*/  LDSM.16.MT88.4 R168, [R176+0x3000] ;  /* 0x00300000b0a8783b */ /* 0x000fe20000004200 */
[CC--:B---3--:R-:W-:Y:S02]  /*6590*/  LEA R8, P0, R217.reuse, R218.reuse, 0x2 ;  /* 0x000000dad9087211 */ /* 0x0c8fe400078010ff */
        /* <DEDUP_REMOVED lines=119> */
[----:B------:R-:W5:Y:S04]  /*6d10*/  LDSM.16.MT88.4 R4, [R206+0x1d000] ;  /* 0x01d00000ce04783b */ /* 0x000f680000004200 */
[----:B------:R-:W5:Y:S01]  /*6d20*/  LDSM.16.MT88.4 R24, [R206+0x1f000] ;  /* 0x01f00000ce18783b */ /* 0x000f620000004200 */
        /* <DEDUP_REMOVED lines=22> */
[-C--:B-----5:R-:W-:Y:S01]  /*6e90*/  HMMA.16816.F32 R100, R4, R12.reuse, R100 ;  /* 0x0000000c0464723c */ /* 0x0a0fe20000001864 */
        /* <DEDUP_REMOVED lines=36> */
.L_x_800:
[----:B------:R-:W2:Y:S01]  /*70e0*/  LDL R168, [R1+0x20] ;  /* 0x0000200001a87983 */ /* 0x000ea20000100800 */
[----:B------:R-:W-:-:S03]  /*70f0*/  ULDC UR4, c[0x0][0x390] ;  /* 0x0000e40000047ab9 */ /* 0x000fc60000000800 */
[----:B------:R-:W3:Y:S04]  /*7100*/  LDL R167, [R1+0x34] ;  /* 0x0000340001a77983 */ /* 0x000ee80000100800 */
[----:B------:R-:W4:Y:S04]  /*7110*/  LDL R165, [R1+0x44] ;  /* 0x0000440001a57983 */ /* 0x000f280000100800 */
[----:B------:R-:W5:Y:S04]  /*7120*/  LDL R166, [R1+0x24] ;  /* 0x0000240001a67983 */ /* 0x000f680000100800 */
[----:B------:R-:W5:Y:S04]  /*7130*/  LDL R164, [R1+0x38] ;  /* 0x0000380001a47983 */ /* 0x000f680000100800 */
[----:B------:R-:W5:Y:S01]  /*7140*/  LDL R169, [R1+0x40] ;  /* 0x0000400001a97983 */ /* 0x000f620000100800 */
        /* <DEDUP_REMOVED lines=95> */
[----:B------:R-:W-:Y:S01]  /*7740*/  F2FP.F16.F32.PACK_AB R50, R51, R50 ;  /* 0x000000323332723e */ /* 0x000fe200000000ff */
[----:B------:R-:W1:Y:S01]  /*7750*/  S2R R35, SR_TID.X ;  /* 0x0000000000237919 */ /* 0x000e620000002100 */
[----:B------:R-:W-:Y:S01]  /*7760*/  F2FP.F16.F32.PACK_AB R12, R12, R162 ;  /* 0x000000a20c0c723e */ /* 0x000fe200000000ff */
[----:B------:R-:W-:Y:S01]  /*7770*/  ULDC.64 UR8, c[0x0][0x450] ;  /* 0x0001140000087ab9 */ /* 0x000fe20000000a00 */
[----:B------:R-:W-:Y:S01]  /*7780*/  F2FP.F16.F32.PACK_AB R15, R15, R152 ;  /* 0x000000980f0f723e */ /* 0x000fe200000000ff */
[----:B------:R-:W-:Y:S01]  /*7790*/  ULDC.64 UR6, c[0x0][0x458] ;  /* 0x0001160000067ab9 */ /* 0x000fe20000000a00 */
[----:B------:R-:W-:Y:S01]  /*77a0*/  F2FP.F16.F32.PACK_AB R14, R14, R154 ;  /* 0x0000009a0e0e723e */ /* 0x000fe200000000ff */
[----:B------:R-:W-:Y:S01]  /*77b0*/  ULDC.64 UR10, c[0x0][0x3f0] ;  /* 0x0000fc00000a7ab9 */ /* 0x000fe20000000a00 */
[----:B------:R-:W-:-:S02]  /*77c0*/  F2FP.F16.F32.PACK_AB R11, R11, R156 ;  /* 0x0000009c0b0b723e */ /* 0x000fc400000000ff */
[----:B------:R-:W-:Y:S01]  /*77d0*/  F2FP.F16.F32.PACK_AB R10, R10, R158 ;  /* 0x0000009e0a0a723e */ /* 0x000fe200000000ff */
[----:B--2---:R-:W-:Y:S04]  /*77e0*/  STS [R168], R0 ;  /* 0x00000000a8007388 */ /* 0x004fe80000000800 */
[----:B------:R-:W-:Y:S04]  /*77f0*/  STS [R168+0x400], R3 ;  /* 0x00040003a8007388 */ /* 0x000fe80000000800 */
[----:B---3--:R-:W-:Y:S04]  /*7800*/  STS [R167], R5 ;  /* 0x00000005a7007388 */ /* 0x008fe80000000800 */
[----:B----4-:R-:W-:Y:S04]  /*7810*/  STS [R165], R4 ;  /* 0x00000004a5007388 */ /* 0x010fe80000000800 */
[----:B------:R-:W-:Y:S04]  /*7820*/  STS [R168+0x2000], R9 ;  /* 0x00200009a8007388 */ /* 0x000fe80000000800 */
[----:B------:R2:W-:Y:S04]  /*7830*/  STS [R168+0x2400], R8 ;  /* 0x00240008a8007388 */ /* 0x0005e80000000800 */
[----:B------:R-:W-:Y:S04]  /*7840*/  STS [R167+0x2000], R7 ;  /* 0x00200007a7007388 */ /* 0x000fe80000000800 */
[----:B------:R3:W-:Y:S04]  /*7850*/  STS [R167+0x2400], R6 ;  /* 0x00240006a7007388 */ /* 0x0007e80000000800 */
[----:B-----5:R-:W-:Y:S04]  /*7860*/  STS [R166], R33 ;  /* 0x00000021a6007388 */ /* 0x020fe80000000800 */
[----:B------:R-:W-:Y:S04]  /*7870*/  STS [R166+0x400], R32 ;  /* 0x00040020a6007388 */ /* 0x000fe80000000800 */
[----:B------:R-:W-:Y:S04]  /*7880*/  STS [R164], R29 ;  /* 0x0000001da4007388 */ /* 0x000fe80000000800 */
[----:B------:R-:W-:Y:S01]  /*7890*/  STS [R169], R28 ;  /* 0x0000001ca9007388 */ /* 0x000fe20000000800 */
[----:B------:R-:W-:Y:S01]  /*78a0*/  F2FP.F16.F32.PACK_AB R40, R41, R40 ;  /* 0x000000282928723e */ /* 0x000fe200000000ff */
[----:B--2---:R-:W2:Y:S02]  /*78b0*/  LDC.64 R8, c[0x0][0x468] ;  /* 0x00011a00ff087b82 */ /* 0x004ea40000000a00 */
[----:B------:R-:W-:Y:S04]  /*78c0*/  STS [R166+0x2000], R31 ;  /* 0x0020001fa6007388 */ /* 0x000fe80000000800 */
[----:B------:R-:W-:Y:S01]  /*78d0*/  STS [R166+0x2400], R30 ;  /* 0x0024001ea6007388 */ /* 0x000fe20000000800 */
[----:B------:R-:W-:Y:S01]  /*78e0*/  F2FP.F16.F32.PACK_AB R42, R43, R42 ;  /* 0x0000002a2b2a723e */ /* 0x000fe200000000ff */
[----:B---3--:R-:W3:Y:S02]  /*78f0*/  LDC.64 R6, c[0x0][0x438] ;  /* 0x00010e00ff067b82 */ /* 0x008ee40000000a00 */
        /* <DEDUP_REMOVED lines=20> */
[----:B------:R-:W-:-:S02]  /*7a40*/  F2FP.F16.F32.PACK_AB R44, R45, R44 ;  /* 0x0000002c2d2c723e */ /* 0x000fc400000000ff */
[----:B------:R-:W-:Y:S01]  /*7a50*/  F2FP.F16.F32.PACK_AB R46, R47, R46 ;  /* 0x0000002e2f2e723e */ /* 0x000fe200000000ff */
[----:B------:R-:W-:Y:S01]  /*7a60*/  STS [R167+0x8000], R48 ;  /* 0x00800030a7007388 */ /* 0x000fe20000000800 */
[----:B------:R-:W-:Y:S02]  /*7a70*/  F2FP.F16.F32.PACK_AB R52, R53, R52 ;  /* 0x000000343534723e */ /* 0x000fe400000000ff */
[----:B------:R-:W-:Y:S01]  /*7a80*/  F2FP.F16.F32.PACK_AB R54, R55, R54 ;  /* 0x000000363736723e */ /* 0x000fe200000000ff */
[----:B------:R4:W-:Y:S01]  /*7a90*/  STS [R165+0x8000], R50 ;  /* 0x00800032a5007388 */ /* 0x0009e20000000800 */
        /* <DEDUP_REMOVED lines=12> */
[----:B-1----:R-:W-:Y:S01]  /*7b60*/  SHF.R.S32.HI R34, RZ, 0x1f, R35 ;  /* 0x0000001fff227819 */ /* 0x002fe20000011423 */
[----:B----4-:R-:W4:Y:S01]  /*7b70*/  LDL R165, [R1+0x1c] ;  /* 0x00001c0001a57983 */ /* 0x010f220000100800 */
[----:B------:R-:W-:Y:S02]  /*7b80*/  F2FP.F16.F32.PACK_AB R76, R77, R76 ;  /* 0x0000004c4d4c723e */ /* 0x000fe400000000ff */
[----:B------:R-:W-:Y:S01]  /*7b90*/  F2FP.F16.F32.PACK_AB R78, R79, R78 ;  /* 0x0000004e4f4e723e */ /* 0x000fe200000000ff */
[----:B------:R-:W-:Y:S01]  /*7ba0*/  STS [R168+0xa000], R40 ;  /* 0x00a00028a8007388 */ /* 0x000fe20000000800 */
[----:B------:R-:W-:-:S02]  /*7bb0*/  F2FP.F16.F32.PACK_AB R84, R85, R84 ;  /* 0x000000545554723e */ /* 0x000fc400000000ff */
[----:B------:R-:W-:Y:S01]  /*7bc0*/  F2FP.F16.F32.PACK_AB R86, R87, R86 ;  /* 0x000000565756723e */ /* 0x000fe200000000ff */
[----:B------:R-:W-:Y:S01]  /*7bd0*/  STS [R168+0xa400], R42 ;  /* 0x00a4002aa8007388 */ /* 0x000fe20000000800 */
[----:B------:R-:W-:Y:S02]  /*7be0*/  F2FP.F16.F32.PACK_AB R96, R97, R96 ;  /* 0x000000606160723e */ /* 0x000fe400000000ff */
[----:B------:R-:W-:Y:S01]  /*7bf0*/  F2FP.F16.F32.PACK_AB R98, R99, R98 ;  /* 0x000000626362723e */ /* 0x000fe200000000ff */
[----:B------:R-:W-:Y:S01]  /*7c00*/  STS [R167+0xa000], R44 ;  /* 0x00a0002ca7007388 */ /* 0x000fe20000000800 */
[----:B------:R-:W-:Y:S02]  /*7c10*/  F2FP.F16.F32.PACK_AB R88, R89, R88 ;  /* 0x000000585958723e */ /* 0x000fe400000000ff */
[----:B------:R-:W-:Y:S01]  /*7c20*/  F2FP.F16.F32.PACK_AB R90, R91, R90 ;  /* 0x0000005a5b5a723e */ /* 0x000fe200000000ff */
[----:B------:R-:W-:Y:S01]  /*7c30*/  STS [R167+0xa400], R46 ;  /* 0x00a4002ea7007388 */ /* 0x000fe20000000800 */
[----:B------:R-:W-:-:S02]  /*7c40*/  F2FP.F16.F32.PACK_AB R92, R93, R92 ;  /* 0x0000005c5d5c723e */ /* 0x000fc400000000ff */
[----:B------:R-:W-:Y:S01]  /*7c50*/  F2FP.F16.F32.PACK_AB R94, R95, R94 ;  /* 0x0000005e5f5e723e */ /* 0x000fe200000000ff */
[----:B------:R-:W-:Y:S01]  /*7c60*/  STS [R166+0x8000], R52 ;  /* 0x00800034a6007388 */ /* 0x000fe20000000800 */
[----:B------:R-:W-:Y:S01]  /*7c70*/  UIMAD UR4, UR23, UR8, URZ ;  /* 0x00000008170472a4 */ /* 0x000fe2000f8e023f */
[----:B------:R-:W-:Y:S01]  /*7c80*/  MOV R0, UR8 ;  /* 0x0000000800007c02 */ /* 0x000fe20008000f00 */
[----:B------:R-:W1:Y:S01]  /*7c90*/  LDC.64 R14, c[0x0][0x440] ;  /* 0x00011000ff0e7b82 */ /* 0x000e620000000a00 */
[----:B------:R-:W-:Y:S04]  /*7ca0*/  STS [R166+0x8400], R54 ;  /* 0x00840036a6007388 */ /* 0x000fe80000000800 */
[----:B------:R-:W-:Y:S03]  /*7cb0*/  STS [R164+0x8000], R64 ;  /* 0x00800040a4007388 */ /* 0x000fe60000000800 */
[----:B------:R-:W5:Y:S01]  /*7cc0*/  LDC.64 R12, c[0x0][0x470] ;  /* 0x00011c00ff0c7b82 */ /* 0x000f620000000a00 */
[----:B------:R-:W-:Y:S04]  /*7cd0*/  STS [R169+0x8000], R66 ;  /* 0x00800042a9007388 */ /* 0x000fe80000000800 */
[----:B------:R-:W-:Y:S04]  /*7ce0*/  STS [R166+0xa000], R56 ;  /* 0x00a00038a6007388 */ /* 0x000fe80000000800 */
[----:B------:R-:W-:Y:S04]  /*7cf0*/  STS [R166+0xa400], R58 ;  /* 0x00a4003aa6007388 */ /* 0x000fe80000000800 */
[----:B------:R-:W-:Y:S04]  /*7d00*/  STS [R164+0xa000], R60 ;  /* 0x00a0003ca4007388 */ /* 0x000fe80000000800 */
[----:B------:R-:W-:Y:S04]  /*7d10*/  STS [R169+0xa000], R62 ;  /* 0x00a0003ea9007388 */ /* 0x000fe80000000800 */
[----:B------:R-:W-:Y:S01]  /*7d20*/  STS [R168+0xc000], R68 ;  /* 0x00c00044a8007388 */ /* 0x000fe20000000800 */
[----:B------:R-:W-:-:S03]  /*7d30*/  LEA.HI R34, R34, R35, RZ, 0x3 ;  /* 0x0000002322227211 */ /* 0x000fc600078f18ff */
[----:B------:R-:W-:Y:S04]  /*7d40*/  STS [R168+0xc400], R70 ;  /* 0x00c40046a8007388 */ /* 0x000fe80000000800 */
[----:B------:R-:W-:Y:S04]  /*7d50*/  STS [R167+0xc000], R80 ;  /* 0x00c00050a7007388 */ /* 0x000fe80000000800 */
[----:B------:R-:W-:Y:S04]  /*7d60*/  STS [R167+0xc400], R82 ;  /* 0x00c40052a7007388 */ /* 0x000fe80000000800 */
[----:B------:R-:W-:Y:S01]  /*7d70*/  STS [R168+0xe000], R72 ;  /* 0x00e00048a8007388 */ /* 0x000fe20000000800 */
[----:B------:R-:W-:-:S03]  /*7d80*/  LOP3.LUT R2, R34, 0xfffffff8, RZ, 0xc0, !PT ;  /* 0xfffffff822027812 */ /* 0x000fc600078ec0ff */
[----:B------:R-:W-:Y:S04]  /*7d90*/  STS [R168+0xe400], R74 ;  /* 0x00e4004aa8007388 */ /* 0x000fe80000000800 */
[----:B------:R-:W-:Y:S04]  /*7da0*/  STS [R167+0xe000], R76 ;  /* 0x00e0004ca7007388 */ /* 0x000fe80000000800 */
[----:B------:R-:W-:Y:S04]  /*7db0*/  STS [R167+0xe400], R78 ;  /* 0x00e4004ea7007388 */ /* 0x000fe80000000800 */
[----:B------:R-:W-:Y:S04]  /*7dc0*/  STS [R166+0xc000], R84 ;  /* 0x00c00054a6007388 */ /* 0x000fe80000000800 */
[----:B------:R-:W-:Y:S01]  /*7dd0*/  STS [R166+0xc400], R86 ;  /* 0x00c40056a6007388 */ /* 0x000fe20000000800 */
[----:B------:R-:W-:-:S03]  /*7de0*/  IMAD.IADD R2, R35, 0x1, -R2 ;  /* 0x0000000123027824 */ /* 0x000fc600078e0a02 */
[----:B------:R-:W-:Y:S04]  /*7df0*/  STS [R164+0xc000], R96 ;  /* 0x00c00060a4007388 */ /* 0x000fe80000000800 */
[----:B------:R-:W-:Y:S04]  /*7e00*/  STS [R164+0xc400], R98 ;  /* 0x00c40062a4007388 */ /* 0x000fe80000000800 */
[----:B------:R-:W-:Y:S04]  /*7e10*/  STS [R166+0xe000], R88 ;  /* 0x00e00058a6007388 */ /* 0x000fe80000000800 */
[----:B------:R-:W-:Y:S01]  /*7e20*/  STS [R166+0xe400], R90 ;  /* 0x00e4005aa6007388 */ /* 0x000fe20000000800 */
[----:B------:R-:W-:-:S03]  /*7e30*/  IMAD.SHL.U32 R2, R2, 0x8, RZ ;  /* 0x0000000802027824 */ /* 0x000fc600078e00ff */
[----:B------:R-:W-:Y:S04]  /*7e40*/  STS [R164+0xe000], R92 ;  /* 0x00e0005ca4007388 */ /* 0x000fe80000000800 */
[----:B------:R-:W-:Y:S01]  /*7e50*/  STS [R164+0xe400], R94 ;  /* 0x00e4005ea4007388 */ /* 0x000fe20000000800 */
[--C-:B------:R-:W-:Y:S01]  /*7e60*/  SHF.R.S32.HI R3, RZ, 0x1f, R2.reuse ;  /* 0x0000001fff037819 */ /* 0x100fe20000011402 */
[----:B------:R-:W-:Y:S02]  /*7e70*/  UIMAD UR4, UR24, UR9, UR4 ;  /* 0x00000009180472a4 */ /* 0x000fe4000f8e0204 */
[----:B------:R-:W-:-:S04]  /*7e80*/  IMAD.WIDE.U32 R4, R0, UR24, R2 ;  /* 0x0000001800047c25 */ /* 0x000fc8000f8e0002 */
[C---:B---3--:R-:W-:Y:S02]  /*7e90*/  IMAD R0, R6.reuse, UR19, RZ ;  /* 0x0000001306007c24 */ /* 0x048fe4000f8e02ff */
[----:B------:R-:W-:Y:S02]  /*7ea0*/  VIADD R5, R5, UR4 ;  /* 0x0000000405057c36 */ /* 0x000fe40008000000 */
[----:B------:R-:W-:Y:S02]  /*7eb0*/  IMAD R7, R7, UR14, R0 ;  /* 0x0000000e07077c24 */ /* 0x000fe4000f8e0200 */
[----:B------:R-:W-:Y:S01]  /*7ec0*/  IMAD.WIDE.U32 R4, R6, UR14, R4 ;  /* 0x0000000e06047c25 */ /* 0x000fe2000f8e0004 */
[----:B------:R-:W-:-:S03]  /*7ed0*/  SHF.R.S32.HI R10, RZ, 0x3, R34 ;  /* 0x00000003ff0a7819 */ /* 0x000fc60000011422 */
[C---:B--2---:R-:W-:Y:S01]  /*7ee0*/  IMAD R6, R8.reuse, UR20, RZ ;  /* 0x0000001408067c24 */ /* 0x044fe2000f8e02ff */
[----:B------:R-:W-:Y:S02]  /*7ef0*/  IADD3 R5, R5, R7, RZ ;  /* 0x0000000705057210 */ /* 0x000fe40007ffe0ff */
[----:B------:R-:W-:Y:S01]  /*7f00*/  SHF.R.S32.HI R11, RZ, 0x1f, R10 ;  /* 0x0000001fff0b7819 */ /* 0x000fe2000001140a */
[----:B------:R-:W-:Y:S02]  /*7f10*/  IMAD R6, R9, UR15, R6 ;  /* 0x0000000f09067c24 */ /* 0x000fe4000f8e0206 */
[----:B------:R-:W-:-:S04]  /*7f20*/  IMAD.WIDE.U32 R4, R8, UR15, R4 ;  /* 0x0000000f08047c25 */ /* 0x000fc8000f8e0004 */
[----:B------:R-:W-:Y:S01]  /*7f30*/  IMAD.U32 R8, RZ, RZ, UR6 ;  /* 0x00000006ff087e24 */ /* 0x000fe2000f8e00ff */
[----:B------:R-:W-:Y:S01]  /*7f40*/  IADD3 R5, R5, R6, RZ ;  /* 0x0000000605057210 */ /* 0x000fe20007ffe0ff */
[----:B------:R-:W-:Y:S02]  /*7f50*/  UIMAD UR23, UR23, UR6, URZ ;  /* 0x00000006171772a4 */ /* 0x000fe4000f8e023f */
[----:B------:R-:W-:-:S04]  /*7f60*/  IMAD.WIDE.U32 R8, R8, UR24, R2 ;  /* 0x0000001808087c25 */ /* 0x000fc8000f8e0002 */
[----:B------:R-:W-:Y:S01]  /*7f70*/  IMAD R2, R11, UR8, RZ ;  /* 0x000000080b027c24 */ /* 0x000fe2000f8e02ff */
[----:B------:R-:W-:Y:S01]  /*7f80*/  UIMAD UR24, UR24, UR7, UR23 ;  /* 0x00000007181872a4 */ /* 0x000fe2000f8e0217 */
[----:B------:R-:W-:-:S04]  /*7f90*/  IMAD.WIDE.U32 R6, R10, UR8, R4 ;  /* 0x000000080a067c25 */ /* 0x000fc8000f8e0004 */
[----:B------:R-:W-:Y:S02]  /*7fa0*/  IMAD R2, R10, UR9, R2 ;  /* 0x000000090a027c24 */ /* 0x000fe4000f8e0202 */
[----:B------:R-:W-:-:S03]  /*7fb0*/  VIADD R5, R9, UR24 ;  /* 0x0000001809057c36 */ /* 0x000fc60008000000 */
[----:B------:R-:W-:Y:S01]  /*7fc0*/  IADD3 R3, R7, R2, RZ ;  /* 0x0000000207037210 */ /* 0x000fe20007ffe0ff */
[----:B-1----:R-:W-:Y:S01]  /*7fd0*/  IMAD R7, R14, UR19, RZ ;  /* 0x000000130e077c24 */ /* 0x002fe2000f8e02ff */
[----:B------:R-:W-:Y:S01]  /*7fe0*/  BAR.SYNC.DEFER_BLOCKING 0x0 ;  /* 0x0000000000007b1d */ /* 0x000fe20000010000 */
[----:B------:R-:W-:Y:S01]  /*7ff0*/  LEA R2, P0, R6, UR10, 0x1 ;  /* 0x0000000a06027c11 */ /* 0x000fe2000f8008ff */
[----:B------:R-:W-:-:S03]  /*8000*/  IMAD.MOV.U32 R4, RZ, RZ, R8 ;  /* 0x000000ffff047224 */ /* 0x000fc600078e0008 */
[----:B------:R-:W-:Y:S01]  /*8010*/  LEA.HI.X R3, R6, UR11, R3, 0x1, P0 ;  /* 0x0000000b06037c11 */ /* 0x000fe200080f0c03 */
[----:B------:R-:W-:Y:S02]  /*8020*/  IMAD R6, R15, UR14, R7 ;  /* 0x0000000e0f067c24 */ /* 0x000fe4000f8e0207 */
[----:B------:R-:W-:-:S05]  /*8030*/  IMAD.WIDE.U32 R4, R14, UR14, R4 ;  /* 0x0000000e0e047c25 */ /* 0x000fca000f8e0004 */
[----:B------:R-:W-:Y:S01]  /*8040*/  IADD3 R5, R5, R6, RZ ;  /* 0x0000000605057210 */ /* 0x000fe20007ffe0ff */
[----:B-----5:R-:W-:-:S04]  /*8050*/  IMAD R6, R12, UR20, RZ ;  /* 0x000000140c067c24 */ /* 0x020fc8000f8e02ff */
[----:B------:R-:W-:Y:S02]  /*8060*/  IMAD R13, R13, UR15, R6 ;  /* 0x0000000f0d0d7c24 */ /* 0x000fe4000f8e0206 */
[----:B------:R-:W-:Y:S01]  /*8070*/  IMAD.WIDE.U32 R4, R12, UR15, R4 ;  /* 0x0000000f0c047c25 */ /* 0x000fe2000f8e0004 */
[----:B------:R-:W-:-:S03]  /*8080*/  USHF.L.U32 UR4, UR8, 0x6, URZ ;  /* 0x0000000608047899 */ /* 0x000fc6000800063f */
[----:B------:R-:W-:Y:S01]  /*8090*/  IMAD.IADD R5, R5, 0x1, R13 ;  /* 0x0000000105057824 */ /* 0x000fe200078e020d */
[----:B------:R-:W-:Y:S01]  /*80a0*/  USHF.L.U64.HI UR10, UR8, 0x6, UR9 ;  /* 0x00000006080a7899 */ /* 0x000fe20008010209 */
[----:B------:R-:W-:Y:S02]  /*80b0*/  IMAD R6, R11, UR6, RZ ;  /* 0x000000060b067c24 */ /* 0x000fe4000f8e02ff */
[----:B------:R-:W-:Y:S01]  /*80c0*/  IMAD.WIDE.U32 R4, R10, UR6, R4 ;  /* 0x000000060a047c25 */ /* 0x000fe2000f8e0004 */
[----:B------:R-:W-:Y:S01]  /*80d0*/  ULDC.64 UR8, c[0x0][0x3f8] ;  /* 0x0000fe0000087ab9 */ /* 0x000fe20000000a00 */
[----:B------:R-:W-:Y:S02]  /*80e0*/  USHF.L.U32 UR11, UR6, 0x6, URZ ;  /* 0x00000006060b7899 */ /* 0x000fe4000800063f */
[----:B------:R-:W-:Y:S01]  /*80f0*/  USHF.L.U64.HI UR6, UR6, 0x6, UR7 ;  /* 0x0000000606067899 */ /* 0x000fe20008010207 */
[----:B----4-:R-:W-:-:S05]  /*8100*/  LEA R0, R165, UR5, 0x1 ;  /* 0x00000005a5007c11 */ /* 0x010fca000f8e08ff */
[----:B------:R-:W1:Y:S04]  /*8110*/  LDS.128 R16, [R0+0xc000] ;  /* 0x00c0000000107984 */ /* 0x000e680000000c00 */
[----:B------:R-:W2:Y:S04]  /*8120*/  LDS.128 R20, [R0+0x10000] ;  /* 0x0100000000147984 */ /* 0x000ea80000000c00 */
[----:B------:R-:W3:Y:S04]  /*8130*/  LDS.128 R60, [R0+0xd000] ;  /* 0x00d00000003c7984 */ /* 0x000ee80000000c00 */
[----:B------:R-:W4:Y:S04]  /*8140*/  LDS.128 R64, [R0+0x11000] ;  /* 0x0110000000407984 */ /* 0x000f280000000c00 */
[----:B------:R-:W5:Y:S04]  /*8150*/  LDS.128 R56, [R0+0xe000] ;  /* 0x00e0000000387984 */ /* 0x000f680000000c00 */
[----:B------:R-:W5:Y:S04]  /*8160*/  LDS.128 R48, [R0+0x12000] ;  /* 0x0120000000307984 */ /* 0x000f680000000c00 */
[----:B------:R-:W5:Y:S04]  /*8170*/  LDS.128 R52, [R0+0xf000] ;  /* 0x00f0000000347984 */ /* 0x000f680000000c00 */
[----:B------:R-:W5:Y:S04]  /*8180*/  LDS.128 R44, [R0+0x13000] ;  /* 0x01300000002c7984 */ /* 0x000f680000000c00 */
[----:B------:R-:W5:Y:S04]  /*8190*/  LDS.128 R40, [R0+0x14000] ;  /* 0x0140000000287984 */ /* 0x000f680000000c00 */
[----:B------:R-:W5:Y:S04]  /*81a0*/  LDS.128 R32, [R0+0x18000] ;  /* 0x0180000000207984 */ /* 0x000f680000000c00 */
        /* <DEDUP_REMOVED lines=11> */
[----:B------:R-:W-:-:S04]  /*8260*/  IADD3 R8, P0, R2, UR4, RZ ;  /* 0x0000000402087c10 */ /* 0x000fc8000ff1e0ff */
[----:B------:R-:W-:Y:S02]  /*8270*/  IADD3.X R9, R3, UR10, RZ, P0, !PT ;  /* 0x0000000a03097c10 */ /* 0x000fe400087fe4ff */
[----:B------:R-:W-:Y:S02]  /*8280*/  IADD3 R0, R5, R0, RZ ;  /* 0x0000000005007210 */ /* 0x000fe40007ffe0ff */
[----:B------:R-:W-:-:S04]  /*8290*/  LEA R6, P0, R4, UR8, 0x1 ;  /* 0x0000000804067c11 */ /* 0x000fc8000f8008ff */
[----:B------:R-:W-:Y:S02]  /*82a0*/  LEA.HI.X R7, R4, UR9, R0, 0x1, P0 ;  /* 0x0000000904077c11 */ /* 0x000fe400080f0c00 */
[----:B------:R-:W-:Y:S01]  /*82b0*/  IADD3 R4, P0, R6, UR11, RZ ;  /* 0x0000000b06047c10 */ /* 0x000fe2000ff1e0ff */
[----:B------:R-:W-:Y:S01]  /*82c0*/  STG.E.128 desc[UR34][R2.64], R60 ;  /* 0x0000003c02007986 */ /* 0x000fe2000c101d22 */
[----:B------:R-:W-:Y:S02]  /*82d0*/  IADD3 R10, P1, R8, UR4, RZ ;  /* 0x00000004080a7c10 */ /* 0x000fe4000ff3e0ff */
[----:B------:R-:W-:Y:S01]  /*82e0*/  IADD3.X R5, R7, UR6, RZ, P0, !PT ;  /* 0x0000000607057c10 */ /* 0x000fe200087fe4ff */
[----:B----4-:R2:W-:Y:S01]  /*82f0*/  STG.E.128 desc[UR34][R2.64+0x80], R64 ;  /* 0x0000804002007986 */ /* 0x0105e2000c101d22 */
[----:B------:R-:W-:-:S03]  /*8300*/  IADD3.X R11, R9, UR10, RZ, P1, !PT ;  /* 0x0000000a090b7c10 */ /* 0x000fc60008ffe4ff */
[----:B-----5:R-:W-:Y:S04]  /*8310*/  STG.E.128 desc[UR34][R8.64], R56 ;  /* 0x0000003808007986 */ /* 0x020fe8000c101d22 */
[----:B------:R3:W-:Y:S04]  /*8320*/  STG.E.128 desc[UR34][R8.64+0x80], R48 ;  /* 0x0000803008007986 */ /* 0x0007e8000c101d22 */
[----:B------:R4:W-:Y:S04]  /*8330*/  STG.E.128 desc[UR34][R10.64], R52 ;  /* 0x000000340a007986 */ /* 0x0009e8000c101d22 */
[----:B------:R4:W-:Y:S04]  /*8340*/  STG.E.128 desc[UR34][R10.64+0x80], R44 ;  /* 0x0000802c0a007986 */ /* 0x0009e8000c101d22 */
[----:B------:R4:W-:Y:S01]  /*8350*/  STG.E.128 desc[UR34][R6.64], R40 ;  /* 0x0000002806007986 */ /* 0x0009e2000c101d22 */
[----:B--2---:R-:W-:-:S04]  /*8360*/  IADD3 R2, P0, R4, UR11, RZ ;  /* 0x0000000b04027c10 */ /* 0x004fc8000ff1e0ff */
[----:B------:R-:W-:Y:S02]  /*8370*/  IADD3.X R3, R5, UR6, RZ, P0, !PT ;  /* 0x0000000605037c10 */ /* 0x000fe400087fe4ff */
[----:B---3--:R-:W-:Y:S01]  /*8380*/  IADD3 R8, P0, R2, UR11, RZ ;  /* 0x0000000b02087c10 */ /* 0x008fe2000ff1e0ff */
[----:B------:R4:W-:Y:S03]  /*8390*/  STG.E.128 desc[UR34][R6.64+0x80], R32 ;  /* 0x0000802006007986 */ /* 0x0009e6000c101d22 */
[----:B------:R-:W-:Y:S01]  /*83a0*/  IADD3.X R9, R3, UR6, RZ, P0, !PT ;  /* 0x0000000603097c10 */ /* 0x000fe200087fe4ff */
[----:B-1----:R4:W-:Y:S04]  /*83b0*/  STG.E.128 desc[UR34][R4.64], R36 ;  /* 0x0000002404007986 */ /* 0x0029e8000c101d22 */
[----:B------:R4:W-:Y:S04]  /*83c0*/  STG.E.128 desc[UR34][R4.64+0x80], R28 ;  /* 0x0000801c04007986 */ /* 0x0009e8000c101d22 */
[----:B------:R4:W-:Y:S04]  /*83d0*/  STG.E.128 desc[UR34][R2.64], R24 ;  /* 0x0000001802007986 */ /* 0x0009e8000c101d22 */
[----:B------:R4:W-:Y:S04]  /*83e0*/  STG.E.128 desc[UR34][R2.64+0x80], R16 ;  /* 0x0000801002007986 */ /* 0x0009e8000c101d22 */
[----:B------:R4:W-:Y:S04]  /*83f0*/  STG.E.128 desc[UR34][R8.64], R20 ;  /* 0x0000001408007986 */ /* 0x0009e8000c101d22 */
[----:B------:R4:W-:Y:S02]  /*8400*/  STG.E.128 desc[UR34][R8.64+0x80], R12 ;  /* 0x0000800c08007986 */ /* 0x0009e4000c101d22 */
.L_x_797:
        /* <DEDUP_REMOVED lines=11> */
.L_x_804:
[----:B------:R-:W-:Y:S05]  /*84c0*/  EXIT ;  /* 0x000000000000794d */ /* 0x000fea0003800000 */
.L_x_806:
        /* <DEDUP_REMOVED lines=11> */
.L_x_1089:


//--------------------- .text._ZN5flash44flash_bwd_dq_dk_dv_loop_seqk_parallel_kernelI23Flash_bwd_kernel_traitsILi128ELi64ELi128ELi8ELi2ELi4ELi2ELb0ELb0EN7cutlass6half_tE19Flash_kernel_traitsILi128ELi64ELi128ELi8ES3_EELb1ELb1ELb0ELb0ELb0ELb1ELb0EEEvNS_16Flash_bwd_paramsE --------------------------
	.section	.text._ZN5flash44flash_bwd_dq_dk_dv_loop_seqk_parallel_kernelI23Flash_bwd_kernel_traitsILi128ELi64ELi128ELi8ELi2ELi4ELi2ELb0ELb0EN7cutlass6half_tE19Flash_kernel_traitsILi128ELi64ELi128ELi8ES3_EELb1ELb1ELb0ELb0ELb0ELb1ELb0EEEvNS_16Flash_bwd_paramsE,"ax",@progbits
	.align	128
        .global         _ZN5flash44flash_bwd_dq_dk_dv_loop_seqk_parallel_kernelI23Flash_bwd_kernel_traitsILi128ELi64ELi128ELi8ELi2ELi4ELi2ELb0ELb0EN7cutlass6half_tE19Flash_kernel_traitsILi128ELi64ELi128ELi8ES3_EELb1ELb1ELb0ELb0ELb0ELb1ELb0EEEvNS_16Flash_bwd_paramsE
        .type           _ZN5flash44flash_bwd_dq_dk_dv_loop_seqk_parallel_kernelI23Flash_bwd_kernel_traitsILi128ELi64ELi128ELi8ELi2ELi4ELi2ELb0ELb0EN7cutlass6half_tE19Flash_kernel_traitsILi128ELi64ELi128ELi8ES3_EELb1ELb1ELb0ELb0ELb0ELb1ELb0EEEvNS_16Flash_bwd_paramsE,@function
        .size           _ZN5flash44flash_bwd_dq_dk_dv_loop_seqk_parallel_kernelI23Flash_bwd_kernel_traitsILi128ELi64ELi128ELi8ELi2ELi4ELi2ELb0ELb0EN7cutlass6half_tE19Flash_kernel_traitsILi128ELi64ELi128ELi8ES3_EELb1ELb1ELb0ELb0ELb0ELb1ELb0EEEvNS_16Flash_bwd_paramsE,(.L_x_1090 - _ZN5flash44flash_bwd_dq_dk_dv_loop_seqk_parallel_kernelI23Flash_bwd_kernel_traitsILi128ELi64ELi128ELi8ELi2ELi4ELi2ELb0ELb0EN7cutlass6half_tE19Flash_kernel_traitsILi128ELi64ELi128ELi8ES3_EELb1ELb1ELb0ELb0ELb0ELb1ELb0EEEvNS_16Flash_bwd_paramsE)
        .other          _ZN5flash44flash_bwd_dq_dk_dv_loop_seqk_parallel_kernelI23Flash_bwd_kernel_traitsILi128ELi64ELi128ELi8ELi2ELi4ELi2ELb0ELb0EN7cutlass6half_tE19Flash_kernel_traitsILi128ELi64ELi128ELi8ES3_EELb1ELb1ELb0ELb0ELb0ELb1ELb0EEEvNS_16Flash_bwd_paramsE,@"STO_CUDA_ENTRY STV_DEFAULT"
_ZN5flash44flash_bwd_dq_dk_dv_loop_seqk_parallel_kernelI23Flash_bwd_kernel_traitsILi128ELi64ELi128ELi8ELi2ELi4ELi2ELb0ELb0EN7cutlass6half_tE19Flash_kernel_traitsILi128ELi64ELi128ELi8ES3_EELb1ELb1ELb0ELb0ELb0ELb1ELb0EEEvNS_16Flash_bwd_paramsE:
.text._ZN5flash44flash_bwd_dq_dk_dv_loop_seqk_parallel_kernelI23Flash_bwd_kernel_traitsILi128ELi64ELi128ELi8ELi2ELi4ELi2ELb0ELb0EN7cutlass6half_tE19Flash_kernel_traitsILi128ELi64ELi128ELi8ES3_EELb1ELb1ELb0ELb0ELb0ELb1ELb0EEEvNS_16Flash_bwd_paramsE:
        /* <DEDUP_REMOVED lines=16> */
[----:B------:R-:W-:-:S06]  /*0100*/  IMAD.MOV.U32 R234, RZ, RZ, -0x10 ;  /* 0xfffffff0ffea7424 */ /* 0x000fcc00078e00ff */
[----:B------:R-:W4:Y:S08]  /*0110*/  S2UR UR59, SR_CTAID.Z ;  /* 0x00000000003b79c3 */ /* 0x000f300000002700 */
[----:B------:R-:W5:Y:S01]  /*0120*/  S2UR UR49, SR_CTAID.Y ;  /* 0x00000000003179c3 */ /* 0x000f620000002600 */
[----:B---3--:R-:W-:Y:S01]  /*0130*/  ULEA UR4, UR4, UR5, 0x18 ;  /* 0x0000000504047291 */ /* 0x008fe2000f8ec03f */
[----:B--2---:R-:W-:Y:S01]  /*0140*/  SHF.R.S32.HI R3, RZ, 0x1f, R10 ;  /* 0x0000001fff037819 */ /* 0x004fe2000001140a */
[----:B----4-:R-:W-:-:S03]  /*0150*/  USHF.R.S32.HI UR5, URZ, 0x1f, UR59 ;  /* 0x0000001f3f057899 */ /* 0x010fc6000801143b */
[CC--:B------:R-:W-:Y:S02]  /*0160*/  LEA.HI R2, R3.reuse, R10.reuse, RZ, 0x2 ;  /* 0x0000000a03027211 */ /* 0x0c0fe400078f10ff */
[CC--:B-1----:R-:W-:Y:S02]  /*0170*/  LEA.HI R0, R3.reuse, R10.reuse, RZ, 0x5 ;  /* 0x0000000a03007211 */ /* 0x0c2fe400078f28ff */
[CC--:B------:R-:W-:Y:S01]  /*0180*/  LEA.HI R238, R3.reuse, R10.reuse, RZ, 0x3 ;  /* 0x0000000a03ee7211 */ /* 0x0c0fe200078f18ff */
[----:B-----5:R-:W-:Y:S01]  /*0190*/  USHF.L.U32 UR6, UR49, 0x7, URZ ;  /* 0x0000000731067899 */ /* 0x020fe2000800063f */
        /* <DEDUP_REMOVED lines=31> */
[----:B------:R-:W-:-:S02]  /*0390*/  LEA.HI R239, R3, R9, RZ, 0x2 ;  /* 0x0000000903ef7211 */ /* 0x000fc400078f10ff */
[----:B------:R-:W-:Y:S01]  /*03a0*/  LOP3.LUT R0, R2, 0x1c0, RZ, 0xc0, !PT ;  /* 0x000001c002007812 */ /* 0x000fe200078ec0ff */
[----:B------:R-:W-:Y:S01]  /*03b0*/  IMAD.SHL.U32 R2, R11, 0x10, RZ ;  /* 0x000000100b027824 */ /* 0x000fe200078e00ff */
[----:B------:R-:W-:Y:S01]  /*03c0*/  SHF.R.S32.HI R3, RZ, 0x1f, R10 ;  /* 0x0000001fff037819 */ /* 0x000fe2000001140a */
[----:B------:R-:W-:Y:S01]  /*03d0*/  IMAD.SHL.U32 R6, R7, 0x200, RZ ;  /* 0x0000020007067824 */ /* 0x000fe200078e00ff */
[C---:B------:R-:W-:Y:S02]  /*03e0*/  LOP3.LUT R212, R0.reuse, 0x8, R238, 0xf8, !PT ;  /* 0x0000000800d47812 */ /* 0x040fe400078ef8ee */
[----:B------:R-:W-:Y:S02]  /*03f0*/  SHF.R.U32.HI R5, RZ, 0x3, R0 ;  /* 0x00000003ff057819 */ /* 0x000fe40000011600 */
[----:B------:R-:W-:Y:S01]  /*0400*/  LEA.HI R12, R3, R10, RZ, 0x3 ;  /* 0x0000000a030c7211 */ /* 0x000fe200078f18ff */
[----:B------:R-:W-:Y:S01]  /*0410*/  IMAD.SHL.U32 R3, R7, 0x20, RZ ;  /* 0x0000002007037824 */ /* 0x000fe200078e00ff */
[----:B------:R-:W-:Y:S01]  /*0420*/  LOP3.LUT R209, R0, 0x30, R2, 0xf8, !PT ;  /* 0x0000003000d17812 */ /* 0x000fe200078ef802 */
[----:B------:R-:W-:Y:S01]  /*0430*/  IMAD R0, R246, 0x800, R6 ;  /* 0x00000800f6007824 */ /* 0x000fe200078e0206 */
[----:B------:R-:W-:-:S02]  /*0440*/  LOP3.LUT R212, R212, R5, RZ, 0x3c, !PT ;  /* 0x00000005d4d47212 */ /* 0x000fc400078e3cff */
        /* <DEDUP_REMOVED lines=18> */
[C---:B------:R-:W-:Y:S01]  /*0570*/  IMAD.SHL.U32 R4, R7.reuse, 0x10, RZ ;  /* 0x0000001007047824 */ /* 0x040fe200078e00ff */
[----:B------:R-:W-:Y:S01]  /*0580*/  LOP3.LUT R2, R2, 0x8, RZ, 0xc0, !PT ;  /* 0x0000000802027812 */ /* 0x000fe200078ec0ff */
[----:B------:R-:W-:Y:S01]  /*0590*/  IMAD.SHL.U32 R5, R246, 0x20, RZ ;  /* 0x00000020f6057824 */ /* 0x000fe200078e00ff */
[----:B------:R-:W-:Y:S01]  /*05a0*/  LOP3.LUT R0, R0, 0x1c0, RZ, 0xc0, !PT ;  /* 0x000001c000007812 */ /* 0x000fe200078ec0ff */
[----:B------:R-:W-:Y:S01]  /*05b0*/  IMAD.SHL.U32 R6, R7, 0x8, RZ ;  /* 0x0000000807067824 */ /* 0x000fe200078e00ff */
[----:B------:R-:W-:-:S02]  /*05c0*/  LOP3.LUT R10, R2, 0x10, R4, 0xf8, !PT ;  /* 0x00000010020a7812 */ /* 0x000fc400078ef804 */
[----:B------:R-:W-:Y:S01]  /*05d0*/  LOP3.LUT R4, R0, 0x20, R5, 0xf8, !PT ;  /* 0x0000002000047812 */ /* 0x000fe200078ef805 */
[----:B------:R-:W-:Y:S01]  /*05e0*/  IMAD.SHL.U32 R5, R13, 0x40, RZ ;  /* 0x000000400d057824 */ /* 0x000fe200078e00ff */
[----:B------:R-:W-:Y:S02]  /*05f0*/  SHF.R.U32.HI R3, RZ, 0x3, R0 ;  /* 0x00000003ff037819 */ /* 0x000fe40000011600 */
        /* <DEDUP_REMOVED lines=13> */
[--C-:B------:R-:W-:Y:S01]  /*06d0*/  LOP3.LUT R4, R6, R10, R5.reuse, 0x1e, !PT ;  /* 0x0000000a06047212 */ /* 0x100fe200078e1e05 */
        /* <DEDUP_REMOVED lines=17> */
[----:B------:R-:W-:Y:S01]  /*07f0*/  SEL R2, R2, 0xffffffe0, !P1 ;  /* 0xffffffe002027807 */ /* 0x000fe20004800000 */
[----:B------:R-:W-:Y:S01]  /*0800*/  ULDC.64 UR6, c[0x0][0x208] ;  /* 0x0000820000067ab9 */ /* 0x000fe20000000a00 */
[----:B------:R-:W-:Y:S01]  /*0810*/  SEL R214, R0, 0xffffffc0, !P3 ;  /* 0xffffffc000d67807 */ /* 0x000fe20005800000 */
[----:B------:R-:W-:Y:S01]  /*0820*/  IMAD.IADD R213, R213, 0x1, R212 ;  /* 0x00000001d5d57824 */ /* 0x000fe200078e02d4 */
[----:B------:R-:W-:Y:S01]  /*0830*/  LEA R250, R8, UR5, 0x1 ;  /* 0x0000000508fa7c11 */ /* 0x000fe2000f8e08ff */
[----:B------:R-:W-:Y:S01]  /*0840*/  IMAD.IADD R233, R232, 0x1, R2 ;  /* 0x00000001e8e97824 */ /* 0x000fe200078e0202 */
[----:B------:R-:W-:Y:S01]  /*0850*/  SEL R0, R0, 0xffffffc0, !P2 ;  /* 0xffffffc000007807 */ /* 0x000fe20005000000 */
[----:B------:R-:W-:Y:S01]  /*0860*/  IMAD.IADD R215, R214, 0x1, R212 ;  /* 0x00000001d6d77824 */ /* 0x000fe200078e02d4 */
[----:B------:R-:W-:Y:S01]  /*0870*/  SEL R234, R234, 0x10, !P0 ;  /* 0x00000010eaea7807 */ /* 0x000fe20004000000 */
[----:B------:R-:W-:Y:S01]  /*0880*/  VIADD R3, R250, 0x420 ;  /* 0x00000420fa037836 */ /* 0x000fe20000000000 */
[----:B------:R-:W-:Y:S01]  /*0890*/  SHF.R.S32.HI R239, RZ, 0x2, R239 ;  /* 0x00000002ffef7819 */ /* 0x000fe200000114ef */
[----:B------:R-:W-:Y:S01]  /*08a0*/  IMAD.IADD R4, R2, 0x1, R250 ;  /* 0x0000000102047824 */ /* 0x000fe200078e02fa */
[----:B------:R-:W-:Y:S01]  /*08b0*/  SHF.R.S32.HI R238, RZ, 0x3, R238 ;  /* 0x00000003ffee7819 */ /* 0x000fe200000114ee */
[C---:B------:R-:W-:Y:S01]  /*08c0*/  @P1 VIADD R3, R250.reuse, 0x3e0 ;  /* 0x000003e0fa031836 */ /* 0x040fe20000000000 */
[----:B------:R-:W-:Y:S01]  /*08d0*/  LEA R209, R209, UR4, 0x1 ;  /* 0x00000004d1d17c11 */ /* 0x000fe2000f8e08ff */
[--C-:B------:R-:W-:Y:S01]  /*08e0*/  IMAD.IADD R251, R250, 0x1, R0.reuse ;  /* 0x00000001fafb7824 */ /* 0x100fe200078e0200 */
[----:B------:R1:W-:Y:S01]  /*08f0*/  STL [R1], R4 ;  /* 0x0000000401007387 */ /* 0x0003e20000100800 */
        /* <DEDUP_REMOVED lines=10> */
.L_x_851:
        /* <DEDUP_REMOVED lines=67> */
.L_x_807:
        /* <DEDUP_REMOVED lines=21> */
[----:B------:R-:W-:Y:S01]  /*0f20*/  UIMAD UR52, UR59, UR31, URZ ;  /* 0x0000001f3b3472a4 */ /* 0x000fe2000f8e023f */
[----:B------:R-:W-:Y:S01]  /*0f30*/  ULDC.64 UR40, c[0x0][0x240] ;  /* 0x0000900000287ab9 */ /* 0x000fe20000000a00 */
[----:B------:R-:W-:Y:S01]  /*0f40*/  UIMAD.WIDE.U32 UR18, UR49, UR61, URZ ;  /* 0x0000003d311272a5 */ /* 0x000fe2000f8e003f */
[----:B-1----:R-:W-:Y:S01]  /*0f50*/  IABS R5, R6 ;  /* 0x0000000600057213 */ /* 0x002fe20000000000 */
[----:B------:R-:W-:Y:S01]  /*0f60*/  UIMAD.WIDE.U32 UR20, UR5, UR40, URZ ;  /* 0x00000028051472a5 */ /* 0x000fe2000f8e003f */
[----:B------:R-:W-:Y:S01]  /*0f70*/  ISETP.NE.AND P3, PT, R6, RZ, PT ;  /* 0x000000ff0600720c */ /* 0x000fe20003f65270 */
[----:B------:R-:W-:Y:S01]  /*0f80*/  UIMAD UR16, UR5, UR41, URZ ;  /* 0x00000029051072a4 */ /* 0x000fe2000f8e023f */
[----:B------:R-:W1:Y:S01]  /*0f90*/  I2F.RP R2, R5 ;  /* 0x0000000500027306 */ /* 0x000e620000209400 */
[----:B------:R-:W-:-:S02]  /*0fa0*/  USHF.L.U32 UR14, UR49, 0x7, URZ ;  /* 0x00000007310e7899 */ /* 0x000fc4000800063f */
[----:B------:R-:W-:Y:S02]  /*0fb0*/  UIADD3 UR48, UR27, UR25, URZ ;  /* 0x000000191b307290 */ /* 0x000fe4000fffe03f */
[----:B--2---:R-:W-:Y:S02]  /*0fc0*/  UIMAD.WIDE.U32 UR32, UR9, UR12, URZ ;  /* 0x0000000c092072a5 */ /* 0x004fe4000f8e003f */
[----:B------:R-:W-:Y:S02]  /*0fd0*/  @UP0 UIADD3 UR48, UR21, UR16, URZ ;  /* 0x0000001015300290 */ /* 0x000fe4000fffe03f */
[----:B------:R-:W-:Y:S02]  /*0fe0*/  UIMAD UR43, UR9, UR13, UR33 ;  /* 0x0000000d092b72a4 */ /* 0x000fe4000f8e0221 */
[----:B------:R-:W-:Y:S01]  /*0ff0*/  @!UP0 UIMAD UR9, UR60, UR10, URZ ;  /* 0x0000000a3c0982a4 */ /* 0x000fe2000f8e023f */
[----:B------:R-:W-:Y:S01]  /*1000*/  @UP0 ULDC.64 UR12, c[0x0][0x420] ;  /* 0x00010800000c0ab9 */ /* 0x000fe20000000a00 */
[----:B------:R-:W-:Y:S01]  /*1010*/  USEL UR57, UR26, UR20, !UP0 ;  /* 0x000000141a397287 */ /* 0x000fe2000c000000 */
[----:B-1----:R-:W1:Y:S01]  /*1020*/  MUFU.RCP R2, R2 ;  /* 0x0000000200027308 */ /* 0x002e620000001000 */
[----:B------:R-:W-:-:S02]  /*1030*/  @UP0 UIMAD.WIDE.U32 UR38, UR5, UR12, URZ ;  /* 0x0000000c052602a5 */ /* 0x000fc4000f8e003f */
[----:B------:R-:W-:Y:S02]  /*1040*/  @!UP0 UIMAD UR35, UR49, UR11, UR9 ;  /* 0x0000000b312382a4 */ /* 0x000fe4000f8e0209 */
[----:B------:R-:W-:Y:S02]  /*1050*/  UIADD3 UR9, UR22, 0x3f, URZ ;  /* 0x0000003f16097890 */ /* 0x000fe4000fffe03f */
[----:B------:R-:W-:Y:S02]  /*1060*/  @UP0 UIMAD UR51, UR5, UR13, UR39 ;  /* 0x0000000d053302a4 */ /* 0x000fe4000f8e0227 */
[----:B------:R-:W-:Y:S02]  /*1070*/  USHF.R.S32.HI UR13, URZ, 0x1f, UR9 ;  /* 0x0000001f3f0d7899 */ /* 0x000fe40008011409 */
[----:B------:R-:W-:Y:S02]  /*1080*/  UIMAD.WIDE UR10, UR31, UR46, URZ ;  /* 0x0000002e1f0a72a5 */ /* 0x000fe4000f8e023f */
[----:B------:R-:W-:-:S02]  /*1090*/  ULEA.HI UR31, UR13, UR9, URZ, 0x6 ;  /* 0x000000090d1f7291 */ /* 0x000fc4000f8f303f */
[----:B------:R-:W-:Y:S01]  /*10a0*/  UIMAD UR9, UR42, UR49, URZ ;  /* 0x000000312a0972a4 */ /* 0x000fe2000f8e023f */
[----:B-1----:R-:W-:Y:S01]  /*10b0*/  VIADD R2, R2, 0xffffffe ;  /* 0x0ffffffe02027836 */ /* 0x002fe20000000000 */
[----:B------:R-:W-:Y:S02]  /*10c0*/  UIMAD UR16, UR11, UR18, URZ ;  /* 0x000000120b1072a4 */ /* 0x000fe4000f8e023f */
[----:B------:R-:W-:Y:S01]  /*10d0*/  UIMAD UR9, UR60, UR61, UR9 ;  /* 0x0000003d3c0972a4 */ /* 0x000fe2000f8e0209 */
[----:B------:R-:W1:Y:S01]  /*10e0*/  F2I.FTZ.U32.TRUNC.NTZ R3, R2 ;  /* 0x0000000200037305 */ /* 0x000e62000021f000 */
[----:B------:R-:W-:Y:S02]  /*10f0*/  UISETP.NE.AND UP1, UPT, UR30, -0x1, UPT ;  /* 0xffffffff1e00788c */ /* 0x000fe4000bf25270 */
[----:B------:R-:W-:Y:S02]  /*1100*/  UIADD3 UR9, UR19, UR9, URZ ;  /* 0x0000000913097290 */ /* 0x000fe4000fffe03f */
[----:B------:R-:W-:-:S02]  /*1110*/  ULOP3.LUT UR20, UR31, 0xffffffc0, URZ, 0xc0, !UPT ;  /* 0xffffffc01f147892 */ /* 0x000fc4000f8ec03f */
[----:B------:R-:W-:Y:S02]  /*1120*/  USHF.L.U64.HI UR12, UR49, 0x7, UR60 ;  /* 0x00000007310c7899 */ /* 0x000fe4000801023c */
[----:B------:R-:W-:Y:S02]  /*1130*/  USEL UR33, UR14, URZ, UP2 ;  /* 0x0000003f0e217287 */ /* 0x000fe40009000000 */
[----:B------:R-:W-:Y:S02]  /*1140*/  UIMAD.WIDE.U32 UR26, UR10, UR18, URZ ;  /* 0x000000120a1a72a5 */ /* 0x000fe4000f8e003f */
[----:B------:R-:W-:Y:S01]  /*1150*/  UIMAD UR16, UR10, UR9, UR16 ;  /* 0x000000090a1072a4 */ /* 0x000fe2000f8e0210 */
[----:B-1----:R-:W-:Y:S01]  /*1160*/  IMAD.MOV R0, RZ, RZ, -R3 ;  /* 0x000000ffff007224 */ /* 0x002fe200078e0a03 */
[----:B------:R-:W-:Y:S01]  /*1170*/  ULDC.U8 UR14, c[0x0][0x3d8] ;  /* 0x0000f600000e7ab9 */ /* 0x000fe20000000000 */
[----:B------:R-:W-:Y:S01]  /*1180*/  IMAD.MOV.U32 R2, RZ, RZ, RZ ;  /* 0x000000ffff027224 */ /* 0x000fe200078e00ff */
[----:B------:R-:W-:Y:S01]  /*1190*/  UIADD3 UR9, UR20, -0x40, URZ ;  /* 0xffffffc014097890 */ /* 0x000fe2000fffe03f */
[----:B------:R-:W-:Y:S01]  /*11a0*/  IMAD R0, R0, R5, RZ ;  /* 0x0000000500007224 */ /* 0x000fe200078e02ff */
[----:B------:R-:W-:-:S02]  /*11b0*/  UISETP.NE.AND UP3, UPT, UR14, URZ, UPT ;  /* 0x0000003f0e00728c */ /* 0x000fc4000bf65270 */
[----:B------:R-:W-:Y:S01]  /*11c0*/  USEL UR34, UR12, URZ, UP2 ;  /* 0x0000003f0c227287 */ /* 0x000fe20009000000 */
[----:B------:R-:W-:Y:S01]  /*11d0*/  IMAD.HI.U32 R0, R3, R0, R2 ;  /* 0x0000000003007227 */ /* 0x000fe200078e0002 */
[----:B------:R-:W-:Y:S01]  /*11e0*/  MOV R2, R4 ;  /* 0x0000000400027202 */ /* 0x000fe20000000f00 */
[----:B------:R-:W-:Y:S02]  /*11f0*/  UIMAD.WIDE.U32 UR18, UR10, UR5, URZ ;  /* 0x000000050a1272a5 */ /* 0x000fe4000f8e003f */
[----:B------:R-:W-:Y:S02]  /*1200*/  UIADD3 UR50, UR27, UR16, URZ ;  /* 0x000000101b327290 */ /* 0x000fe4000fffe03f */
[----:B------:R-:W-:Y:S01]  /*1210*/  IMAD.HI.U32 R0, R0, R2, RZ ;  /* 0x0000000200007227 */ /* 0x000fe200078e00ff */
[----:B------:R-:W-:Y:S02]  /*1220*/  USHF.R.S32.HI UR27, URZ, 0x1f, UR9 ;  /* 0x0000001f3f1b7899 */ /* 0x000fe40008011409 */
[----:B------:R-:W-:Y:S01]  /*1230*/  UIADD3 UR16, UP2, UR9, UR33, URZ ;  /* 0x0000002109107290 */ /* 0x000fe2000ff5e03f */
[----:B------:R-:W-:Y:S01]  /*1240*/  IMAD.MOV R3, RZ, RZ, -R0 ;  /* 0x000000ffff037224 */ /* 0x000fe200078e0a00 */
[----:B------:R-:W-:Y:S01]  /*1250*/  ULDC.U8 UR15, c[0x0][0x480] ;  /* 0x00012000000f7ab9 */ /* 0x000fe20000000000 */
[----:B------:R-:W-:-:S02]  /*1260*/  UIMAD UR21, UR11, UR5, URZ ;  /* 0x000000050b1572a4 */ /* 0x000fc4000f8e023f */
[C---:B------:R-:W-:Y:S01]  /*1270*/  IMAD R2, R5.reuse, R3, R2 ;  /* 0x0000000305027224 */ /* 0x040fe200078e0202 */
[----:B------:R-:W-:Y:S02]  /*1280*/  @UP1 UIADD3 UR23, UR24, UR30, URZ ;  /* 0x0000001e18171290 */ /* 0x000fe4000fffe03f */
[----:B------:R-:W-:Y:S02]  /*1290*/  USEL UR58, UR26, UR18, !UP0 ;  /* 0x000000121a3a7287 */ /* 0x000fe4000c000000 */
[----:B------:R-:W-:Y:S01]  /*12a0*/  ISETP.GT.U32.AND P1, PT, R5, R2, PT ;  /* 0x000000020500720c */ /* 0x000fe20003f24070 */
[----:B------:R-:W-:Y:S02]  /*12b0*/  UISETP.NE.AND UP4, UPT, UR15, URZ, UPT ;  /* 0x0000003f0f00728c */ /* 0x000fe4000bf85270 */
[----:B------:R-:W-:Y:S02]  /*12c0*/  UIADD3.X UR18, UR27, UR34, URZ, UP2, !UPT ;  /* 0x000000221b127290 */ /* 0x000fe400097fe43f */
[----:B------:R-:W-:Y:S01]  /*12d0*/  UIMAD UR11, UR11, UR16, URZ ;  /* 0x000000100b0b72a4 */ /* 0x000fe2000f8e023f */
[----:B------:R-:W-:Y:S01]  /*12e0*/  @UP1 ULDC.64 UR14, c[0x0][0x248] ;  /* 0x00009200000e1ab9 */ /* 0x000fe20000000a00 */
[----:B------:R-:W-:Y:S01]  /*12f0*/  @UP0 UIADD3 UR50, UR19, UR21, URZ ;  /* 0x0000001513320290 */ /* 0x000fe2000fffe03f */
[----:B------:R-:W-:Y:S01]  /*1300*/  ULDC UR44, c[0x0][0x2c4] ;  /* 0x0000b100002c7ab9 */ /* 0x000fe20000000800 */
[----:B------:R-:W-:-:S04]  /*1310*/  @UP1 UIMAD.WIDE.U32 UR20, UR23, UR14, URZ ;  /* 0x0000000e171412a5 */ /* 0x000fc8000f8e003f */
[----:B------:R-:W-:Y:S01]  /*1320*/  @!P1 IMAD.IADD R2, R2, 0x1, -R5 ;  /* 0x0000000102029824 */ /* 0x000fe200078e0a05 */
[----:B------:R-:W-:Y:S01]  /*1330*/  @UP1 UIMAD UR25, UR23, UR15, URZ ;  /* 0x0000000f171912a4 */ /* 0x000fe2000f8e023f */
[----:B------:R-:W-:Y:S01]  /*1340*/  @!P1 IADD3 R0, R0, 0x1, RZ ;  /* 0x0000000100009810 */ /* 0x000fe20007ffe0ff */
[----:B------:R-:W-:Y:S01]  /*1350*/  @!UP0 UIADD3 UR51, UR37, UR35, URZ ;  /* 0x0000002325338290 */ /* 0x000fe2000fffe03f */
[----:B------:R-:W-:Y:S01]  /*1360*/  PLOP3.LUT P1, PT, PT, PT, UP1, 0x80, 0x0 ;  /* 0x000000000000781c */ /* 0x000fe20003f2f018 */
[----:B------:R-:W-:Y:S01]  /*1370*/  UIMAD UR23, UR10, UR18, UR11 ;  /* 0x000000120a1772a4 */ /* 0x000fe2000f8e020b */
[----:B------:R-:W-:Y:S01]  /*1380*/  ISETP.GE.U32.AND P0, PT, R2, R5, PT ;  /* 0x000000050200720c */ /* 0x000fe20003f06070 */
[----:B------:R-:W-:Y:S01]  /*1390*/  UIMAD.WIDE.U32 UR34, UR10, UR16, URZ ;  /* 0x000000100a2272a5 */ /* 0x000fe2000f8e003f */
[----:B------:R-:W-:Y:S01]  /*13a0*/  LOP3.LUT R2, R6, UR59, RZ, 0x3c, !PT ;  /* 0x0000003b06027c12 */ /* 0x000fe2000f8e3cff */
[----:B------:R-:W-:Y:S02]  /*13b0*/  @UP3 UIMAD UR10, UR49, UR44, URZ ;  /* 0x0000002c310a32a4 */ /* 0x000fe4000f8e023f */
[----:B------:R-:W-:Y:S01]  /*13c0*/  @UP1 UIADD3 UR29, UR24, UR30, URZ ;  /* 0x0000001e181d1290 */ /* 0x000fe2000fffe03f */
[----:B------:R-:W-:Y:S01]  /*13d0*/  ISETP.GE.AND P2, PT, R2, RZ, PT ;  /* 0x000000ff0200720c */ /* 0x000fe20003f46270 */
[----:B------:R-:W-:Y:S01]  /*13e0*/  @UP3 USEL UR11, UR10, UR5, !UP0 ;  /* 0x000000050a0b3287 */ /* 0x000fe2000c000000 */
[----:B------:R-:W-:-:S02]  /*13f0*/  @UP1 ULDC.64 UR12, c[0x0][0x250] ;  /* 0x00009400000c1ab9 */ /* 0x000fc40000000a00 */
[----:B------:R-:W-:Y:S01]  /*1400*/  @UP3 ULDC UR10, c[0x0][0x2e4] ;  /* 0x0000b900000a3ab9 */ /* 0x000fe20000000800 */
[----:B------:R-:W-:Y:S02]  /*1410*/  @UP1 UIMAD.WIDE.U32 UR18, UR29, UR12, URZ ;  /* 0x0000000c1d1212a5 */ /* 0x000fe4000f8e003f */
[----:B------:R-:W-:Y:S01]  /*1420*/  @UP3 UIMAD UR26, UR59, UR10, UR11 ;  /* 0x0000000a3b1a32a4 */ /* 0x000fe2000f8e020b */
[----:B------:R-:W-:Y:S01]  /*1430*/  @P0 VIADD R0, R0, 0x1 ;  /* 0x0000000100000836 */ /* 0x000fe20000000000 */
[----:B------:R-:W-:Y:S01]  /*1440*/  @!UP3 UIMAD UR10, UR49, UR46, UR59 ;  /* 0x0000002e310ab2a4 */ /* 0x000fe2000f8e023b */
        /* <DEDUP_REMOVED lines=8> */
[----:B------:R-:W-:Y:S02]  /*14d0*/  USEL UR55, UR32, URZ, UP4 ;  /* 0x0000003f20377287 */ /* 0x000fe4000a000000 */
        /* <DEDUP_REMOVED lines=19> */
.L_x_809:
        /* <DEDUP_REMOVED lines=13> */
.L_x_810:
        /* <DEDUP_REMOVED lines=11> */
.L_x_811:
[----:B------:R-:W-:Y:S02]  /*1790*/  ULDC UR5, c[0x0][0x270] ;  /* 0x00009c0000057ab9 */ /* 0x000fe40000000800 */
[----:B------:R-:W-:-:S04]  /*17a0*/  UIMAD UR5, UR49, UR5, UR59 ;  /* 0x00000005310572a4 */ /* 0x000fc8000f8e023b */
[----:B------:R-:W-:-:S12]  /*17b0*/  UIMAD UR5, UR5, UR61, URZ ;  /* 0x0000003d050572a4 */ /* 0x000fd8000f8e023f */
.L_x_812:
[----:B------:R-:W-:Y:S01]  /*17c0*/  SHF.R.S32.HI R40, RZ, 0x1f, R238 ;  /* 0x0000001fff287819 */ /* 0x000fe200000114ee */
[----:B------:R-:W1:Y:S01]  /*17d0*/  LDC.64 R8, c[0x0][0x420] ;  /* 0x00010800ff087b82 */ /* 0x000e620000000a00 */
[----:B------:R-:W-:Y:S01]  /*17e0*/  IADD3 R2, P0, R238, UR9, RZ ;  /* 0x00000009ee027c10 */ /* 0x000fe2000ff1e0ff */
[----:B------:R-:W2:Y:S01]  /*17f0*/  S2R R41, SR_TID.X ;  /* 0x0000000000297919 */ /* 0x000ea20000002100 */
[----:B------:R-:W-:Y:S01]  /*1800*/  SHF.R.S32.HI R249, RZ, 0x1f, R248 ;  /* 0x0000001ffff97819 */ /* 0x000fe200000114f8 */
[----:B------:R-:W-:Y:S01]  /*1810*/  ULDC UR11, c[0x0][0x2dc] ;  /* 0x0000b700000b7ab9 */ /* 0x000fe20000000800 */
[----:B------:R-:W-:Y:S01]  /*1820*/  IADD3.X R3, R40, UR27, RZ, P0, !PT ;  /* 0x0000001b28037c10 */ /* 0x000fe200087fe4ff */
[----:B------:R-:W-:Y:S01]  /*1830*/  ULDC UR16, c[0x0][0x270] ;  /* 0x00009c0000107ab9 */ /* 0x000fe20000000800 */
[----:B------:R-:W-:Y:S01]  /*1840*/  USHF.R.S32.HI UR23, URZ, 0x1f, UR59 ;  /* 0x0000001f3f177899 */ /* 0x000fe2000801143b */
[----:B------:R-:W-:Y:S01]  /*1850*/  BSSY B1, `(.L_x_808) ;  /* 0x0000933000017945 */ /* 0x000fe20003800000 */
[----:B------:R-:W-:Y:S01]  /*1860*/  UIMAD UR25, UR11, UR16, URZ ;  /* 0x000000100b1972a4 */ /* 0x000fe2000f8e023f */
[----:B------:R-:W-:Y:S01]  /*1870*/  IMAD R3, R3, UR40, RZ ;  /* 0x0000002803037c24 */ /* 0x000fe2000f8e02ff */
[----:B------:R-:W-:Y:S01]  /*1880*/  UIADD3 UR11, -UR8, UR22, UR28 ;  /* 0x00000016080b7290 */ /* 0x000fe2000fffe11c */
[----:B------:R-:W-:-:S02]  /*1890*/  ULDC.64 UR18, c[0x0][0x428] ;  /* 0x00010a0000127ab9 */ /* 0x000fc40000000a00 */
[C---:B------:R-:W-:Y:S01]  /*18a0*/  IMAD R5, R2.reuse, UR41, R3 ;  /* 0x0000002902057c24 */ /* 0x040fe2000f8e0203 */
[----:B------:R-:W-:Y:S01]  /*18b0*/  UIADD3 UR29, UR9, UR5, URZ ;  /* 0x00000005091d7290 */ /* 0x000fe2000fffe03f */
[----:B------:R-:W-:Y:S01]  /*18c0*/  IMAD.WIDE.U32 R2, R2, UR40, R248 ;  /* 0x0000002802027c25 */ /* 0x000fe2000f8e00f8 */
[----:B------:R-:W-:Y:S01]  /*18d0*/  UIADD3 UR31, UR9, UR26, URZ ;  /* 0x0000001a091f7290 */ /* 0x000fe2000fffe03f */
[----:B------:R-:W-:Y:S01]  /*18e0*/  ULDC.64 UR20, c[0x0][0x258] ;  /* 0x0000960000147ab9 */ /* 0x000fe20000000a00 */
[----:B------:R-:W-:Y:S01]  /*18f0*/  ULDC.64 UR36, c[0x0][0x478] ;  /* 0x00011e0000247ab9 */ /* 0x000fe20000000a00 */
[----:B------:R-:W-:Y:S01]  /*1900*/  IADD3 R4, P0, R2, UR57, RZ ;  /* 0x0000003902047c10 */ /* 0x000fe2000ff1e0ff */
[----:B------:R-:W-:Y:S01]  /*1910*/  IMAD.U32 R7, RZ, RZ, UR20 ;  /* 0x00000014ff077e24 */ /* 0x000fe2000f8e00ff */
[----:B------:R-:W-:Y:S01]  /*1920*/  ULDC.64 UR32, c[0x0][0x210] ;  /* 0x0000840000207ab9 */ /* 0x000fe20000000a00 */
[----:B-1----:R-:W-:Y:S01]  /*1930*/  IMAD R6, R8, UR27, RZ ;  /* 0x0000001b08067c24 */ /* 0x002fe2000f8e02ff */
[----:B------:R-:W-:Y:S01]  /*1940*/  IADD3.X R5, R3, UR48, R5, P0, !PT ;  /* 0x0000003003057c10 */ /* 0x000fe200087fe405 */
[----:B------:R-:W-:Y:S01]  /*1950*/  ULDC.64 UR26, c[0x0][0x3e0] ;  /* 0x0000f800001a7ab9 */ /* 0x000fe20000000a00 */
[----:B------:R-:W-:Y:S01]  /*1960*/  IADD3 R2, P0, R248, UR10, RZ ;  /* 0x0000000af8027c10 */ /* 0x000fe2000ff1e0ff */
[----:B------:R-:W-:Y:S01]  /*1970*/  IMAD R6, R9, UR9, R6 ;  /* 0x0000000909067c24 */ /* 0x000fe2000f8e0206 */
[----:B------:R-:W-:Y:S01]  /*1980*/  ULDC UR10, c[0x0][0x398] ;  /* 0x0000e600000a7ab9 */ /* 0x000fe20000000800 */
[----:B------:R-:W-:Y:S01]  /*1990*/  IMAD.WIDE.U32 R4, R7, UR59, R4 ;  /* 0x0000003b07047c25 */ /* 0x000fe2000f8e0004 */
[----:B------:R-:W-:Y:S01]  /*19a0*/  IADD3.X R3, R249, UR51, RZ, P0, !PT ;  /* 0x00000033f9037c10 */ /* 0x000fe200087fe4ff */
[----:B------:R-:W-:Y:S01]  /*19b0*/  UIADD3 UR10, UR11, -UR10, URZ ;  /* 0x8000000a0b0a7290 */ /* 0x000fe2000fffe03f */
[----:B--2---:R-:W-:Y:S01]  /*19c0*/  SHF.R.S32.HI R42, RZ, 0x1f, R41 ;  /* 0x0000001fff2a7819 */ /* 0x004fe20000011429 */
[----:B------:R-:W-:Y:S01]  /*19d0*/  USHF.L.U32 UR11, UR25, 0x6, URZ ;  /* 0x00000006190b7899 */ /* 0x000fe2000800063f */
[----:B------:R-:W-:Y:S01]  /*19e0*/  IMAD.WIDE.U32 R2, R8, UR9, R2 ;  /* 0x0000000908027c25 */ /* 0x000fe2000f8e0002 */
[----:B------:R-:W-:Y:S01]  /*19f0*/  UIMAD UR9, UR23, UR18, URZ ;  /* 0x00000012170972a4 */ /* 0x000fe2000f8e023f */
[----:B------:R-:W-:Y:S01]  /*1a00*/  LEA.HI R10, R42, R41, RZ, 0x5 ;  /* 0x000000292a0a7211 */ /* 0x000fe200078f28ff */
[----:B------:R-:W-:Y:S01]  /*1a10*/  UIADD3 UR16, UP2, UP0, UR34, UR11, UR52 ;  /* 0x0000000b22107290 */ /* 0x000fe2000f85e034 */
[----:B------:R-:W-:Y:S01]  /*1a20*/  IMAD.IADD R3, R3, 0x1, R6 ;  /* 0x0000000103037824 */ /* 0x000fe200078e0206 */
[----:B------:R-:W-:Y:S01]  /*1a30*/  UIMAD UR19, UR59, UR19, UR9 ;  /* 0x000000133b1372a4 */ /* 0x000fe2000f8e0209 */
[----:B------:R-:W-:Y:S01]  /*1a40*/  IMAD.U32 R6, RZ, RZ, UR18 ;  /* 0x00000012ff067e24 */ /* 0x000fe2000f8e00ff */
[----:B------:R-:W-:Y:S01]  /*1a50*/  UIMAD UR9, UR23, UR20, URZ ;  /* 0x00000014170972a4 */ /* 0x000fe2000f8e023f */
[----:B------:R-:W-:Y:S01]  /*1a60*/  LEA R230, P4, R4, UR32, 0x1 ;  /* 0x0000002004e67c11 */ /* 0x000fe2000f8808ff */
[----:B------:R-:W-:Y:S01]  /*1a70*/  USHF.R.S32.HI UR23, URZ, 0x1f, UR10 ;  /* 0x0000001f3f177899 */ /* 0x000fe2000801140a */
[----:B------:R-:W-:Y:S01]  /*1a80*/  IMAD.WIDE.U32 R2, R6, UR59, R2 ;  /* 0x0000003b06027c25 */ /* 0x000fe2000f8e0002 */
[----:B------:R-:W-:Y:S01]  /*1a90*/  UIMAD UR18, UR59, UR21, UR9 ;  /* 0x000000153b1272a4 */ /* 0x000fe2000f8e0209 */
[----:B------:R-:W-:Y:S01]  /*1aa0*/  LOP3.LUT R6, R10, 0xffffffe0, RZ, 0xc0, !PT ;  /* 0xffffffe00a067812 */ /* 0x000fe200078ec0ff */
[----:B------:R-:W-:Y:S01]  /*1ab0*/  ULEA.HI UR23, UR23, UR10, URZ, 0x6 ;  /* 0x0000000a17177291 */ /* 0x000fe2000f8f303f */
[----:B------:R-:W-:Y:S01]  /*1ac0*/  SHF.R.S32.HI R10, RZ, 0x5, R10 ;  /* 0x00000005ff0a7819 */ /* 0x000fe2000001140a */
[----:B------:R-:W-:Y:S01]  /*1ad0*/  USHF.R.S32.HI UR9, URZ, 0x1f, UR11 ;  /* 0x0000001f3f097899 */ /* 0x000fe2000801140b */
[----:B------:R-:W-:Y:S01]  /*1ae0*/  VIADD R3, R3, UR19 ;  /* 0x0000001303037c36 */ /* 0x000fe20008000000 */
[----:B------:R-:W-:Y:S01]  /*1af0*/  USHF.R.S32.HI UR23, URZ, 0x6, UR23 ;  /* 0x000000063f177899 */ /* 0x000fe20008011417 */
[----:B------:R-:W-:Y:S01]  /*1b00*/  IMAD.IADD R36, R41, 0x1, -R6 ;  /* 0x0000000129247824 */ /* 0x000fe200078e0a06 */
[----:B------:R-:W-:Y:S01]  /*1b10*/  UIADD3.X UR9, UR53, UR9, UR56, UP2, UP0 ;  /* 0x0000000935097290 */ /* 0x000fe200097e0438 */
[----:B------:R-:W-:Y:S01]  /*1b20*/  IMAD.WIDE.U32 R2, R238, R8, R2 ;  /* 0x00000008ee027225 */ /* 0x000fe200078e0002 */
[----:B------:R-:W-:-:S02]  /*1b30*/  UISETP.LT.AND UP0, UPT, URZ, UR23, UPT ;  /* 0x000000173f00728c */ /* 0x000fc4000bf01270 */
[----:B------:R-:W-:Y:S01]  /*1b40*/  UIADD3 UR16, UP3, UP2, UR55, UR16, UR58 ;  /* 0x0000001037107290 */ /* 0x000fe2000fa7e03a */
[----:B------:R-:W-:Y:S01]  /*1b50*/  IMAD R7, R10, UR25, R36 ;  /* 0x000000190a077c24 */ /* 0x000fe2000f8e0224 */
[----:B------:R-:W-:Y:S01]  /*1b60*/  USEL UR23, URZ, UR23, !UP0 ;  /* 0x000000173f177287 */ /* 0x000fe2000c000000 */
[----:B------:R-:W-:Y:S01]  /*1b70*/  IMAD R10, R40, R8, RZ ;  /* 0x00000008280a7224 */ /* 0x000fe200078e02ff */
[----:B------:R-:W-:Y:S01]  /*1b80*/  UIADD3.X UR9, UR54, UR9, UR50, UP3, UP2 ;  /* 0x0000000936097290 */ /* 0x000fe20009fe4432 */
[----:B------:R-:W-:Y:S01]  /*1b90*/  VIADD R5, R5, UR18 ;  /* 0x0000001205057c36 */ /* 0x000fe20008000000 */
[----:B------:R-:W-:Y:S01]  /*1ba0*/  UISETP.GT.AND UP0, UPT, UR46, UR23, UPT ;  /* 0x000000172e00728c */ /* 0x000fe2000bf04270 */
[C---:B------:R-:W-:Y:S01]  /*1bb0*/  IADD3 R6, P0, R7.reuse, UR16, RZ ;  /* 0x0000001007067c10 */ /* 0x040fe2000ff1e0ff */
[----:B------:R-:W-:Y:S01]  /*1bc0*/  IMAD R10, R238, R9, R10 ;  /* 0x00000009ee0a7224 */ /* 0x000fe200078e020a */
[----:B------:R-:W-:Y:S01]  /*1bd0*/  ULDC.64 UR20, c[0x0][0x400] ;  /* 0x0001000000147ab9 */ /* 0x000fe20000000a00 */
[----:B------:R-:W-:Y:S01]  /*1be0*/  UIMAD.WIDE UR10, UR29, 0x4, UR36 ;  /* 0x000000041d0a78a5 */ /* 0x000fe2000f8e0224 */
[----:B------:R-:W-:Y:S01]  /*1bf0*/  LEA.HI.X.SX32 R7, R7, UR9, 0x1, P0 ;  /* 0x0000000907077c11 */ /* 0x000fe200080f0eff */
[----:B------:R-:W-:Y:S01]  /*1c00*/  IMAD.IADD R3, R3, 0x1, R10 ;  /* 0x0000000103037824 */ /* 0x000fe200078e020a */
[----:B------:R-:W-:Y:S01]  /*1c10*/  PLOP3.LUT P0, PT, PT, PT, UP0, 0x80, 0x0 ;  /* 0x000000000000781c */ /* 0x000fe20003f0f008 */
[----:B------:R-:W-:Y:S01]  /*1c20*/  ULDC.64 UR38, c[0x0][0x2b0] ;  /* 0x0000ac0000267ab9 */ /* 0x000fe20000000a00 */
[----:B------:R-:W-:Y:S01]  /*1c30*/  LEA R237, P2, R6, UR20, 0x2 ;  /* 0x0000001406ed7c11 */ /* 0x000fe2000f8410ff */
[----:B------:R-:W-:Y:S01]  /*1c40*/  UIADD3 UR5, UR46, -0x1, URZ ;  /* 0xffffffff2e057890 */ /* 0x000fe2000fffe03f */
[----:B------:R-:W-:Y:S01]  /*1c50*/  LEA R228, P3, R2, UR26, 0x1 ;  /* 0x0000001a02e47c11 */ /* 0x000fe2000f8608ff */
[----:B------:R-:W-:Y:S01]  /*1c60*/  UIMAD.WIDE UR18, UR31, 0x4, UR38 ;  /* 0x000000041f1278a5 */ /* 0x000fe2000f8e0226 */
[----:B------:R-:W-:Y:S01]  /*1c70*/  LEA.HI.X R236, R6, UR21, R7, 0x2, P2 ;  /* 0x0000001506ec7c11 */ /* 0x000fe200090f1407 */
[----:B------:R-:W-:Y:S01]  /*1c80*/  UMOV UR21, UR10 ;  /* 0x0000000a00157c82 */ /* 0x000fe20008000000 */
[----:B------:R-:W-:Y:S01]  /*1c90*/  LEA.HI.X R231, R4, UR33, R5, 0x1, P4 ;  /* 0x0000002104e77c11 */ /* 0x000fe2000a0f0c05 */
[----:B------:R-:W-:Y:S01]  /*1ca0*/  UMOV UR20, UR11 ;  /* 0x0000000b00147c82 */ /* 0x000fe20008000000 */
[----:B------:R-:W-:-:S03]  /*1cb0*/  LEA.HI.X R229, R2, UR27, R3, 0x1, P3 ;  /* 0x0000001b02e57c11 */ /* 0x000fc600098f0c03 */
        /* <DEDUP_REMOVED lines=20> */
.L_x_814:
        /* <DEDUP_REMOVED lines=19> */
.L_x_815:
        /* <DEDUP_REMOVED lines=35> */
.L_x_817:
[----:B------:R-:W-:Y:S05]  /*2160*/  BSYNC B0 ;  /* 0x0000000000007941 */ /* 0x000fea0003800000 */
.L_x_816:
        /* <DEDUP_REMOVED lines=15> */
.L_x_819:
[----:B------:R-:W-:Y:S05]  /*2260*/  BSYNC B0 ;  /* 0x0000000000007941 */ /* 0x000fea0003800000 */
.L_x_818:
        /* <DEDUP_REMOVED lines=15> */
.L_x_821:
[----:B------:R-:W-:Y:S05]  /*2360*/  BSYNC B0 ;  /* 0x0000000000007941 */ /* 0x000fea0003800000 */
.L_x_820:
        /* <DEDUP_REMOVED lines=15> */
.L_x_823:
[----:B------:R-:W-:Y:S05]  /*2460*/  BSYNC B0 ;  /* 0x0000000000007941 */ /* 0x000fea0003800000 */
.L_x_822:
        /* <DEDUP_REMOVED lines=23> */
[----:B-123--:R-:W-:-:S04]  /*25e0*/  LEA R6, P3, R4, UR8, 0x1 ;  /* 0x0000000804067c11 */ /* 0x00efc8000f8608ff */
[----:B------:R-:W-:-:S05]  /*25f0*/  LEA.HI.X R7, R4, UR9, R0, 0x1, P3 ;  /* 0x0000000904077c11 */ /* 0x000fca00098f0c00 */
[----:B------:R4:W-:Y:S04]  /*2600*/  STG.E.128 desc[UR6][R6.64], RZ ;  /* 0x000000ff06007986 */ /* 0x0009e8000c101d06 */
[----:B------:R4:W-:Y:S02]  /*2610*/  STG.E.128 desc[UR6][R6.64+0x80], RZ ;  /* 0x000080ff06007986 */ /* 0x0009e4000c101d06 */
.L_x_825:
[----:B------:R-:W-:Y:S05]  /*2620*/  BSYNC B0 ;  /* 0x0000000000007941 */ /* 0x000fea0003800000 */
.L_x_824:
[----:B------:R-:W-:Y:S04]  /*2630*/  BSSY B0, `(.L_x_826) ;  /* 0x000000f000007945 */ /* 0x000fe80003800000 */
[----:B------:R-:W-:Y:S05]  /*2640*/  @P2 BRA `(.L_x_827) ;  /* 0x0000000000342947 */ /* 0x000fea0003800000 */
[----:B------:R-:W-:Y:S01]  /*2650*/  IADD3 R0, P2, R238, 0x20, RZ ;  /* 0x00000020ee007810 */ /* 0x000fe20007f5e0ff */
[----:B------:R-:W-:Y:S01]  /*2660*/  ULDC.64 UR8, c[0x0][0x3f8] ;  /* 0x0000fe0000087ab9 */ /* 0x000fe20000000a00 */
[----:B------:R-:W-:-:S03]  /*2670*/  MOV R5, R8 ;  /* 0x0000000800057202 */ /* 0x000fc60000000f00 */
[----:B------:R-:W-:-:S04]  /*2680*/  IMAD.X R4, RZ, RZ, R40, P2 ;  /* 0x000000ffff047224 */ /* 0x000fc800010e0628 */
[----:B-1234-:R-:W-:Y:S02]  /*2690*/  IMAD R6, R4, UR12, RZ ;  /* 0x0000000c04067c24 */ /* 0x01efe4000f8e02ff */
        /* <DEDUP_REMOVED lines=8> */
.L_x_827:
[----:B------:R-:W-:Y:S05]  /*2720*/  BSYNC B0 ;  /* 0x0000000000007941 */ /* 0x000fea0003800000 */
.L_x_826:
        /* <DEDUP_REMOVED lines=15> */
.L_x_829:
[----:B------:R-:W-:Y:S05]  /*2820*/  BSYNC B0 ;  /* 0x0000000000007941 */ /* 0x000fea0003800000 */
.L_x_828:
        /* <DEDUP_REMOVED lines=13> */
[----:B------:R1:W-:Y:S01]  /*2900*/  STG.E.128 desc[UR6][R2.64+0x80], RZ ;  /* 0x000080ff02007986 */ /* 0x0003e2000c101d06 */
[----:B------:R-:W-:Y:S05]  /*2910*/  BRA `(.L_x_830) ;  /* 0x0000008000987947 */ /* 0x000fea0003800000 */
.L_x_813:
[----:B------:R-:W-:Y:S01]  /*2920*/  UIMAD UR9, UR5, -0x40, UR22 ;  /* 0xffffffc0050978a4 */ /* 0x000fe2000f8e0216 */
[----:B------:R-:W-:Y:S01]  /*2930*/  VIADD R3, R238, 0x20 ;  /* 0x00000020ee037836 */ /* 0x000fe20000000000 */
[----:B------:R-:W-:Y:S01]  /*2940*/  UIMAD UR16, UR45, UR14, URZ ;  /* 0x0000000e2d1072a4 */ /* 0x000fe2000f8e023f */
[----:B------:R-:W-:Y:S01]  /*2950*/  IMAD.U32 R4, RZ, RZ, UR14 ;  /* 0x0000000eff047e24 */ /* 0x000fe2000f8e00ff */
[----:B------:R-:W-:Y:S01]  /*2960*/  UIMAD UR10, UR17, -0x80, UR8 ;  /* 0xffffff80110a78a4 */ /* 0x000fe2000f8e0208 */
[----:B------:R-:W-:Y:S01]  /*2970*/  IMAD.WIDE.U32 R6, R8, 0x40, RZ ;  /* 0x0000004008067825 */ /* 0x000fe200078e00ff */
[C---:B------:R-:W-:Y:S01]  /*2980*/  ISETP.GE.AND P5, PT, R3.reuse, UR9, PT ;  /* 0x0000000903007c0c */ /* 0x040fe2000bfa6270 */
[----:B------:R-:W-:Y:S02]  /*2990*/  UIMAD UR16, UR28, UR15, UR16 ;  /* 0x0000000f1c1072a4 */ /* 0x000fe4000f8e0210 */
[----:B------:R-:W-:Y:S01]  /*29a0*/  IMAD.WIDE.U32 R4, R4, UR28, R248 ;  /* 0x0000001c04047c25 */ /* 0x000fe2000f8e00f8 */
[----:B------:R-:W-:Y:S01]  /*29b0*/  UIMAD UR11, UR45, UR12, URZ ;  /* 0x0000000c2d0b72a4 */ /* 0x000fe2000f8e023f */
[----:B------:R-:W-:Y:S01]  /*29c0*/  ISETP.GE.AND P3, PT, R3, UR10, PT ;  /* 0x0000000a03007c0c */ /* 0x000fe2000bf66270 */
[----:B------:R-:W-:Y:S01]  /*29d0*/  ULDC.64 UR26, c[0x0][0x260] ;  /* 0x00009800001a7ab9 */ /* 0x000fe20000000a00 */
[----:B------:R-:W-:Y:S01]  /*29e0*/  IMAD.U32 R2, RZ, RZ, UR12 ;  /* 0x0000000cff027e24 */ /* 0x000fe2000f8e00ff */
[----:B------:R-:W-:Y:S01]  /*29f0*/  UIMAD UR11, UR28, UR13, UR11 ;  /* 0x0000000d1c0b72a4 */ /* 0x000fe2000f8e020b */
[----:B------:R-:W-:Y:S01]  /*2a00*/  VIADD R11, R238, 0x40 ;  /* 0x00000040ee0b7836 */ /* 0x000fe20000000000 */
[----:B------:R-:W-:Y:S01]  /*2a10*/  ULDC UR25, c[0x0][0x270] ;  /* 0x00009c0000197ab9 */ /* 0x000fe20000000800 */
[----:B------:R-:W-:-:S02]  /*2a20*/  IMAD.SHL.U32 R13, R9, 0x40, RZ ;  /* 0x00000040090d7824 */ /* 0x000fc400078e00ff */
[----:B------:R-:W-:Y:S01]  /*2a30*/  @!P5 IADD3 R10, P4, R228, R6, RZ ;  /* 0x00000006e40ad210 */ /* 0x000fe20007f9e0ff */
[----:B------:R-:W-:Y:S01]  /*2a40*/  IMAD.U32 R8, RZ, RZ, UR16 ;  /* 0x00000010ff087e24 */ /* 0x000fe2000f8e00ff */
[----:B------:R-:W-:Y:S01]  /*2a50*/  IADD3 R6, P1, R4, UR43, RZ ;  /* 0x0000002b04067c10 */ /* 0x000fe2000ff3e0ff */
[----:B------:R-:W-:Y:S01]  /*2a60*/  IMAD.WIDE.U32 R2, R2, UR28, R248 ;  /* 0x0000001c02027c25 */ /* 0x000fe2000f8e00f8 */
[----:B------:R-:W-:Y:S01]  /*2a70*/  ISETP.GE.AND P2, PT, R11, UR10, PT ;  /* 0x0000000a0b007c0c */ /* 0x000fe2000bf46270 */
[----:B------:R-:W-:Y:S01]  /*2a80*/  ULDC.64 UR28, c[0x0][0x268] ;  /* 0x00009a00001c7ab9 */ /* 0x000fe20000000a00 */
[----:B------:R-:W-:Y:S01]  /*2a90*/  @!P5 IADD3.X R11, R229, R7, R13, P4, !PT ;  /* 0x00000007e50bd210 */ /* 0x000fe200027fe40d */
[----:B------:R-:W-:Y:S01]  /*2aa0*/  VIADD R9, R238, 0x60 ;  /* 0x00000060ee097836 */ /* 0x000fe20000000000 */
[----:B------:R-:W-:Y:S01]  /*2ab0*/  IADD3.X R7, R5, UR44, R8, P1, !PT ;  /* 0x0000002c05077c10 */ /* 0x000fe20008ffe408 */
[----:B------:R-:W-:Y:S01]  /*2ac0*/  IMAD.U32 R5, RZ, RZ, UR11 ;  /* 0x0000000bff057e24 */ /* 0x000fe2000f8e00ff */
[----:B------:R-:W-:Y:S01]  /*2ad0*/  IADD3 R4, P1, R2, UR42, RZ ;  /* 0x0000002a02047c10 */ /* 0x000fe2000ff3e0ff */
[----:B------:R-:W-:Y:S01]  /*2ae0*/  IMAD R2, R12, UR26, RZ ;  /* 0x0000001a0c027c24 */ /* 0x000fe2000f8e02ff */
[----:B------:R-:W-:Y:S01]  /*2af0*/  ISETP.GE.AND P0, PT, R9, UR10, PT ;  /* 0x0000000a09007c0c */ /* 0x000fe2000bf06270 */
[----:B------:R-:W-:Y:S01]  /*2b00*/  IMAD.SHL.U32 R8, R238, 0x40, RZ ;  /* 0x00000040ee087824 */ /* 0x000fe200078e00ff */
[----:B------:R-:W-:Y:S01]  /*2b10*/  IADD3.X R5, R3, UR47, R5, P1, !PT ;  /* 0x0000002f03057c10 */ /* 0x000fe20008ffe405 */
[----:B------:R-:W-:Y:S01]  /*2b20*/  IMAD R9, R0, UR27, R2 ;  /* 0x0000001b00097c24 */ /* 0x000fe2000f8e0202 */
[----:B------:R-:W-:Y:S01]  /*2b30*/  ISETP.GE.AND P4, PT, R238, UR10, PT ;  /* 0x0000000aee007c0c */ /* 0x000fe2000bf86270 */
[----:B------:R-:W-:Y:S01]  /*2b40*/  IMAD.WIDE.U32 R2, R0, UR26, R6 ;  /* 0x0000001a00027c25 */ /* 0x000fe2000f8e0006 */
[----:B------:R-:W-:Y:S01]  /*2b50*/  LOP3.LUT R8, R8, 0x1c0, RZ, 0xc0, !PT ;  /* 0x000001c008087812 */ /* 0x000fe200078ec0ff */
[----:B------:R-:W-:Y:S01]  /*2b60*/  ULEA.HI UR10, UR5, UR5, URZ, 0x1 ;  /* 0x00000005050a7291 */ /* 0x000fe2000f8f083f */
[----:B------:R-:W1:Y:S01]  /*2b70*/  @!P2 LDC.64 R30, c[0x0][0x218] ;  /* 0x00008600ff1eab82 */ /* 0x000e620000000a00 */
[----:B------:R-:W-:Y:S01]  /*2b80*/  IMAD R6, R12, UR28, RZ ;  /* 0x0000001c0c067c24 */ /* 0x000fe2000f8e02ff */
[----:B------:R-:W-:Y:S01]  /*2b90*/  LOP3.LUT R7, R8, 0x38, R248, 0xf8, !PT ;  /* 0x0000003808077812 */ /* 0x000fe200078ef8f8 */
[----:B------:R-:W-:Y:S01]  /*2ba0*/  IMAD.IADD R3, R3, 0x1, R9 ;  /* 0x0000000103037824 */ /* 0x000fe200078e0209 */
[----:B------:R-:W-:Y:S01]  /*2bb0*/  SHF.R.U32.HI R8, RZ, 0x3, R8 ;  /* 0x00000003ff087819 */ /* 0x000fe20000011608 */
[----:B------:R-:W-:Y:S01]  /*2bc0*/  IMAD R12, R0, UR29, R6 ;  /* 0x0000001d000c7c24 */ /* 0x000fe2000f8e0206 */
[----:B------:R-:W-:Y:S01]  /*2bd0*/  @!P3 IADD3 R6, P6, R238, 0x20, RZ ;  /* 0x00000020ee06b810 */ /* 0x000fe20007fde0ff */
[----:B------:R-:W-:Y:S01]  /*2be0*/  IMAD.WIDE.U32 R4, R0, UR28, R4 ;  /* 0x0000001c00047c25 */ /* 0x000fe2000f8e0004 */
[----:B------:R-:W-:Y:S01]  /*2bf0*/  @!P2 IADD3 R0, P1, R238, 0x40, RZ ;  /* 0x00000040ee00a810 */ /* 0x000fe20007f3e0ff */
[----:B------:R-:W-:Y:S01]  /*2c00*/  ULOP3.LUT UR10, UR10, 0xfffffffe, URZ, 0xc0, !UPT ;  /* 0xfffffffe0a0a7892 */ /* 0x000fe2000f8ec03f */
[----:B------:R-:W-:Y:S01]  /*2c10*/  LOP3.LUT R17, R7, R8, RZ, 0x3c, !PT ;  /* 0x0000000807117212 */ /* 0x000fe200078e3cff */
[--C-:B------:R-:W-:Y:S01]  /*2c20*/  @!P3 IMAD.X R9, RZ, RZ, R40.reuse, P6 ;  /* 0x000000ffff09b224 */ /* 0x100fe200030e0628 */
[----:B------:R-:W-:Y:S01]  /*2c30*/  PLOP3.LUT P6, PT, PT, PT, UP4, 0x80, 0x0 ;  /* 0x000000000000781c */ /* 0x000fe20003fcf048 */
[----:B------:R-:W-:Y:S01]  /*2c40*/  @!P2 IMAD.X R7, RZ, RZ, R40, P1 ;  /* 0x000000ffff07a224 */ /* 0x000fe200008e0628 */
[----:B------:R-:W-:Y:S01]  /*2c50*/  UIADD3 UR10, UR5, -UR10, URZ ;  /* 0x8000000a050a7290 */ /* 0x000fe2000fffe03f */
[----:B------:R-:W-:Y:S01]  /*2c60*/  @!P3 IMAD R9, R9, UR14, RZ ;  /* 0x0000000e0909bc24 */ /* 0x000fe2000f8e02ff */
[----:B------:R-:W-:Y:S01]  /*2c70*/  USHF.L.U32 UR16, UR41, 0x6, URZ ;  /* 0x0000000629107899 */ /* 0x000fe2000800063f */
[----:B------:R-:W-:Y:S01]  /*2c80*/  @!P2 IMAD R8, R7, UR14, RZ ;  /* 0x0000000e0708ac24 */ /* 0x000fe2000f8e02ff */
[----:B------:R-:W-:Y:S01]  /*2c90*/  UISETP.NE.AND UP0, UPT, UR10, 0x1, UPT ;  /* 0x000000010a00788c */ /* 0x000fe2000bf05270 */
[----:B------:R-:W-:Y:S01]  /*2ca0*/  @!P3 IMAD R34, R6, UR15, R9 ;  /* 0x0000000f0622bc24 */ /* 0x000fe2000f8e0209 */
[----:B------:R-:W-:Y:S01]  /*2cb0*/  UIMAD.WIDE.U32 UR10, UR40, 0x40, URZ ;  /* 0x00000040280a78a5 */ /* 0x000fe2000f8e003f */
[--C-:B------:R-:W-:Y:S01]  /*2cc0*/  @!P4 IMAD.MOV.U32 R26, RZ, RZ, R2.reuse ;  /* 0x000000ffff1ac224 */ /* 0x100fe200078e0002 */
[----:B------:R-:W2:Y:S01]  /*2cd0*/  @!P4 LDC.64 R24, c[0x0][0x218] ;  /* 0x00008600ff18cb82 */ /* 0x000ea20000000a00 */
[----:B------:R-:W-:-:S07]  /*2ce0*/  @!P2 IMAD.MOV.U32 R20, RZ, RZ, R2 ;  /* 0x000000ffff14a224 */ /* 0x000fce00078e0002 */
[----:B------:R-:W-:Y:S01]  /*2cf0*/  @P6 BAR.SYNC.DEFER_BLOCKING 0x0 ;  /* 0x0000000000006b1d */ /* 0x000fe20000010000 */
[--C-:B------:R-:W-:Y:S01]  /*2d00*/  @!P0 IMAD.MOV.U32 R18, RZ, RZ, R2.reuse ;  /* 0x000000ffff128224 */ /* 0x100fe200078e0002 */
[----:B------:R-:W-:Y:S01]  /*2d10*/  @!P3 IADD3 R16, P6, R238, 0x20, RZ ;  /* 0x00000020ee10b810 */ /* 0x000fe20007fde0ff */
[----:B------:R-:W-:Y:S01]  /*2d20*/  @!P3 IMAD.WIDE.U32 R6, R6, UR14, R2 ;  /* 0x0000000e0606bc25 */ /* 0x000fe2000f8e0002 */
[----:B------:R-:W-:-:S04]  /*2d30*/  @!P0 IADD3 R2, P1, R238, 0x60, RZ ;  /* 0x00000060ee028810 */ /* 0x000fc80007f3e0ff */
[----:B------:R-:W3:Y:S01]  /*2d40*/  @!P4 LDC.64 R28, c[0x0][0x220] ;  /* 0x00008800ff1ccb82 */ /* 0x000ee20000000a00 */
[--C-:B------:R-:W-:Y:S02]  /*2d50*/  @!P2 IMAD.MOV.U32 R21, RZ, RZ, R3.reuse ;  /* 0x000000ffff15a224 */ /* 0x100fe400078e0003 */
[--C-:B------:R-:W-:Y:S02]  /*2d60*/  @!P4 IMAD.MOV.U32 R27, RZ, RZ, R3.reuse ;  /* 0x000000ffff1bc224 */ /* 0x100fe400078e0003 */
[----:B------:R-:W-:Y:S02]  /*2d70*/  @!P0 IMAD.MOV.U32 R19, RZ, RZ, R3 ;  /* 0x000000ffff138224 */ /* 0x000fe400078e0003 */
[----:B------:R-:W-:Y:S01]  /*2d80*/  @!P0 IMAD.X R3, RZ, RZ, R40, P1 ;  /* 0x000000ffff038224 */ /* 0x000fe200008e0628 */
[----:B------:R-:W-:Y:S01]  /*2d90*/  @!P2 IADD3 R22, P1, R238, 0x40, RZ ;  /* 0x00000040ee16a810 */ /* 0x000fe20007f3e0ff */
[C---:B------:R-:W-:Y:S02]  /*2da0*/  @!P2 IMAD R38, R0.reuse, UR15, R8 ;  /* 0x0000000f0026ac24 */ /* 0x040fe4000f8e0208 */
[----:B------:R-:W-:-:S04]  /*2db0*/  @!P2 IMAD.WIDE.U32 R20, R0, UR14, R20 ;  /* 0x0000000e0014ac25 */ /* 0x000fc8000f8e0014 */
[----:B------:R-:W-:Y:S02]  /*2dc0*/  IMAD R0, R246, 0x200, R17 ;  /* 0x00000200f6007824 */ /* 0x000fe400078e0211 */
[--C-:B------:R-:W-:Y:S01]  /*2dd0*/  @!P3 IMAD.X R8, RZ, RZ, R40.reuse, P6 ;  /* 0x000000ffff08b224 */ /* 0x100fe200030e0628 */
[----:B------:R-:W-:Y:S01]  /*2de0*/  ISETP.GE.AND P6, PT, R238, UR9, PT ;  /* 0x00000009ee007c0c */ /* 0x000fe2000bfc6270 */
[----:B------:R-:W-:Y:S01]  /*2df0*/  @!P2 IMAD.X R23, RZ, RZ, R40, P1 ;  /* 0x000000ffff17a224 */ /* 0x000fe200008e0628 */
[----:B------:R-:W-:Y:S01]  /*2e00*/  PLOP3.LUT P1, PT, PT, PT, UP0, 0x80, 0x0 ;  /* 0x000000000000781c */ /* 0x000fe20003f2f008 */
[----:B------:R-:W-:Y:S02]  /*2e10*/  @!P0 IMAD R3, R3, UR14, RZ ;  /* 0x0000000e03038c24 */ /* 0x000fe4000f8e02ff */
[----:B------:R-:W-:Y:S02]  /*2e20*/  VIADD R9, R0, 0x2000 ;  /* 0x0000200000097836 */ /* 0x000fe40000000000 */
[----:B------:R-:W-:-:S02]  /*2e30*/  @!P0 IMAD R37, R2, UR15, R3 ;  /* 0x0000000f02258c24 */ /* 0x000fc4000f8e0203 */
[----:B------:R-:W-:Y:S01]  /*2e40*/  @!P0 IMAD.WIDE.U32 R18, R2, UR14, R18 ;  /* 0x0000000e02128c25 */ /* 0x000fe2000f8e0012 */
[----:B------:R-:W-:Y:S02]  /*2e50*/  SEL R2, R9, R0, !P1 ;  /* 0x0000000009027207 */ /* 0x000fe40004800000 */
[----:B------:R-:W-:Y:S01]  /*2e60*/  LEA R0, R0, UR4, 0x1 ;  /* 0x0000000400007c11 */ /* 0x000fe2000f8e08ff */
[----:B------:R-:W-:Y:S01]  /*2e70*/  IMAD.IADD R5, R5, 0x1, R12 ;  /* 0x0000000105057824 */ /* 0x000fe200078e020c */
[----:B------:R-:W-:Y:S01]  /*2e80*/  LEA R227, R2, UR4, 0x1 ;  /* 0x0000000402e37c11 */ /* 0x000fe2000f8e08ff */
[----:B------:R-:W-:Y:S02]  /*2e90*/  @!P3 IMAD R8, R8, UR12, RZ ;  /* 0x0000000c0808bc24 */ /* 0x000fe4000f8e02ff */
[----:B------:R-:W-:Y:S01]  /*2ea0*/  @P6 STS.128 [R0+0x8000], RZ ;  /* 0x008000ff00006388 */ /* 0x000fe20000000c00 */
[----:B------:R-:W-:Y:S02]  /*2eb0*/  @!P3 IMAD.MOV.U32 R12, RZ, RZ, R4 ;  /* 0x000000ffff0cb224 */ /* 0x000fe400078e0004 */
[----:B------:R-:W-:Y:S01]  /*2ec0*/  @!P3 IMAD.MOV.U32 R13, RZ, RZ, R5 ;  /* 0x000000ffff0db224 */ /* 0x000fe200078e0005 */
[----:B------:R-:W-:Y:S01]  /*2ed0*/  @P6 STS.128 [R0+0xa000], RZ ;  /* 0x00a000ff00006388 */ /* 0x000fe20000000c00 */
[----:B------:R-:W-:-:S02]  /*2ee0*/  @!P3 IMAD R39, R16, UR13, R8 ;  /* 0x0000000d1027bc24 */ /* 0x000fc4000f8e0208 */
[----:B------:R-:W-:Y:S01]  /*2ef0*/  IMAD.U32 R8, RZ, RZ, UR16 ;  /* 0x00000010ff087e24 */ /* 0x000fe2000f8e00ff */
[----:B------:R-:W-:Y:S01]  /*2f00*/  @!PT LDS RZ, [RZ] ;  /* 0x00000000fffff984 */ /* 0x000fe20000000800 */
[----:B------:R-:W-:Y:S01]  /*2f10*/  @!PT LDS RZ, [RZ] ;  /* 0x00000000fffff984 */ /* 0x000fe20000000800 */
[----:B------:R-:W-:Y:S01]  /*2f20*/  @!PT LDS RZ, [RZ] ;  /* 0x00000000fffff984 */ /* 0x000fe20000000800 */
[----:B------:R-:W-:Y:S01]  /*2f30*/  @!P6 LDGSTS.E.BYPASS.LTC128B.128 [R0+0x8000], desc[UR6][R228.64] ;  /* 0x08000000e400efae */ /* 0x000fe2000b901d46 */
[----:B------:R-:W-:Y:S02]  /*2f40*/  @!P2 IMAD R3, R23, UR12, RZ ;  /* 0x0000000c1703ac24 */ /* 0x000fe4000f8e02ff */
[----:B------:R-:W-:Y:S01]  /*2f50*/  @!P3 IMAD.WIDE.U32 R16, R16, UR12, R12 ;  /* 0x0000000c1010bc25 */ /* 0x000fe2000f8e000c */
[----:B------:R-:W-:Y:S01]  /*2f60*/  @!P6 LDGSTS.E.BYPASS.LTC128B.128 [R0+0xa000], desc[UR6][R228.64+0x80] ;  /* 0x0a000080e400efae */ /* 0x000fe2000b901d46 */
[----:B------:R-:W4:Y:S02]  /*2f70*/  @!P3 LDC.64 R12, c[0x0][0x218] ;  /* 0x00008600ff0cbb82 */ /* 0x000f240000000a00 */
[----:B------:R-:W-:Y:S01]  /*2f80*/  @!P2 IMAD R35, R22, UR13, R3 ;  /* 0x0000000d1623ac24 */ /* 0x000fe2000f8e0203 */
[----:B------:R-:W-:Y:S01]  /*2f90*/  @P5 STS.128 [R0+0x9000], RZ ;  /* 0x009000ff00005388 */ /* 0x000fe20000000c00 */
[----:B------:R-:W-:-:S02]  /*2fa0*/  @!P2 IMAD.MOV.U32 R14, RZ, RZ, R4 ;  /* 0x000000ffff0ea224 */ /* 0x000fc400078e0004 */
[----:B------:R-:W-:Y:S01]  /*2fb0*/  @!P2 IMAD.MOV.U32 R15, RZ, RZ, R5 ;  /* 0x000000ffff0fa224 */ /* 0x000fe200078e0005 */
[----:B------:R-:W-:Y:S01]  /*2fc0*/  @P5 STS.128 [R0+0xb000], RZ ;  /* 0x00b000ff00005388 */ /* 0x000fe20000000c00 */
[----:B------:R-:W-:Y:S02]  /*2fd0*/  @!P4 IMAD R9, R40, UR12, RZ ;  /* 0x0000000c2809cc24 */ /* 0x000fe4000f8e02ff */
[----:B------:R-:W-:Y:S01]  /*2fe0*/  @!P2 IMAD.WIDE.U32 R22, R22, UR12, R14 ;  /* 0x0000000c1616ac25 */ /* 0x000fe2000f8e000e */
[----:B------:R-:W-:Y:S01]  /*2ff0*/  @!PT LDS RZ, [RZ] ;  /* 0x00000000fffff984 */ /* 0x000fe20000000800 */
[----:B------:R-:W-:Y:S01]  /*3000*/  @!PT LDS RZ, [RZ] ;  /* 0x00000000fffff984 */ /* 0x000fe20000000800 */
[----:B------:R-:W-:Y:S01]  /*3010*/  @!PT LDS RZ, [RZ] ;  /* 0x00000000fffff984 */ /* 0x000fe20000000800 */
[----:B------:R-:W-:Y:S03]  /*3020*/  @!P5 LDGSTS.E.BYPASS.LTC128B.128 [R0+0x9000], desc[UR6][R10.64] ;  /* 0x090000000a00dfae */ /* 0x000fe6000b901d46 */
[----:B------:R-:W-:Y:S01]  /*3030*/  @!P0 IMAD.MOV.U32 R32, RZ, RZ, R4 ;  /* 0x000000ffff208224 */ /* 0x000fe200078e0004 */
[----:B------:R1:W-:Y:S01]  /*3040*/  @!P5 LDGSTS.E.BYPASS.LTC128B.128 [R0+0xb000], desc[UR6][R10.64+0x80] ;  /* 0x0b0000800a00dfae */ /* 0x0003e2000b901d46 */
[----:B------:R-:W-:-:S02]  /*3050*/  @!P0 IMAD.MOV.U32 R33, RZ, RZ, R5 ;  /* 0x000000ffff218224 */ /* 0x000fc400078e0005 */
[----:B------:R-:W-:Y:S01]  /*3060*/  @!P3 IMAD.IADD R7, R7, 0x1, R34 ;  /* 0x000000010707b824 */ /* 0x000fe200078e0222 */
[----:B------:R-:W-:Y:S01]  /*3070*/  @P6 STS [R227], RZ ;  /* 0x000000ffe3006388 */ /* 0x000fe20000000800 */
[----:B------:R-:W-:-:S03]  /*3080*/  @!P4 IMAD.WIDE.U32 R4, R238, UR12, R4 ;  /* 0x0000000cee04cc25 */ /* 0x000fc6000f8e0004 */
[----:B------:R-:W-:Y:S04]  /*3090*/  @P6 STS [R227+0x4], RZ ;  /* 0x000004ffe3006388 */ /* 0x000fe80000000800 */
[----:B------:R-:W-:Y:S04]  /*30a0*/  @P6 STS [R227+0x8], RZ ;  /* 0x000008ffe3006388 */ /* 0x000fe80000000800 */
[----:B------:R-:W-:Y:S04]  /*30b0*/  @P6 STS [R227+0xc], RZ ;  /* 0x00000cffe3006388 */ /* 0x000fe80000000800 */
[----:B------:R-:W-:Y:S04]  /*30c0*/  @P6 STS [R227+0x2000], RZ ;  /* 0x002000ffe3006388 */ /* 0x000fe80000000800 */
[----:B------:R-:W-:Y:S01]  /*30d0*/  @P6 STS [R227+0x2004], RZ ;  /* 0x002004ffe3006388 */ /* 0x000fe20000000800 */
[----:B-1----:R-:W-:-:S03]  /*30e0*/  @!P4 IMAD R10, R40, UR14, RZ ;  /* 0x0000000e280acc24 */ /* 0x002fc6000f8e02ff */
[----:B------:R-:W-:Y:S01]  /*30f0*/  @P6 STS [R227+0x2008], RZ ;  /* 0x002008ffe3006388 */ /* 0x000fe20000000800 */
[C---:B------:R-:W-:Y:S02]  /*3100*/  @!P4 IMAD R11, R238.reuse, UR13, R9 ;  /* 0x0000000dee0bcc24 */ /* 0x040fe4000f8e0209 */
[----:B------:R-:W-:Y:S01]  /*3110*/  @!P4 IMAD R10, R238, UR15, R10 ;  /* 0x0000000fee0acc24 */ /* 0x000fe2000f8e020a */
[----:B------:R-:W-:Y:S04]  /*3120*/  @P6 STS [R227+0x200c], RZ ;  /* 0x00200cffe3006388 */ /* 0x000fe80000000800 */
[----:B------:R-:W-:Y:S01]  /*3130*/  @!PT LDS RZ, [RZ] ;  /* 0x00000000fffff984 */ /* 0x000fe20000000800 */
[----:B------:R-:W-:Y:S01]  /*3140*/  @!PT LDS RZ, [RZ] ;  /* 0x00000000fffff984 */ /* 0x000fe20000000800 */
[----:B------:R-:W-:Y:S01]  /*3150*/  @!PT LDS RZ, [RZ] ;  /* 0x00000000fffff984 */ /* 0x000fe20000000800 */
[----:B------:R-:W-:Y:S04]  /*3160*/  @!P6 LDGSTS.E.BYPASS.LTC128B.128 [R227], desc[UR6][R230.64] ;  /* 0x00000000e6e3efae */ /* 0x000fe8000b901d46 */
[----:B------:R-:W-:Y:S01]  /*3170*/  @!P6 LDGSTS.E.BYPASS.LTC128B.128 [R227+0x2000], desc[UR6][R230.64+0x80] ;  /* 0x02000080e6e3efae */ /* 0x000fe2000b901d46 */
[----:B------:R-:W-:-:S03]  /*3180*/  @!P5 IADD3 R2, P6, R230, UR10, RZ ;  /* 0x0000000ae602dc10 */ /* 0x000fc6000ffde0ff */
[----:B------:R-:W-:Y:S01]  /*3190*/  @P5 STS [R227+0x1000], RZ ;  /* 0x001000ffe3005388 */ /* 0x000fe20000000800 */
[----:B------:R-:W-:Y:S02]  /*31a0*/  @!P5 IADD3.X R3, R231, UR11, R8, P6, !PT ;  /* 0x0000000be703dc10 */ /* 0x000fe4000b7fe408 */
[----:B------:R-:W-:Y:S01]  /*31b0*/  @!P0 IADD3 R14, P6, R238, 0x60, RZ ;  /* 0x00000060ee0e8810 */ /* 0x000fe20007fde0ff */
[----:B------:R-:W-:Y:S04]  /*31c0*/  @P5 STS [R227+0x1004], RZ ;  /* 0x001004ffe3005388 */ /* 0x000fe80000000800 */
[----:B------:R-:W-:Y:S01]  /*31d0*/  @P5 STS [R227+0x1008], RZ ;  /* 0x001008ffe3005388 */ /* 0x000fe20000000800 */
[----:B------:R-:W-:-:S03]  /*31e0*/  @!P0 IMAD.X R8, RZ, RZ, R40, P6 ;  /* 0x000000ffff088224 */ /* 0x000fc600030e0628 */
[----:B------:R-:W-:Y:S01]  /*31f0*/  @P5 STS [R227+0x100c], RZ ;  /* 0x00100cffe3005388 */ /* 0x000fe20000000800 */
[----:B------:R-:W-:-:S03]  /*3200*/  @!P0 IMAD R9, R8, UR12, RZ ;  /* 0x0000000c08098c24 */ /* 0x000fc6000f8e02ff */
        /* <DEDUP_REMOVED lines=8> */
[----:B------:R1:W-:Y:S01]  /*3290*/  @!P5 LDGSTS.E.BYPASS.LTC128B.128 [R227+0x3000], desc[UR6][R2.64+0x80] ;  /* 0x0300008002e3dfae */ /* 0x0003e2000b901d46 */
[----:B----4-:R-:W-:-:S03]  /*32a0*/  @!P3 LEA R12, P5, R6, R12, 0x1 ;  /* 0x0000000c060cb211 */ /* 0x010fc600078a08ff */
[----:B------:R-:W-:Y:S01]  /*32b0*/  @P4 STS.128 [R0+0xc000], RZ ;  /* 0x00c000ff00004388 */ /* 0x000fe20000000c00 */
[----:B------:R-:W-:-:S03]  /*32c0*/  @!P3 LEA.HI.X R13, R6, R13, R7, 0x1, P5 ;  /* 0x0000000d060db211 */ /* 0x000fc600028f0c07 */
[----:B------:R-:W-:Y:S01]  /*32d0*/  @P4 STS.128 [R0+0x10000], RZ ;  /* 0x010000ff00004388 */ /* 0x000fe20000000c00 */
[----:B-1----:R-:W-:-:S04]  /*32e0*/  @!P4 IMAD.WIDE.U32 R2, R238, UR14, R26 ;  /* 0x0000000eee02cc25 */ /* 0x002fc8000f8e001a */
[----:B------:R-:W-:Y:S01]  /*32f0*/  IMAD.MOV.U32 R242, RZ, RZ, 0x7f800000 ;  /* 0x7f800000fff27424 */ /* 0x000fe200078e00ff */
[----:B------:R-:W1:Y:S01]  /*3300*/  @!P0 LDC.64 R26, c[0x0][0x218] ;  /* 0x00008600ff1a8b82 */ /* 0x000e620000000a00 */
[----:B------:R-:W-:Y:S01]  /*3310*/  @!P4 IMAD.IADD R10, R3, 0x1, R10 ;  /* 0x00000001030ac824 */ /* 0x000fe200078e020a */
[----:B--2---:R-:W-:Y:S01]  /*3320*/  @!P4 LEA R8, P6, R2, R24, 0x1 ;  /* 0x000000180208c211 */ /* 0x004fe200078c08ff */
[----:B------:R-:W-:Y:S02]  /*3330*/  @!P0 IMAD R24, R14, UR13, R9 ;  /* 0x0000000d0e188c24 */ /* 0x000fe4000f8e0209 */
[----:B------:R-:W-:Y:S01]  /*3340*/  IMAD.MOV.U32 R243, RZ, RZ, 0x7f800000 ;  /* 0x7f800000fff37424 */ /* 0x000fe200078e00ff */
[----:B------:R-:W-:Y:S01]  /*3350*/  @!P4 LEA.HI.X R9, R2, R25, R10, 0x1, P6 ;  /* 0x000000190209c211 */ /* 0x000fe200030f0c0a */
[----:B------:R-:W-:Y:S01]  /*3360*/  @!P4 IMAD.IADD R3, R5, 0x1, R11 ;  /* 0x000000010503c824 */ /* 0x000fe200078e020b */
[----:B---3--:R-:W-:Y:S01]  /*3370*/  @!P4 LEA R10, P5, R4, R28, 0x1 ;  /* 0x0000001c040ac211 */ /* 0x008fe200078a08ff */
[----:B------:R-:W-:Y:S01]  /*3380*/  @!P2 IMAD.IADD R2, R21, 0x1, R38 ;  /* 0x000000011502a824 */ /* 0x000fe200078e0226 */
[----:B------:R-:W-:Y:S01]  /*3390*/  @!P2 LEA R6, P6, R20, R30, 0x1 ;  /* 0x0000001e1406a211 */ /* 0x000fe200078c08ff */
[----:B------:R-:W-:Y:S01]  /*33a0*/  @!PT LDS RZ, [RZ] ;  /* 0x00000000fffff984 */ /* 0x000fe20000000800 */
[----:B------:R-:W-:Y:S01]  /*33b0*/  @!PT LDS RZ, [RZ] ;  /* 0x00000000fffff984 */ /* 0x000fe20000000800 */
[----:B------:R-:W-:Y:S01]  /*33c0*/  @!PT LDS RZ, [RZ] ;  /* 0x00000000fffff984 */ /* 0x000fe20000000800 */
[----:B------:R-:W-:Y:S01]  /*33d0*/  @!P4 LDGSTS.E.BYPASS.LTC128B.128 [R0+0xc000], desc[UR6][R8.64] ;  /* 0x0c0000000800cfae */ /* 0x000fe2000b901d46 */
[----:B------:R-:W-:Y:S01]  /*33e0*/  @!P4 LEA.HI.X R11, R4, R29, R3, 0x1, P5 ;  /* 0x0000001d040bc211 */ /* 0x000fe200028f0c03 */
[----:B------:R-:W-:Y:S01]  /*33f0*/  @!P0 IMAD.IADD R3, R19, 0x1, R37 ;  /* 0x0000000113038824 */ /* 0x000fe200078e0225 */
[----:B------:R-:W-:Y:S01]  /*3400*/  @!P2 LEA.HI.X R7, R20, R31, R2, 0x1, P6 ;  /* 0x0000001f1407a211 */ /* 0x000fe200030f0c02 */
[----:B------:R2:W-:Y:S01]  /*3410*/  @!P4 LDGSTS.E.BYPASS.LTC128B.128 [R0+0x10000], desc[UR6][R8.64+0x80] ;  /* 0x100000800800cfae */ /* 0x0005e2000b901d46 */
[----:B------:R-:W3:Y:S01]  /*3420*/  @!P2 LDC.64 R4, c[0x0][0x220] ;  /* 0x00008800ff04ab82 */ /* 0x000ee20000000a00 */
[----:B------:R-:W-:-:S04]  /*3430*/  @!P0 IMAD.WIDE.U32 R14, R14, UR12, R32 ;  /* 0x0000000c0e0e8c25 */ /* 0x000fc8000f8e0020 */
[----:B------:R-:W-:Y:S01]  /*3440*/  IMAD.MOV.U32 R240, RZ, RZ, 0x7f800000 ;  /* 0x7f800000fff07424 */ /* 0x000fe200078e00ff */
[----:B------:R-:W-:Y:S01]  /*3450*/  @P3 STS.128 [R0+0xd000], RZ ;  /* 0x00d000ff00003388 */ /* 0x000fe20000000c00 */
[----:B------:R-:W-:Y:S01]  /*3460*/  IMAD.MOV.U32 R241, RZ, RZ, 0x7f800000 ;  /* 0x7f800000fff17424 */ /* 0x000fe200078e00ff */
[C---:B-1----:R-:W-:Y:S01]  /*3470*/  @!P0 LEA R2, P5, R18.reuse, R26, 0x1 ;  /* 0x0000001a12028211 */ /* 0x042fe200078a08ff */
[----:B------:R-:W-:Y:S01]  /*3480*/  IMAD.MOV.U32 R218, RZ, RZ, 0x20 ;  /* 0x00000020ffda7424 */ /* 0x000fe200078e00ff */
[----:B------:R-:W-:Y:S01]  /*3490*/  @P3 STS.128 [R0+0x11000], RZ ;  /* 0x011000ff00003388 */ /* 0x000fe20000000c00 */
[----:B------:R-:W-:Y:S01]  /*34a0*/  IMAD.MOV.U32 R216, RZ, RZ, 0x40 ;  /* 0x00000040ffd87424 */ /* 0x000fe200078e00ff */
[----:B------:R-:W-:Y:S02]  /*34b0*/  @!P0 LEA.HI.X R3, R18, R27, R3, 0x1, P5 ;  /* 0x0000001b12038211 */ /* 0x000fe400028f0c03 */
        /* <DEDUP_REMOVED lines=8> */
[----:B------:R1:W-:Y:S01]  /*3540*/  @!P3 LDGSTS.E.BYPASS.LTC128B.128 [R0+0x11000], desc[UR6][R12.64+0x80] ;  /* 0x110000800c00bfae */ /* 0x0003e2000b901d46 */
[----:B------:R-:W-:Y:S02]  /*3550*/  CS2R R154, SRZ ;  /* 0x00000000009a7805 */ /* 0x000fe4000001ff00 */
[----:B------:R-:W-:Y:S02]  /*3560*/  CS2R R152, SRZ ;  /* 0x0000000000987805 */ /* 0x000fe4000001ff00 */
[----:B------:R-:W-:Y:S01]  /*3570*/  CS2R R150, SRZ ;  /* 0x0000000000967805 */ /* 0x000fe2000001ff00 */
[----:B------:R-:W-:Y:S01]  /*3580*/  @P2 STS.128 [R0+0xe000], RZ ;  /* 0x00e000ff00002388 */ /* 0x000fe20000000c00 */
[----:B------:R-:W-:-:S02]  /*3590*/  CS2R R148, SRZ ;  /* 0x0000000000947805 */ /* 0x000fc4000001ff00 */
[----:B------:R-:W-:Y:S02]  /*35a0*/  CS2R R142, SRZ ;  /* 0x00000000008e7805 */ /* 0x000fe4000001ff00 */
[----:B------:R-:W-:Y:S01]  /*35b0*/  CS2R R140, SRZ ;  /* 0x00000000008c7805 */ /* 0x000fe2000001ff00 */
[----:B--2---:R-:W2:Y:S01]  /*35c0*/  @!P3 LDC.64 R8, c[0x0][0x220] ;  /* 0x00008800ff08bb82 */ /* 0x004ea20000000a00 */
        /* <DEDUP_REMOVED lines=20> */
[----:B------:R-:W-:Y:S01]  /*3710*/  CS2R R118, SRZ ;  /* 0x0000000000767805 */ /* 0x000fe2000001ff00 */
[----:B-1----:R-:W1:Y:S01]  /*3720*/  @!P0 LDC.64 R12, c[0x0][0x220] ;  /* 0x00008800ff0c8b82 */ /* 0x002e620000000a00 */
[----:B------:R-:W-:Y:S01]  /*3730*/  CS2R R116, SRZ ;  /* 0x0000000000747805 */ /* 0x000fe2000001ff00 */
[----:B------:R-:W-:Y:S01]  /*3740*/  @!PT LDS RZ, [RZ] ;  /* 0x00000000fffff984 */ /* 0x000fe20000000800 */
[----:B------:R-:W-:Y:S01]  /*3750*/  @!PT LDS RZ, [RZ] ;  /* 0x00000000fffff984 */ /* 0x000fe20000000800 */
[----:B------:R-:W-:Y:S01]  /*3760*/  @!PT LDS RZ, [RZ] ;  /* 0x00000000fffff984 */ /* 0x000fe20000000800 */
[----:B------:R-:W-:Y:S01]  /*3770*/  @!P0 LDGSTS.E.BYPASS.LTC128B.128 [R0+0xf000], desc[UR6][R2.64] ;  /* 0x0f00000002008fae */ /* 0x000fe2000b901d46 */
[----:B------:R-:W-:Y:S02]  /*3780*/  CS2R R110, SRZ ;  /* 0x00000000006e7805 */ /* 0x000fe4000001ff00 */
[----:B------:R-:W-:-:S02]  /*3790*/  CS2R R108, SRZ ;  /* 0x00000000006c7805 */ /* 0x000fc4000001ff00 */
[----:B------:R-:W-:Y:S01]  /*37a0*/  CS2R R114, SRZ ;  /* 0x0000000000727805 */ /* 0x000fe2000001ff00 */
[----:B------:R4:W-:Y:S01]  /*37b0*/  @!P0 LDGSTS.E.BYPASS.LTC128B.128 [R0+0x13000], desc[UR6][R2.64+0x80] ;  /* 0x1300008002008fae */ /* 0x0009e2000b901d46 */
[----:B------:R-:W-:Y:S02]  /*37c0*/  CS2R R112, SRZ ;  /* 0x0000000000707805 */ /* 0x000fe4000001ff00 */
[----:B------:R-:W-:Y:S02]  /*37d0*/  CS2R R106, SRZ ;  /* 0x00000000006a7805 */ /* 0x000fe4000001ff00 */
[----:B------:R-:W-:Y:S01]  /*37e0*/  CS2R R104, SRZ ;  /* 0x0000000000687805 */ /* 0x000fe2000001ff00 */
[----:B------:R-:W-:Y:S01]  /*37f0*/  @P4 STS.128 [R0+0x14000], RZ ;  /* 0x014000ff00004388 */ /* 0x000fe20000000c00 */
[----:B------:R-:W-:Y:S02]  /*3800*/  CS2R R102, SRZ ;  /* 0x0000000000667805 */ /* 0x000fe4000001ff00 */
[----:B------:R-:W-:-:S02]  /*3810*/  CS2R R100, SRZ ;  /* 0x0000000000647805 */ /* 0x000fc4000001ff00 */
[----:B------:R-:W-:Y:S01]  /*3820*/  CS2R R94, SRZ ;  /* 0x00000000005e7805 */ /* 0x000fe2000001ff00 */
[----:B------:R-:W-:Y:S01]  /*3830*/  @P4 STS.128 [R0+0x18000], RZ ;  /* 0x018000ff00004388 */ /* 0x000fe20000000c00 */
[----:B------:R-:W-:Y:S02]  /*3840*/  CS2R R92, SRZ ;  /* 0x00000000005c7805 */ /* 0x000fe4000001ff00 */
[----:B------:R-:W-:Y:S02]  /*3850*/  CS2R R98, SRZ ;  /* 0x0000000000627805 */ /* 0x000fe4000001ff00 */
[----:B--2---:R-:W-:Y:S01]  /*3860*/  @!P3 LEA R6, P5, R16, R8, 0x1 ;  /* 0x000000081006b211 */ /* 0x004fe200078a08ff */
[----:B------:R-:W-:Y:S01]  /*3870*/  @!PT LDS RZ, [RZ] ;  /* 0x00000000fffff984 */ /* 0x000fe20000000800 */
[----:B------:R-:W-:Y:S01]  /*3880*/  @!PT LDS RZ, [RZ] ;  /* 0x00000000fffff984 */ /* 0x000fe20000000800 */
[----:B------:R-:W-:Y:S01]  /*3890*/  @!PT LDS RZ, [RZ] ;  /* 0x00000000fffff984 */ /* 0x000fe20000000800 */
[----:B------:R-:W-:Y:S01]  /*38a0*/  @!P4 LDGSTS.E.BYPASS.LTC128B.128 [R0+0x14000], desc[UR6][R10.64] ;  /* 0x140000000a00cfae */ /* 0x000fe2000b901d46 */
[----:B------:R-:W-:Y:S01]  /*38b0*/  @!P0 IMAD.IADD R8, R15, 0x1, R24 ;  /* 0x000000010f088824 */ /* 0x000fe200078e0218 */
        /* <DEDUP_REMOVED lines=11> */
[----:B------:R-:W-:-:S02]  /*3970*/  CS2R R80, SRZ ;  /* 0x0000000000507805 */ /* 0x000fc4000001ff00 */
[----:B------:R-:W-:Y:S01]  /*3980*/  CS2R R74, SRZ ;  /* 0x00000000004a7805 */ /* 0x000fe2000001ff00 */
[----:B----4-:R-:W-:Y:S01]  /*3990*/  @!P3 IMAD.IADD R2, R17, 0x1, R39 ;  /* 0x000000011102b824 */ /* 0x010fe200078e0227 */
[----:B------:R-:W-:Y:S01]  /*39a0*/  CS2R R72, SRZ ;  /* 0x0000000000487805 */ /* 0x000fe2000001ff00 */
[----:B------:R-:W-:Y:S01]  /*39b0*/  @!P2 IMAD.IADD R3, R23, 0x1, R35 ;  /* 0x000000011703a824 */ /* 0x000fe200078e0223 */
[----:B------:R-:W-:Y:S02]  /*39c0*/  CS2R R70, SRZ ;  /* 0x0000000000467805 */ /* 0x000fe4000001ff00 */
[----:B------:R-:W-:Y:S02]  /*39d0*/  CS2R R68, SRZ ;  /* 0x0000000000447805 */ /* 0x000fe4000001ff00 */
[----:B------:R-:W-:Y:S02]  /*39e0*/  @!P3 LEA.HI.X R7, R16, R9, R2, 0x1, P5 ;  /* 0x000000091007b211 */ /* 0x000fe400028f0c02 */
[----:B------:R-:W-:-:S02]  /*39f0*/  CS2R R62, SRZ ;  /* 0x00000000003e7805 */ /* 0x000fc4000001ff00 */
[----:B---3--:R-:W-:Y:S02]  /*3a00*/  @!P2 LEA R4, P5, R22, R4, 0x1 ;  /* 0x000000041604a211 */ /* 0x008fe400078a08ff */
[----:B------:R-:W-:Y:S02]  /*3a10*/  CS2R R60, SRZ ;  /* 0x00000000003c7805 */ /* 0x000fe4000001ff00 */
[----:B-1----:R-:W-:Y:S01]  /*3a20*/  @!P0 LEA R2, P4, R14, R12, 0x1 ;  /* 0x0000000c0e028211 */ /* 0x002fe200078808ff */
[----:B------:R-:W-:Y:S01]  /*3a30*/  @!PT LDS RZ, [RZ] ;  /* 0x00000000fffff984 */ /* 0x000fe20000000800 */
[----:B------:R-:W-:Y:S01]  /*3a40*/  @!PT LDS RZ, [RZ] ;  /* 0x00000000fffff984 */ /* 0x000fe20000000800 */
[----:B------:R-:W-:Y:S01]  /*3a50*/  @!PT LDS RZ, [RZ] ;  /* 0x00000000fffff984 */ /* 0x000fe20000000800 */
[----:B------:R-:W-:Y:S01]  /*3a60*/  @!P3 LDGSTS.E.BYPASS.LTC128B.128 [R0+0x15000], desc[UR6][R6.64] ;  /* 0x150000000600bfae */ /* 0x000fe2000b901d46 */
[----:B------:R-:W-:Y:S02]  /*3a70*/  @!P2 LEA.HI.X R5, R22, R5, R3, 0x1, P5 ;  /* 0x000000051605a211 */ /* 0x000fe400028f0c03 */
[----:B------:R-:W-:Y:S02]  /*3a80*/  CS2R R66, SRZ ;  /* 0x0000000000427805 */ /* 0x000fe4000001ff00 */
[----:B------:R-:W-:Y:S01]  /*3a90*/  @!P0 LEA.HI.X R3, R14, R13, R8, 0x1, P4 ;  /* 0x0000000d0e038211 */ /* 0x000fe200020f0c08 */
[----:B------:R1:W-:Y:S01]  /*3aa0*/  @!P3 LDGSTS.E.BYPASS.LTC128B.128 [R0+0x19000], desc[UR6][R6.64+0x80] ;  /* 0x190000800600bfae */ /* 0x0003e2000b901d46 */
[----:B------:R-:W-:Y:S01]  /*3ab0*/  CS2R R64, SRZ ;  /* 0x0000000000407805 */ /* 0x000fe2000001ff00 */
[----:B--2---:R-:W2:Y:S01]  /*3ac0*/  LDC.64 R10, c[0x0][0x3b8] ;  /* 0x0000ee00ff0a7b82 */ /* 0x004ea20000000a00 */
        /* <DEDUP_REMOVED lines=13> */
[----:B------:R-:W-:Y:S01]  /*3ba0*/  CS2R R48, SRZ ;  /* 0x0000000000307805 */ /* 0x000fe2000001ff00 */
[----:B------:R-:W-:Y:S01]  /*3bb0*/  ULDC.U8 UR14, c[0x0][0x388] ;  /* 0x0000e200000e7ab9 */ /* 0x000fe20000000000 */
[----:B------:R-:W-:Y:S01]  /*3bc0*/  ULDC UR13, c[0x0][0x2ec] ;  /* 0x0000bb00000d7ab9 */ /* 0x000fe20000000800 */
[----:B------:R-:W-:Y:S04]  /*3bd0*/  @!P2 LDGSTS.E.BYPASS.LTC128B.128 [R0+0x1a000], desc[UR6][R4.64+0x80] ;  /* 0x1a0000800400afae */ /* 0x000fe8000b901d46 */
[----:B------:R-:W-:Y:S04]  /*3be0*/  @P0 STS.128 [R0+0x17000], RZ ;  /* 0x017000ff00000388 */ /* 0x000fe80000000c00 */
[----:B------:R3:W-:Y:S04]  /*3bf0*/  @P0 STS.128 [R0+0x1b000], RZ ;  /* 0x01b000ff00000388 */ /* 0x0007e80000000c00 */
[----:B------:R-:W-:Y:S01]  /*3c00*/  @!PT LDS RZ, [RZ] ;  /* 0x00000000fffff984 */ /* 0x000fe20000000800 */
[----:B------:R-:W-:Y:S01]  /*3c10*/  @!PT LDS RZ, [RZ] ;  /* 0x00000000fffff984 */ /* 0x000fe20000000800 */
[----:B------:R-:W-:Y:S01]  /*3c20*/  @!PT LDS RZ, [RZ] ;  /* 0x00000000fffff984 */ /* 0x000fe20000000800 */
[----:B------:R-:W-:Y:S04]  /*3c30*/  @!P0 LDGSTS.E.BYPASS.LTC128B.128 [R0+0x17000], desc[UR6][R2.64] ;  /* 0x1700000002008fae */ /* 0x000fe8000b901d46 */
[----:B------:R3:W-:Y:S04]  /*3c40*/  @!P0 LDGSTS.E.BYPASS.LTC128B.128 [R0+0x1b000], desc[UR6][R2.64+0x80] ;  /* 0x1b00008002008fae */ /* 0x0007e8000b901d46 */
[----:B------:R-:W0:Y:S04]  /*3c50*/  LDGDEPBAR ;  /* 0x00000000000079af */ /* 0x000e280000000000 */
[----:B--2---:R-:W2:Y:S04]  /*3c60*/  LDG.E.64 R8, desc[UR6][R10.64] ;  /* 0x000000060a087981 */ /* 0x004ea8000c1e1b00 */
[----:B------:R-:W4:Y:S01]  /*3c70*/  LDG.E.64 R4, desc[UR6][R10.64+0x8] ;  /* 0x000008060a047981 */ /* 0x000f22000c1e1b00 */
[----:B-1----:R-:W-:-:S02]  /*3c80*/  IMAD.MOV.U32 R6, RZ, RZ, 0x4 ;  /* 0x00000004ff067424 */ /* 0x002fc400078e00ff */
[----:B---3--:R-:W-:-:S05]  /*3c90*/  VIADD R0, R239, 0x28 ;  /* 0x00000028ef007836 */ /* 0x008fca0000000000 */
[----:B------:R-:W-:Y:S01]  /*3ca0*/  ISETP.GE.AND P0, PT, R0, UR9, PT ;  /* 0x0000000900007c0c */ /* 0x000fe2000bf06270 */
[C---:B------:R-:W-:Y:S02]  /*3cb0*/  VIADD R3, R239.reuse, 0x8 ;  /* 0x00000008ef037836 */ /* 0x040fe40000000000 */
[C---:B------:R-:W-:Y:S01]  /*3cc0*/  VIADD R2, R239.reuse, 0x20 ;  /* 0x00000020ef027836 */ /* 0x040fe20000000000 */
[----:B------:R-:W-:Y:S02]  /*3cd0*/  ISETP.GE.AND P4, PT, R239, UR9, PT ;  /* 0x00000009ef007c0c */ /* 0x000fe4000bf86270 */
[----:B------:R-:W-:Y:S02]  /*3ce0*/  ISETP.GE.AND P3, PT, R3, UR9, PT ;  /* 0x0000000903007c0c */ /* 0x000fe4000bf66270 */
[----:B------:R-:W-:-:S05]  /*3cf0*/  ISETP.GE.AND P2, PT, R2, UR9, PT ;  /* 0x0000000902007c0c */ /* 0x000fca000bf46270 */
[----:B------:R-:W-:Y:S01]  /*3d00*/  @!P0 IMAD.WIDE R6, R0, R6, UR18 ;  /* 0x0000001200068e25 */ /* 0x000fe2000f8e0206 */
[----:B------:R-:W-:-:S03]  /*3d10*/  LEA.HI R0, R42, R41, RZ, 0x4 ;  /* 0x000000292a007211 */ /* 0x000fc600078f20ff */
[----:B------:R-:W-:Y:S01]  /*3d20*/  IMAD.MOV.U32 R2, RZ, RZ, 0x4 ;  /* 0x00000004ff027424 */ /* 0x000fe200078e00ff */
[----:B------:R-:W-:Y:S01]  /*3d30*/  LOP3.LUT R0, R0, 0xfffffff0, RZ, 0xc0, !PT ;  /* 0xfffffff000007812 */ /* 0x000fe200078ec0ff */
[----:B------:R-:W-:Y:S01]  /*3d40*/  UIMAD UR9, UR49, UR25, UR59 ;  /* 0x00000019310972a4 */ /* 0x000fe2000f8e023b */
[----:B------:R-:W5:Y:S01]  /*3d50*/  @!P0 LDG.E R241, desc[UR6][R6.64] ;  /* 0x0000000606f18981 */ /* 0x000f62000c1e1900 */
[----:B------:R-:W-:Y:S01]  /*3d60*/  IMAD.WIDE R2, R239, R2, UR18 ;  /* 0x00000012ef027e25 */ /* 0x000fe2000f8e0202 */
[----:B------:R-:W-:Y:S02]  /*3d70*/  CS2R R42, SRZ ;  /* 0x00000000002a7805 */ /* 0x000fe4000001ff00 */
[----:B------:R-:W-:Y:S01]  /*3d80*/  CS2R R38, SRZ ;  /* 0x0000000000267805 */ /* 0x000fe2000001ff00 */
[----:B------:R-:W-:Y:S01]  /*3d90*/  ULDC UR25, c[0x0][0x2dc] ;  /* 0x0000b70000197ab9 */ /* 0x000fe20000000800 */
[----:B------:R-:W-:Y:S01]  /*3da0*/  IMAD.IADD R0, R41, 0x1, -R0 ;  /* 0x0000000129007824 */ /* 0x000fe200078e0a00 */
[----:B------:R-:W5:Y:S04]  /*3db0*/  @!P4 LDG.E R242, desc[UR6][R2.64] ;  /* 0x0000000602f2c981 */ /* 0x000f68000c1e1900 */
[----:B------:R-:W5:Y:S04]  /*3dc0*/  @!P3 LDG.E R243, desc[UR6][R2.64+0x20] ;  /* 0x0000200602f3b981 */ /* 0x000f68000c1e1900 */
[----:B------:R1:W5:Y:S01]  /*3dd0*/  @!P2 LDG.E R240, desc[UR6][R2.64+0x80] ;  /* 0x0000800602f0a981 */ /* 0x000362000c1e1900 */
[----:B------:R-:W-:-:S04]  /*3de0*/  USHF.L.U32 UR9, UR9, 0x5, URZ ;  /* 0x0000000509097899 */ /* 0x000fc8000800063f */
[----:B------:R-:W-:Y:S01]  /*3df0*/  USHF.R.S32.HI UR10, URZ, 0x1f, UR9 ;  /* 0x0000001f3f0a7899 */ /* 0x000fe20008011409 */
[----:B-1----:R-:W-:-:S04]  /*3e00*/  SHF.R.S32.HI R2, RZ, 0x1f, R0 ;  /* 0x0000001fff027819 */ /* 0x002fc80000011400 */
[----:B------:R-:W-:-:S04]  /*3e10*/  LEA.HI R2, R2, R0, RZ, 0x3 ;  /* 0x0000000002027211 */ /* 0x000fc800078f18ff */
[----:B------:R-:W-:-:S05]  /*3e20*/  LOP3.LUT R2, R2, 0xfffffff8, RZ, 0xc0, !PT ;  /* 0xfffffff802027812 */ /* 0x000fca00078ec0ff */
[----:B------:R-:W-:Y:S01]  /*3e30*/  IMAD.IADD R0, R0, 0x1, -R2 ;  /* 0x0000000100007824 */ /* 0x000fe200078e0a02 */
[----:B------:R-:W-:-:S04]  /*3e40*/  SHF.R.S32.HI R2, RZ, 0x1f, R36 ;  /* 0x0000001fff027819 */ /* 0x000fc80000011424 */
[C---:B------:R-:W-:Y:S02]  /*3e50*/  LOP3.LUT P0, RZ, R0.reuse, 0x2, RZ, 0xc0, !PT ;  /* 0x0000000200ff7812 */ /* 0x040fe4000780c0ff */
[----:B------:R-:W-:Y:S01]  /*3e60*/  LOP3.LUT P2, RZ, R0, 0x4, RZ, 0xc0, !PT ;  /* 0x0000000400ff7812 */ /* 0x000fe2000784c0ff */
[----:B------:R-:W-:Y:S01]  /*3e70*/  VIADD R0, R217, 0x2000 ;  /* 0x00002000d9007836 */ /* 0x000fe20000000000 */
[----:B------:R-:W-:-:S04]  /*3e80*/  CS2R R40, SRZ ;  /* 0x0000000000287805 */ /* 0x000fc8000001ff00 */
[----:B------:R-:W-:Y:S01]  /*3e90*/  SEL R0, R0, R217, !P1 ;  /* 0x000000d900007207 */ /* 0x000fe20004800000 */
[----:B------:R-:W-:Y:S01]  /*3ea0*/  IMAD.SHL.U32 R3, R246, 0x20, RZ ;  /* 0x00000020f6037824 */ /* 0x000fe200078e00ff */
[----:B------:R-:W-:Y:S02]  /*3eb0*/  SEL R218, R218, 0xffffffe0, !P0 ;  /* 0xffffffe0dada7807 */ /* 0x000fe40004000000 */
[----:B------:R-:W-:Y:S02]  /*3ec0*/  LEA R211, R0, UR4, 0x1 ;  /* 0x0000000400d37c11 */ /* 0x000fe4000f8e08ff */
[----:B------:R-:W-:Y:S02]  /*3ed0*/  SEL R216, R216, 0xffffffc0, !P2 ;  /* 0xffffffc0d8d87807 */ /* 0x000fe40005000000 */
[----:B----4-:R-:W-:Y:S02]  /*3ee0*/  IADD3 R244, P4, P3, R4, UR9, R36 ;  /* 0x0000000904f47c10 */ /* 0x010fe4000fb9e024 */
[----:B--2---:R-:W-:-:S02]  /*3ef0*/  R2UR UR9, R9 ;  /* 0x00000000090972ca */ /* 0x004fc400000e0000 */
[----:B------:R-:W-:Y:S01]  /*3f00*/  IADD3.X R247, R5, UR10, R2, P4, P3 ;  /* 0x0000000a05f77c10 */ /* 0x000fe2000a7e6402 */
[----:B------:R-:W-:Y:S01]  /*3f10*/  VIADD R2, R219, 0x2000 ;  /* 0x00002000db027836 */ /* 0x000fe20000000000 */
[----:B------:R-:W-:-:S04]  /*3f20*/  R2UR UR10, R8 ;  /* 0x00000000080a72ca */ /* 0x000fc800000e0000 */
[----:B------:R-:W-:Y:S02]  /*3f30*/  SEL R2, R2, R219, !P1 ;  /* 0x000000db02027207 */ /* 0x000fe40004800000 */
[----:B------:R-:W-:Y:S01]  /*3f40*/  CS2R R36, SRZ ;  /* 0x0000000000247805 */ /* 0x000fe2000001ff00 */
[----:B------:R-:W-:Y:S01]  /*3f50*/  IMAD.WIDE.U32 R244, R244, -0x2daee0ad, RZ ;  /* 0xd2511f53f4f47825 */ /* 0x000fe200078e00ff */
[----:B------:R-:W-:-:S07]  /*3f60*/  LEA R210, R2, UR4, 0x1 ;  /* 0x0000000402d27c11 */ /* 0x000fce000f8e08ff */
.L_x_833:
[----:B------:R-:W0:Y:S01]  /*3f70*/  LDGDEPBAR ;  /* 0x00000000000079af */ /* 0x000e220000000000 */
[C---:B------:R-:W-:Y:S01]  /*3f80*/  IMAD.IADD R0, R211.reuse, 0x1, R218 ;  /* 0x00000001d3007824 */ /* 0x040fe200078e02da */
[----:B------:R-:W-:Y:S01]  /*3f90*/  USHF.L.U32 UR11, UR17, 0x7, URZ ;  /* 0x00000007110b7899 */ /* 0x000fe2000800063f */
[--C-:B------:R-:W-:Y:S01]  /*3fa0*/  IMAD.IADD R3, R211, 0x1, R216.reuse ;  /* 0x00000001d3037824 */ /* 0x100fe200078e02d8 */
[----:B------:R-:W-:Y:S01]  /*3fb0*/  USHF.L.U32 UR12, UR5, 0x6, URZ ;  /* 0x00000006050c7899 */ /* 0x000fe2000800063f */
[----:B------:R-:W-:Y:S01]  /*3fc0*/  IMAD.IADD R2, R0, 0x1, R216 ;  /* 0x0000000100027824 */ /* 0x000fe200078e02d8 */
[----:B------:R-:W-:Y:S01]  /*3fd0*/  UIADD3 UR15, UR22, 0x80, UR11 ;  /* 0x00000080160f7890 */ /* 0x000fe2000fffe00b */
[----:B------:R-:W-:Y:S01]  /*3fe0*/  IMAD.SHL.U32 R204, R246, 0x20, RZ ;  /* 0x00000020f6cc7824 */ /* 0x000fe200078e00ff */
[----:B------:R-:W-:Y:S01]  /*3ff0*/  UIADD3 UR16, UR11, 0x80, URZ ;  /* 0x000000800b107890 */ /* 0x000fe2000fffe03f */
[----:B-----5:R-:W-:Y:S01]  /*4000*/  FSETP.NEU.FTZ.AND P5, PT, R242, -INF , PT ;  /* 0xff800000f200780b */ /* 0x020fe20003fbd000 */
[----:B------:R-:W-:Y:S01]  /*4010*/  UIADD3 UR11, UR10, -0x61c88647, URZ ;  /* 0x9e3779b90a0b7890 */ /* 0x000fe2000fffe03f */
[----:B------:R-:W-:Y:S01]  /*4020*/  IMAD.MOV.U32 R206, RZ, RZ, 0x8 ;  /* 0x00000008ffce7424 */ /* 0x000fe200078e00ff */
[----:B------:R-:W-:Y:S01]  /*4030*/  UIADD3 UR15, UR15, -UR8, URZ ;  /* 0x800000080f0f7290 */ /* 0x000fe2000fffe03f */
[----:B------:R-:W-:Y:S01]  /*4040*/  IMAD.MOV.U32 R205, RZ, RZ, 0x20 ;  /* 0x00000020ffcd7424 */ /* 0x000fe200078e00ff */
[----:B------:R-:W-:Y:S01]  /*4050*/  FSETP.NEU.FTZ.AND P4, PT, R243, -INF , PT ;  /* 0xff800000f300780b */ /* 0x000fe20003f9d000 */
[----:B------:R-:W-:Y:S01]  /*4060*/  UISETP.GT.AND UP3, UPT, UR5, UR23, UPT ;  /* 0x000000170500728c */ /* 0x000fe2000bf64270 */
[----:B------:R-:W-:Y:S01]  /*4070*/  FSETP.NEU.FTZ.AND P3, PT, R240, -INF , PT ;  /* 0xff800000f000780b */ /* 0x000fe20003f7d000 */
[----:B------:R-:W-:Y:S01]  /*4080*/  UISETP.GE.AND UP0, UPT, UR12, UR15, UPT ;  /* 0x0000000f0c00728c */ /* 0x000fe2000bf06270 */
[----:B------:R-:W-:Y:S01]  /*4090*/  FSETP.NEU.FTZ.AND P0, PT, R241, -INF , PT ;  /* 0xff800000f100780b */ /* 0x000fe20003f1d000 */
[----:B------:R-:W-:Y:S02]  /*40a0*/  UIADD3 UR15, UR9, -0x4498517b, URZ ;  /* 0xbb67ae85090f7890 */ /* 0x000fe4000fffe03f */
[----:B------:R-:W-:Y:S01]  /*40b0*/  UISETP.LT.AND UP0, UPT, UR16, UR8, UP0 ;  /* 0x000000081000728c */ /* 0x000fe20008701270 */
[----:B------:R-:W-:Y:S04]  /*40c0*/  DEPBAR.LE SB0, 0x0 ;  /* 0x000080000000791a */ /* 0x000fe80000000000 */
[----:B------:R-:W-:Y:S01]  /*40d0*/  BAR.SYNC.DEFER_BLOCKING 0x0 ;  /* 0x0000000000007b1d */ /* 0x000fe20000010000 */
[----:B------:R-:W-:Y:S05]  /*40e0*/  PLOP3.LUT P1, PT, PT, PT, UP0, 0x80, 0x0 ;  /* 0x000000000000781c */ /* 0x000fea0003f2f008 */
[----:B------:R-:W-:Y:S08]  /*40f0*/  LDSM.16.M88.4 R32, [R211] ;  /* 0x00000000d320783b */ /* 0x000ff00000000200 */
[----:B------:R-:W1:Y:S08]  /*4100*/  LDSM.16.M88.4 R16, [R212+0xc000] ;  /* 0x00c00000d410783b */ /* 0x000e700000000200 */
[----:B------:R-:W2:Y:S08]  /*4110*/  LDSM.16.M88.4 R28, [R211+0x1000] ;  /* 0x00100000d31c783b */ /* 0x000eb00000000200 */
[----:B------:R-:W3:Y:S08]  /*4120*/  LDSM.16.M88.4 R164, [R212+0xc800] ;  /* 0x00c80000d4a4783b */ /* 0x000ef00000000200 */
[----:B------:R-:W-:Y:S08]  /*4130*/  LDSM.16.M88.4 R168, [R0] ;  /* 0x0000000000a8783b */ /* 0x000ff00000000200 */
[----:B------:R-:W4:Y:S01]  /*4140*/  LDSM.16.M88.4 R172, [R213+0xc000] ;  /* 0x00c00000d5ac783b */ /* 0x000f220000000200 */
[-C--:B-1----:R-:W-:Y:S07]  /*4150*/  HMMA.16816.F32 R4, R32, R16.reuse, RZ ;  /* 0x000000102004723c */ /* 0x082fee00000018ff */
[----:B------:R-:W1:Y:S01]  /*4160*/  LDSM.16.M88.4 R176, [R0+0x1000] ;  /* 0x0010000000b0783b */ /* 0x000e620000000200 */
[C---:B--2---:R-:W-:Y:S07]  /*4170*/  HMMA.16816.F32 R8, R28.reuse, R16, RZ ;  /* 0x000000101c08723c */ /* 0x044fee00000018ff */
[----:B------:R-:W2:Y:S01]  /*4180*/  LDSM.16.M88.4 R180, [R213+0xc800] ;  /* 0x00c80000d5b4783b */ /* 0x000ea20000000200 */
[-C--:B------:R-:W-:Y:S07]  /*4190*/  HMMA.16816.F32 R12, R28, R18.reuse, RZ ;  /* 0x000000121c0c723c */ /* 0x080fee00000018ff */
[----:B------:R-:W-:Y:S01]  /*41a0*/  LDSM.16.M88.4 R184, [R3] ;  /* 0x0000000003b8783b */ /* 0x000fe20000000200 */
[C---:B------:R-:W-:Y:S07]  /*41b0*/  HMMA.16816.F32 R16, R32.reuse, R18, RZ ;  /* 0x000000122010723c */ /* 0x040fee00000018ff */
[----:B------:R-:W2:Y:S01]  /*41c0*/  LDSM.16.M88.4 R188, [R215+0xc000] ;  /* 0x00c00000d7bc783b */ /* 0x000ea20000000200 */
[-C--:B---3--:R-:W-:Y:S06]  /*41d0*/  HMMA.16816.F32 R20, R32, R164.reuse, RZ ;  /* 0x000000a42014723c */ /* 0x088fec00000018ff */
[C---:B------:R-:W-:Y:S01]  /*41e0*/  HMMA.16816.F32 R24, R28.reuse, R164, RZ ;  /* 0x000000a41c18723c */ /* 0x040fe200000018ff */
[----:B------:R-:W3:Y:S05]  /*41f0*/  LDSM.16.M88.4 R192, [R3+0x1000] ;  /* 0x0010000003c0783b */ /* 0x000eea0000000200 */
[-C--:B------:R-:W-:Y:S03]  /*4200*/  HMMA.16816.F32 R28, R28, R166.reuse, RZ ;  /* 0x000000a61c1c723c */ /* 0x080fe600000018ff */
[----:B------:R-:W3:Y:S03]  /*4210*/  LDSM.16.M88.4 R196, [R215+0xc800] ;  /* 0x00c80000d7c4783b */ /* 0x000ee60000000200 */
[----:B------:R-:W-:Y:S05]  /*4220*/  HMMA.16816.F32 R32, R32, R166, RZ ;  /* 0x000000a62020723c */ /* 0x000fea00000018ff */
[----:B------:R-:W-:Y:S01]  /*4230*/  LDSM.16.M88.4 R164, [R2] ;  /* 0x0000000002a4783b */ /* 0x000fe20000000200 */
[-C--:B----4-:R-:W-:Y:S06]  /*4240*/  HMMA.16816.F32 R4, R168, R172.reuse, R4 ;  /* 0x000000aca804723c */ /* 0x090fec0000001804 */
[C---:B-1----:R-:W-:Y:S01]  /*4250*/  HMMA.16816.F32 R8, R176.reuse, R172, R8 ;  /* 0x000000acb008723c */ /* 0x042fe20000001808 */
[----:B------:R-:W-:Y:S05]  /*4260*/  LDSM.16.M88.4 R200, [R2+0x1000] ;  /* 0x0010000002c8783b */ /* 0x000fea0000000200 */
[-C--:B------:R-:W-:Y:S06]  /*4270*/  HMMA.16816.F32 R12, R176, R174.reuse, R12 ;  /* 0x000000aeb00c723c */ /* 0x080fec000000180c */
[C---:B------:R-:W-:Y:S01]  /*4280*/  HMMA.16816.F32 R16, R168.reuse, R174, R16 ;  /* 0x000000aea810723c */ /* 0x040fe20000001810 */
[----:B------:R-:W1:Y:S05]  /*4290*/  LDSM.16.M88.4 R172, [R214+0xc000] ;  /* 0x00c00000d6ac783b */ /* 0x000e6a0000000200 */
[-C--:B--2---:R-:W-:Y:S06]  /*42a0*/  HMMA.16816.F32 R20, R168, R180.reuse, R20 ;  /* 0x000000b4a814723c */ /* 0x084fec0000001814 */
[C---:B------:R-:W-:Y:S06]  /*42b0*/  HMMA.16816.F32 R24, R176.reuse, R180, R24 ;  /* 0x000000b4b018723c */ /* 0x040fec0000001818 */
[-C--:B------:R-:W-:Y:S01]  /*42c0*/  HMMA.16816.F32 R28, R176, R182.reuse, R28 ;  /* 0x000000b6b01c723c */ /* 0x080fe2000000181c */
[----:B------:R-:W2:Y:S05]  /*42d0*/  LDSM.16.M88.4 R176, [R214+0xc800] ;  /* 0x00c80000d6b0783b */ /* 0x000eaa0000000200 */
[----:B------:R-:W-:Y:S03]  /*42e0*/  HMMA.16816.F32 R32, R168, R182, R32 ;  /* 0x000000b6a820723c */ /* 0x000fe60000001820 */
[----:B------:R-:W-:Y:S03]  /*42f0*/  LDSM.16.M88.4 R168, [R211+0x2000] ;  /* 0x00200000d3a8783b */ /* 0x000fe60000000200 */
[-C--:B------:R-:W-:Y:S05]  /*4300*/  HMMA.16816.F32 R4, R184, R188.reuse, R4 ;  /* 0x000000bcb804723c */ /* 0x080fea0000001804 */
[----:B------:R-:W4:Y:S01]  /*4310*/  LDSM.16.M88.4 R180, [R212+0x10000] ;  /* 0x01000000d4b4783b */ /* 0x000f220000000200 */
[C---:B---3--:R-:W-:Y:S06]  /*4320*/  HMMA.16816.F32 R8, R192.reuse, R188, R8 ;  /* 0x000000bcc008723c */ /* 0x048fec0000001808 */
[-C--:B------:R-:W-:Y:S06]  /*4330*/  HMMA.16816.F32 R12, R192, R190.reuse, R12 ;  /* 0x000000bec00c723c */ /* 0x080fec000000180c */
[C---:B------:R-:W-:Y:S01]  /*4340*/  HMMA.16816.F32 R16, R184.reuse, R190, R16 ;  /* 0x000000beb810723c */ /* 0x040fe20000001810 */
[----:B------:R-:W3:Y:S05]  /*4350*/  LDSM.16.M88.4 R188, [R211+0x3000] ;  /* 0x00300000d3bc783b */ /* 0x000eea0000000200 */
[-C--:B------:R-:W-:Y:S06]  /*4360*/  HMMA.16816.F32 R20, R184, R196.reuse, R20 ;  /* 0x000000c4b814723c */ /* 0x080fec0000001814 */
[C---:B------:R-:W-:Y:S06]  /*4370*/  HMMA.16816.F32 R24, R192.reuse, R196, R24 ;  /* 0x000000c4c018723c */ /* 0x040fec0000001818 */
[-C--:B------:R-:W-:Y:S01]  /*4380*/  HMMA.16816.F32 R28, R192, R198.reuse, R28 ;  /* 0x000000c6c01c723c */ /* 0x080fe2000000181c */
[----:B------:R-:W3:Y:S05]  /*4390*/  LDSM.16.M88.4 R192, [R212+0x10800] ;  /* 0x01080000d4c0783b */ /* 0x000eea0000000200 */
[----:B------:R-:W-:Y:S03]  /*43a0*/  HMMA.16816.F32 R32, R184, R198, R32 ;  /* 0x000000c6b820723c */ /* 0x000fe60000001820 */
[----:B------:R-:W-:Y:S03]  /*43b0*/  LDSM.16.M88.4 R184, [R213+0x10000] ;  /* 0x01000000d5b8783b */ /* 0x000fe60000000200 */
[-C--:B-1----:R-:W-:Y:S05]  /*43c0*/  HMMA.16816.F32 R4, R164, R172.reuse, R4 ;  /* 0x000000aca404723c */ /* 0x082fea0000001804 */
[----:B------:R-:W-:Y:S01]  /*43d0*/  LDSM.16.M88.4 R196, [R0+0x3000] ;  /* 0x0030000000c4783b */ /* 0x000fe20000000200 */
[C---:B------:R-:W-:Y:S06]  /*43e0*/  HMMA.16816.F32 R8, R200.reuse, R172, R8 ;  /* 0x000000acc808723c */ /* 0x040fec0000001808 */
[-C--:B------:R-:W-:Y:S06]  /*43f0*/  HMMA.16816.F32 R12, R200, R174.reuse, R12 ;  /* 0x000000aec80c723c */ /* 0x080fec000000180c */
[C---:B------:R-:W-:Y:S01]  /*4400*/  HMMA.16816.F32 R16, R164.reuse, R174, R16 ;  /* 0x000000aea410723c */ /* 0x040fe20000001810 */
[----:B------:R1:W3:Y:S05]  /*4410*/  LDSM.16.M88.4 R172, [R0+0x2000] ;  /* 0x0020000000ac783b */ /* 0x0002ea0000000200 */
[-C--:B--2---:R-:W-:Y:S06]  /*4420*/  HMMA.16816.F32 R20, R164, R176.reuse, R20 ;  /* 0x000000b0a414723c */ /* 0x084fec0000001814 */
[C---:B------:R-:W-:Y:S06]  /*4430*/  HMMA.16816.F32 R24, R200.reuse, R176, R24 ;  /* 0x000000b0c818723c */ /* 0x040fec0000001818 */
[-C--:B------:R-:W-:Y:S01]  /*4440*/  HMMA.16816.F32 R28, R200, R178.reuse, R28 ;  /* 0x000000b2c81c723c */ /* 0x080fe2000000181c */
[----:B------:R-:W2:Y:S05]  /*4450*/  LDSM.16.M88.4 R200, [R213+0x10800] ;  /* 0x01080000d5c8783b */ /* 0x000eaa0000000200 */
[----:B------:R-:W-:Y:S01]  /*4460*/  HMMA.16816.F32 R32, R164, R178, R32 ;  /* 0x000000b2a420723c */ /* 0x000fe20000001820 */
[----:B-1----:R-:W-:Y:S02]  /*4470*/  IMAD.U32 R0, RZ, RZ, UR17 ;  /* 0x00000011ff007e24 */ /* 0x002fe4000f8e00ff */
[----:B------:R-:W-:Y:S03]  /*4480*/  LDSM.16.M88.4 R164, [R3+0x2000] ;  /* 0x0020000003a4783b */ /* 0x000fe60000000200 */
[-C--:B----4-:R-:W-:Y:S05]  /*4490*/  HMMA.16816.F32 R4, R168, R180.reuse, R4 ;  /* 0x000000b4a804723c */ /* 0x090fea0000001804 */
[----:B------:R-:W1:Y:S01]  /*44a0*/  LDSM.16.M88.4 R176, [R215+0x10000] ;  /* 0x01000000d7b0783b */ /* 0x000e620000000200 */
[C---:B---3--:R-:W-:Y:S06]  /*44b0*/  HMMA.16816.F32 R8, R188.reuse, R180, R8 ;  /* 0x000000b4bc08723c */ /* 0x048fec0000001808 */
[-C--:B------:R-:W-:Y:S06]  /*44c0*/  HMMA.16816.F32 R12, R188, R182.reuse, R12 ;  /* 0x000000b6bc0c723c */ /* 0x080fec000000180c */
[C---:B------:R-:W-:Y:S01]  /*44d0*/  HMMA.16816.F32 R16, R168.reuse, R182, R16 ;  /* 0x000000b6a810723c */ /* 0x040fe20000001810 */
[----:B------:R3:W4:Y:S05]  /*44e0*/  LDSM.16.M88.4 R180, [R3+0x3000] ;  /* 0x0030000003b4783b */ /* 0x00072a0000000200 */
[-C--:B------:R-:W-:Y:S06]  /*44f0*/  HMMA.16816.F32 R20, R168, R192.reuse, R20 ;  /* 0x000000c0a814723c */ /* 0x080fec0000001814 */
[C---:B------:R-:W-:Y:S06]  /*4500*/  HMMA.16816.F32 R24, R188.reuse, R192, R24 ;  /* 0x000000c0bc18723c */ /* 0x040fec0000001818 */
[-C--:B------:R-:W-:Y:S06]  /*4510*/  HMMA.16816.F32 R28, R188, R194.reuse, R28 ;  /* 0x000000c2bc1c723c */ /* 0x080fec000000181c */
[----:B------:R-:W-:Y:S01]  /*4520*/  HMMA.16816.F32 R32, R168, R194, R32 ;  /* 0x000000c2a820723c */ /* 0x000fe20000001820 */
[----:B------:R-:W4:Y:S01]  /*4530*/  LDSM.16.M88.4 R168, [R215+0x10800] ;  /* 0x01080000d7a8783b */ /* 0x000f220000000200 */
[----:B---3--:R-:W-:Y:S04]  /*4540*/  IMAD.U32 R3, RZ, RZ, UR5 ;  /* 0x00000005ff037e24 */ /* 0x008fe8000f8e00ff */
[-C--:B------:R-:W-:Y:S01]  /*4550*/  HMMA.16816.F32 R4, R172, R184.reuse, R4 ;  /* 0x000000b8ac04723c */ /* 0x080fe20000001804 */
[----:B------:R-:W-:Y:S01]  /*4560*/  IMAD.U32 R195, RZ, RZ, UR12 ;  /* 0x0000000cffc37e24 */ /* 0x000fe2000f8e00ff */
[----:B------:R-:W-:Y:S04]  /*4570*/  UIADD3 UR12, UR9, 0x32370b8f, URZ ;  /* 0x32370b8f090c7890 */ /* 0x000fe8000fffe03f */
[C---:B------:R-:W-:Y:S06]  /*4580*/  HMMA.16816.F32 R8, R196.reuse, R184, R8 ;  /* 0x000000b8c408723c */ /* 0x040fec0000001808 */
[-C--:B------:R-:W-:Y:S06]  /*4590*/  HMMA.16816.F32 R12, R196, R186.reuse, R12 ;  /* 0x000000bac40c723c */ /* 0x080fec000000180c */
[C---:B------:R-:W-:Y:S01]  /*45a0*/  HMMA.16816.F32 R16, R172.reuse, R186, R16 ;  /* 0x000000baac10723c */ /* 0x040fe20000001810 */
[----:B------:R-:W-:Y:S05]  /*45b0*/  LDSM.16.M88.4 R184, [R214+0x10000] ;  /* 0x01000000d6b8783b */ /* 0x000fea0000000200 */
[-C--:B--2---:R-:W-:Y:S06]  /*45c0*/  HMMA.16816.F32 R20, R172, R200.reuse, R20 ;  /* 0x000000c8ac14723c */ /* 0x084fec0000001814 */
[C---:B------:R-:W-:Y:S01]  /*45d0*/  HMMA.16816.F32 R24, R196.reuse, R200, R24 ;  /* 0x000000c8c418723c */ /* 0x040fe20000001818 */
[----:B------:R-:W2:Y:S05]  /*45e0*/  @!P1 S2R R200, SR_TID.X ;  /* 0x0000000000c89919 */ /* 0x000eaa0000002100 */
[-C--:B------:R-:W-:Y:S06]  /*45f0*/  HMMA.16816.F32 R28, R196, R202.reuse, R28 ;  /* 0x000000cac41c723c */ /* 0x080fec000000181c */
[----:B------:R-:W-:Y:S01]  /*4600*/  HMMA.16816.F32 R32, R172, R202, R32 ;  /* 0x000000caac20723c */ /* 0x000fe20000001820 */
[----:B------:R-:W-:Y:S05]  /*4610*/  IMAD.U32 R196, RZ, RZ, UR22 ;  /* 0x00000016ffc47e24 */ /* 0x000fea000f8e00ff */
[-C--:B-1----:R-:W-:Y:S05]  /*4620*/  HMMA.16816.F32 R4, R164, R176.reuse, R4 ;  /* 0x000000b0a404723c */ /* 0x082fea0000001804 */
[----:B------:R-:W-:Y:S01]  /*4630*/  IMAD R172, R0, 0x4, R246 ;  /* 0x0000000400ac7824 */ /* 0x000fe200078e02f6 */
[C---:B----4-:R-:W-:Y:S05]  /*4640*/  HMMA.16816.F32 R8, R180.reuse, R176, R8 ;  /* 0x000000b0b408723c */ /* 0x050fea0000001808 */
        /* <DEDUP_REMOVED lines=8> */
[----:B------:R-:W-:Y:S03]  /*46d0*/  LDSM.16.M88.4 R176, [R2+0x3000] ;  /* 0x0030000002b0783b */ /* 0x000fe60000000200 */
        /* <DEDUP_REMOVED lines=68> */
[----:B------:R-:W-:Y:S02]  /*4b20*/  IMAD.MOV.U32 R204, RZ, RZ, 0x40 ;  /* 0x00000040ffcc7424 */ /* 0x000fe400078e00ff */
[----:B------:R-:W-:Y:S01]  /*4b30*/  @!P1 VIADD R182, R0, 0x1 ;  /* 0x0000000100b69836 */ /* 0x000fe20000000000 */
[----:B------:R-:W-:Y:S02]  /*4b40*/  @!P1 FSEL R4, R4, -INF , !P5 ;  /* 0xff80000004049808 */ /* 0x000fe40006800000 */
[-C--:B------:R-:W-:Y:S02]  /*4b50*/  @!P1 ISETP.GE.AND P5, PT, R0, R168.reuse, PT ;  /* 0x000000a80000920c */ /* 0x080fe40003fa6270 */
[----:B------:R-:W-:Y:S01]  /*4b60*/  @!P1 ISETP.GE.AND P4, PT, R182, R169, PT ;  /* 0x000000a9b600920c */ /* 0x000fe20003f86270 */
[--C-:B------:R-:W-:Y:S01]  /*4b70*/  FFMA.FTZ R4, R4, UR13, -R181.reuse ;  /* 0x0000000d04047c23 */ /* 0x100fe200080108b5 */
[----:B------:R-:W-:Y:S02]  /*4b80*/  @!P1 ISETP.GE.AND P6, PT, R182, R168, PT ;  /* 0x000000a8b600920c */ /* 0x000fe40003fc6270 */
[----:B------:R-:W-:Y:S01]  /*4b90*/  SEL R216, R204, 0xffffffc0, !P2 ;  /* 0xffffffc0ccd87807 */ /* 0x000fe20005000000 */
[----:B------:R2:W3:Y:S01]  /*4ba0*/  MUFU.EX2 R202, R4 ;  /* 0x0000000400ca7308 */ /* 0x0004e20000000800 */
[CC--:B------:R-:W-:Y:S02]  /*4bb0*/  @!P1 ISETP.GE.AND P3, PT, R182.reuse, R3.reuse, PT ;  /* 0x00000003b600920c */ /* 0x0c0fe40003f66270 */
        /* <DEDUP_REMOVED lines=9> */
[-C--:B-1----:R-:W-:Y:S01]  /*4c50*/  HMMA.16816.F32 R20, R172, R164.reuse, R20 ;  /* 0x000000a4ac14723c */ /* 0x082fe20000001814 */
[----:B------:R1:W4:Y:S02]  /*4c60*/  MUFU.EX2 R203, R5 ;  /* 0x0000000500cb7308 */ /* 0x0003240000000800 */
[----:B------:R-:W-:Y:S01]  /*4c70*/  FFMA.FTZ R7, R7, UR13, -R180 ;  /* 0x0000000d07077c23 */ /* 0x000fe200080108b4 */
[----:B------:R-:W-:Y:S01]  /*4c80*/  @!P1 FSEL R8, R8, -INF , !P4 ;  /* 0xff80000008089808 */ /* 0x000fe20006000000 */
[----:B--2---:R-:W-:Y:S01]  /*4c90*/  @!P1 VIADD R4, R0, 0x11 ;  /* 0x0000001100049836 */ /* 0x004fe20000000000 */
[C---:B------:R-:W-:Y:S05]  /*4ca0*/  HMMA.16816.F32 R24, R176.reuse, R164, R24 ;  /* 0x000000a4b018723c */ /* 0x040fea0000001818 */
[----:B------:R2:W-:Y:S01]  /*4cb0*/  MUFU.EX2 R221, R6 ;  /* 0x0000000600dd7308 */ /* 0x0005e20000000800 */
[----:B------:R-:W-:Y:S01]  /*4cc0*/  @!P1 ISETP.GE.AND P6, PT, R182, R3, PT ;  /* 0x00000003b600920c */ /* 0x000fe20003fc6270 */
[--C-:B------:R-:W-:Y:S01]  /*4cd0*/  FFMA.FTZ R8, R8, UR13, -R171.reuse ;  /* 0x0000000d08087c23 */ /* 0x100fe200080108ab */
[-C--:B------:R-:W-:Y:S03]  /*4ce0*/  HMMA.16816.F32 R28, R176, R166.reuse, R28 ;  /* 0x000000a6b01c723c */ /* 0x080fe6000000181c */
[C---:B------:R-:W-:Y:S02]  /*4cf0*/  @!P1 ISETP.GE.AND P4, PT, R182.reuse, R2, PT ;  /* 0x00000002b600920c */ /* 0x040fe40003f86270 */
[----:B------:R-:W-:Y:S01]  /*4d00*/  @!P1 FSEL R9, R9, -INF , !P3 ;  /* 0xff80000009099808 */ /* 0x000fe20005800000 */
[----:B------:R-:W-:Y:S01]  /*4d10*/  HMMA.16816.F32 R32, R172, R166, R32 ;  /* 0x000000a6ac20723c */ /* 0x000fe20000001820 */
[----:B------:R3:W-:Y:S03]  /*4d20*/  MUFU.EX2 R224, R8 ;  /* 0x0000000800e07308 */ /* 0x0007e60000000800 */
[----:B------:R-:W-:Y:S01]  /*4d30*/  @!P1 ISETP.GE.AND P3, PT, R182, R169, PT ;  /* 0x000000a9b600920c */ /* 0x000fe20003f66270 */
[--C-:B------:R-:W-:Y:S01]  /*4d40*/  FFMA.FTZ R9, R9, UR13, -R171.reuse ;  /* 0x0000000d09097c23 */ /* 0x100fe200080108ab */
[----:B------:R-:W-:Y:S02]  /*4d50*/  @!P1 FSEL R10, R10, -INF , !P5 ;  /* 0xff8000000a0a9808 */ /* 0x000fe40006800000 */
[----:B------:R-:W-:Y:S03]  /*4d60*/  @!P1 ISETP.GE.AND P5, PT, R182, R168, PT ;  /* 0x000000a8b600920c */ /* 0x000fe60003fa6270 */
[----:B------:R4:W-:Y:S01]  /*4d70*/  MUFU.EX2 R207, R7 ;  /* 0x0000000700cf7308 */ /* 0x0009e20000000800 */
[----:B------:R-:W-:Y:S01]  /*4d80*/  @!P1 FSEL R12, R12, -INF , !P6 ;  /* 0xff8000000c0c9808 */ /* 0x000fe20007000000 */
[----:B------:R-:W-:Y:S01]  /*4d90*/  @!P1 VIADD R182, R0, 0x10 ;  /* 0x0000001000b69836 */ /* 0x000fe20000000000 */
[----:B------:R-:W-:Y:S01]  /*4da0*/  @!P1 FSEL R14, R14, -INF , !P4 ;  /* 0xff8000000e0e9808 */ /* 0x000fe20006000000 */
[----:B------:R-:W-:Y:S01]  /*4db0*/  IMAD.WIDE.U32 R164, R191, -0x326172a9, RZ ;  /* 0xcd9e8d57bfa47825 */ /* 0x000fe200078e00ff */
[C---:B------:R-:W-:Y:S02]  /*4dc0*/  @!P1 ISETP.GE.AND P6, PT, R183.reuse, R2, PT ;  /* 0x00000002b700920c */ /* 0x040fe40003fc6270 */
[-C--:B------:R-:W-:Y:S03]  /*4dd0*/  @!P1 ISETP.GE.AND P4, PT, R183, R168.reuse, PT ;  /* 0x000000a8b700920c */ /* 0x080fe60003f86270 */
[----:B------:R4:W-:Y:S01]  /*4de0*/  MUFU.EX2 R223, R9 ;  /* 0x0000000900df7308 */ /* 0x0009e20000000800 */
[----:B------:R-:W-:Y:S01]  /*4df0*/  @!P1 FSEL R11, R11, -INF , !P0 ;  /* 0xff8000000b0b9808 */ /* 0x000fe20004000000 */
[--C-:B------:R-:W-:Y:S01]  /*4e00*/  FFMA.FTZ R14, R14, UR13, -R170.reuse ;  /* 0x0000000d0e0e7c23 */ /* 0x100fe200080108aa */
[----:B------:R-:W-:Y:S01]  /*4e10*/  @!P1 ISETP.GE.AND P0, PT, R183, R3, PT ;  /* 0x00000003b700920c */ /* 0x000fe20003f06270 */
[--C-:B------:R-:W-:Y:S01]  /*4e20*/  FFMA.FTZ R10, R10, UR13, -R170.reuse ;  /* 0x0000000d0a0a7c23 */ /* 0x100fe200080108aa */
[----:B------:R-:W-:Y:S01]  /*4e30*/  @!P1 FSEL R16, R16, -INF , !P3 ;  /* 0xff80000010109808 */ /* 0x000fe20005800000 */
[--C-:B------:R-:W-:Y:S01]  /*4e40*/  FFMA.FTZ R11, R11, UR13, -R170.reuse ;  /* 0x0000000d0b0b7c23 */ /* 0x100fe200080108aa */
[----:B------:R-:W-:Y:S03]  /*4e50*/  @!P1 FSEL R19, R19, -INF , !P4 ;  /* 0xff80000013139808 */ /* 0x000fe60006000000 */
[----:B------:R-:W-:Y:S01]  /*4e60*/  MUFU.EX2 R222, R14 ;  /* 0x0000000e00de7308 */ /* 0x000fe20000000800 */
[----:B------:R-:W-:Y:S01]  /*4e70*/  @!P1 FSEL R15, R15, -INF , !P6 ;  /* 0xff8000000f0f9808 */ /* 0x000fe20007000000 */
[----:B------:R-:W-:Y:S01]  /*4e80*/  FFMA.FTZ R12, R12, UR13, -R171 ;  /* 0x0000000d0c0c7c23 */ /* 0x000fe200080108ab */
[-C--:B------:R-:W-:Y:S01]  /*4e90*/  @!P1 ISETP.GE.AND P6, PT, R182, R169.reuse, PT ;  /* 0x000000a9b600920c */ /* 0x080fe20003fc6270 */
[----:B------:R-:W-:Y:S01]  /*4ea0*/  FFMA.FTZ R16, R16, UR13, -R181 ;  /* 0x0000000d10107c23 */ /* 0x000fe200080108b5 */
[-C--:B------:R-:W-:Y:S01]  /*4eb0*/  @!P1 ISETP.GE.AND P3, PT, R182, R168.reuse, PT ;  /* 0x000000a8b600920c */ /* 0x080fe20003f66270 */
[----:B------:R-:W-:Y:S01]  /*4ec0*/  FFMA.FTZ R15, R15, UR13, -R170 ;  /* 0x0000000d0f0f7c23 */ /* 0x000fe200080108aa */
[-C--:B------:R-:W-:Y:S03]  /*4ed0*/  @!P1 ISETP.GE.AND P4, PT, R4, R169.reuse, PT ;  /* 0x000000a90400920c */ /* 0x080fe60003f86270 */
[----:B------:R-:W-:Y:S01]  /*4ee0*/  MUFU.EX2 R226, R10 ;  /* 0x0000000a00e27308 */ /* 0x000fe20000000800 */
[----:B------:R-:W-:Y:S01]  /*4ef0*/  @!P1 FSEL R13, R13, -INF , !P0 ;  /* 0xff8000000d0d9808 */ /* 0x000fe20004000000 */
[--C-:B------:R-:W-:Y:S01]  /*4f00*/  FFMA.FTZ R19, R19, UR13, -R180.reuse ;  /* 0x0000000d13137c23 */ /* 0x100fe200080108b4 */
[----:B------:R-:W-:Y:S02]  /*4f10*/  @!P1 ISETP.GE.AND P0, PT, R183, R169, PT ;  /* 0x000000a9b700920c */ /* 0x000fe40003f06270 */
[----:B------:R-:W-:Y:S01]  /*4f20*/  @!P1 FSEL R20, R20, -INF , !P6 ;  /* 0xff80000014149808 */ /* 0x000fe20007000000 */
[----:B------:R-:W-:Y:S01]  /*4f30*/  FFMA.FTZ R13, R13, UR13, -R171 ;  /* 0x0000000d0d0d7c23 */ /* 0x000fe200080108ab */
[----:B------:R-:W-:Y:S03]  /*4f40*/  @!P1 FSEL R21, R21, -INF , !P4 ;  /* 0xff80000015159808 */ /* 0x000fe60006000000 */
        /* <DEDUP_REMOVED lines=32> */
[----:B-1----:R-:W-:Y:S01]  /*5150*/  IMAD.WIDE.U32 R4, R192, -0x326172a9, RZ ;  /* 0xcd9e8d57c0047825 */ /* 0x002fe200078e00ff */
        /* <DEDUP_REMOVED lines=11> */
[----:B--2---:R-:W-:Y:S02]  /*5210*/  LOP3.LUT R6, R5, UR12, R198, 0x96, !PT ;  /* 0x0000000c05067c12 */ /* 0x004fe4000f8e96c6 */
[----:B---3--:R-:W-:Y:S01]  /*5220*/  LOP3.LUT R8, R3, UR12, R196, 0x96, !PT ;  /* 0x0000000c03087c12 */ /* 0x008fe2000f8e96c4 */
[----:B------:R-:W-:Y:S01]  /*5230*/  UIADD3 UR12, UR9, -0x56f99767, URZ ;  /* 0xa9066899090c7890 */ /* 0x000fe2000fffe03f */
[----:B------:R-:W-:Y:S01]  /*5240*/  LOP3.LUT R3, R165, UR11, R4, 0x96, !PT ;  /* 0x0000000ba5037c12 */ /* 0x000fe2000f8e9604 */
[----:B----4-:R-:W-:Y:S01]  /*5250*/  IMAD.WIDE.U32 R6, R6, -0x2daee0ad, RZ ;  /* 0xd2511f5306067825 */ /* 0x010fe200078e00ff */
        /* <DEDUP_REMOVED lines=108> */
[----:B------:R-:W-:Y:S01]  /*5920*/  LOP3.LUT R2, R7, 0xffff, RZ, 0xc0, !PT ;  /* 0x0000ffff07027812 */ /* 0x000fe200078ec0ff */
        /* <DEDUP_REMOVED lines=245> */
[----:B------:R-:W-:Y:S01]  /*6880*/  ULOP3.LUT UR11, UR5, 0x1, URZ, 0xc0, !UPT ;  /* 0x00000001050b7892 */ /* 0x000fe2000f8ec03f */
[----:B------:R-:W-:Y:S03]  /*6890*/  UMOV UR12, 0xffffc000 ;  /* 0xffffc000000c7882 */ /* 0x000fe60000000000 */
        /* <DEDUP_REMOVED lines=20> */
.L_x_831:
        /* <DEDUP_REMOVED lines=41> */
[----:B--2---:R-:W-:Y:S01]  /*6c70*/  FADD.FTZ R7, -R4, R9 ;  /* 0x0000000904077221 */ /* 0x004fe20000010100 */
        /* <DEDUP_REMOVED lines=17> */
[----:B------:R-:W-:Y:S01]  /*6d90*/  IMAD.MOV.U32 R221, RZ, RZ, R236 ;  /* 0x000000ffffdd7224 */ /* 0x000fe200078e00ec */
        /* <DEDUP_REMOVED lines=33> */
[----:B------:R-:W-:Y:S01]  /*6fb0*/  F2FP.F16.F32.PACK_AB R6, R17, R18 ;  /* 0x000000121106723e */ /* 0x000fe200000000ff */
[----:B------:R-:W-:Y:S01]  /*6fc0*/  IMAD.MOV.U32 R220, RZ, RZ, R237 ;  /* 0x000000ffffdc7224 */ /* 0x000fe200078e00ed */
        /* <DEDUP_REMOVED lines=140> */
.L_x_832:
        /* <DEDUP_REMOVED lines=53> */
[----:B--2---:R-:W2:Y:S03]  /*7be0*/  LDC R0, c[0x0][0x270] ;  /* 0x00009c00ff007b82 */ /* 0x004ea60000000800 */
[----:B------:R-:W-:Y:S01]  /*7bf0*/  LDSM.16.M88.4 R196, [R3+0x1f000] ;  /* 0x01f0000003c4783b */ /* 0x000fe20000000200 */
[-C--:B------:R-:W-:Y:S06]  /*7c00*/  HMMA.16816.F32 R4, R164, R172.reuse, R4 ;  /* 0x000000aca404723c */ /* 0x080fec0000001804 */
[C---:B------:R-:W-:Y:S06]  /*7c10*/  HMMA.16816.F32 R8, R200.reuse, R172, R8 ;  /* 0x000000acc808723c */ /* 0x040fec0000001808 */
[-C--:B------:R-:W-:Y:S06]  /*7c20*/  HMMA.16816.F32 R12, R200, R174.reuse, R12 ;  /* 0x000000aec80c723c */ /* 0x080fec000000180c */
[C---:B------:R-:W-:Y:S01]  /*7c30*/  HMMA.16816.F32 R16, R164.reuse, R174, R16 ;  /* 0x000000aea410723c */ /* 0x040fe20000001810 */
[----:B------:R-:W2:Y:S05]  /*7c40*/  LDSM.16.M88.4 R172, [R3+0x1e000] ;  /* 0x01e0000003ac783b */ /* 0x000eaa0000000200 */
        /* <DEDUP_REMOVED lines=11> */
[----:B------:R-:W4:Y:S04]  /*7d00*/  LDSM.16.M88.4 R180, [R204+0x1f000] ;  /* 0x01f00000ccb4783b */ /* 0x000f280000000200 */
[----:B------:R-:W-:Y:S01]  /*7d10*/  LDSM.16.MT88.4 R204, [R208+0x7800] ;  /* 0x00780000d0cc783b */ /* 0x000fe20000004200 */
        /* <DEDUP_REMOVED lines=14> */
[-C--:B------:R-:W-:Y:S06]  /*7e00*/  HMMA.16816.F32 R28, R196, R202.reuse, R28 ;  /* 0x000000cac41c723c */ /* 0x080fec000000181c */
[----:B------:R-:W-:Y:S06]  /*7e10*/  HMMA.16816.F32 R32, R172, R202, R32 ;  /* 0x000000caac20723c */ /* 0x000fec0000001820 */
[-C--:B------:R-:W-:Y:S05]  /*7e20*/  HMMA.16816.F32 R4, R164, R176.reuse, R4 ;  /* 0x000000b0a404723c */ /* 0x080fea0000001804 */
[----:B------:R-:W-:Y:S01]  /*7e30*/  @P0 VIADD R172, R239, 0xffffffc0 ;  /* 0xffffffc0efac0836 */ /* 0x000fe20000000000 */
[C---:B----4-:R-:W-:Y:S05]  /*7e40*/  HMMA.16816.F32 R8, R180.reuse, R176, R8 ;  /* 0x000000b0b408723c */ /* 0x050fea0000001808 */
[----:B------:R-:W-:Y:S01]  /*7e50*/  @P0 IMAD.WIDE R172, R172, R222, UR18 ;  /* 0x00000012acac0e25 */ /* 0x000fe2000f8e02de */
[-C--:B------:R-:W-:Y:S01]  /*7e60*/  HMMA.16816.F32 R12, R180, R178.reuse, R12 ;  /* 0x000000b2b40c723c */ /* 0x080fe2000000180c */
[----:B------:R-:W-:Y:S01]  /*7e70*/  @UP3 UMOV UR18, UR12 ;  /* 0x0000000c00123c82 */ /* 0x000fe20008000000 */
[----:B------:R-:W-:Y:S02]  /*7e80*/  @UP3 UMOV UR19, UR11 ;  /* 0x0000000b00133c82 */ /* 0x000fe40008000000 */
[----:B------:R-:W5:Y:S01]  /*7e90*/  @P0 LDG.E R242, desc[UR6][R172.64] ;  /* 0x00000006acf20981 */ /* 0x000f62000c1e1900 */
[----:B------:R-:W-:Y:S01]  /*7ea0*/  IMAD.IADD R176, R216, 0x1, R210 ;  /* 0x00000001d8b07824 */ /* 0x000fe200078e02d2 */
[C---:B------:R-:W-:Y:S02]  /*7eb0*/  HMMA.16816.F32 R16, R164.reuse, R178, R16 ;  /* 0x000000b2a410723c */ /* 0x040fe40000001810 */
[----:B------:R-:W5:Y:S04]  /*7ec0*/  @P0 LDG.E R243, desc[UR6][R172.64+0x20] ;  /* 0x00002006acf30981 */ /* 0x000f68000c1e1900 */
[-C--:B-1----:R-:W-:Y:S01]  /*7ed0*/  HMMA.16816.F32 R20, R164, R188.reuse, R20 ;  /* 0x000000bca414723c */ /* 0x082fe20000001814 */
[----:B------:R-:W5:Y:S04]  /*7ee0*/  @P0 LDG.E R240, desc[UR6][R172.64+0x80] ;  /* 0x00008006acf00981 */ /* 0x000f68000c1e1900 */
[----:B------:R1:W5:Y:S01]  /*7ef0*/  @P0 LDG.E R241, desc[UR6][R172.64+0xa0] ;  /* 0x0000a006acf10981 */ /* 0x000362000c1e1900 */
[C---:B------:R-:W-:Y:S06]  /*7f00*/  HMMA.16816.F32 R24, R180.reuse, R188, R24 ;  /* 0x000000bcb418723c */ /* 0x040fec0000001818 */
[-C--:B------:R-:W-:Y:S06]  /*7f10*/  HMMA.16816.F32 R28, R180, R190.reuse, R28 ;  /* 0x000000beb41c723c */ /* 0x080fec000000181c */
[----:B------:R-:W-:Y:S06]  /*7f20*/  HMMA.16816.F32 R32, R164, R190, R32 ;  /* 0x000000bea420723c */ /* 0x000fec0000001820 */
[-C--:B--2---:R-:W-:Y:S05]  /*7f30*/  HMMA.16816.F32 R4, R168, R184.reuse, R4 ;  /* 0x000000b8a804723c */ /* 0x084fea0000001804 */
[----:B------:R-:W-:Y:S01]  /*7f40*/  IMAD R167, R0, UR25, RZ ;  /* 0x0000001900a77c24 */ /* 0x000fe2000f8e02ff */
[C---:B------:R-:W-:Y:S05]  /*7f50*/  HMMA.16816.F32 R8, R192.reuse, R184, R8 ;  /* 0x000000b8c008723c */ /* 0x040fea0000001808 */
[C---:B------:R-:W-:Y:S01]  /*7f60*/  IMAD.U32 R0, R167.reuse, -0x40, RZ ;  /* 0xffffffc0a7007824 */ /* 0x040fe200078e00ff */
[-C--:B------:R-:W-:Y:S05]  /*7f70*/  HMMA.16816.F32 R12, R192, R186.reuse, R12 ;  /* 0x000000bac00c723c */ /* 0x080fea000000180c */
[C---:B------:R-:W-:Y:S01]  /*7f80*/  LEA R237, P1, R0.reuse, R220, 0x2 ;  /* 0x000000dc00ed7211 */ /* 0x040fe200078210ff */
[C---:B------:R-:W-:Y:S05]  /*7f90*/  HMMA.16816.F32 R16, R168.reuse, R186, R16 ;  /* 0x000000baa810723c */ /* 0x040fea0000001810 */
[----:B------:R-:W-:Y:S01]  /*7fa0*/  LEA.HI.X.SX32 R236, R0, R221, 0x2, P1 ;  /* 0x000000dd00ec7211 */ /* 0x000fe200008f16ff */
[-C--:B------:R-:W-:Y:S05]  /*7fb0*/  HMMA.16816.F32 R20, R168, R204.reuse, R20 ;  /* 0x000000cca814723c */ /* 0x080fea0000001814 */
[----:B------:R-:W-:Y:S01]  /*7fc0*/  IMAD.MOV.U32 R2, RZ, RZ, R237 ;  /* 0x000000ffff027224 */ /* 0x000fe200078e00ed */
[C---:B------:R-:W-:Y:S05]  /*7fd0*/  HMMA.16816.F32 R24, R192.reuse, R204, R24 ;  /* 0x000000ccc018723c */ /* 0x040fea0000001818 */
[C---:B------:R-:W-:Y:S01]  /*7fe0*/  IMAD.SHL.U32 R0, R167.reuse, 0x8, RZ ;  /* 0x00000008a7007824 */ /* 0x040fe200078e00ff */
[-C--:B------:R-:W-:Y:S05]  /*7ff0*/  HMMA.16816.F32 R28, R192, R206.reuse, R28 ;  /* 0x000000cec01c723c */ /* 0x080fea000000181c */
[----:B------:R-:W-:Y:S01]  /*8000*/  IMAD.MOV.U32 R3, RZ, RZ, R236 ;  /* 0x000000ffff037224 */ /* 0x000fe200078e00ec */
[----:B------:R-:W-:Y:S04]  /*8010*/  HMMA.16816.F32 R32, R168, R206, R32 ;  /* 0x000000cea820723c */ /* 0x000fe80000001820 */
[----:B------:R2:W-:Y:S01]  /*8020*/  REDG.E.ADD.F32.FTZ.RN.STRONG.GPU desc[UR6][R2.64], R4 ;  /* 0x00000004020079a6 */ /* 0x0005e2000c10f386 */
[CC--:B------:R-:W-:Y:S01]  /*8030*/  LEA R164, P1, R0.reuse, R2.reuse, 0x2 ;  /* 0x0000000200a47211 */ /* 0x0c0fe200078210ff */
[C---:B------:R-:W-:Y:S02]  /*8040*/  IMAD.SHL.U32 R166, R167.reuse, 0x10, RZ ;  /* 0x00000010a7a67824 */ /* 0x040fe400078e00ff */
[C---:B------:R-:W-:Y:S03]  /*8050*/  IMAD R168, R167.reuse, 0x18, RZ ;  /* 0x00000018a7a87824 */ /* 0x040fe600078e02ff */
        /* <DEDUP_REMOVED lines=10> */
[-C--:B-1----:R-:W-:Y:S02]  /*8100*/  LEA.HI.X.SX32 R5, R168, R3.reuse, 0x2, P1 ;  /* 0x00000003a8057211 */ /* 0x082fe400008f16ff */
[-C--:B------:R-:W-:Y:S03]  /*8110*/  LEA R168, P3, R169, R2.reuse, 0x2 ;  /* 0x00000002a9a87211 */ /* 0x080fe600078610ff */
[----:B------:R1:W-:Y:S01]  /*8120*/  REDG.E.ADD.F32.FTZ.RN.STRONG.GPU desc[UR6][R4.64], R7 ;  /* 0x00000007040079a6 */ /* 0x0003e2000c10f386 */
[----:B---3--:R-:W-:Y:S01]  /*8130*/  IMAD R172, R167, 0x30, RZ ;  /* 0x00000030a7ac7824 */ /* 0x008fe200078e02ff */
[-C--:B------:R-:W-:Y:S01]  /*8140*/  LEA.HI.X.SX32 R169, R169, R3.reuse, 0x2, P3 ;  /* 0x00000003a9a97211 */ /* 0x080fe200018f16ff */
[----:B------:R-:W-:Y:S01]  /*8150*/  IMAD R167, R167, 0x38, RZ ;  /* 0x00000038a7a77824 */ /* 0x000fe200078e02ff */
[----:B------:R2:W-:Y:S02]  /*8160*/  REDG.E.ADD.F32.FTZ.RN.STRONG.GPU desc[UR6][R170.64], R8 ;  /* 0x00000008aa0079a6 */ /* 0x0005e4000c10f386 */
[CC--:B------:R-:W-:Y:S02]  /*8170*/  LEA R6, P1, R172.reuse, R2.reuse, 0x2 ;  /* 0x00000002ac067211 */ /* 0x0c0fe400078210ff */
[----:B------:R-:W-:Y:S02]  /*8180*/  REDG.E.ADD.F32.FTZ.RN.STRONG.GPU desc[UR6][R168.64], R9 ;  /* 0x00000009a80079a6 */ /* 0x000fe4000c10f386 */
[-C--:B-1----:R-:W-:Y:S02]  /*8190*/  LEA.HI.X.SX32 R7, R172, R3.reuse, 0x2, P1 ;  /* 0x00000003ac077211 */ /* 0x082fe400008f16ff */
[CC--:B------:R-:W-:Y:S01]  /*81a0*/  LEA R4, P0, R167.reuse, R2.reuse, 0x2 ;  /* 0x00000002a7047211 */ /* 0x0c0fe200078010ff */
[----:B------:R-:W-:Y:S01]  /*81b0*/  LDSM.16.MT88.4 R172, [R210+0x3800] ;  /* 0x00380000d2ac783b */ /* 0x000fe20000004200 */
[----:B--2---:R-:W-:Y:S02]  /*81c0*/  VIADD R170, R166, 0x20 ;  /* 0x00000020a6aa7836 */ /* 0x004fe40000000000 */
[-C--:B------:R-:W-:Y:S01]  /*81d0*/  LEA.HI.X.SX32 R5, R167, R3.reuse, 0x2, P0 ;  /* 0x00000003a7057211 */ /* 0x080fe200000f16ff */
[----:B------:R1:W-:Y:S01]  /*81e0*/  REDG.E.ADD.F32.FTZ.RN.STRONG.GPU desc[UR6][R6.64], R10 ;  /* 0x0000000a060079a6 */ /* 0x0003e2000c10f386 */
[----:B------:R-:W-:Y:S03]  /*81f0*/  IMAD.IADD R8, R0, 0x1, R170 ;  /* 0x0000000100087824 */ /* 0x000fe600078e02aa */
        /* <DEDUP_REMOVED lines=42> */
[----:B------:R3:W-:Y:S01]  /*84a0*/  REDG.E.ADD.F32.FTZ.RN.STRONG.GPU desc[UR6][R14.64], R24 ;  /* 0x000000180e0079a6 */ /* 0x0007e2000c10f386 */
        /* <DEDUP_REMOVED lines=326> */
[----:B------:R-:W-:Y:S01]  /*9910*/  @UP0 ULDC.64 UR10, c[0x0][0x450] ;  /* 0x00011400000a0ab9 */ /* 0x000fe20000000a00 */
[----:B------:R-:W-:-:S02]  /*9920*/  F2FP.F16.F32.PACK_AB R7, R7, R86 ;  /* 0x000000560707723e */ /* 0x000fc400000000ff */
[----:B------:R-:W-:Y:S02]  /*9930*/  F2FP.F16.F32.PACK_AB R4, R4, R96 ;  /* 0x000000600404723e */ /* 0x000fe400000000ff */
[----:B------:R-:W-:Y:S02]  /*9940*/  F2FP.F16.F32.PACK_AB R3, R3, R98 ;  /* 0x000000620303723e */ /* 0x000fe400000000ff */
[----:B------:R-:W-:Y:S02]  /*9950*/  F2FP.F16.F32.PACK_AB R6, R6, R88 ;  /* 0x000000580606723e */ /* 0x000fe400000000ff */
[----:B------:R-:W-:Y:S02]  /*9960*/  F2FP.F16.F32.PACK_AB R5, R5, R90 ;  /* 0x0000005a0505723e */ /* 0x000fe400000000ff */
[----:B------:R-:W-:Y:S01]  /*9970*/  F2FP.F16.F32.PACK_AB R2, R2, R92 ;  /* 0x0000005c0202723e */ /* 0x000fe200000000ff */
[----:B------:R-:W-:Y:S01]  /*9980*/  @UP0 UIADD3 UR5, UR24, UR30, URZ ;  /* 0x0000001e18050290 */ /* 0x000fe2000fffe03f */
[----:B------:R-:W-:-:S02]  /*9990*/  F2FP.F16.F32.PACK_AB R0, R0, R94 ;  /* 0x0000005e0000723e */ /* 0x000fc400000000ff */
        /* <DEDUP_REMOVED lines=85> */
.L_x_834:
        /* <DEDUP_REMOVED lines=24> */
.L_x_835:
[----:B------:R-:W-:Y:S01]  /*a070*/  BAR.SYNC.DEFER_BLOCKING 0x0 ;  /* 0x0000000000007b1d */ /* 0x000fe20000010000 */
[----:B------:R-:W-:Y:S01]  /*a080*/  USHF.R.S32.HI UR9, URZ, 0x1f, UR5 ;  /* 0x0000001f3f097899 */ /* 0x000fe20008011405 */
[--C-:B------:R-:W-:Y:S01]  /*a090*/  SHF.R.S32.HI R9, RZ, 0x1f, R248.reuse ;  /* 0x0000001fff097819 */ /* 0x100fe200000114f8 */
[----:B------:R-:W-:Y:S01]  /*a0a0*/  IMAD.U32 R2, RZ, RZ, UR10 ;  /* 0x0000000aff027e24 */ /* 0x000fe2000f8e00ff */
[----:B------:R-:W-:Y:S01]  /*a0b0*/  UIMAD UR8, UR17, -0x80, UR8 ;  /* 0xffffff80110878a4 */ /* 0x000fe2000f8e0208 */
[----:B------:R-:W-:Y:S01]  /*a0c0*/  IMAD.MOV.U32 R8, RZ, RZ, R248 ;  /* 0x000000ffff087224 */ /* 0x000fe200078e00f8 */
[----:B------:R-:W-:Y:S01]  /*a0d0*/  UIMAD UR14, UR9, UR10, URZ ;  /* 0x0000000a090e72a4 */ /* 0x000fe2000f8e023f */
[----:B------:R-:W-:Y:S01]  /*a0e0*/  VIADD R4, R238, 0x20 ;  /* 0x00000020ee047836 */ /* 0x000fe20000000000 */
[----:B------:R-:W-:Y:S01]  /*a0f0*/  USHF.R.S32.HI UR21, URZ, 0x1f, UR59 ;  /* 0x0000001f3f157899 */ /* 0x000fe2000801143b */
[----:B------:R-:W-:Y:S01]  /*a100*/  IMAD.WIDE.U32 R2, R2, UR5, R8 ;  /* 0x0000000502027c25 */ /* 0x000fe2000f8e0008 */
[----:B------:R-:W-:Y:S01]  /*a110*/  UIMAD UR14, UR5, UR11, UR14 ;  /* 0x0000000b050e72a4 */ /* 0x000fe2000f8e020e */
[----:B------:R-:W-:Y:S01]  /*a120*/  ISETP.GE.AND P4, PT, R238, UR8, PT ;  /* 0x00000008ee007c0c */ /* 0x000fe2000bf86270 */
[----:B------:R-:W-:Y:S01]  /*a130*/  BSSY B0, `(.L_x_836) ;  /* 0x0000026000007945 */ /* 0x000fe20003800000 */
[----:B------:R-:W-:Y:S01]  /*a140*/  ISETP.GE.AND P3, PT, R4, UR8, PT ;  /* 0x0000000804007c0c */ /* 0x000fe2000bf66270 */
[----:B------:R-:W-:Y:S01]  /*a150*/  VIADD R5, R238, 0x40 ;  /* 0x00000040ee057836 */ /* 0x000fe20000000000 */
[----:B------:R-:W-:-:S02]  /*a160*/  IADD3 R2, P0, R2, UR16, RZ ;  /* 0x0000001002027c10 */ /* 0x000fc4000ff1e0ff */
[----:B------:R-:W-:Y:S01]  /*a170*/  MOV R4, UR14 ;  /* 0x0000000e00047c02 */ /* 0x000fe20008000f00 */
[----:B------:R-:W-:Y:S01]  /*a180*/  ULDC.64 UR14, c[0x0][0x468] ;  /* 0x00011a00000e7ab9 */ /* 0x000fe20000000a00 */
[----:B------:R-:W-:Y:S01]  /*a190*/  ISETP.GE.AND P2, PT, R5, UR8, PT ;  /* 0x0000000805007c0c */ /* 0x000fe2000bf46270 */
[----:B------:R-:W-:Y:S01]  /*a1a0*/  UIMAD UR16, UR21, UR14, URZ ;  /* 0x0000000e151072a4 */ /* 0x000fe2000f8e023f */
[----:B------:R-:W-:Y:S01]  /*a1b0*/  IADD3.X R3, R3, UR20, R4, P0, !PT ;  /* 0x0000001403037c10 */ /* 0x000fe200087fe404 */
[----:B------:R-:W-:Y:S01]  /*a1c0*/  IMAD.U32 R4, RZ, RZ, UR14 ;  /* 0x0000000eff047e24 */ /* 0x000fe2000f8e00ff */
[----:B------:R-:W-:Y:S01]  /*a1d0*/  SHF.R.S32.HI R11, RZ, 0x1f, R238 ;  /* 0x0000001fff0b7819 */ /* 0x000fe200000114ee */
[----:B------:R1:W2:Y:S01]  /*a1e0*/  LDS.128 R24, [R0+0xd000] ;  /* 0x00d0000000187984 */ /* 0x0002a20000000c00 */
[----:B------:R-:W-:Y:S01]  /*a1f0*/  UIMAD UR15, UR59, UR15, UR16 ;  /* 0x0000000f3b0f72a4 */ /* 0x000fe2000f8e0210 */
[----:B------:R-:W-:Y:S02]  /*a200*/  IMAD.WIDE.U32 R2, R4, UR59, R2 ;  /* 0x0000003b04027c25 */ /* 0x000fe4000f8e0002 */
[----:B------:R1:W3:Y:S02]  /*a210*/  LDS.128 R20, [R0+0x11000] ;  /* 0x0110000000147984 */ /* 0x0002e40000000c00 */
[----:B------:R-:W-:Y:S01]  /*a220*/  VIADD R5, R238, 0x60 ;  /* 0x00000060ee057836 */ /* 0x000fe20000000000 */
[----:B------:R-:W-:Y:S01]  /*a230*/  IADD3 R10, R3, UR15, RZ ;  /* 0x0000000f030a7c10 */ /* 0x000fe2000fffe0ff */
[----:B------:R1:W4:Y:S03]  /*a240*/  LDS.128 R32, [R0+0x15000] ;  /* 0x0150000000207984 */ /* 0x0003260000000c00 */
[----:B------:R-:W-:Y:S01]  /*a250*/  ISETP.GE.AND P1, PT, R5, UR8, PT ;  /* 0x0000000805007c0c */ /* 0x000fe2000bf26270 */
[----:B------:R1:W1:Y:S04]  /*a260*/  LDS.128 R40, [R0+0x16000] ;  /* 0x0160000000287984 */ /* 0x0002680000000c00 */
[----:B------:R1:W1:Y:S04]  /*a270*/  LDS.128 R48, [R0+0x17000] ;  /* 0x0170000000307984 */ /* 0x0002680000000c00 */
[----:B------:R1:W1:Y:S04]  /*a280*/  LDS.128 R28, [R0+0x19000] ;  /* 0x01900000001c7984 */ /* 0x0002680000000c00 */
[----:B------:R1:W1:Y:S04]  /*a290*/  LDS.128 R36, [R0+0x1a000] ;  /* 0x01a0000000247984 */ /* 0x0002680000000c00 */
[----:B------:R1:W1:Y:S01]  /*a2a0*/  LDS.128 R44, [R0+0x1b000] ;  /* 0x01b00000002c7984 */ /* 0x0002620000000c00 */
[----:B------:R-:W-:Y:S05]  /*a2b0*/  @P4 BRA `(.L_x_837) ;  /* 0x0000000000344947 */ /* 0x000fea0003800000 */
        /* <DEDUP_REMOVED lines=13> */
.L_x_837:
[----:B------:R-:W-:Y:S05]  /*a390*/  BSYNC B0 ;  /* 0x0000000000007941 */ /* 0x000fea0003800000 */
.L_x_836:
[----:B------:R-:W-:Y:S04]  /*a3a0*/  BSSY B0, `(.L_x_838) ;  /* 0x000000f000007945 */ /* 0x000fe80003800000 */
[----:B------:R-:W-:Y:S05]  /*a3b0*/  @P3 BRA `(.L_x_839) ;  /* 0x0000000000343947 */ /* 0x000fea0003800000 */
[----:B--2---:R-:W-:Y:S01]  /*a3c0*/  IADD3 R6, P0, R238, 0x20, RZ ;  /* 0x00000020ee067810 */ /* 0x004fe20007f1e0ff */
[----:B------:R-:W-:Y:S01]  /*a3d0*/  ULDC.64 UR14, c[0x0][0x3f0] ;  /* 0x0000fc00000e7ab9 */ /* 0x000fe20000000a00 */
[----:B------:R-:W-:-:S03]  /*a3e0*/  MOV R5, R10 ;  /* 0x0000000a00057202 */ /* 0x000fc60000000f00 */
[----:B------:R-:W-:-:S04]  /*a3f0*/  IMAD.X R4, RZ, RZ, R11, P0 ;  /* 0x000000ffff047224 */ /* 0x000fc800000e060b */
[----:B------:R-:W-:Y:S02]  /*a400*/  IMAD R7, R4, UR10, RZ ;  /* 0x0000000a04077c24 */ /* 0x000fe4000f8e02ff */
[----:B------:R-:W-:Y:S02]  /*a410*/  IMAD.MOV.U32 R4, RZ, RZ, R2 ;  /* 0x000000ffff047224 */ /* 0x000fe400078e0002 */
[C---:B------:R-:W-:Y:S02]  /*a420*/  IMAD R7, R6.reuse, UR11, R7 ;  /* 0x0000000b06077c24 */ /* 0x040fe4000f8e0207 */
[----:B------:R-:W-:-:S03]  /*a430*/  IMAD.WIDE.U32 R4, R6, UR10, R4 ;  /* 0x0000000a06047c25 */ /* 0x000fc6000f8e0004 */
[----:B------:R-:W-:Y:S02]  /*a440*/  LEA R6, P0, R4, UR14, 0x1 ;  /* 0x0000000e04067c11 */ /* 0x000fe4000f8008ff */
[----:B------:R-:W-:-:S04]  /*a450*/  IADD3 R7, R7, R5, RZ ;  /* 0x0000000507077210 */ /* 0x000fc80007ffe0ff */
[----:B------:R-:W-:-:S05]  /*a460*/  LEA.HI.X R7, R4, UR15, R7, 0x1, P0 ;  /* 0x0000000f04077c11 */ /* 0x000fca00080f0c07 */
[----:B------:R2:W-:Y:S04]  /*a470*/  STG.E.128 desc[UR6][R6.64], R24 ;  /* 0x0000001806007986 */ /* 0x0005e8000c101d06 */
[----:B---3--:R2:W-:Y:S02]  /*a480*/  STG.E.128 desc[UR6][R6.64+0x80], R20 ;  /* 0x0000801406007986 */ /* 0x0085e4000c101d06 */
.L_x_839:
[----:B------:R-:W-:Y:S05]  /*a490*/  BSYNC B0 ;  /* 0x0000000000007941 */ /* 0x000fea0003800000 */
.L_x_838:
[----:B--2---:R2:W1:Y:S01]  /*a4a0*/  LDS.128 R16, [R0+0xe000] ;  /* 0x00e0000000107984 */ /* 0x0044620000000c00 */
        /* <DEDUP_REMOVED lines=14> */
[----:B-1----:R1:W-:Y:S04]  /*a590*/  STG.E.128 desc[UR6][R6.64], R16 ;  /* 0x0000001006007986 */ /* 0x0023e8000c101d06 */
[----:B------:R1:W-:Y:S02]  /*a5a0*/  STG.E.128 desc[UR6][R6.64+0x80], R12 ;  /* 0x0000800c06007986 */ /* 0x0003e4000c101d06 */
.L_x_841:
[----:B------:R-:W-:Y:S05]  /*a5b0*/  BSYNC B0 ;  /* 0x0000000000007941 */ /* 0x000fea0003800000 */
.L_x_840:
[----:B-1----:R1:W1:Y:S01]  /*a5c0*/  LDS.128 R16, [R0+0xf000] ;  /* 0x00f0000000107984 */ /* 0x0022620000000c00 */
[----:B------:R-:W-:Y:S03]  /*a5d0*/  BSSY B0, `(.L_x_842) ;  /* 0x000000f000007945 */ /* 0x000fe60003800000 */
[----:B------:R1:W1:Y:S01]  /*a5e0*/  LDS.128 R12, [R0+0x13000] ;  /* 0x01300000000c7984 */ /* 0x0002620000000c00 */
[----:B------:R-:W-:Y:S05]  /*a5f0*/  @P1 BRA `(.L_x_843) ;  /* 0x0000000000301947 */ /* 0x000fea0003800000 */
[----:B------:R-:W-:Y:S01]  /*a600*/  IADD3 R6, P0, R238, 0x60, RZ ;  /* 0x00000060ee067810 */ /* 0x000fe20007f1e0ff */
[----:B------:R-:W-:-:S03]  /*a610*/  ULDC.64 UR14, c[0x0][0x3f0] ;  /* 0x0000fc00000e7ab9 */ /* 0x000fc60000000a00 */
[----:B------:R-:W-:-:S05]  /*a620*/  IADD3.X R3, RZ, R11, RZ, P0, !PT ;  /* 0x0000000bff037210 */ /* 0x000fca00007fe4ff */
[----:B------:R-:W-:Y:S01]  /*a630*/  IMAD R7, R3, UR10, RZ ;  /* 0x0000000a03077c24 */ /* 0x000fe2000f8e02ff */
[----:B------:R-:W-:-:S03]  /*a640*/  MOV R3, R10 ;  /* 0x0000000a00037202 */ /* 0x000fc60000000f00 */
[----:B------:R-:W-:-:S04]  /*a650*/  IMAD.WIDE.U32 R4, R6, UR10, R2 ;  /* 0x0000000a06047c25 */ /* 0x000fc8000f8e0002 */
[----:B------:R-:W-:Y:S01]  /*a660*/  IMAD R3, R6, UR11, R7 ;  /* 0x0000000b06037c24 */ /* 0x000fe2000f8e0207 */
[----:B------:R-:W-:-:S04]  /*a670*/  LEA R2, P0, R4, UR14, 0x1 ;  /* 0x0000000e04027c11 */ /* 0x000fc8000f8008ff */
[----:B------:R-:W-:-:S04]  /*a680*/  IADD3 R3, R3, R5, RZ ;  /* 0x0000000503037210 */ /* 0x000fc80007ffe0ff */
[----:B------:R-:W-:-:S05]  /*a690*/  LEA.HI.X R3, R4, UR15, R3, 0x1, P0 ;  /* 0x0000000f04037c11 */ /* 0x000fca00080f0c03 */
[----:B-1----:R1:W-:Y:S04]  /*a6a0*/  STG.E.128 desc[UR6][R2.64], R16 ;  /* 0x0000001002007986 */ /* 0x0023e8000c101d06 */
[----:B------:R1:W-:Y:S02]  /*a6b0*/  STG.E.128 desc[UR6][R2.64+0x80], R12 ;  /* 0x0000800c02007986 */ /* 0x0003e4000c101d06 */
.L_x_843:
[----:B------:R-:W-:Y:S05]  /*a6c0*/  BSYNC B0 ;  /* 0x0000000000007941 */ /* 0x000fea0003800000 */
.L_x_842:
[----:B-1----:R-:W-:Y:S01]  /*a6d0*/  IMAD.U32 R2, RZ, RZ, UR12 ;  /* 0x0000000cff027e24 */ /* 0x002fe2000f8e00ff */
[----:B------:R-:W-:Y:S01]  /*a6e0*/  UIMAD UR9, UR9, UR12, URZ ;  /* 0x0000000c090972a4 */ /* 0x000fe2000f8e023f */
[----:B------:R-:W1:Y:S01]  /*a6f0*/  LDS.128 R16, [R0+0x14000] ;  /* 0x0140000000107984 */ /* 0x000e620000000c00 */
        /* <DEDUP_REMOVED lines=26> */
.L_x_845:
[----:B------:R-:W-:Y:S05]  /*a8a0*/  BSYNC B0 ;  /* 0x0000000000007941 */ /* 0x000fea0003800000 */
.L_x_844:
[----:B------:R-:W-:Y:S04]  /*a8b0*/  BSSY B0, `(.L_x_846) ;  /* 0x000000f000007945 */ /* 0x000fe80003800000 */
[----:B------:R-:W-:Y:S05]  /*a8c0*/  @P3 BRA `(.L_x_847) ;  /* 0x0000000000343947 */ /* 0x000fea0003800000 */
[----:B------:R-:W-:Y:S01]  /*a8d0*/  IADD3 R0, P0, R238, 0x20, RZ ;  /* 0x00000020ee007810 */ /* 0x000fe20007f1e0ff */
[----:B------:R-:W-:Y:S01]  /*a8e0*/  ULDC.64 UR8, c[0x0][0x3f8] ;  /* 0x0000fe0000087ab9 */ /* 0x000fe20000000a00 */
[----:B------:R-:W-:-:S03]  /*a8f0*/  MOV R5, R8 ;  /* 0x0000000800057202 */ /* 0x000fc60000000f00 */
[----:B------:R-:W-:-:S04]  /*a900*/  IMAD.X R4, RZ, RZ, R11, P0 ;  /* 0x000000ffff047224 */ /* 0x000fc800000e060b */
[----:B--2---:R-:W-:Y:S02]  /*a910*/  IMAD R6, R4, UR12, RZ ;  /* 0x0000000c04067c24 */ /* 0x004fe4000f8e02ff */
[----:B------:R-:W-:-:S04]  /*a920*/  IMAD.MOV.U32 R4, RZ, RZ, R2 ;  /* 0x000000ffff047224 */ /* 0x000fc800078e0002 */
[----:B------:R-:W-:-:S04]  /*a930*/  IMAD.WIDE.U32 R4, R0, UR12, R4 ;  /* 0x0000000c00047c25 */ /* 0x000fc8000f8e0004 */
[----:B------:R-:W-:Y:S01]  /*a940*/  IMAD R0, R0, UR13, R6 ;  /* 0x0000000d00007c24 */ /* 0x000fe2000f8e0206 */
[----:B------:R-:W-:-:S04]  /*a950*/  LEA R6, P0, R4, UR8, 0x1 ;  /* 0x0000000804067c11 */ /* 0x000fc8000f8008ff */
[----:B------:R-:W-:-:S04]  /*a960*/  IADD3 R0, R0, R5, RZ ;  /* 0x0000000500007210 */ /* 0x000fc80007ffe0ff */
[----:B------:R-:W-:-:S05]  /*a970*/  LEA.HI.X R7, R4, UR9, R0, 0x1, P0 ;  /* 0x0000000904077c11 */ /* 0x000fca00080f0c00 */
[----:B----4-:R2:W-:Y:S04]  /*a980*/  STG.E.128 desc[UR6][R6.64], R32 ;  /* 0x0000002006007986 */ /* 0x0105e8000c101d06 */
[----:B------:R2:W-:Y:S02]  /*a990*/  STG.E.128 desc[UR6][R6.64+0x80], R28 ;  /* 0x0000801c06007986 */ /* 0x0005e4000c101d06 */
.L_x_847:
[----:B------:R-:W-:Y:S05]  /*a9a0*/  BSYNC B0 ;  /* 0x0000000000007941 */ /* 0x000fea0003800000 */
.L_x_846:
        /* <DEDUP_REMOVED lines=15> */
.L_x_849:
[----:B------:R-:W-:Y:S05]  /*aaa0*/  BSYNC B0 ;  /* 0x0000000000007941 */ /* 0x000fea0003800000 */
.L_x_848:
[----:B------:R-:W-:Y:S05]  /*aab0*/  @P1 BRA `(.L_x_830) ;  /* 0x0000000000301947 */ /* 0x000fea0003800000 */
[----:B------:R-:W-:Y:S01]  /*aac0*/  IADD3 R0, P0, R238, 0x60, RZ ;  /* 0x00000060ee007810 */ /* 0x000fe20007f1e0ff */
[----:B------:R-:W-:-:S03]  /*aad0*/  ULDC.64 UR8, c[0x0][0x3f8] ;  /* 0x0000fe0000087ab9 */ /* 0x000fc60000000a00 */
[----:B------:R-:W-:-:S05]  /*aae0*/  IADD3.X R3, RZ, R11, RZ, P0, !PT ;  /* 0x0000000bff037210 */ /* 0x000fca00007fe4ff */
[----:B--2---:R-:W-:Y:S01]  /*aaf0*/  IMAD R6, R3, UR12, RZ ;  /* 0x0000000c03067c24 */ /* 0x004fe2000f8e02ff */
[----:B------:R-:W-:-:S03]  /*ab00*/  MOV R3, R8 ;  /* 0x0000000800037202 */ /* 0x000fc60000000f00 */
[----:B------:R-:W-:-:S04]  /*ab10*/  IMAD.WIDE.U32 R4, R0, UR12, R2 ;  /* 0x0000000c00047c25 */ /* 0x000fc8000f8e0002 */
[----:B------:R-:W-:Y:S01]  /*ab20*/  IMAD R0, R0, UR13, R6 ;  /* 0x0000000d00007c24 */ /* 0x000fe2000f8e0206 */
[----:B------:R-:W-:-:S04]  /*ab30*/  LEA R2, P0, R4, UR8, 0x1 ;  /* 0x0000000804027c11 */ /* 0x000fc8000f8008ff */
[----:B------:R-:W-:-:S04]  /*ab40*/  IADD3 R0, R0, R5, RZ ;  /* 0x0000000500007210 */ /* 0x000fc80007ffe0ff */
[----:B------:R-:W-:-:S05]  /*ab50*/  LEA.HI.X R3, R4, UR9, R0, 0x1, P0 ;  /* 0x0000000904037c11 */ /* 0x000fca00080f0c00 */
[----:B------:R2:W-:Y:S04]  /*ab60*/  STG.E.128 desc[UR6][R2.64], R48 ;  /* 0x0000003002007986 */ /* 0x0005e8000c101d06 */
[----:B------:R2:W-:Y:S02]  /*ab70*/  STG.E.128 desc[UR6][R2.64+0x80], R44 ;  /* 0x0000802c02007986 */ /* 0x0005e4000c101d06 */
.L_x_830:
[----:B------:R-:W-:Y:S05]  /*ab80*/  BSYNC B1 ;  /* 0x0000000000017941 */ /* 0x000fea0003800000 */
.L_x_808:
        /* <DEDUP_REMOVED lines=8> */
.L_x_850:
[----:B------:R-:W-:Y:S05]  /*ac10*/  EXIT ;  /* 0x000000000000794d */ /* 0x000fea0003800000 */
.L_x_852:
        /* <DEDUP_REMOVED lines=14> */
.L_x_1090:


//--------------------- .text._ZN5flash44flash_bwd_dq_dk_dv_loop_seqk_parallel_kernelI23Flash_bwd_kernel_traitsILi128ELi64ELi128ELi8ELi2ELi4ELi2ELb0ELb0EN7cutlass6half_tE19Flash_kernel_traitsILi128ELi64ELi128ELi8ES3_EELb0ELb1ELb0ELb0ELb0ELb1ELb1EEEvNS_16Flash_bwd_paramsE --------------------------
	.section	.text._ZN5flash44flash_bwd_dq_dk_dv_loop_seqk_parallel_kernelI23Flash_bwd_kernel_traitsILi128ELi64ELi128ELi8ELi2ELi4ELi2ELb0ELb0EN7cutlass6half_tE19Flash_kernel_traitsILi128ELi64ELi128ELi8ES3_EELb0ELb1ELb0ELb0ELb0ELb1ELb1EEEvNS_16Flash_bwd_paramsE,"ax",@progbits
	.align	128
        .global         _ZN5flash44flash_bwd_dq_dk_dv_loop_seqk_parallel_kernelI23Flash_bwd_kernel_traitsILi128ELi64ELi128ELi8ELi2ELi4ELi2ELb0ELb0EN7cutlass6half_tE19Flash_kernel_traitsILi128ELi64ELi128ELi8ES3_EELb0ELb1ELb0ELb0ELb0ELb1ELb1EEEvNS_16Flash_bwd_paramsE
        .type           _ZN5flash44flash_bwd_dq_dk_dv_loop_seqk_parallel_kernelI23Flash_bwd_kernel_traitsILi128ELi64ELi128ELi8ELi2ELi4ELi2ELb0ELb0EN7cutlass6half_tE19Flash_kernel_traitsILi128ELi64ELi128ELi8ES3_EELb0ELb1ELb0ELb0ELb0ELb1ELb1EEEvNS_16Flash_bwd_paramsE,@function
        .size           _ZN5flash44flash_bwd_dq_dk_dv_loop_seqk_parallel_kernelI23Flash_bwd_kernel_traitsILi128ELi64ELi128ELi8ELi2ELi4ELi2ELb0ELb0EN7cutlass6half_tE19Flash_kernel_traitsILi128ELi64ELi128ELi8ES3_EELb0ELb1ELb0ELb0ELb0ELb1ELb1EEEvNS_16Flash_bwd_paramsE,(.L_x_1091 - _ZN5flash44flash_bwd_dq_dk_dv_loop_seqk_parallel_kernelI23Flash_bwd_kernel_traitsILi128ELi64ELi128ELi8ELi2ELi4ELi2ELb0ELb0EN7cutlass6half_tE19Flash_kernel_traitsILi128ELi64ELi128ELi8ES3_EELb0ELb1ELb0ELb0ELb0ELb1ELb1EEEvNS_16Flash_bwd_paramsE)
        .other          _ZN5flash44flash_bwd_dq_dk_dv_loop_seqk_parallel_kernelI23Flash_bwd_kernel_traitsILi128ELi64ELi128ELi8ELi2ELi4ELi2ELb0ELb0EN7cutlass6half_tE19Flash_kernel_traitsILi128ELi64ELi128ELi8ES3_EELb0ELb1ELb0ELb0ELb0ELb1ELb1EEEvNS_16Flash_bwd_paramsE,@"STO_CUDA_ENTRY STV_DEFAULT"
_ZN5flash44flash_bwd_dq_dk_dv_loop_seqk_parallel_kernelI23Flash_bwd_kernel_traitsILi128ELi64ELi128ELi8ELi2ELi4ELi2ELb0ELb0EN7cutlass6half_tE19Flash_kernel_traitsILi128ELi64ELi128ELi8ES3_EELb0ELb1ELb0ELb0ELb0ELb1ELb1EEEvNS_16Flash_bwd_paramsE:
.text._ZN5flash44flash_bwd_dq_dk_dv_loop_seqk_parallel_kernelI23Flash_bwd_kernel_traitsILi128ELi64ELi128ELi8ELi2ELi4ELi2ELb0ELb0EN7cutlass6half_tE19Flash_kernel_traitsILi128ELi64ELi128ELi8ES3_EELb0ELb1ELb0ELb0ELb0ELb1ELb1EEEvNS_16Flash_bwd_paramsE:
        /* <DEDUP_REMOVED lines=17> */
[----:B------:R-:W-:-:S05]  /*0110*/  UMOV UR61, 0xffffc000 ;  /* 0xffffc000003d7882 */ /* 0x000fca0000000000 */
[----:B------:R-:W4:Y:S08]  /*0120*/  S2UR UR49, SR_CTAID.Y ;  /* 0x00000000003179c3 */ /* 0x000f300000002600 */
[----:B------:R-:W5:Y:S01]  /*0130*/  S2UR UR57, SR_CTAID.Z ;  /* 0x00000000003979c3 */ /* 0x000f620000002700 */
[----:B---3--:R-:W-:Y:S01]  /*0140*/  ULEA UR4, UR4, UR5, 0x18 ;  /* 0x0000000504047291 */ /* 0x008fe2000f8ec03f */
[----:B--2---:R-:W-:Y:S01]  /*0150*/  SHF.R.S32.HI R13, RZ, 0x1f, R16 ;  /* 0x0000001fff0d7819 */ /* 0x004fe20000011410 */
[----:B----4-:R-:W-:-:S03]  /*0160*/  USHF.L.U32 UR5, UR49, 0x7, URZ ;  /* 0x0000000731057899 */ /* 0x010fc6000800063f */
[CC--:B------:R-:W-:Y:S02]  /*0170*/  LEA.HI R4, R13.reuse, R16.reuse, RZ, 0x5 ;  /* 0x000000100d047211 */ /* 0x0c0fe400078f28ff */
[----:B------:R-:W-:Y:S02]  /*0180*/  LEA.HI R5, R13, R16, RZ, 0x4 ;  /* 0x000000100d057211 */ /* 0x000fe400078f20ff */
[--C-:B------:R-:W-:Y:S01]  /*0190*/  SHF.R.S32.HI R6, RZ, 0x5, R4.reuse ;  /* 0x00000005ff067819 */ /* 0x100fe20000011404 */
[----:B-----5:R-:W-:Y:S01]  /*01a0*/  USHF.R.S32.HI UR6, URZ, 0x1f, UR57 ;  /* 0x0000001f3f067899 */ /* 0x020fe20008011439 */
        /* <DEDUP_REMOVED lines=50> */
[C---:B------:R-:W-:Y:S01]  /*04d0*/  IMAD.IADD R0, R16.reuse, 0x1, -R3 ;  /* 0x0000000110007824 */ /* 0x040fe200078e0a03 */
[----:B------:R-:W-:Y:S01]  /*04e0*/  LEA.HI R4, R13, R16, RZ, 0x6 ;  /* 0x000000100d047211 */ /* 0x000fe200078f30ff */
[----:B------:R-:W-:Y:S01]  /*04f0*/  IMAD.SHL.U32 R16, R16, 0x2, RZ ;  /* 0x0000000210107824 */ /* 0x000fe200078e00ff */
[----:B------:R-:W-:Y:S01]  /*0500*/  LOP3.LUT R8, R2, 0x8, R19, 0xf8, !PT ;  /* 0x0000000802087812 */ /* 0x000fe200078ef813 */
[----:B------:R-:W-:Y:S01]  /*0510*/  IMAD.SHL.U32 R2, R0, 0x2, RZ ;  /* 0x0000000200027824 */ /* 0x000fe200078e00ff */
[----:B------:R-:W-:-:S02]  /*0520*/  SHF.R.S32.HI R0, RZ, 0x7, R5 ;  /* 0x00000007ff007819 */ /* 0x000fc40000011405 */
        /* <DEDUP_REMOVED lines=10> */
[----:B------:R-:W-:Y:S01]  /*05d0*/  LEA R210, R210, UR4, 0x1 ;  /* 0x00000004d2d27c11 */ /* 0x000fe2000f8e08ff */
[----:B------:R-:W-:Y:S01]  /*05e0*/  IMAD.SHL.U32 R5, R0, 0x8, RZ ;  /* 0x0000000800057824 */ /* 0x000fe200078e00ff */
[----:B------:R-:W-:Y:S01]  /*05f0*/  LOP3.LUT R0, R2, 0x20, RZ, 0xc0, !PT ;  /* 0x0000002002007812 */ /* 0x000fe200078ec0ff */
[----:B------:R-:W-:-:S02]  /*0600*/  IMAD.SHL.U32 R3, R4, 0x8, RZ ;  /* 0x0000000804037824 */ /* 0x000fc400078e00ff */
[----:B------:R-:W-:Y:S02]  /*0610*/  IMAD.SHL.U32 R2, R7, 0x40, RZ ;  /* 0x0000004007027824 */ /* 0x000fe400078e00ff */
[----:B------:R-:W-:Y:S01]  /*0620*/  IMAD R7, R4, 0x200, R9 ;  /* 0x0000020004077824 */ /* 0x000fe200078e0209 */
[----:B------:R-:W-:Y:S01]  /*0630*/  LOP3.LUT R209, R0, 0x18, R3, 0xf8, !PT ;  /* 0x0000001800d17812 */ /* 0x000fe200078ef803 */
[----:B------:R-:W-:Y:S01]  /*0640*/  IMAD.SHL.U32 R4, R4, 0x20, RZ ;  /* 0x0000002004047824 */ /* 0x000fe200078e00ff */
[----:B------:R-:W-:Y:S01]  /*0650*/  LOP3.LUT R0, R2, 0x1c0, RZ, 0xc0, !PT ;  /* 0x000001c002007812 */ /* 0x000fe200078ec0ff */
[----:B------:R-:W-:Y:S01]  /*0660*/  IMAD.SHL.U32 R214, R214, 0x2, RZ ;  /* 0x00000002d6d67824 */ /* 0x000fe200078e00ff */
[----:B------:R-:W-:Y:S01]  /*0670*/  LOP3.LUT R2, R5, 0x8, RZ, 0xc0, !PT ;  /* 0x0000000805027812 */ /* 0x000fe200078ec0ff */
[----:B------:R1:W-:Y:S01]  /*0680*/  STL [R1+0x20], R7 ;  /* 0x0000200701007387 */ /* 0x0003e20000100800 */
[----:B------:R-:W-:Y:S01]  /*0690*/  SHF.R.U32.HI R3, RZ, 0x3, R0 ;  /* 0x00000003ff037819 */ /* 0x000fe20000011600 */
[----:B------:R-:W-:-:S03]  /*06a0*/  IMAD.SHL.U32 R5, R10, 0x10, RZ ;  /* 0x000000100a057824 */ /* 0x000fc600078e00ff */
[----:B------:R-:W-:Y:S02]  /*06b0*/  LOP3.LUT R8, R3, R0, R2, 0x1e, !PT ;  /* 0x0000000003087212 */ /* 0x000fe400078e1e02 */
[----:B------:R-:W-:Y:S01]  /*06c0*/  LOP3.LUT R9, R2, 0x10, R5, 0xf8, !PT ;  /* 0x0000001002097812 */ /* 0x000fe200078ef805 */
[----:B------:R-:W-:Y:S02]  /*06d0*/  IMAD.SHL.U32 R5, R17, 0x40, RZ ;  /* 0x0000004011057824 */ /* 0x000fe400078e00ff */
[----:B------:R-:W-:-:S03]  /*06e0*/  IMAD.IADD R8, R13, 0x1, R8 ;  /* 0x000000010d087824 */ /* 0x000fc600078e0208 */
[----:B------:R-:W-:-:S04]  /*06f0*/  LOP3.LUT R5, R5, 0x1c0, RZ, 0xc0, !PT ;  /* 0x000001c005057812 */ /* 0x000fc800078ec0ff */
[----:B------:R-:W-:-:S04]  /*0700*/  SHF.R.U32.HI R6, RZ, 0x3, R5 ;  /* 0x00000003ff067819 */ /* 0x000fc80000011605 */
[----:B------:R-:W-:Y:S02]  /*0710*/  LOP3.LUT R209, R6, R209, R5, 0x1e, !PT ;  /* 0x000000d106d17212 */ /* 0x000fe400078e1e05 */
[----:B-1----:R-:W-:Y:S02]  /*0720*/  LOP3.LUT R7, R4, 0x6, R16, 0xf8, !PT ;  /* 0x0000000604077812 */ /* 0x002fe400078ef810 */
[----:B------:R-:W-:Y:S02]  /*0730*/  LOP3.LUT R4, R0, 0x20, R4, 0xf8, !PT ;  /* 0x0000002000047812 */ /* 0x000fe400078ef804 */
[----:B------:R-:W-:Y:S01]  /*0740*/  SHF.R.S32.HI R0, RZ, 0x2, R18 ;  /* 0x00000002ff007819 */ /* 0x000fe20000011412 */
[----:B------:R1:W-:Y:S01]  /*0750*/  STL [R1+0x30], R7 ;  /* 0x0000300701007387 */ /* 0x0003e20000100800 */
[----:B------:R-:W-:Y:S01]  /*0760*/  LOP3.LUT R4, R4, R3, RZ, 0x3c, !PT ;  /* 0x0000000304047212 */ /* 0x000fe200078e3cff */
[C---:B------:R-:W-:Y:S02]  /*0770*/  IMAD R3, R14.reuse, 0x400, R11 ;  /* 0x000004000e037824 */ /* 0x040fe400078e020b */
[----:B------:R-:W-:-:S02]  /*0780*/  IMAD R15, R14, 0x10, R0 ;  /* 0x000000100e0f7824 */ /* 0x000fc400078e0200 */
[----:B------:R-:W-:Y:S02]  /*0790*/  IMAD.IADD R237, R4, 0x1, R3 ;  /* 0x0000000104ed7824 */ /* 0x000fe400078e0203 */
[----:B------:R-:W-:Y:S01]  /*07a0*/  VIADD R2, R15, 0xffffffc0 ;  /* 0xffffffc00f027836 */ /* 0x000fe20000000000 */
[----:B------:R-:W-:Y:S01]  /*07b0*/  STL [R1+0x3c], R15 ;  /* 0x00003c0f01007387 */ /* 0x000fe20000100800 */
[----:B------:R-:W-:Y:S01]  /*07c0*/  IMAD.SHL.U32 R0, R12, 0x40, RZ ;  /* 0x000000400c007824 */ /* 0x000fe200078e00ff */
[----:B------:R-:W-:Y:S02]  /*07d0*/  LEA R237, R237, UR4, 0x1 ;  /* 0x00000004eded7c11 */ /* 0x000fe4000f8e08ff */
[----:B------:R-:W-:Y:S02]  /*07e0*/  SHF.R.S32.HI R3, RZ, 0x1f, R2 ;  /* 0x0000001fff037819 */ /* 0x000fe40000011402 */
[----:B------:R-:W-:Y:S01]  /*07f0*/  LOP3.LUT R0, R0, 0xfffffe00, RZ, 0xc0, !PT ;  /* 0xfffffe0000007812 */ /* 0x000fe200078ec0ff */
[----:B------:R-:W-:Y:S01]  /*0800*/  IMAD.IADD R238, R237, 0x1, R236 ;  /* 0x00000001edee7824 */ /* 0x000fe200078e02ec */
[----:B------:R-:W-:-:S02]  /*0810*/  SHF.L.U64.HI R2, R2, 0x2, R3 ;  /* 0x0000000202027819 */ /* 0x000fc40000010203 */
[----:B------:R-:W-:Y:S01]  /*0820*/  LOP3.LUT R209, R209, R0, RZ, 0xfc, !PT ;  /* 0x00000000d1d17212 */ /* 0x000fe200078efcff */
[----:B------:R-:W-:Y:S02]  /*0830*/  IMAD R4, R14, 0x400, R0 ;  /* 0x000004000e047824 */ /* 0x000fe400078e0200 */
[----:B------:R2:W-:Y:S01]  /*0840*/  STL [R1+0x2c], R2 ;  /* 0x00002c0201007387 */ /* 0x0005e20000100800 */
[----:B-1----:R-:W-:-:S05]  /*0850*/  IMAD.SHL.U32 R7, R10, 0x8, RZ ;  /* 0x000000080a077824 */ /* 0x002fca00078e00ff */
[----:B------:R-:W-:-:S04]  /*0860*/  LOP3.LUT R7, R5, 0x8, R7, 0xf8, !PT ;  /* 0x0000000805077812 */ /* 0x000fc800078ef807 */
[----:B------:R-:W-:-:S05]  /*0870*/  LOP3.LUT R3, R7, R6, RZ, 0x3c, !PT ;  /* 0x0000000607037212 */ /* 0x000fca00078e3cff */
[----:B------:R-:W-:Y:S02]  /*0880*/  IMAD.IADD R220, R4, 0x1, R3 ;  /* 0x0000000104dc7824 */ /* 0x000fe400078e0203 */
[----:B------:R-:W-:Y:S01]  /*0890*/  IMAD.U32 R3, RZ, RZ, UR5 ;  /* 0x00000005ff037e24 */ /* 0x000fe2000f8e00ff */
[----:B------:R-:W-:Y:S01]  /*08a0*/  UIADD3 UR5, UR4, 0xc000, URZ ;  /* 0x0000c00004057890 */ /* 0x000fe2000fffe03f */
[----:B--2---:R-:W-:-:S05]  /*08b0*/  LOP3.LUT R2, R6, R9, R5, 0x1e, !PT ;  /* 0x0000000906027212 */ /* 0x004fca00078e1e05 */
[----:B------:R-:W-:Y:S01]  /*08c0*/  VIADD R216, R214, UR5 ;  /* 0x00000005d6d87c36 */ /* 0x000fe20008000000 */
[----:B------:R-:W-:Y:S02]  /*08d0*/  LEA R5, R8, UR5, 0x1 ;  /* 0x0000000508057c11 */ /* 0x000fe4000f8e08ff */
[----:B------:R-:W-:Y:S01]  /*08e0*/  LOP3.LUT R219, R2, R0, RZ, 0xfc, !PT ;  /* 0x0000000002db7212 */ /* 0x000fe200078efcff */
[----:B------:R-:W-:Y:S01]  /*08f0*/  IMAD.U32 R0, RZ, RZ, UR6 ;  /* 0x00000006ff007e24 */ /* 0x000fe2000f8e00ff */
[----:B------:R-:W-:Y:S01]  /*0900*/  USHF.R.S32.HI UR6, URZ, 0x1f, UR49 ;  /* 0x0000001f3f067899 */ /* 0x000fe20008011431 */
[----:B------:R-:W-:Y:S01]  /*0910*/  IMAD.MOV.U32 R2, RZ, RZ, 0x20 ;  /* 0x00000020ff027424 */ /* 0x000fe200078e00ff */
[----:B------:R-:W-:Y:S01]  /*0920*/  STL [R1+0x24], R5 ;  /* 0x0000240501007387 */ /* 0x000fe20000100800 */
[----:B------:R-:W-:Y:S01]  /*0930*/  IMAD.MOV.U32 R0, RZ, RZ, 0x40 ;  /* 0x00000040ff007424 */ /* 0x000fe200078e00ff */
[----:B------:R-:W-:Y:S02]  /*0940*/  LEA R209, R209, UR5, 0x1 ;  /* 0x00000005d1d17c11 */ /* 0x000fe4000f8e08ff */
[----:B------:R-:W-:Y:S01]  /*0950*/  SEL R213, R2, 0xffffffe0, !P4 ;  /* 0xffffffe002d57807 */ /* 0x000fe20006000000 */
[----:B------:R-:W-:Y:S01]  /*0960*/  IMAD.U32 R3, RZ, RZ, UR6 ;  /* 0x00000006ff037e24 */ /* 0x000fe2000f8e00ff */
[----:B------:R-:W-:Y:S01]  /*0970*/  SEL R215, R0, 0xffffffc0, !P3 ;  /* 0xffffffc000d77807 */ /* 0x000fe20005800000 */
[----:B------:R-:W-:Y:S01]  /*0980*/  USHF.R.S32.HI UR6, URZ, 0x1f, UR57 ;  /* 0x0000001f3f067899 */ /* 0x000fe20008011439 */
[----:B------:R-:W-:Y:S01]  /*0990*/  SEL R2, R2, 0xffffffe0, !P1 ;  /* 0xffffffe002027807 */ /* 0x000fe20004800000 */
[----:B------:R-:W-:Y:S01]  /*09a0*/  IMAD.IADD R213, R216, 0x1, R213 ;  /* 0x00000001d8d57824 */ /* 0x000fe200078e02d5 */
[----:B------:R-:W-:Y:S01]  /*09b0*/  SEL R0, R0, 0xffffffc0, !P2 ;  /* 0xffffffc000007807 */ /* 0x000fe20005000000 */
[----:B------:R-:W-:-:S02]  /*09c0*/  IMAD.IADD R216, R216, 0x1, R215 ;  /* 0x00000001d8d87824 */ /* 0x000fc400078e02d7 */
[----:B------:R-:W-:Y:S02]  /*09d0*/  IMAD.IADD R235, R237, 0x1, R2 ;  /* 0x00000001edeb7824 */ /* 0x000fe400078e0202 */
[----:B------:R-:W-:Y:S02]  /*09e0*/  IMAD.IADD R4, R2, 0x1, R5 ;  /* 0x0000000102047824 */ /* 0x000fe400078e0205 */
[C---:B------:R-:W-:Y:S02]  /*09f0*/  IMAD.IADD R2, R5.reuse, 0x1, R0 ;  /* 0x0000000105027824 */ /* 0x040fe400078e0200 */
[----:B------:R-:W-:Y:S01]  /*0a00*/  IMAD.U32 R3, RZ, RZ, UR6 ;  /* 0x00000006ff037e24 */ /* 0x000fe2000f8e00ff */
[----:B------:R-:W-:Y:S01]  /*0a10*/  STL [R1+0x34], R4 ;  /* 0x0000340401007387 */ /* 0x000fe20000100800 */
[C---:B------:R-:W-:Y:S01]  /*0a20*/  VIADD R3, R5.reuse, 0x420 ;  /* 0x0000042005037836 */ /* 0x040fe20000000000 */
[----:B------:R-:W-:Y:S01]  /*0a30*/  ULDC.64 UR6, c[0x0][0x208] ;  /* 0x0000820000067ab9 */ /* 0x000fe20000000a00 */
[----:B------:R-:W-:Y:S01]  /*0a40*/  @P1 VIADD R3, R5, 0x3e0 ;  /* 0x000003e005031836 */ /* 0x000fe20000000000 */
[----:B------:R1:W-:Y:S01]  /*0a50*/  STL [R1+0x28], R2 ;  /* 0x0000280201007387 */ /* 0x0003e20000100800 */
[----:B------:R-:W-:-:S02]  /*0a60*/  IMAD.IADD R215, R213, 0x1, R215 ;  /* 0x00000001d5d77824 */ /* 0x000fc400078e02d7 */
[----:B------:R-:W-:Y:S01]  /*0a70*/  IMAD.IADD R236, R236, 0x1, R235 ;  /* 0x00000001ecec7824 */ /* 0x000fe200078e02eb */
[----:B------:R2:W-:Y:S01]  /*0a80*/  STL [R1+0x44], R3 ;  /* 0x0000440301007387 */ /* 0x0005e20000100800 */
[----:B-1----:R-:W-:Y:S02]  /*0a90*/  IMAD.IADD R2, R4, 0x1, R0 ;  /* 0x0000000104027824 */ /* 0x002fe400078e0200 */
[----:B------:R-:W-:-:S03]  /*0aa0*/  IMAD.IADD R0, R0, 0x1, R3 ;  /* 0x0000000100007824 */ /* 0x000fc600078e0203 */
[----:B------:R2:W-:Y:S04]  /*0ab0*/  STL [R1+0x38], R2 ;  /* 0x0000380201007387 */ /* 0x0005e80000100800 */
[----:B------:R2:W-:Y:S02]  /*0ac0*/  STL [R1+0x40], R0 ;  /* 0x0000400001007387 */ /* 0x0005e40000100800 */
.L_x_897:
        /* <DEDUP_REMOVED lines=30> */
[----:B----4-:R-:W2:Y:S01]  /*0cb0*/  @P1 LDG.E R7, desc[UR6][R4.64] ;  /* 0x0000000604071981 */ /* 0x010ea2000c1e1900 */
[----:B------:R-:W-:-:S04]  /*0cc0*/  UIADD3 UR8, UP0, UR16, UR12, URZ ;  /* 0x0000000c10087290 */ /* 0x000fc8000ff1e03f */
[----:B------:R-:W-:Y:S01]  /*0cd0*/  PLOP3.LUT P2, PT, PT, PT, UP4, 0x80, 0x0 ;  /* 0x000000000000781c */ /* 0x000fe20003f4f048 */
[----:B------:R-:W-:Y:S01]  /*0ce0*/  UIADD3.X UR5, UR5, UR13, URZ, UP0, !UPT ;  /* 0x0000000d05057290 */ /* 0x000fe200087fe43f */
[----:B---3--:R1:W3:Y:S02]  /*0cf0*/  @P0 LDG.E R5, desc[UR6][R2.64] ;  /* 0x0000000602050981 */ /* 0x0082e4000c1e1900 */
        /* <DEDUP_REMOVED lines=32> */
.L_x_853:
        /* <DEDUP_REMOVED lines=25> */
[----:B------:R-:W-:Y:S01]  /*1090*/  USHF.L.U64.HI UR16, UR49, 0x7, UR59 ;  /* 0x0000000731107899 */ /* 0x000fe2000801023b */
[----:B------:R-:W-:Y:S01]  /*10a0*/  ISETP.NE.AND P3, PT, R6, RZ, PT ;  /* 0x000000ff0600720c */ /* 0x000fe20003f65270 */
[----:B------:R-:W-:Y:S01]  /*10b0*/  UIMAD.WIDE.U32 UR14, UR5, UR42, URZ ;  /* 0x0000002a050e72a5 */ /* 0x000fe2000f8e003f */
[----:B------:R-:W1:Y:S01]  /*10c0*/  I2F.RP R2, R5 ;  /* 0x0000000500027306 */ /* 0x000e620000209400 */
[----:B------:R-:W-:-:S02]  /*10d0*/  UIMAD UR27, UR5, UR43, URZ ;  /* 0x0000002b051b72a4 */ /* 0x000fc4000f8e023f */
[----:B------:R-:W-:Y:S02]  /*10e0*/  UIADD3 UR50, UR25, UR34, URZ ;  /* 0x0000002219327290 */ /* 0x000fe4000fffe03f */
[----:B--2---:R-:W-:Y:S02]  /*10f0*/  UIMAD.WIDE.U32 UR32, UR8, UR12, URZ ;  /* 0x0000000c082072a5 */ /* 0x004fe4000f8e003f */
[----:B------:R-:W-:Y:S02]  /*1100*/  USEL UR37, UR16, URZ, UP2 ;  /* 0x0000003f10257287 */ /* 0x000fe40009000000 */
[----:B------:R-:W-:Y:S02]  /*1110*/  UIMAD UR46, UR8, UR13, UR33 ;  /* 0x0000000d082e72a4 */ /* 0x000fe4000f8e0221 */
[----:B------:R-:W-:Y:S01]  /*1120*/  @!UP1 UIMAD UR8, UR59, UR10, URZ ;  /* 0x0000000a3b0892a4 */ /* 0x000fe2000f8e023f */
[----:B------:R-:W-:Y:S01]  /*1130*/  @UP1 ULDC.64 UR12, c[0x0][0x420] ;  /* 0x00010800000c1ab9 */ /* 0x000fe20000000a00 */
[----:B------:R-:W-:Y:S01]  /*1140*/  @UP1 UIADD3 UR50, UR15, UR27, URZ ;  /* 0x0000001b0f321290 */ /* 0x000fe2000fffe03f */
        /* <DEDUP_REMOVED lines=13> */
[----:B------:R-:W-:Y:S02]  /*1220*/  UIMAD.WIDE.U32 UR16, UR10, UR12, URZ ;  /* 0x0000000c0a1072a5 */ /* 0x000fe4000f8e003f */
[----:B------:R-:W-:Y:S02]  /*1230*/  UIMAD UR15, UR11, UR12, URZ ;  /* 0x0000000c0b0f72a4 */ /* 0x000fe4000f8e023f */
[----:B------:R-:W-:-:S02]  /*1240*/  UIADD3 UR8, UR13, UR8, URZ ;  /* 0x000000080d087290 */ /* 0x000fc4000fffe03f */
[----:B------:R-:W-:Y:S02]  /*1250*/  USEL UR58, UR24, UR14, !UP1 ;  /* 0x0000000e183a7287 */ /* 0x000fe4000c800000 */
[----:B------:R-:W-:Y:S01]  /*1260*/  UIMAD.WIDE.U32 UR12, UR10, UR5, URZ ;  /* 0x000000050a0c72a5 */ /* 0x000fe2000f8e003f */
[----:B------:R-:W-:Y:S01]  /*1270*/  ULDC.U8 UR20, c[0x0][0x3d8] ;  /* 0x0000f60000147ab9 */ /* 0x000fe20000000000 */
[----:B------:R-:W-:Y:S02]  /*1280*/  ULOP3.LUT UR14, UR33, 0xffffffc0, URZ, 0xc0, !UPT ;  /* 0xffffffc0210e7892 */ /* 0x000fe4000f8ec03f */
[----:B------:R-:W-:Y:S01]  /*1290*/  UISETP.NE.AND UP3, UPT, UR20, URZ, UPT ;  /* 0x0000003f1400728c */ /* 0x000fe2000bf65270 */
[----:B-1----:R-:W-:Y:S01]  /*12a0*/  IMAD.MOV R0, RZ, RZ, -R3 ;  /* 0x000000ffff007224 */ /* 0x002fe200078e0a03 */
[----:B------:R-:W-:Y:S01]  /*12b0*/  UIMAD UR8, UR10, UR8, UR15 ;  /* 0x000000080a0872a4 */ /* 0x000fe2000f8e020f */
[----:B------:R-:W-:Y:S01]  /*12c0*/  IMAD.MOV.U32 R2, RZ, RZ, RZ ;  /* 0x000000ffff027224 */ /* 0x000fe200078e00ff */
[----:B------:R-:W-:Y:S01]  /*12d0*/  USEL UR56, UR16, UR12, !UP1 ;  /* 0x0000000c10387287 */ /* 0x000fe2000c800000 */
[----:B------:R-:W-:Y:S01]  /*12e0*/  IMAD R0, R0, R5, RZ ;  /* 0x0000000500007224 */ /* 0x000fe200078e02ff */
[----:B------:R-:W-:-:S02]  /*12f0*/  UIADD3 UR16, UR14, -0x40, URZ ;  /* 0xffffffc00e107890 */ /* 0x000fc4000fffe03f */
[----:B------:R-:W-:Y:S01]  /*1300*/  UISETP.NE.AND UP0, UPT, UR30, -0x1, UPT ;  /* 0xffffffff1e00788c */ /* 0x000fe2000bf05270 */
[----:B------:R-:W-:Y:S01]  /*1310*/  IMAD.HI.U32 R0, R3, R0, R2 ;  /* 0x0000000003007227 */ /* 0x000fe200078e0002 */
[----:B------:R-:W-:Y:S01]  /*1320*/  MOV R2, R4 ;  /* 0x0000000400027202 */ /* 0x000fe20000000f00 */
[----:B------:R-:W-:Y:S02]  /*1330*/  UIADD3 UR48, UR17, UR8, URZ ;  /* 0x0000000811307290 */ /* 0x000fe4000fffe03f */
[----:B------:R-:W-:Y:S02]  /*1340*/  UIADD3 UR8, UP2, UR16, UR35, URZ ;  /* 0x0000002310087290 */ /* 0x000fe4000ff5e03f */
[----:B------:R-:W-:Y:S01]  /*1350*/  IMAD.HI.U32 R0, R0, R2, RZ ;  /* 0x0000000200007227 */ /* 0x000fe200078e00ff */
[----:B------:R-:W-:Y:S02]  /*1360*/  USHF.R.S32.HI UR36, URZ, 0x1f, UR16 ;  /* 0x0000001f3f247899 */ /* 0x000fe40008011410 */
[----:B------:R-:W-:Y:S01]  /*1370*/  UIMAD UR15, UR11, UR5, URZ ;  /* 0x000000050b0f72a4 */ /* 0x000fe2000f8e023f */
[----:B------:R-:W-:Y:S01]  /*1380*/  IMAD.MOV R3, RZ, RZ, -R0 ;  /* 0x000000ffff037224 */ /* 0x000fe200078e0a00 */
[----:B------:R-:W-:Y:S01]  /*1390*/  ULDC UR25, c[0x0][0x2c4] ;  /* 0x0000b10000197ab9 */ /* 0x000fe20000000800 */
[----:B------:R-:W-:-:S02]  /*13a0*/  UIMAD UR11, UR11, UR8, URZ ;  /* 0x000000080b0b72a4 */ /* 0x000fc4000f8e023f */
[C---:B------:R-:W-:Y:S01]  /*13b0*/  IMAD R2, R5.reuse, R3, R2 ;  /* 0x0000000305027224 */ /* 0x040fe200078e0202 */
[----:B------:R-:W-:Y:S02]  /*13c0*/  UIMAD.WIDE.U32 UR34, UR10, UR8, URZ ;  /* 0x000000080a2272a5 */ /* 0x000fe4000f8e003f */
[----:B------:R-:W-:Y:S02]  /*13d0*/  UIADD3.X UR12, UR36, UR37, URZ, UP2, !UPT ;  /* 0x00000025240c7290 */ /* 0x000fe400097fe43f */
[----:B------:R-:W-:Y:S01]  /*13e0*/  ISETP.GT.U32.AND P1, PT, R5, R2, PT ;  /* 0x000000020500720c */ /* 0x000fe20003f24070 */
[----:B------:R-:W-:Y:S01]  /*13f0*/  @UP3 UIMAD UR8, UR49, UR25, URZ ;  /* 0x00000019310832a4 */ /* 0x000fe2000f8e023f */
[----:B------:R-:W-:Y:S01]  /*1400*/  ULDC.U8 UR21, c[0x0][0x480] ;  /* 0x0001200000157ab9 */ /* 0x000fe20000000000 */
[----:B------:R-:W-:Y:S02]  /*1410*/  @UP0 UIADD3 UR26, UR19, UR30, URZ ;  /* 0x0000001e131a0290 */ /* 0x000fe4000fffe03f */
[----:B------:R-:W-:-:S02]  /*1420*/  @UP0 UIADD3 UR31, UR19, UR30, URZ ;  /* 0x0000001e131f0290 */ /* 0x000fc4000fffe03f */
[----:B------:R-:W-:Y:S02]  /*1430*/  UIMAD UR51, UR57, UR22, URZ ;  /* 0x00000016393372a4 */ /* 0x000fe4000f8e023f */
[----:B------:R-:W-:Y:S02]  /*1440*/  UISETP.NE.AND UP5, UPT, UR21, URZ, UPT ;  /* 0x0000003f1500728c */ /* 0x000fe4000bfa5270 */
[----:B------:R-:W-:Y:S02]  /*1450*/  UIMAD UR17, UR10, UR12, UR11 ;  /* 0x0000000c0a1172a4 */ /* 0x000fe4000f8e020b */
[----:B------:R-:W-:Y:S01]  /*1460*/  @!P1 IMAD.IADD R2, R2, 0x1, -R5 ;  /* 0x0000000102029824 */ /* 0x000fe200078e0a05 */
[----:B------:R-:W-:Y:S01]  /*1470*/  @!P1 IADD3 R0, R0, 0x1, RZ ;  /* 0x0000000100009810 */ /* 0x000fe20007ffe0ff */
[----:B------:R-:W-:Y:S01]  /*1480*/  @UP0 ULDC.64 UR22, c[0x0][0x248] ;  /* 0x0000920000160ab9 */ /* 0x000fe20000000a00 */
[----:B------:R-:W-:Y:S01]  /*1490*/  PLOP3.LUT P1, PT, PT, PT, UP0, 0x80, 0x0 ;  /* 0x000000000000781c */ /* 0x000fe20003f2f008 */
[----:B------:R-:W-:Y:S01]  /*14a0*/  @UP0 ULDC.64 UR20, c[0x0][0x250] ;  /* 0x0000940000140ab9 */ /* 0x000fe20000000a00 */
[----:B------:R-:W-:Y:S01]  /*14b0*/  ISETP.GE.U32.AND P0, PT, R2, R5, PT ;  /* 0x000000050200720c */ /* 0x000fe20003f06070 */
[----:B------:R-:W-:Y:S01]  /*14c0*/  @UP3 USEL UR10, UR8, UR5, !UP1 ;  /* 0x00000005080a3287 */ /* 0x000fe2000c800000 */
[----:B------:R-:W-:Y:S01]  /*14d0*/  LOP3.LUT R2, R6, UR57, RZ, 0x3c, !PT ;  /* 0x0000003906027c12 */ /* 0x000fe2000f8e3cff */
[----:B------:R-:W-:-:S02]  /*14e0*/  @UP1 UIADD3 UR48, UR13, UR15, URZ ;  /* 0x0000000f0d301290 */ /* 0x000fc4000fffe03f */
[----:B------:R-:W-:Y:S01]  /*14f0*/  @UP0 UIMAD.WIDE.U32 UR14, UR26, UR22, URZ ;  /* 0x000000161a0e02a5 */ /* 0x000fe2000f8e003f */
[----:B------:R-:W-:Y:S01]  /*1500*/  ISETP.GE.AND P2, PT, R2, RZ, PT ;  /* 0x000000ff0200720c */ /* 0x000fe20003f46270 */
[----:B------:R-:W-:Y:S01]  /*1510*/  @UP0 UIMAD.WIDE.U32 UR12, UR31, UR20, URZ ;  /* 0x000000141f0c02a5 */ /* 0x000fe2000f8e003f */
[----:B------:R-:W-:Y:S01]  /*1520*/  @UP3 ULDC UR8, c[0x0][0x2e4] ;  /* 0x0000b90000083ab9 */ /* 0x000fe20000000800 */
[----:B------:R-:W-:Y:S02]  /*1530*/  @UP0 UIMAD UR26, UR26, UR23, URZ ;  /* 0x000000171a1a02a4 */ /* 0x000fe4000f8e023f */
[----:B------:R-:W-:Y:S02]  /*1540*/  @UP3 UIMAD UR37, UR57, UR8, UR10 ;  /* 0x00000008392532a4 */ /* 0x000fe4000f8e020a */
[----:B------:R-:W-:Y:S01]  /*1550*/  @P0 VIADD R0, R0, 0x1 ;  /* 0x0000000100000836 */ /* 0x000fe20000000000 */
[----:B------:R-:W-:Y:S01]  /*1560*/  @UP0 UIMAD UR11, UR31, UR21, URZ ;  /* 0x000000151f0b02a4 */ /* 0x000fe2000f8e023f */
[----:B------:R-:W-:Y:S01]  /*1570*/  PLOP3.LUT P0, PT, PT, PT, UP3, 0x80, 0x0 ;  /* 0x000000000000781c */ /* 0x000fe20003f0f038 */
[----:B------:R-:W-:-:S02]  /*1580*/  @!UP3 UIMAD UR8, UR49, UR47, UR57 ;  /* 0x0000002f3108b2a4 */ /* 0x000fc4000f8e0239 */
[----:B------:R-:W-:Y:S01]  /*1590*/  @!UP1 UIADD3 UR52, UR39, UR44, URZ ;  /* 0x0000002c27349290 */ /* 0x000fe2000fffe03f */
[----:B------:R-:W-:Y:S01]  /*15a0*/  @!P2 IADD3 R0, -R0, RZ, RZ ;  /* 0x000000ff0000a210 */ /* 0x000fe20007ffe1ff */
[----:B------:R-:W-:Y:S01]  /*15b0*/  USEL UR54, UR32, URZ, UP5 ;  /* 0x0000003f20367287 */ /* 0x000fe2000a800000 */
[----:B------:R-:W-:Y:S01]  /*15c0*/  @!P3 LOP3.LUT R0, RZ, R6, RZ, 0x33, !PT ;  /* 0x00000006ff00b212 */ /* 0x000fe200078e33ff */
[----:B------:R-:W-:Y:S02]  /*15d0*/  USEL UR53, UR46, URZ, UP5 ;  /* 0x0000003f2e357287 */ /* 0x000fe4000a800000 */
[----:B------:R-:W-:Y:S02]  /*15e0*/  USHF.R.S32.HI UR45, URZ, 0x1f, UR28 ;  /* 0x0000001f3f2d7899 */ /* 0x000fe4000801141c */
[----:B------:R-:W-:Y:S02]  /*15f0*/  USHF.R.S32.HI UR55, URZ, 0x1f, UR51 ;  /* 0x0000001f3f377899 */ /* 0x000fe40008011433 */
[----:B------:R-:W-:-:S02]  /*1600*/  USHF.R.S32.HI UR33, URZ, 0x6, UR33 ;  /* 0x000000063f217899 */ /* 0x000fc40008011421 */
[----:B------:R-:W-:Y:S02]  /*1610*/  @UP0 UIADD3 UR47, UR13, UR11, URZ ;  /* 0x0000000b0d2f0290 */ /* 0x000fe4000fffe03f */
        /* <DEDUP_REMOVED lines=18> */
.L_x_855:
        /* <DEDUP_REMOVED lines=13> */
.L_x_856:
        /* <DEDUP_REMOVED lines=11> */
.L_x_857:
[----:B------:R-:W-:Y:S02]  /*18c0*/  ULDC UR5, c[0x0][0x270] ;  /* 0x00009c0000057ab9 */ /* 0x000fe40000000800 */
[----:B------:R-:W-:-:S04]  /*18d0*/  UIMAD UR5, UR49, UR5, UR57 ;  /* 0x00000005310572a4 */ /* 0x000fc8000f8e0239 */
[----:B------:R-:W-:-:S12]  /*18e0*/  UIMAD UR5, UR5, UR60, URZ ;  /* 0x0000003c050572a4 */ /* 0x000fd8000f8e023f */
.L_x_858:
        /* <DEDUP_REMOVED lines=59> */
[----:B------:R-:W-:Y:S01]  /*1ca0*/  IMAD.U32 R3, RZ, RZ, UR14 ;  /* 0x0000000eff037e24 */ /* 0x000fe2000f8e00ff */
[----:B------:R-:W-:Y:S01]  /*1cb0*/  UIMAD UR11, UR57, UR15, UR13 ;  /* 0x0000000f390b72a4 */ /* 0x000fe2000f8e020d */
[----:B------:R-:W-:Y:S01]  /*1cc0*/  IMAD.WIDE.U32 R8, R10, UR57, R8 ;  /* 0x000000390a087c25 */ /* 0x000fe2000f8e0008 */
[----:B------:R-:W-:Y:S01]  /*1cd0*/  UISETP.GT.AND UP1, UPT, UR33, UR17, UPT ;  /* 0x000000112100728c */ /* 0x000fe2000bf24270 */
[----:B------:R-:W-:-:S02]  /*1ce0*/  ULDC.64 UR12, c[0x0][0x210] ;  /* 0x00008400000c7ab9 */ /* 0x000fc40000000a00 */
[----:B------:R-:W-:Y:S01]  /*1cf0*/  IMAD.WIDE.U32 R6, R3, UR57, R6 ;  /* 0x0000003903067c25 */ /* 0x000fe2000f8e0006 */
[C---:B------:R-:W-:Y:S01]  /*1d00*/  LEA R232, P0, R8.reuse, UR12, 0x1 ;  /* 0x0000000c08e87c11 */ /* 0x040fe2000f8008ff */
[----:B------:R-:W-:Y:S02]  /*1d10*/  UIADD3 UR10, UR16, UR37, URZ ;  /* 0x00000025100a7290 */ /* 0x000fe4000fffe03f */
[----:B------:R-:W-:Y:S01]  /*1d20*/  VIADD R9, R9, UR5 ;  /* 0x0000000509097c36 */ /* 0x000fe20008000000 */
[----:B------:R-:W-:Y:S01]  /*1d30*/  ULDC.64 UR26, c[0x0][0x2b0] ;  /* 0x0000ac00001a7ab9 */ /* 0x000fe20000000a00 */
[----:B------:R-:W-:Y:S01]  /*1d40*/  VIADD R7, R7, UR11 ;  /* 0x0000000b07077c36 */ /* 0x000fe20008000000 */
[----:B------:R-:W-:Y:S01]  /*1d50*/  ULDC.64 UR24, c[0x0][0x478] ;  /* 0x00011e0000187ab9 */ /* 0x000fe20000000a00 */
[-C--:B------:R-:W-:Y:S01]  /*1d60*/  IMAD R3, R35, R12.reuse, RZ ;  /* 0x0000000c23037224 */ /* 0x080fe200078e02ff */
[----:B------:R-:W-:Y:S01]  /*1d70*/  LEA.HI.X R233, R8, UR13, R9, 0x1, P0 ;  /* 0x0000000d08e97c11 */ /* 0x000fe200080f0c09 */
[C---:B------:R-:W-:Y:S01]  /*1d80*/  IMAD.WIDE.U32 R6, R2.reuse, R12, R6 ;  /* 0x0000000c02067225 */ /* 0x040fe200078e0006 */
[----:B------:R-:W-:Y:S01]  /*1d90*/  PLOP3.LUT P0, PT, PT, PT, UP1, 0x80, 0x0 ;  /* 0x000000000000781c */ /* 0x000fe20003f0f018 */
[----:B------:R-:W-:Y:S01]  /*1da0*/  ULDC.64 UR14, c[0x0][0x3e0] ;  /* 0x0000f800000e7ab9 */ /* 0x000fe20000000a00 */
[----:B------:R-:W-:Y:S01]  /*1db0*/  UIMAD.WIDE UR10, UR10, 0x4, UR26 ;  /* 0x000000040a0a78a5 */ /* 0x000fe2000f8e021a */
[----:B------:R-:W-:Y:S01]  /*1dc0*/  IMAD R3, R2, R13, R3 ;  /* 0x0000000d02037224 */ /* 0x000fe200078e0203 */
[----:B------:R-:W-:Y:S01]  /*1dd0*/  UIMAD.WIDE UR24, UR31, 0x4, UR24 ;  /* 0x000000041f1878a5 */ /* 0x000fe2000f8e0218 */
[----:B------:R-:W-:Y:S01]  /*1de0*/  LEA R230, P2, R6, UR14, 0x1 ;  /* 0x0000000e06e67c11 */ /* 0x000fe2000f8408ff */
[----:B------:R-:W-:Y:S01]  /*1df0*/  UIADD3 UR8, UR33, -0x1, URZ ;  /* 0xffffffff21087890 */ /* 0x000fe2000fffe03f */
[----:B------:R-:W-:-:S02]  /*1e00*/  IMAD.IADD R3, R7, 0x1, R3 ;  /* 0x0000000107037824 */ /* 0x000fc400078e0203 */
[----:B------:R-:W-:Y:S01]  /*1e10*/  UMOV UR13, UR10 ;  /* 0x0000000a000d7c82 */ /* 0x000fe20008000000 */
[----:B------:R-:W-:Y:S01]  /*1e20*/  UMOV UR12, UR11 ;  /* 0x0000000b000c7c82 */ /* 0x000fe20008000000 */
[----:B------:R-:W-:Y:S01]  /*1e30*/  UMOV UR14, UR25 ;  /* 0x00000019000e7c82 */ /* 0x000fe20008000000 */
[----:B------:R-:W-:Y:S01]  /*1e40*/  LEA.HI.X R231, R6, UR15, R3, 0x1, P2 ;  /* 0x0000000f06e77c11 */ /* 0x000fe200090f0c03 */
[----:B------:R-:W-:Y:S01]  /*1e50*/  UMOV UR15, UR24 ;  /* 0x00000018000f7c82 */ /* 0x000fe20008000000 */
        /* <DEDUP_REMOVED lines=20> */
.L_x_860:
        /* <DEDUP_REMOVED lines=19> */
.L_x_861:
        /* <DEDUP_REMOVED lines=35> */
.L_x_863:
[----:B------:R-:W-:Y:S05]  /*2300*/  BSYNC B0 ;  /* 0x0000000000007941 */ /* 0x000fea0003800000 */
.L_x_862:
        /* <DEDUP_REMOVED lines=15> */
.L_x_865:
[----:B------:R-:W-:Y:S05]  /*2400*/  BSYNC B0 ;  /* 0x0000000000007941 */ /* 0x000fea0003800000 */
.L_x_864:
        /* <DEDUP_REMOVED lines=15> */
.L_x_867:
[----:B------:R-:W-:Y:S05]  /*2500*/  BSYNC B0 ;  /* 0x0000000000007941 */ /* 0x000fea0003800000 */
.L_x_866:
        /* <DEDUP_REMOVED lines=15> */
.L_x_869:
[----:B------:R-:W-:Y:S05]  /*2600*/  BSYNC B0 ;  /* 0x0000000000007941 */ /* 0x000fea0003800000 */
.L_x_868:
        /* <DEDUP_REMOVED lines=27> */
.L_x_871:
[----:B------:R-:W-:Y:S05]  /*27c0*/  BSYNC B0 ;  /* 0x0000000000007941 */ /* 0x000fea0003800000 */
.L_x_870:
        /* <DEDUP_REMOVED lines=15> */
.L_x_873:
[----:B------:R-:W-:Y:S05]  /*28c0*/  BSYNC B0 ;  /* 0x0000000000007941 */ /* 0x000fea0003800000 */
.L_x_872:
        /* <DEDUP_REMOVED lines=15> */
.L_x_875:
[----:B------:R-:W-:Y:S05]  /*29c0*/  BSYNC B0 ;  /* 0x0000000000007941 */ /* 0x000fea0003800000 */
.L_x_874:
        /* <DEDUP_REMOVED lines=14> */
.L_x_859:
[----:B------:R-:W2:Y:S04]  /*2ab0*/  LDL R14, [R1+0x20] ;  /* 0x00002000010e7983 */ /* 0x000ea80000100800 */
[----:B------:R-:W3:Y:S01]  /*2ac0*/  LDL R164, [R1+0x3c] ;  /* 0x00003c0001a47983 */ /* 0x000ee20000100800 */
        /* <DEDUP_REMOVED lines=38> */
[----:B------:R-:W4:Y:S08]  /*2d30*/  @!P3 LDC.64 R30, c[0x0][0x218] ;  /* 0x00008600ff1ebb82 */ /* 0x000f300000000a00 */
[----:B------:R-:W-:Y:S01]  /*2d40*/  @P1 BAR.SYNC.DEFER_BLOCKING 0x0 ;  /* 0x0000000000001b1d */ /* 0x000fe20000010000 */
[----:B------:R-:W-:Y:S01]  /*2d50*/  IMAD R3, R15, UR26, RZ ;  /* 0x0000001a0f037c24 */ /* 0x000fe2000f8e02ff */
[----:B------:R-:W-:Y:S01]  /*2d60*/  @!P4 IADD3 R8, P1, R2, 0x20, RZ ;  /* 0x000000200208c810 */ /* 0x000fe20007f3e0ff */
[----:B------:R-:W-:Y:S01]  /*2d70*/  UISETP.NE.AND UP0, UPT, UR11, 0x1, UPT ;  /* 0x000000010b00788c */ /* 0x000fe2000bf05270 */
[----:B------:R-:W-:-:S02]  /*2d80*/  IMAD R16, R0, UR25, R10 ;  /* 0x0000001900107c24 */ /* 0x000fc4000f8e020a */
[C---:B------:R-:W-:Y:S02]  /*2d90*/  IMAD R15, R0.reuse, UR27, R3 ;  /* 0x0000001b000f7c24 */ /* 0x040fe4000f8e0203 */
[----:B------:R-:W5:Y:S01]  /*2da0*/  @!P2 LDC.64 R32, c[0x0][0x218] ;  /* 0x00008600ff20ab82 */ /* 0x000f620000000a00 */
[----:B------:R-:W-:Y:S01]  /*2db0*/  IMAD.WIDE.U32 R6, R0, UR24, R6 ;  /* 0x0000001800067c25 */ /* 0x000fe2000f8e0006 */
[----:B------:R-:W-:-:S03]  /*2dc0*/  UIMAD.WIDE.U32 UR24, UR42, 0x40, URZ ;  /* 0x000000402a1878a5 */ /* 0x000fc6000f8e003f */
[----:B------:R-:W-:Y:S01]  /*2dd0*/  @!P4 IMAD.X R9, RZ, RZ, R35, P1 ;  /* 0x000000ffff09c224 */ /* 0x000fe200008e0623 */
[----:B------:R-:W-:Y:S01]  /*2de0*/  PLOP3.LUT P1, PT, PT, PT, UP0, 0x80, 0x0 ;  /* 0x000000000000781c */ /* 0x000fe20003f2f008 */
[----:B------:R-:W-:Y:S01]  /*2df0*/  IMAD.U32 R11, RZ, RZ, UR16 ;  /* 0x00000010ff0b7e24 */ /* 0x000fe2000f8e00ff */
[----:B------:R-:W-:Y:S01]  /*2e00*/  @!P6 IADD3 R10, P5, R232, UR24, RZ ;  /* 0x00000018e80aec10 */ /* 0x000fe2000ffbe0ff */
[----:B------:R-:W-:Y:S02]  /*2e10*/  @!P4 IMAD R9, R9, UR22, RZ ;  /* 0x000000160909cc24 */ /* 0x000fe4000f8e02ff */
[----:B------:R-:W-:Y:S01]  /*2e20*/  IMAD.IADD R5, R5, 0x1, R15 ;  /* 0x0000000105057824 */ /* 0x000fe200078e020f */
[----:B------:R-:W-:Y:S01]  /*2e30*/  @!P6 IADD3.X R11, R233, UR25, R11, P5, !PT ;  /* 0x00000019e90bec10 */ /* 0x000fe2000affe40b */
[----:B------:R-:W-:Y:S01]  /*2e40*/  IMAD.IADD R7, R7, 0x1, R16 ;  /* 0x0000000107077824 */ /* 0x000fe200078e0210 */
[----:B------:R-:W-:Y:S01]  /*2e50*/  ISETP.GE.AND P5, PT, R2, UR10, PT ;  /* 0x0000000a02007c0c */ /* 0x000fe2000bfa6270 */
[----:B------:R-:W-:-:S02]  /*2e60*/  @!P4 IMAD.MOV.U32 R22, RZ, RZ, R6 ;  /* 0x000000ffff16c224 */ /* 0x000fc400078e0006 */
[----:B------:R-:W-:Y:S02]  /*2e70*/  IMAD.MOV.U32 R43, RZ, RZ, 0x7f800000 ;  /* 0x7f800000ff2b7424 */ /* 0x000fe400078e00ff */
[----:B------:R-:W-:Y:S02]  /*2e80*/  IMAD.MOV.U32 R42, RZ, RZ, 0x7f800000 ;  /* 0x7f800000ff2a7424 */ /* 0x000fe400078e00ff */
[----:B------:R-:W-:Y:S02]  /*2e90*/  IMAD.MOV.U32 R41, RZ, RZ, 0x7f800000 ;  /* 0x7f800000ff297424 */ /* 0x000fe400078e00ff */
[----:B------:R-:W-:Y:S02]  /*2ea0*/  IMAD.MOV.U32 R40, RZ, RZ, 0x7f800000 ;  /* 0x7f800000ff287424 */ /* 0x000fe400078e00ff */
[----:B------:R-:W-:Y:S02]  /*2eb0*/  IMAD.MOV.U32 R218, RZ, RZ, 0x20 ;  /* 0x00000020ffda7424 */ /* 0x000fe400078e00ff */
[----:B------:R-:W-:Y:S01]  /*2ec0*/  IMAD.MOV.U32 R217, RZ, RZ, 0x40 ;  /* 0x00000040ffd97424 */ /* 0x000fe200078e00ff */
[----:B------:R-:W4:Y:S01]  /*2ed0*/  @!P5 LDC.64 R26, c[0x0][0x218] ;  /* 0x00008600ff1adb82 */ /* 0x000f220000000a00 */
[--C-:B------:R-:W-:Y:S01]  /*2ee0*/  @!P4 IMAD.MOV.U32 R23, RZ, RZ, R7.reuse ;  /* 0x000000ffff17c224 */ /* 0x100fe200078e0007 */
[----:B------:R-:W-:Y:S01]  /*2ef0*/  CS2R R158, SRZ ;  /* 0x00000000009e7805 */ /* 0x000fe2000001ff00 */
        /* <DEDUP_REMOVED lines=8> */
[----:B------:R-:W-:Y:S01]  /*2f80*/  @!P5 IMAD.WIDE.U32 R6, R2, UR20, R6 ;  /* 0x000000140206dc25 */ /* 0x000fe2000f8e0006 */
        /* <DEDUP_REMOVED lines=54> */
[----:B------:R-:W-:Y:S01]  /*32f0*/  CS2R R48, SRZ ;  /* 0x0000000000307805 */ /* 0x000fe2000001ff00 */
[----:B------:R-:W-:Y:S01]  /*3300*/  ULDC UR10, c[0x0][0x2ec] ;  /* 0x0000bb00000a7ab9 */ /* 0x000fe20000000800 */
[C---:B--2---:R-:W-:Y:S01]  /*3310*/  VIADD R3, R14.reuse, 0x2000 ;  /* 0x000020000e037836 */ /* 0x044fe20000000000 */
[----:B------:R-:W-:-:S04]  /*3320*/  LEA R0, R14, UR4, 0x1 ;  /* 0x000000040e007c11 */ /* 0x000fc8000f8e08ff */
[----:B------:R-:W-:Y:S01]  /*3330*/  SEL R14, R3, R14, !P1 ;  /* 0x0000000e030e7207 */ /* 0x000fe20004800000 */
[----:B------:R-:W-:Y:S01]  /*3340*/  @P0 STS.128 [R0+0x8000], RZ ;  /* 0x008000ff00000388 */ /* 0x000fe20000000c00 */
[----:B------:R-:W-:Y:S02]  /*3350*/  @!P4 IMAD R3, R8, UR23, R9 ;  /* 0x000000170803cc24 */ /* 0x000fe4000f8e0209 */
[----:B------:R-:W-:Y:S01]  /*3360*/  LEA R234, R14, UR4, 0x1 ;  /* 0x000000040eea7c11 */ /* 0x000fe2000f8e08ff */
[----:B------:R-:W-:Y:S01]  /*3370*/  @P0 STS.128 [R0+0xa000], RZ ;  /* 0x00a000ff00000388 */ /* 0x000fe20000000c00 */
[----:B------:R-:W-:-:S03]  /*3380*/  @!P4 IMAD.WIDE.U32 R8, R8, UR22, R4 ;  /* 0x000000160808cc25 */ /* 0x000fc6000f8e0004 */
[----:B------:R-:W-:Y:S01]  /*3390*/  @!PT LDS RZ, [RZ] ;  /* 0x00000000fffff984 */ /* 0x000fe20000000800 */
[----:B------:R-:W-:Y:S01]  /*33a0*/  @!PT LDS RZ, [RZ] ;  /* 0x00000000fffff984 */ /* 0x000fe20000000800 */
[----:B------:R-:W-:Y:S01]  /*33b0*/  @!PT LDS RZ, [RZ] ;  /* 0x00000000fffff984 */ /* 0x000fe20000000800 */
[----:B------:R-:W-:Y:S01]  /*33c0*/  @!P0 LDGSTS.E.BYPASS.LTC128B.128 [R0+0x8000], desc[UR6][R230.64] ;  /* 0x08000000e6008fae */ /* 0x000fe2000b901d46 */
[----:B------:R-:W-:Y:S02]  /*33d0*/  @!P4 IMAD.IADD R3, R9, 0x1, R3 ;  /* 0x000000010903c824 */ /* 0x000fe400078e0203 */
[----:B------:R-:W-:Y:S01]  /*33e0*/  @!P5 IMAD.MOV.U32 R9, RZ, RZ, R5 ;  /* 0x000000ffff09d224 */ /* 0x000fe200078e0005 */
[----:B------:R-:W-:Y:S04]  /*33f0*/  @!P0 LDGSTS.E.BYPASS.LTC128B.128 [R0+0xa000], desc[UR6][R230.64+0x80] ;  /* 0x0a000080e6008fae */ /* 0x000fe8000b901d46 */
[----:B------:R-:W-:Y:S04]  /*3400*/  @P6 STS.128 [R0+0x9000], RZ ;  /* 0x009000ff00006388 */ /* 0x000fe80000000c00 */
[----:B------:R-:W-:Y:S04]  /*3410*/  @P6 STS.128 [R0+0xb000], RZ ;  /* 0x00b000ff00006388 */ /* 0x000fe80000000c00 */
[----:B------:R-:W-:Y:S01]  /*3420*/  @!PT LDS RZ, [RZ] ;  /* 0x00000000fffff984 */ /* 0x000fe20000000800 */
[----:B------:R-:W-:Y:S01]  /*3430*/  @!PT LDS RZ, [RZ] ;  /* 0x00000000fffff984 */ /* 0x000fe20000000800 */
[----:B------:R-:W-:Y:S01]  /*3440*/  @!PT LDS RZ, [RZ] ;  /* 0x00000000fffff984 */ /* 0x000fe20000000800 */
[----:B------:R-:W-:Y:S04]  /*3450*/  @!P6 LDGSTS.E.BYPASS.LTC128B.128 [R0+0x9000], desc[UR6][R12.64] ;  /* 0x090000000c00efae */ /* 0x000fe8000b901d46 */
[----:B------:R3:W-:Y:S04]  /*3460*/  @!P6 LDGSTS.E.BYPASS.LTC128B.128 [R0+0xb000], desc[UR6][R12.64+0x80] ;  /* 0x0b0000800c00efae */ /* 0x0007e8000b901d46 */
[----:B------:R-:W-:Y:S04]  /*3470*/  @P0 STS [R234], RZ ;  /* 0x000000ffea000388 */ /* 0x000fe80000000800 */
[----:B------:R-:W-:Y:S04]  /*3480*/  @P0 STS [R234+0x4], RZ ;  /* 0x000004ffea000388 */ /* 0x000fe80000000800 */
[----:B------:R-:W-:Y:S04]  /*3490*/  @P0 STS [R234+0x8], RZ ;  /* 0x000008ffea000388 */ /* 0x000fe80000000800 */
[----:B------:R-:W-:Y:S04]  /*34a0*/  @P0 STS [R234+0xc], RZ ;  /* 0x00000cffea000388 */ /* 0x000fe80000000800 */
[----:B------:R-:W-:Y:S04]  /*34b0*/  @P0 STS [R234+0x2000], RZ ;  /* 0x002000ffea000388 */ /* 0x000fe80000000800 */
[----:B------:R-:W-:Y:S01]  /*34c0*/  @P0 STS [R234+0x2004], RZ ;  /* 0x002004ffea000388 */ /* 0x000fe20000000800 */
[----:B---3--:R-:W-:-:S03]  /*34d0*/  VIADD R12, R164, 0x8 ;  /* 0x00000008a40c7836 */ /* 0x008fc60000000000 */
        /* <DEDUP_REMOVED lines=15> */
[----:B------:R-:W-:-:S02]  /*35d0*/  @!P3 IMAD.X R13, RZ, RZ, R35, P0 ;  /* 0x000000ffff0db224 */ /* 0x000fc400000e0623 */
        /* <DEDUP_REMOVED lines=12> */
[----:B------:R-:W-:-:S02]  /*36a0*/  ISETP.GE.AND P6, PT, R12, UR5, PT ;  /* 0x000000050c007c0c */ /* 0x000fc4000bfc6270 */
[C---:B------:R-:W-:Y:S01]  /*36b0*/  @!P2 IADD3 R12, P0, R2.reuse, 0x60, RZ ;  /* 0x00000060020ca810 */ /* 0x040fe20007f1e0ff */
[----:B------:R-:W-:Y:S04]  /*36c0*/  @P5 STS.128 [R0+0xc000], RZ ;  /* 0x00c000ff00005388 */ /* 0x000fe80000000c00 */
[--C-:B------:R-:W-:Y:S01]  /*36d0*/  @!P2 IMAD.X R14, RZ, RZ, R35.reuse, P0 ;  /* 0x000000ffff0ea224 */ /* 0x100fe200000e0623 */
[----:B------:R-:W-:Y:S01]  /*36e0*/  @!P4 IADD3 R18, P0, R2, 0x20, RZ ;  /* 0x000000200212c810 */ /* 0x000fe20007f1e0ff */
[----:B------:R-:W-:Y:S02]  /*36f0*/  @P5 STS.128 [R0+0x10000], RZ ;  /* 0x010000ff00005388 */ /* 0x000fe40000000c00 */
[----:B------:R-:W-:Y:S02]  /*3700*/  @!P2 IMAD R13, R14, UR22, RZ ;  /* 0x000000160e0dac24 */ /* 0x000fe4000f8e02ff */
[----:B------:R-:W-:Y:S01]  /*3710*/  @!P4 IMAD.X R17, RZ, RZ, R35, P0 ;  /* 0x000000ffff11c224 */ /* 0x000fe200000e0623 */
[----:B------:R-:W-:Y:S01]  /*3720*/  @!P3 IADD3 R16, P0, R2, 0x40, RZ ;  /* 0x000000400210b810 */ /* 0x000fe20007f1e0ff */
[----:B------:R-:W-:-:S04]  /*3730*/  @!P2 IMAD R28, R12, UR23, R13 ;  /* 0x000000170c1cac24 */ /* 0x000fc8000f8e020d */
[----:B------:R-:W-:Y:S02]  /*3740*/  @!P3 IMAD.X R15, RZ, RZ, R35, P0 ;  /* 0x000000ffff0fb224 */ /* 0x000fe400000e0623 */
[--C-:B-1----:R-:W-:Y:S02]  /*3750*/  @!P2 IMAD.MOV.U32 R10, RZ, RZ, R4.reuse ;  /* 0x000000ffff0aa224 */ /* 0x102fe400078e0004 */
[--C-:B------:R-:W-:Y:S02]  /*3760*/  @!P2 IMAD.MOV.U32 R11, RZ, RZ, R5.reuse ;  /* 0x000000ffff0ba224 */ /* 0x100fe400078e0005 */
[----:B------:R-:W-:-:S04]  /*3770*/  @!P3 IMAD.WIDE.U32 R4, R3, UR22, R4 ;  /* 0x000000160304bc25 */ /* 0x000fc8000f8e0004 */
[----:B------:R-:W-:Y:S02]  /*3780*/  @!P5 IMAD R3, R35, UR22, RZ ;  /* 0x000000162303dc24 */ /* 0x000fe4000f8e02ff */
[----:B------:R-:W-:Y:S01]  /*3790*/  @!P2 IMAD.WIDE.U32 R12, R12, UR22, R10 ;  /* 0x000000160c0cac25 */ /* 0x000fe2000f8e000a */
[----:B----4-:R-:W-:-:S03]  /*37a0*/  @!P5 LEA R10, P0, R8, R26, 0x1 ;  /* 0x0000001a080ad211 */ /* 0x010fc600078008ff */
[----:B------:R-:W-:Y:S02]  /*37b0*/  @!P5 IMAD R14, R2, UR23, R3 ;  /* 0x00000017020edc24 */ /* 0x000fe4000f8e0203 */
[----:B------:R-:W-:Y:S02]  /*37c0*/  @!P4 IMAD R3, R17, UR20, RZ ;  /* 0x000000141103cc24 */ /* 0x000fe4000f8e02ff */
[----:B------:R-:W-:Y:S02]  /*37d0*/  @!P5 IMAD.IADD R11, R9, 0x1, R14 ;  /* 0x00000001090bd824 */ /* 0x000fe400078e020e */
[C---:B------:R-:W-:Y:S02]  /*37e0*/  @!P4 IMAD R34, R18.reuse, UR21, R3 ;  /* 0x000000151222cc24 */ /* 0x040fe4000f8e0203 */
[----:B------:R-:W-:Y:S01]  /*37f0*/  @!P4 IMAD.WIDE.U32 R18, R18, UR20, R22 ;  /* 0x000000141212cc25 */ /* 0x000fe2000f8e0016 */
[----:B------:R-:W-:Y:S01]  /*3800*/  @!P5 LEA.HI.X R11, R8, R27, R11, 0x1, P0 ;  /* 0x0000001b080bd211 */ /* 0x000fe200000f0c0b */
[----:B------:R-:W1:Y:S01]  /*3810*/  @!P5 LDC.64 R22, c[0x0][0x220] ;  /* 0x00008800ff16db82 */ /* 0x000e620000000a00 */
[----:B------:R-:W-:Y:S01]  /*3820*/  @!P3 LEA R14, P0, R4, R30, 0x1 ;  /* 0x0000001e040eb211 */ /* 0x000fe200078008ff */
[----:B------:R-:W-:-:S02]  /*3830*/  @!P3 IMAD.IADD R5, R5, 0x1, R29 ;  /* 0x000000010505b824 */ /* 0x000fc400078e021d */
[----:B------:R-:W-:Y:S01]  /*3840*/  @!P5 IMAD R3, R35, UR20, RZ ;  /* 0x000000142303dc24 */ /* 0x000fe2000f8e02ff */
[----:B------:R-:W-:Y:S01]  /*3850*/  @!PT LDS RZ, [RZ] ;  /* 0x00000000fffff984 */ /* 0x000fe20000000800 */
[----:B------:R-:W-:Y:S01]  /*3860*/  @!PT LDS RZ, [RZ] ;  /* 0x00000000fffff984 */ /* 0x000fe20000000800 */
[----:B------:R-:W-:Y:S01]  /*3870*/  @!PT LDS RZ, [RZ] ;  /* 0x00000000fffff984 */ /* 0x000fe20000000800 */
[----:B------:R-:W-:Y:S01]  /*3880*/  @!P5 LDGSTS.E.BYPASS.LTC128B.128 [R0+0xc000], desc[UR6][R10.64] ;  /* 0x0c0000000a00dfae */ /* 0x000fe2000b901d46 */
[----:B------:R-:W-:Y:S01]  /*3890*/  @!P3 IMAD R9, R15, UR20, RZ ;  /* 0x000000140f09bc24 */ /* 0x000fe2000f8e02ff */
[----:B------:R-:W-:Y:S01]  /*38a0*/  @!P3 LEA.HI.X R15, R4, R31, R5, 0x1, P0 ;  /* 0x0000001f040fb211 */ /* 0x000fe200000f0c05 */
[----:B------:R-:W-:Y:S01]  /*38b0*/  @!P5 IMAD R4, R2, UR21, R3 ;  /* 0x000000150204dc24 */ /* 0x000fe2000f8e0203 */
[----:B-----5:R-:W-:Y:S01]  /*38c0*/  @!P2 LEA R8, P0, R12, R32, 0x1 ;  /* 0x000000200c08a211 */ /* 0x020fe200078008ff */
        /* <DEDUP_REMOVED lines=8> */
[----:B------:R-:W-:-:S03]  /*3950*/  @!P5 IMAD.IADD R3, R7, 0x1, R4 ;  /* 0x000000010703d824 */ /* 0x000fc600078e0204 */
[----:B------:R-:W-:Y:S01]  /*3960*/  @!PT LDS RZ, [RZ] ;  /* 0x00000000fffff984 */ /* 0x000fe20000000800 */
[----:B------:R-:W-:Y:S01]  /*3970*/  @!PT LDS RZ, [RZ] ;  /* 0x00000000fffff984 */ /* 0x000fe20000000800 */
[----:B------:R-:W-:Y:S01]  /*3980*/  @!PT LDS RZ, [RZ] ;  /* 0x00000000fffff984 */ /* 0x000fe20000000800 */
[----:B------:R-:W-:Y:S01]  /*3990*/  @!P4 LDGSTS.E.BYPASS.LTC128B.128 [R0+0xd000], desc[UR6][R20.64] ;  /* 0x0d0000001400cfae */ /* 0x000fe2000b901d46 */
[----:B-1----:R-:W-:-:S03]  /*39a0*/  @!P5 LEA R4, P0, R6, R22, 0x1 ;  /* 0x000000160604d211 */ /* 0x002fc600078008ff */
[----:B------:R1:W-:Y:S01]  /*39b0*/  @!P4 LDGSTS.E.BYPASS.LTC128B.128 [R0+0x11000], desc[UR6][R20.64+0x80] ;  /* 0x110000801400cfae */ /* 0x0003e2000b901d46 */
[----:B------:R-:W-:Y:S02]  /*39c0*/  @!P5 LEA.HI.X R5, R6, R23, R3, 0x1, P0 ;  /* 0x000000170605d211 */ /* 0x000fe400000f0c03 */
[----:B------:R-:W-:Y:S01]  /*39d0*/  @!P2 IADD3 R2, P0, R2, 0x60, RZ ;  /* 0x000000600202a810 */ /* 0x000fe20007f1e0ff */
[----:B------:R-:W-:Y:S04]  /*39e0*/  @P3 STS.128 [R0+0xe000], RZ ;  /* 0x00e000ff00003388 */ /* 0x000fe80000000c00 */
[----:B------:R-:W-:Y:S01]  /*39f0*/  @P3 STS.128 [R0+0x12000], RZ ;  /* 0x012000ff00003388 */ /* 0x000fe20000000c00 */
[----:B------:R-:W-:Y:S02]  /*3a00*/  @!P2 IMAD.X R3, RZ, RZ, R35, P0 ;  /* 0x000000ffff03a224 */ /* 0x000fe400000e0623 */
[----:B--2---:R-:W-:Y:S01]  /*3a10*/  VIADD R10, R164, 0x28 ;  /* 0x00000028a40a7836 */ /* 0x004fe20000000000 */
[----:B------:R-:W-:Y:S01]  /*3a20*/  @!PT LDS RZ, [RZ] ;  /* 0x00000000fffff984 */ /* 0x000fe20000000800 */
[----:B------:R-:W-:Y:S01]  /*3a30*/  @!PT LDS RZ, [RZ] ;  /* 0x00000000fffff984 */ /* 0x000fe20000000800 */
[----:B------:R-:W-:Y:S01]  /*3a40*/  @!PT LDS RZ, [RZ] ;  /* 0x00000000fffff984 */ /* 0x000fe20000000800 */
[----:B------:R-:W-:Y:S01]  /*3a50*/  @!P3 LDGSTS.E.BYPASS.LTC128B.128 [R0+0xe000], desc[UR6][R14.64] ;  /* 0x0e0000000e00bfae */ /* 0x000fe2000b901d46 */
[----:B------:R-:W-:-:S03]  /*3a60*/  @!P2 IMAD R3, R3, UR20, RZ ;  /* 0x000000140303ac24 */ /* 0x000fc6000f8e02ff */
[----:B------:R2:W-:Y:S01]  /*3a70*/  @!P3 LDGSTS.E.BYPASS.LTC128B.128 [R0+0x12000], desc[UR6][R14.64+0x80] ;  /* 0x120000800e00bfae */ /* 0x0005e2000b901d46 */
[C---:B------:R-:W-:Y:S01]  /*3a80*/  @!P2 IMAD R11, R2.reuse, UR21, R3 ;  /* 0x00000015020bac24 */ /* 0x040fe2000f8e0203 */
[----:B------:R-:W-:Y:S01]  /*3a90*/  ULDC UR21, c[0x0][0x2dc] ;  /* 0x0000b70000157ab9 */ /* 0x000fe20000000800 */
[----:B------:R-:W-:Y:S01]  /*3aa0*/  @!P2 IMAD.WIDE.U32 R2, R2, UR20, R36 ;  /* 0x000000140202ac25 */ /* 0x000fe2000f8e0024 */
[----:B------:R-:W-:Y:S03]  /*3ab0*/  @P2 STS.128 [R0+0xf000], RZ ;  /* 0x00f000ff00002388 */ /* 0x000fe60000000c00 */
[----:B------:R-:W-:Y:S01]  /*3ac0*/  @!P2 IMAD.IADD R3, R3, 0x1, R11 ;  /* 0x000000010303a824 */ /* 0x000fe200078e020b */
[----:B------:R-:W-:Y:S01]  /*3ad0*/  @P2 STS.128 [R0+0x13000], RZ ;  /* 0x013000ff00002388 */ /* 0x000fe20000000c00 */
[----:B-1----:R-:W1:Y:S03]  /*3ae0*/  @!P3 LDC.64 R20, c[0x0][0x220] ;  /* 0x00008800ff14bb82 */ /* 0x002e660000000a00 */
[----:B------:R-:W-:Y:S01]  /*3af0*/  @!PT LDS RZ, [RZ] ;  /* 0x00000000fffff984 */ /* 0x000fe20000000800 */
[----:B------:R-:W-:Y:S01]  /*3b00*/  @!PT LDS RZ, [RZ] ;  /* 0x00000000fffff984 */ /* 0x000fe20000000800 */
[----:B------:R-:W-:Y:S01]  /*3b10*/  @!PT LDS RZ, [RZ] ;  /* 0x00000000fffff984 */ /* 0x000fe20000000800 */
[----:B------:R-:W-:Y:S04]  /*3b20*/  @!P2 LDGSTS.E.BYPASS.LTC128B.128 [R0+0xf000], desc[UR6][R8.64] ;  /* 0x0f0000000800afae */ /* 0x000fe8000b901d46 */
[----:B------:R3:W-:Y:S04]  /*3b30*/  @!P2 LDGSTS.E.BYPASS.LTC128B.128 [R0+0x13000], desc[UR6][R8.64+0x80] ;  /* 0x130000800800afae */ /* 0x0007e8000b901d46 */
[----:B------:R-:W-:Y:S04]  /*3b40*/  @P5 STS.128 [R0+0x14000], RZ ;  /* 0x014000ff00005388 */ /* 0x000fe80000000c00 */
[----:B------:R-:W-:Y:S01]  /*3b50*/  @P5 STS.128 [R0+0x18000], RZ ;  /* 0x018000ff00005388 */ /* 0x000fe20000000c00 */
[----:B--2---:R-:W2:Y:S03]  /*3b60*/  @!P2 LDC.64 R14, c[0x0][0x220] ;  /* 0x00008800ff0eab82 */ /* 0x004ea60000000a00 */
[----:B------:R-:W-:Y:S01]  /*3b70*/  @!PT LDS RZ, [RZ] ;  /* 0x00000000fffff984 */ /* 0x000fe20000000800 */
[----:B------:R-:W-:Y:S01]  /*3b80*/  @!PT LDS RZ, [RZ] ;  /* 0x00000000fffff984 */ /* 0x000fe20000000800 */
[----:B------:R-:W-:Y:S01]  /*3b90*/  @!PT LDS RZ, [RZ] ;  /* 0x00000000fffff984 */ /* 0x000fe20000000800 */
[----:B------:R-:W-:Y:S04]  /*3ba0*/  @!P5 LDGSTS.E.BYPASS.LTC128B.128 [R0+0x14000], desc[UR6][R4.64] ;  /* 0x140000000400dfae */ /* 0x000fe8000b901d46 */
[----:B------:R4:W-:Y:S01]  /*3bb0*/  @!P5 LDGSTS.E.BYPASS.LTC128B.128 [R0+0x18000], desc[UR6][R4.64+0x80] ;  /* 0x180000800400dfae */ /* 0x0009e2000b901d46 */
[----:B-1----:R-:W-:-:S03]  /*3bc0*/  @!P3 LEA R6, P0, R16, R20, 0x1 ;  /* 0x000000141006b211 */ /* 0x002fc600078008ff */
[----:B------:R-:W-:Y:S04]  /*3bd0*/  @P4 STS.128 [R0+0x15000], RZ ;  /* 0x015000ff00004388 */ /* 0x000fe80000000c00 */
[----:B------:R-:W-:Y:S01]  /*3be0*/  @P4 STS.128 [R0+0x19000], RZ ;  /* 0x019000ff00004388 */ /* 0x000fe20000000c00 */
[----:B---3--:R-:W-:Y:S01]  /*3bf0*/  @!P4 LEA R8, P5, R18, R12, 0x1 ;  /* 0x0000000c1208c211 */ /* 0x008fe200078a08ff */
[----:B----4-:R-:W-:Y:S02]  /*3c00*/  @!P4 IMAD.IADD R4, R19, 0x1, R34 ;  /* 0x000000011304c824 */ /* 0x010fe400078e0222 */
[----:B------:R-:W-:-:S03]  /*3c10*/  @!P3 IMAD.IADD R5, R17, 0x1, R26 ;  /* 0x000000011105b824 */ /* 0x000fc600078e021a */
[----:B------:R-:W-:Y:S02]  /*3c20*/  @!P4 LEA.HI.X R9, R18, R13, R4, 0x1, P5 ;  /* 0x0000000d1209c211 */ /* 0x000fe400028f0c04 */
[----:B------:R-:W-:Y:S01]  /*3c30*/  @!P3 LEA.HI.X R7, R16, R21, R5, 0x1, P0 ;  /* 0x000000151007b211 */ /* 0x000fe200000f0c05 */
[----:B------:R-:W-:Y:S01]  /*3c40*/  VIADD R5, R164, 0x20 ;  /* 0x00000020a4057836 */ /* 0x000fe20000000000 */
[----:B--2---:R-:W-:Y:S01]  /*3c50*/  @!P2 LEA R4, P0, R2, R14, 0x1 ;  /* 0x0000000e0204a211 */ /* 0x004fe200078008ff */
[----:B------:R-:W-:Y:S01]  /*3c60*/  @!PT LDS RZ, [RZ] ;  /* 0x00000000fffff984 */ /* 0x000fe20000000800 */
[----:B------:R-:W-:Y:S01]  /*3c70*/  @!PT LDS RZ, [RZ] ;  /* 0x00000000fffff984 */ /* 0x000fe20000000800 */
[----:B------:R-:W-:Y:S01]  /*3c80*/  @!PT LDS RZ, [RZ] ;  /* 0x00000000fffff984 */ /* 0x000fe20000000800 */
[----:B------:R-:W-:Y:S01]  /*3c90*/  @!P4 LDGSTS.E.BYPASS.LTC128B.128 [R0+0x15000], desc[UR6][R8.64] ;  /* 0x150000000800cfae */ /* 0x000fe2000b901d46 */
[----:B------:R-:W-:-:S03]  /*3ca0*/  ISETP.GE.AND P5, PT, R164, UR5, PT ;  /* 0x00000005a4007c0c */ /* 0x000fc6000bfa6270 */
[----:B------:R-:W-:Y:S01]  /*3cb0*/  @!P4 LDGSTS.E.BYPASS.LTC128B.128 [R0+0x19000], desc[UR6][R8.64+0x80] ;  /* 0x190000800800cfae */ /* 0x000fe2000b901d46 */
[----:B------:R-:W-:Y:S02]  /*3cc0*/  ISETP.GE.AND P4, PT, R5, UR5, PT ;  /* 0x0000000505007c0c */ /* 0x000fe4000bf86270 */
[----:B------:R-:W-:Y:S01]  /*3cd0*/  @!P2 LEA.HI.X R5, R2, R15, R3, 0x1, P0 ;  /* 0x0000000f0205a211 */ /* 0x000fe200000f0c03 */
[----:B------:R-:W-:Y:S01]  /*3ce0*/  @P3 STS.128 [R0+0x16000], RZ ;  /* 0x016000ff00003388 */ /* 0x000fe20000000c00 */
[----:B------:R-:W-:Y:S01]  /*3cf0*/  ISETP.GE.AND P0, PT, R10, UR5, PT ;  /* 0x000000050a007c0c */ /* 0x000fe2000bf06270 */
[----:B------:R-:W-:Y:S01]  /*3d00*/  IMAD.SHL.U32 R2, R164, 0x4, RZ ;  /* 0x00000004a4027824 */ /* 0x000fe200078e00ff */
[----:B------:R-:W-:Y:S01]  /*3d10*/  UIADD3 UR20, UR29, 0x80, UR28 ;  /* 0x000000801d147890 */ /* 0x000fe2000fffe01c */
[----:B------:R-:W-:Y:S01]  /*3d20*/  @P3 STS.128 [R0+0x1a000], RZ ;  /* 0x01a000ff00003388 */ /* 0x000fe20000000c00 */
[----:B------:R-:W-:Y:S01]  /*3d30*/  CS2R R36, SRZ ;  /* 0x0000000000247805 */ /* 0x000fe2000001ff00 */
[----:B------:R-:W-:-:S02]  /*3d40*/  ULDC UR5, c[0x0][0x39c] ;  /* 0x0000e70000057ab9 */ /* 0x000fc40000000800 */
[----:B------:R-:W-:Y:S01]  /*3d50*/  @!PT LDS RZ, [RZ] ;  /* 0x00000000fffff984 */ /* 0x000fe20000000800 */
[----:B------:R-:W-:Y:S01]  /*3d60*/  @!PT LDS RZ, [RZ] ;  /* 0x00000000fffff984 */ /* 0x000fe20000000800 */
[----:B------:R-:W-:Y:S01]  /*3d70*/  @!PT LDS RZ, [RZ] ;  /* 0x00000000fffff984 */ /* 0x000fe20000000800 */
[----:B------:R-:W-:Y:S04]  /*3d80*/  @!P3 LDGSTS.E.BYPASS.LTC128B.128 [R0+0x16000], desc[UR6][R6.64] ;  /* 0x160000000600bfae */ /* 0x000fe8000b901d46 */
[----:B------:R1:W-:Y:S01]  /*3d90*/  @!P3 LDGSTS.E.BYPASS.LTC128B.128 [R0+0x1a000], desc[UR6][R6.64+0x80] ;  /* 0x1a0000800600bfae */ /* 0x0003e2000b901d46 */
[----:B------:R-:W-:-:S03]  /*3da0*/  IADD3 R2, P3, R2, UR13, RZ ;  /* 0x0000000d02027c10 */ /* 0x000fc6000ff7e0ff */
[----:B------:R-:W-:Y:S04]  /*3db0*/  @P2 STS.128 [R0+0x17000], RZ ;  /* 0x017000ff00002388 */ /* 0x000fe80000000c00 */
[----:B------:R2:W-:Y:S04]  /*3dc0*/  @P2 STS.128 [R0+0x1b000], RZ ;  /* 0x01b000ff00002388 */ /* 0x0005e80000000c00 */
[----:B------:R-:W-:Y:S01]  /*3dd0*/  @!PT LDS RZ, [RZ] ;  /* 0x00000000fffff984 */ /* 0x000fe20000000800 */
[----:B------:R-:W-:Y:S01]  /*3de0*/  @!PT LDS RZ, [RZ] ;  /* 0x00000000fffff984 */ /* 0x000fe20000000800 */
[----:B------:R-:W-:Y:S01]  /*3df0*/  @!PT LDS RZ, [RZ] ;  /* 0x00000000fffff984 */ /* 0x000fe20000000800 */
[----:B------:R-:W-:Y:S04]  /*3e00*/  @!P2 LDGSTS.E.BYPASS.LTC128B.128 [R0+0x17000], desc[UR6][R4.64] ;  /* 0x170000000400afae */ /* 0x000fe8000b901d46 */
[----:B------:R2:W-:Y:S04]  /*3e10*/  @!P2 LDGSTS.E.BYPASS.LTC128B.128 [R0+0x1b000], desc[UR6][R4.64+0x80] ;  /* 0x1b0000800400afae */ /* 0x0005e8000b901d46 */
[----:B------:R-:W0:Y:S01]  /*3e20*/  LDGDEPBAR ;  /* 0x00000000000079af */ /* 0x000e220000000000 */
[----:B-1----:R-:W-:-:S04]  /*3e30*/  SHF.R.S32.HI R6, RZ, 0x1f, R164 ;  /* 0x0000001fff067819 */ /* 0x002fc800000114a4 */
[----:B------:R-:W-:-:S04]  /*3e40*/  SHF.L.U64.HI R3, R164, 0x2, R6 ;  /* 0x00000002a4037819 */ /* 0x000fc80000010206 */
[----:B------:R-:W-:-:S05]  /*3e50*/  IADD3.X R3, R3, UR12, RZ, P3, !PT ;  /* 0x0000000c03037c10 */ /* 0x000fca0009ffe4ff */
[----:B------:R-:W3:Y:S01]  /*3e60*/  @!P5 LDG.E R43, desc[UR6][R2.64] ;  /* 0x00000006022bd981 */ /* 0x000ee2000c1e1900 */
[----:B--2---:R-:W-:-:S03]  /*3e70*/  SHF.R.S32.HI R0, RZ, 0x1f, R10 ;  /* 0x0000001fff007819 */ /* 0x004fc6000001140a */
[----:B------:R-:W2:Y:S01]  /*3e80*/  @!P6 LDG.E R42, desc[UR6][R2.64+0x20] ;  /* 0x00002006022ae981 */ /* 0x000ea2000c1e1900 */
[----:B------:R-:W-:-:S03]  /*3e90*/  @!P0 LEA R4, P2, R10, UR13, 0x2 ;  /* 0x0000000d0a048c11 */ /* 0x000fc6000f8410ff */
[----:B------:R1:W4:Y:S01]  /*3ea0*/  @!P4 LDG.E R41, desc[UR6][R2.64+0x80] ;  /* 0x000080060229c981 */ /* 0x000322000c1e1900 */
[----:B------:R-:W-:-:S05]  /*3eb0*/  @!P0 LEA.HI.X R5, R10, UR12, R0, 0x2, P2 ;  /* 0x0000000c0a058c11 */ /* 0x000fca00090f1400 */
[----:B------:R5:W4:Y:S01]  /*3ec0*/  @!P0 LDG.E R40, desc[UR6][R4.64] ;  /* 0x0000000604288981 */ /* 0x000b22000c1e1900 */
[----:B------:R-:W-:-:S04]  /*3ed0*/  LEA.HI R0, R39, R38, RZ, 0x4 ;  /* 0x0000002627007211 */ /* 0x000fc800078f20ff */
[----:B------:R-:W-:-:S05]  /*3ee0*/  LOP3.LUT R0, R0, 0xfffffff0, RZ, 0xc0, !PT ;  /* 0xfffffff000007812 */ /* 0x000fca00078ec0ff */
[----:B------:R-:W-:-:S05]  /*3ef0*/  IMAD.IADD R0, R38, 0x1, -R0 ;  /* 0x0000000126007824 */ /* 0x000fca00078e0a00 */
[----:B-1----:R-:W-:-:S04]  /*3f00*/  SHF.R.S32.HI R2, RZ, 0x1f, R0 ;  /* 0x0000001fff027819 */ /* 0x002fc80000011400 */
[----:B------:R-:W-:Y:S01]  /*3f10*/  LEA.HI R2, R2, R0, RZ, 0x3 ;  /* 0x0000000002027211 */ /* 0x000fe200078f18ff */
[----:B------:R-:W-:Y:S02]  /*3f20*/  IMAD.U32 R3, RZ, RZ, UR29 ;  /* 0x0000001dff037e24 */ /* 0x000fe4000f8e00ff */
[----:B-----5:R-:W-:Y:S01]  /*3f30*/  VIADD R4, R164, 0x1 ;  /* 0x00000001a4047836 */ /* 0x020fe20000000000 */
[----:B------:R-:W-:-:S05]  /*3f40*/  LOP3.LUT R2, R2, 0xfffffff8, RZ, 0xc0, !PT ;  /* 0xfffffff802027812 */ /* 0x000fca00078ec0ff */
[----:B------:R-:W-:Y:S01]  /*3f50*/  IMAD.IADD R0, R0, 0x1, -R2 ;  /* 0x0000000100007824 */ /* 0x000fe200078e0a02 */
[----:B------:R-:W-:Y:S01]  /*3f60*/  IADD3 R2, R4, UR9, -R3 ;  /* 0x0000000904027c10 */ /* 0x000fe2000fffe803 */
[C---:B------:R-:W-:Y:S02]  /*3f70*/  IMAD.SHL.U32 R4, R164.reuse, 0x4, RZ ;  /* 0x00000004a4047824 */ /* 0x040fe400078e00ff */
[----:B------:R-:W-:Y:S02]  /*3f80*/  VIADD R3, R164, 0xffffffc0 ;  /* 0xffffffc0a4037836 */ /* 0x000fe40000000000 */
[----:B------:R-:W-:Y:S02]  /*3f90*/  STL [R1+0x1c], R2 ;  /* 0x00001c0201007387 */ /* 0x000fe40000100800 */
[----:B------:R-:W-:Y:S02]  /*3fa0*/  IMAD.SHL.U32 R3, R3, 0x4, RZ ;  /* 0x0000000403037824 */ /* 0x000fe400078e00ff */
[----:B------:R1:W-:Y:S01]  /*3fb0*/  STL [R1+0x18], R4 ;  /* 0x0000180401007387 */ /* 0x0003e20000100800 */
[----:B------:R-:W-:-:S02]  /*3fc0*/  LOP3.LUT P0, RZ, R0, 0x2, RZ, 0xc0, !PT ;  /* 0x0000000200ff7812 */ /* 0x000fc4000780c0ff */
[----:B------:R-:W-:Y:S01]  /*3fd0*/  LOP3.LUT P2, RZ, R0, 0x4, RZ, 0xc0, !PT ;  /* 0x0000000400ff7812 */ /* 0x000fe2000784c0ff */
[----:B------:R-:W-:Y:S01]  /*3fe0*/  VIADD R0, R219, 0x2000 ;  /* 0x00002000db007836 */ /* 0x000fe20000000000 */
[----:B-1----:R-:W-:Y:S01]  /*3ff0*/  SHF.L.U64.HI R4, R164, 0x2, R6 ;  /* 0x00000002a4047819 */ /* 0x002fe20000010206 */
[----:B------:R-:W-:-:S03]  /*4000*/  VIADD R2, R220, 0x2000 ;  /* 0x00002000dc027836 */ /* 0x000fc60000000000 */
[----:B------:R-:W-:Y:S02]  /*4010*/  SEL R0, R0, R219, !P1 ;  /* 0x000000db00007207 */ /* 0x000fe40004800000 */
[----:B------:R-:W-:Y:S02]  /*4020*/  SEL R2, R2, R220, !P1 ;  /* 0x000000dc02027207 */ /* 0x000fe40004800000 */
[----:B------:R-:W-:Y:S02]  /*4030*/  CS2R R38, SRZ ;  /* 0x0000000000267805 */ /* 0x000fe4000001ff00 */
[----:B------:R-:W-:Y:S02]  /*4040*/  LEA R211, R0, UR4, 0x1 ;  /* 0x0000000400d37c11 */ /* 0x000fe4000f8e08ff */
[----:B------:R-:W-:Y:S02]  /*4050*/  LEA R212, R2, UR4, 0x1 ;  /* 0x0000000402d47c11 */ /* 0x000fe4000f8e08ff */
[----:B------:R-:W-:-:S02]  /*4060*/  SEL R218, R218, 0xffffffe0, !P0 ;  /* 0xffffffe0dada7807 */ /* 0x000fc40004000000 */
[----:B------:R-:W-:Y:S01]  /*4070*/  SEL R217, R217, 0xffffffc0, !P2 ;  /* 0xffffffc0d9d97807 */ /* 0x000fe20005000000 */
[----:B------:R-:W-:Y:S01]  /*4080*/  UIADD3 UR20, UR20, -UR9, URZ ;  /* 0x8000000914147290 */ /* 0x000fe2000fffe03f */
[----:B---3--:R-:W-:Y:S04]  /*4090*/  STL [R1+0x8], R43 ;  /* 0x0000082b01007387 */ /* 0x008fe80000100800 */
[----:B--2---:R1:W-:Y:S04]  /*40a0*/  STL [R1+0xc], R42 ;  /* 0x00000c2a01007387 */ /* 0x0043e80000100800 */
[----:B----4-:R-:W-:Y:S04]  /*40b0*/  STL [R1], R41 ;  /* 0x0000002901007387 */ /* 0x010fe80000100800 */
[----:B------:R2:W-:Y:S04]  /*40c0*/  STL [R1+0x4], R40 ;  /* 0x0000042801007387 */ /* 0x0005e80000100800 */
[----:B------:R3:W-:Y:S04]  /*40d0*/  STL [R1+0x14], R4 ;  /* 0x0000140401007387 */ /* 0x0007e80000100800 */
[----:B------:R3:W-:Y:S01]  /*40e0*/  STL [R1+0x10], R3 ;  /* 0x0000100301007387 */ /* 0x0007e20000100800 */
[----:B-1----:R-:W-:-:S02]  /*40f0*/  CS2R R42, SRZ ;  /* 0x00000000002a7805 */ /* 0x002fc4000001ff00 */
[----:B--2---:R-:W-:-:S07]  /*4100*/  CS2R R40, SRZ ;  /* 0x0000000000287805 */ /* 0x004fce000001ff00 */
.L_x_879:
[----:B------:R-:W0:Y:S01]  /*4110*/  LDGDEPBAR ;  /* 0x00000000000079af */ /* 0x000e220000000000 */
[C---:B------:R-:W-:Y:S01]  /*4120*/  IADD3 R0, R212.reuse, R218, RZ ;  /* 0x000000dad4007210 */ /* 0x040fe20007ffe0ff */
[----:B------:R-:W-:Y:S01]  /*4130*/  USHF.L.U32 UR11, UR8, 0x6, URZ ;  /* 0x00000006080b7899 */ /* 0x000fe2000800063f */
[-C--:B---3--:R-:W-:Y:S02]  /*4140*/  IADD3 R3, R212, R217.reuse, RZ ;  /* 0x000000d9d4037210 */ /* 0x088fe40007ffe0ff */
        /* <DEDUP_REMOVED lines=151> */
[----:B---3--:R-:W3:Y:S09]  /*4ac0*/  LDL R16, [R1] ;  /* 0x0000000001107983 */ /* 0x008ef20000100800 */
        /* <DEDUP_REMOVED lines=29> */
[-C--:B------:R-:W-:Y:S01]  /*4ca0*/  @!P0 ISETP.GE.AND P1, PT, R0, R10.reuse, PT ;  /* 0x0000000a0000820c */ /* 0x080fe20003f26270 */
        /* <DEDUP_REMOVED lines=198> */
[----:B------:R3:W-:Y:S04]  /*5910*/  STS [R237+0x20000], R0 ;  /* 0x02000000ed007388 */ /* 0x0007e80000000800 */
        /* <DEDUP_REMOVED lines=105> */
[----:B--2---:R-:W-:Y:S02]  /*5fb0*/  IADD3.X R181, R177, UR14, RZ, P0, !PT ;  /* 0x0000000eb1b57c10 */ /* 0x004fe400087fe4ff */
[----:B------:R-:W-:Y:S03]  /*5fc0*/  PLOP3.LUT P0, PT, PT, PT, UP3, 0x80, 0x0 ;  /* 0x000000000000781c */ /* 0x000fe60003f0f038 */
        /* <DEDUP_REMOVED lines=40> */
[-C--:B------:R-:W-:Y:S01]  /*6250*/  HMMA.16816.F32 R28, R172, R166.reuse, R28 ;  /* 0x000000a6ac1c723c */ /* 0x080fe2000000181c */
[----:B------:R-:W-:Y:S04]  /*6260*/  MOV R164, UR4 ;  /* 0x0000000400a47c02 */ /* 0x000fe80008000f00 */
[----:B------:R-:W-:Y:S01]  /*6270*/  FFMA.FTZ R4, -R243, R243, 1 ;  /* 0x3f800000f3047423 */ /* 0x000fe200000101f3 */
[----:B------:R-:W-:Y:S01]  /*6280*/  FFMA.FTZ R165, -R248, R248, 1 ;  /* 0x3f800000f8a57423 */ /* 0x000fe200000101f8 */
[----:B------:R-:W-:Y:S04]  /*6290*/  HMMA.16816.F32 R32, R168, R166, R32 ;  /* 0x000000a6a820723c */ /* 0x000fe80000001820 */
[----:B------:R-:W-:Y:S01]  /*62a0*/  FMUL.FTZ R182, R52, R5 ;  /* 0x0000000534b67220 */ /* 0x000fe20000410000 */
[----:B------:R-:W-:Y:S01]  /*62b0*/  FMUL.FTZ R4, R4, UR5 ;  /* 0x0000000504047c20 */ /* 0x000fe20008410000 */
[----:B------:R1:W5:Y:S01]  /*62c0*/  LDL.LU R52, [R1+0x8c] ;  /* 0x00008c0001347983 */ /* 0x0003620000300800 */
[----:B------:R-:W-:Y:S01]  /*62d0*/  FMUL.FTZ R165, R165, UR5 ;  /* 0x00000005a5a57c20 */ /* 0x000fe20008410000 */
[----:B------:R-:W-:Y:S03]  /*62e0*/  SHF.L.U32 R172, R219, 0x1, RZ ;  /* 0x00000001dbac7819 */ /* 0x000fe600000006ff */
[----:B------:R1:W5:Y:S01]  /*62f0*/  LDG.E R5, desc[UR6][R180.64+0x80] ;  /* 0x00008006b4057981 */ /* 0x000362000c1e1900 */
[----:B------:R-:W-:Y:S01]  /*6300*/  FMUL.FTZ R179, R179, R4 ;  /* 0x00000004b3b37220 */ /* 0x000fe20000410000 */
[----:B------:R-:W-:Y:S01]  /*6310*/  FMUL.FTZ R165, R182, R165 ;  /* 0x000000a5b6a57220 */ /* 0x000fe20000410000 */
[C---:B------:R-:W-:Y:S02]  /*6320*/  FADD.FTZ R166, -R178.reuse, R17 ;  /* 0x00000011b2a67221 */ /* 0x040fe40000010100 */
[----:B------:R1:W5:Y:S01]  /*6330*/  LDG.E R4, desc[UR6][R180.64+0xa0] ;  /* 0x0000a006b4047981 */ /* 0x000362000c1e1900 */
[----:B------:R-:W-:Y:S01]  /*6340*/  FADD.FTZ R20, -R178, R20 ;  /* 0x00000014b2147221 */ /* 0x000fe20000010100 */
[----:B------:R-:W-:Y:S01]  /*6350*/  IADD3 R164, R172, 0x8000, R164 ;  /* 0x00008000aca47810 */ /* 0x000fe20007ffe0a4 */
        /* <DEDUP_REMOVED lines=13> */
[----:B------:R-:W-:Y:S01]  /*6430*/  FFMA.FTZ R16, -R247, R247, 1 ;  /* 0x3f800000f7107423 */ /* 0x000fe200000101f7 */
[----:B------:R-:W-:Y:S01]  /*6440*/  FFMA.FTZ R20, -R246, R246, 1 ;  /* 0x3f800000f6147423 */ /* 0x000fe200000101f6 */
[----:B------:R-:W-:Y:S02]  /*6450*/  IADD3 R176, R164, 0x40, RZ ;  /* 0x00000040a4b07810 */ /* 0x000fe40007ffe0ff */
        /* <DEDUP_REMOVED lines=95> */
.L_x_877:
[----:B------:R-:W-:Y:S01]  /*6a50*/  STS [R237+0x1c000], R17 ;  /* 0x01c00011ed007388 */ /* 0x000fe20000000800 */
[----:B--2---:R-:W-:Y:S01]  /*6a60*/  F2FP.F16.F32.PACK_AB R6, R18, R19 ;  /* 0x000000131206723e */ /* 0x004fe200000000ff */
[C---:B-----5:R-:W-:Y:S01]  /*6a70*/  FADD.FTZ R12, -R5.reuse, R12 ;  /* 0x0000000c050c7221 */ /* 0x060fe20000010100 */
[C---:B------:R-:W-:Y:S01]  /*6a80*/  FADD.FTZ R9, -R5.reuse, R9 ;  /* 0x0000000905097221 */ /* 0x040fe20000010100 */
[----:B------:R2:W-:Y:S01]  /*6a90*/  STS [R237+0x1c400], R16 ;  /* 0x01c40010ed007388 */ /* 0x0005e20000000800 */
[C---:B------:R-:W-:Y:S01]  /*6aa0*/  FADD.FTZ R8, -R5.reuse, R8 ;  /* 0x0000000805087221 */ /* 0x040fe20000010100 */
[----:B------:R-:W-:Y:S01]  /*6ab0*/  FADD.FTZ R13, -R5, R13 ;  /* 0x0000000d050d7221 */ /* 0x000fe20000010100 */
[----:B------:R-:W-:Y:S01]  /*6ac0*/  FFMA.FTZ R7, -R190, R190, 1 ;  /* 0x3f800000be077423 */ /* 0x000fe200000101be */
[----:B------:R3:W-:Y:S01]  /*6ad0*/  STS [R238+0x1c000], R20 ;  /* 0x01c00014ee007388 */ /* 0x0007e20000000800 */
[----:B------:R-:W-:Y:S01]  /*6ae0*/  FMUL.FTZ R19, R224, R9 ;  /* 0x00000009e0137220 */ /* 0x000fe20000410000 */
[----:B------:R-:W-:Y:S01]  /*6af0*/  FFMA.FTZ R9, -R193, R193, 1 ;  /* 0x3f800000c1097423 */ /* 0x000fe200000101c1 */
[----:B------:R-:W-:Y:S01]  /*6b00*/  FMUL.FTZ R13, R205, R13 ;  /* 0x0000000dcd0d7220 */ /* 0x000fe20000410000 */
        /* <DEDUP_REMOVED lines=16> */
[----:B------:R-:W-:Y:S01]  /*6c10*/  FADD.FTZ R10, -R4, R10 ;  /* 0x0000000a040a7221 */ /* 0x000fe20000010100 */
        /* <DEDUP_REMOVED lines=68> */
[----:B--2---:R-:W-:Y:S01]  /*7060*/  F2FP.F16.F32.PACK_AB R5, R27, R26 ;  /* 0x0000001a1b05723e */ /* 0x004fe200000000ff */
        /* <DEDUP_REMOVED lines=11> */
[----:B------:R-:W2:Y:S04]  /*7120*/  LDSM.16.MT88.4 R8, [R172+UR4+0x8000] ;  /* 0x00800004ac08783b */ /* 0x000ea80008004200 */
[----:B------:R-:W3:Y:S04]  /*7130*/  LDSM.16.MT88.4 R12, [R210+0x22000] ;  /* 0x02200000d20c783b */ /* 0x000ee80000004200 */
[----:B------:R-:W4:Y:S04]  /*7140*/  LDSM.16.MT88.4 R16, [R176] ;  /* 0x00000000b010783b */ /* 0x000f280000004200 */
[----:B------:R-:W1:Y:S04]  /*7150*/  LDSM.16.MT88.4 R20, [R172+UR4+0xa000] ;  /* 0x00a00004ac14783b */ /* 0x000e680008004200 */
[----:B------:R-:W1:Y:S04]  /*7160*/  LDSM.16.MT88.4 R24, [R176+0x2000] ;  /* 0x00200000b018783b */ /* 0x000e680000004200 */
[----:B------:R-:W-:Y:S04]  /*7170*/  LDSM.16.MT88.4 R28, [R210+0x20800] ;  /* 0x02080000d21c783b */ /* 0x000fe80000004200 */
[----:B------:R-:W1:Y:S04]  /*7180*/  LDSM.16.MT88.4 R32, [R172+UR4+0x8800] ;  /* 0x00880004ac20783b */ /* 0x000e680008004200 */
[----:B------:R-:W1:Y:S04]  /*7190*/  LDSM.16.MT88.4 R164, [R210+0x22800] ;  /* 0x02280000d2a4783b */ /* 0x000e680000004200 */
[----:B------:R-:W-:Y:S04]  /*71a0*/  LDSM.16.MT88.4 R168, [R176+0x3000] ;  /* 0x00300000b0a8783b */ /* 0x000fe80000004200 */
[----:B------:R1:W5:Y:S01]  /*71b0*/  LDL R239, [R1+0x20] ;  /* 0x0000200001ef7983 */ /* 0x0003620000100800 */
[-C--:B--2---:R-:W-:Y:S06]  /*71c0*/  HMMA.16816.F32 R36, R4, R8.reuse, R36 ;  /* 0x000000080424723c */ /* 0x084fec0000001824 */
[C---:B---3--:R-:W-:Y:S06]  /*71d0*/  HMMA.16816.F32 R40, R12.reuse, R8, R40 ;  /* 0x000000080c28723c */ /* 0x048fec0000001828 */
[-C--:B------:R-:W-:Y:S06]  /*71e0*/  HMMA.16816.F32 R44, R12, R10.reuse, R44 ;  /* 0x0000000a0c2c723c */ /* 0x080fec000000182c */
[C---:B------:R-:W-:Y:S01]  /*71f0*/  HMMA.16816.F32 R48, R4.reuse, R10, R48 ;  /* 0x0000000a0430723c */ /* 0x040fe20000001830 */
[----:B------:R-:W2:Y:S05]  /*7200*/  LDSM.16.MT88.4 R8, [R176+0x800] ;  /* 0x00080000b008783b */ /* 0x000eaa0000004200 */
[-C--:B----4-:R-:W-:Y:S06]  /*7210*/  HMMA.16816.F32 R52, R4, R16.reuse, R52 ;  /* 0x000000100434723c */ /* 0x090fec0000001834 */
[C---:B------:R-:W-:Y:S06]  /*7220*/  HMMA.16816.F32 R56, R12.reuse, R16, R56 ;  /* 0x000000100c38723c */ /* 0x040fec0000001838 */
[-C--:B------:R-:W-:Y:S06]  /*7230*/  HMMA.16816.F32 R60, R12, R18.reuse, R60 ;  /* 0x000000120c3c723c */ /* 0x080fec000000183c */
[C---:B------:R-:W-:Y:S01]  /*7240*/  HMMA.16816.F32 R64, R4.reuse, R18, R64 ;  /* 0x000000120440723c */ /* 0x040fe20000001840 */
[----:B------:R-:W3:Y:S05]  /*7250*/  LDSM.16.MT88.4 R16, [R172+UR4+0xa800] ;  /* 0x00a80004ac10783b */ /* 0x000eea0008004200 */
        /* <DEDUP_REMOVED lines=25> */
[C---:B------:R-:W-:Y:S01]  /*73f0*/  HMMA.16816.F32 R80, R28.reuse, R18, R80 ;  /* 0x000000121c50723c */ /* 0x040fe20000001850 */
[----:B------:R-:W-:Y:S05]  /*7400*/  LDSM.16.MT88.4 R16, [R210+0x21800] ;  /* 0x02180000d210783b */ /* 0x000fea0000004200 */
[-C--:B-1----:R-:W-:Y:S06]  /*7410*/  HMMA.16816.F32 R84, R28, R20.reuse, R84 ;  /* 0x000000141c54723c */ /* 0x082fec0000001854 */
[C---:B------:R-:W-:Y:S06]  /*7420*/  HMMA.16816.F32 R88, R164.reuse, R20, R88 ;  /* 0x00000014a458723c */ /* 0x040fec0000001858 */
[-C--:B------:R-:W-:Y:S01]  /*7430*/  HMMA.16816.F32 R92, R164, R22.reuse, R92 ;  /* 0x00000016a45c723c */ /* 0x080fe2000000185c */
[----:B------:R-:W-:Y:S04]  /*7440*/  LDSM.16.MT88.4 R164, [R176+0x1800] ;  /* 0x00180000b0a4783b */ /* 0x000fe80000004200 */
[----:B------:R-:W-:Y:S01]  /*7450*/  LDSM.16.MT88.4 R176, [R176+0x3800] ;  /* 0x00380000b0b0783b */ /* 0x000fe20000004200 */
[----:B------:R-:W-:Y:S03]  /*7460*/  HMMA.16816.F32 R96, R28, R22, R96 ;  /* 0x000000161c60723c */ /* 0x000fe60000001860 */
[----:B------:R-:W1:Y:S03]  /*7470*/  LDSM.16.MT88.4 R20, [R172+UR4+0x9800] ;  /* 0x00980004ac14783b */ /* 0x000e660008004200 */
[-C--:B----4-:R-:W-:Y:S01]  /*7480*/  HMMA.16816.F32 R36, R4, R12.reuse, R36 ;  /* 0x0000000c0424723c */ /* 0x090fe20000001824 */
[----:B------:R-:W3:Y:S04]  /*7490*/  LDSM.16.MT88.4 R28, [R210+0x23800] ;  /* 0x02380000d21c783b */ /* 0x000ee80000004200 */
[----:B------:R-:W4:Y:S01]  /*74a0*/  LDSM.16.MT88.4 R172, [R172+UR4+0xb800] ;  /* 0x00b80004acac783b */ /* 0x000f220008004200 */
[C---:B------:R-:W-:Y:S01]  /*74b0*/  HMMA.16816.F32 R40, R24.reuse, R12, R40 ;  /* 0x0000000c1828723c */ /* 0x040fe20000001828 */
[----:B------:R-:W-:Y:S05]  /*74c0*/  BAR.SYNC.DEFER_BLOCKING 0x0 ;  /* 0x0000000000007b1d */ /* 0x000fea0000010000 */
[-C--:B------:R-:W-:Y:S06]  /*74d0*/  HMMA.16816.F32 R44, R24, R14.reuse, R44 ;  /* 0x0000000e182c723c */ /* 0x080fec000000182c */
[C---:B------:R-:W-:Y:S06]  /*74e0*/  HMMA.16816.F32 R48, R4.reuse, R14, R48 ;  /* 0x0000000e0430723c */ /* 0x040fec0000001830 */
[-C--:B--2---:R-:W-:Y:S06]  /*74f0*/  HMMA.16816.F32 R52, R4, R8.reuse, R52 ;  /* 0x000000080434723c */ /* 0x084fec0000001834 */
        /* <DEDUP_REMOVED lines=11> */
[-C--:B-1----:R-:W-:Y:S06]  /*75b0*/  HMMA.16816.F32 R36, R16, R20.reuse, R36 ;  /* 0x000000141024723c */ /* 0x082fec0000001824 */
        /* <DEDUP_REMOVED lines=25> */
[----:B-----5:R-:W-:Y:S02]  /*7750*/  LEA R4, R239, UR4, 0x1 ;  /* 0x00000004ef047c11 */ /* 0x020fe4000f8e08ff */
        /* <DEDUP_REMOVED lines=10> */
.L_x_878:
        /* <DEDUP_REMOVED lines=14> */
[----:B------:R3:W4:Y:S01]  /*78e0*/  LDL R224, [R1] ;  /* 0x0000000001e07983 */ /* 0x0007220000100800 */
        /* <DEDUP_REMOVED lines=13> */
[C---:B------:R-:W-:Y:S03]  /*79c0*/  HMMA.16816.F32 R24, R28.reuse, R164, RZ ;  /* 0x000000a41c18723c */ /* 0x040fe600000018ff */
[----:B------:R-:W-:Y:S03]  /*79d0*/  LDSM.16.MT88.4 R204, [R209+0x6800] ;  /* 0x00680000d1cc783b */ /* 0x000fe60000004200 */
        /* <DEDUP_REMOVED lines=35> */
[----:B------:R-:W-:Y:S05]  /*7c10*/  LDSM.16.MT88.4 R200, [R209+0x7000] ;  /* 0x00700000d1c8783b */ /* 0x000fea0000004200 */
        /* <DEDUP_REMOVED lines=11> */
[----:B------:R-:W-:Y:S05]  /*7cd0*/  LDSM.16.M88.4 R188, [R3+0x1f000] ;  /* 0x01f0000003bc783b */ /* 0x000fea0000000200 */
[----:B------:R-:W-:Y:S01]  /*7ce0*/  HMMA.16816.F32 R32, R168, R194, R32 ;  /* 0x000000c2a820723c */ /* 0x000fe20000001820 */
[----:B------:R-:W-:Y:S04]  /*7cf0*/  LDSM.16.M88.4 R168, [R3+0x1e000] ;  /* 0x01e0000003a8783b */ /* 0x000fe80000000200 */
        /* <DEDUP_REMOVED lines=9> */
[----:B------:R-:W-:Y:S01]  /*7d90*/  HMMA.16816.F32 R32, R172, R206, R32 ;  /* 0x000000ceac20723c */ /* 0x000fe20000001820 */
[----:B------:R-:W3:Y:S05]  /*7da0*/  LDC R173, c[0x0][0x270] ;  /* 0x00009c00ffad7b82 */ /* 0x000eea0000000800 */
[-C--:B-1----:R-:W-:Y:S06]  /*7db0*/  HMMA.16816.F32 R4, R164, R176.reuse, R4 ;  /* 0x000000b0a404723c */ /* 0x082fec0000001804 */
[C---:B------:R-:W-:Y:S06]  /*7dc0*/  HMMA.16816.F32 R8, R180.reuse, R176, R8 ;  /* 0x000000b0b408723c */ /* 0x040fec0000001808 */
[-C--:B------:R-:W-:Y:S05]  /*7dd0*/  HMMA.16816.F32 R12, R180, R178.reuse, R12 ;  /* 0x000000b2b40c723c */ /* 0x080fea000000180c */
[----:B------:R-:W-:Y:S01]  /*7de0*/  IMAD.IADD R176, R217, 0x1, R211 ;  /* 0x00000001d9b07824 */ /* 0x000fe200078e02d3 */
[C---:B------:R-:W-:Y:S05]  /*7df0*/  HMMA.16816.F32 R16, R164.reuse, R178, R16 ;  /* 0x000000b2a410723c */ /* 0x040fea0000001810 */
[----:B---3--:R-:W-:Y:S01]  /*7e00*/  IMAD R173, R173, UR21, RZ ;  /* 0x00000015adad7c24 */ /* 0x008fe2000f8e02ff */
[-C--:B------:R-:W-:Y:S05]  /*7e10*/  HMMA.16816.F32 R20, R164, R200.reuse, R20 ;  /* 0x000000c8a414723c */ /* 0x080fea0000001814 */
[C---:B------:R-:W-:Y:S01]  /*7e20*/  IMAD.U32 R0, R173.reuse, -0x40, RZ ;  /* 0xffffffc0ad007824 */ /* 0x040fe200078e00ff */
[C---:B------:R-:W-:Y:S05]  /*7e30*/  HMMA.16816.F32 R24, R180.reuse, R200, R24 ;  /* 0x000000c8b418723c */ /* 0x040fea0000001818 */
[----:B------:R-:W-:Y:S01]  /*7e40*/  IMAD.SHL.U32 R172, R173, 0x10, RZ ;  /* 0x00000010adac7824 */ /* 0x000fe200078e00ff */
[-C--:B------:R-:W-:Y:S06]  /*7e50*/  HMMA.16816.F32 R28, R180, R202.reuse, R28 ;  /* 0x000000cab41c723c */ /* 0x080fec000000181c */
[----:B------:R-:W-:Y:S06]  /*7e60*/  HMMA.16816.F32 R32, R164, R202, R32 ;  /* 0x000000caa420723c */ /* 0x000fec0000001820 */
[-C--:B------:R-:W-:Y:S05]  /*7e70*/  HMMA.16816.F32 R4, R168, R184.reuse, R4 ;  /* 0x000000b8a804723c */ /* 0x080fea0000001804 */
[----:B----4-:R-:W-:Y:S01]  /*7e80*/  @P0 IADD3 R166, P1, R228, UR13, RZ ;  /* 0x0000000de4a60c10 */ /* 0x010fe2000ff3e0ff */
        /* <DEDUP_REMOVED lines=24> */
[C---:B------:R-:W-:Y:S02]  /*8010*/  IMAD R171, R173.reuse, 0x30, RZ ;  /* 0x00000030adab7824 */ /* 0x040fe400078e02ff */
[----:B------:R1:W-:Y:S02]  /*8020*/  REDG.E.ADD.F32.FTZ.RN.STRONG.GPU desc[UR6][R164.64], R5 ;  /* 0x00000005a40079a6 */ /* 0x0003e4000c10f386 */
[CC--:B-1----:R-:W-:Y:S04]  /*8030*/  LEA R4, P1, R170.reuse, R2.reuse, 0x2 ;  /* 0x00000002aa047211 */ /* 0x0c2fe800078210ff */
[-C--:B------:R-:W-:Y:S01]  /*8040*/  LEA.HI.X.SX32 R5, R170, R3.reuse, 0x2, P1 ;  /* 0x00000003aa057211 */ /* 0x080fe200008f16ff */
[----:B------:R-:W-:Y:S01]  /*8050*/  IMAD R170, R173, 0x38, RZ ;  /* 0x00000038adaa7824 */ /* 0x000fe200078e02ff */
[----:B---3--:R-:W-:Y:S04]  /*8060*/  @P0 STL [R1+0x4], R221 ;  /* 0x000004dd01000387 */ /* 0x008fe80000100800 */
[----:B----4-:R-:W-:Y:S04]  /*8070*/  @P0 STL [R1], R224 ;  /* 0x000000e001000387 */ /* 0x010fe80000100800 */
[----:B------:R-:W-:Y:S04]  /*8080*/  @P0 STL [R1+0xc], R225 ;  /* 0x00000ce101000387 */ /* 0x000fe80000100800 */
[----:B--2---:R-:W-:Y:S01]  /*8090*/  @P0 STL [R1+0x8], R226 ;  /* 0x000008e201000387 */ /* 0x004fe20000100800 */
[CC--:B------:R-:W-:Y:S04]  /*80a0*/  LEA R166, P0, R172.reuse, R2.reuse, 0x2 ;  /* 0x00000002aca67211 */ /* 0x0c0fe800078010ff */
[-C--:B------:R-:W-:Y:S02]  /*80b0*/  LEA.HI.X.SX32 R167, R172, R3.reuse, 0x2, P0 ;  /* 0x00000003aca77211 */ /* 0x080fe400000f16ff */
[CC--:B------:R-:W-:Y:S03]  /*80c0*/  LEA R168, P0, R169.reuse, R2.reuse, 0x2 ;  /* 0x00000002a9a87211 */ /* 0x0c0fe600078010ff */
[----:B------:R1:W-:Y:S01]  /*80d0*/  REDG.E.ADD.F32.FTZ.RN.STRONG.GPU desc[UR6][R166.64], R6 ;  /* 0x00000006a60079a6 */ /* 0x0003e2000c10f386 */
[-C--:B------:R-:W-:Y:S03]  /*80e0*/  LEA.HI.X.SX32 R169, R169, R3.reuse, 0x2, P0 ;  /* 0x00000003a9a97211 */ /* 0x080fe600000f16ff */
[----:B------:R2:W-:Y:S04]  /*80f0*/  REDG.E.ADD.F32.FTZ.RN.STRONG.GPU desc[UR6][R4.64], R7 ;  /* 0x00000007040079a6 */ /* 0x0005e8000c10f386 */
[----:B------:R3:W-:Y:S01]  /*8100*/  REDG.E.ADD.F32.FTZ.RN.STRONG.GPU desc[UR6][R168.64], R8 ;  /* 0x00000008a80079a6 */ /* 0x0007e2000c10f386 */
[----:B-1----:R-:W-:Y:S01]  /*8110*/  IMAD R167, R173, 0x28, RZ ;  /* 0x00000028ada77824 */ /* 0x002fe200078e02ff */
[-C--:B------:R-:W-:Y:S02]  /*8120*/  LEA R6, P1, R171, R2.reuse, 0x2 ;  /* 0x00000002ab067211 */ /* 0x080fe400078210ff */
[-C--:B--2---:R-:W-:Y:S02]  /*8130*/  LEA R4, P0, R170, R2.reuse, 0x2 ;  /* 0x00000002aa047211 */ /* 0x084fe400078010ff */
[-C--:B------:R-:W-:Y:S02]  /*8140*/  LEA R166, P3, R167, R2.reuse, 0x2 ;  /* 0x00000002a7a67211 */ /* 0x080fe400078610ff */
[-C--:B------:R-:W-:Y:S01]  /*8150*/  LEA.HI.X.SX32 R7, R171, R3.reuse, 0x2, P1 ;  /* 0x00000003ab077211 */ /* 0x080fe200008f16ff */
[----:B---3--:R-:W-:Y:S01]  /*8160*/  VIADD R168, R172, 0x20 ;  /* 0x00000020aca87836 */ /* 0x008fe20000000000 */
[-C--:B------:R-:W-:Y:S02]  /*8170*/  LEA.HI.X.SX32 R167, R167, R3.reuse, 0x2, P3 ;  /* 0x00000003a7a77211 */ /* 0x080fe400018f16ff */
[-C--:B------:R-:W-:Y:S01]  /*8180*/  LEA.HI.X.SX32 R5, R170, R3.reuse, 0x2, P0 ;  /* 0x00000003aa057211 */ /* 0x080fe200000f16ff */
[----:B------:R-:W-:Y:S02]  /*8190*/  IMAD.IADD R8, R0, 0x1, R168 ;  /* 0x0000000100087824 */ /* 0x000fe400078e02a8 */
[----:B------:R-:W-:Y:S04]  /*81a0*/  REDG.E.ADD.F32.FTZ.RN.STRONG.GPU desc[UR6][R166.64], R9 ;  /* 0x00000009a60079a6 */ /* 0x000fe8000c10f386 */
        /* <DEDUP_REMOVED lines=385> */
[----:B-1----:R-:W-:-:S04]  /*99c0*/  SHF.R.S32.HI R2, RZ, 0x1f, R0 ;  /* 0x0000001fff027819 */ /* 0x002fc80000011400 */
[----:B------:R-:W-:Y:S01]  /*99d0*/  LEA.HI R2, R2, R0, RZ, 0x3 ;  /* 0x0000000002027211 */ /* 0x000fe200078f18ff */
        /* <DEDUP_REMOVED lines=14> */
.L_x_880:
[----:B------:R-:W-:Y:S01]  /*9ac0*/  @UP0 UIADD3 UR8, UR19, UR30, URZ ;  /* 0x0000001e13080290 */ /* 0x000fe2000fffe03f */
[----:B------:R-:W-:Y:S01]  /*9ad0*/  LOP3.LUT R3, R2, 0xfffffff8, RZ, 0xc0, !PT ;  /* 0xfffffff802037812 */ /* 0x000fe200078ec0ff */
[----:B------:R-:W-:Y:S01]  /*9ae0*/  @UP0 ULDC.64 UR12, c[0x0][0x458] ;  /* 0x00011600000c0ab9 */ /* 0x000fe20000000a00 */
[----:B------:R-:W-:Y:S02]  /*9af0*/  USHF.L.U32 UR5, UR18, 0x7, URZ ;  /* 0x0000000712057899 */ /* 0x000fe4000800063f */
[----:B------:R-:W-:Y:S01]  /*9b00*/  @UP0 UIMAD.WIDE.U32 UR14, UR8, UR12, URZ ;  /* 0x0000000c080e02a5 */ /* 0x000fe2000f8e003f */
[----:B------:R-:W-:Y:S01]  /*9b10*/  IMAD.IADD R3, R0, 0x1, -R3 ;  /* 0x0000000100037824 */ /* 0x000fe200078e0a03 */
[----:B------:R-:W-:Y:S01]  /*9b20*/  @UP0 UIMAD UR8, UR8, UR13, URZ ;  /* 0x0000000d080802a4 */ /* 0x000fe2000f8e023f */
[----:B-----5:R-:W-:-:S03]  /*9b30*/  LEA R0, R239, UR4, 0x1 ;  /* 0x00000004ef007c11 */ /* 0x020fc6000f8e08ff */
        /* <DEDUP_REMOVED lines=16> */
.L_x_881:
        /* <DEDUP_REMOVED lines=38> */
[----:B------:R-:W5:Y:S01]  /*9ea0*/  LDS.128 R12, [R0+0xc000] ;  /* 0x00c00000000c7984 */ /* 0x000f620000000c00 */
        /* <DEDUP_REMOVED lines=10> */
[----:B-----5:R1:W-:Y:S04]  /*9f50*/  STG.E.128 desc[UR6][R8.64], R12 ;  /* 0x0000000c08007986 */ /* 0x0203e8000c101d06 */
[----:B---3--:R3:W-:Y:S02]  /*9f60*/  STG.E.128 desc[UR6][R8.64+0x80], R16 ;  /* 0x0000801008007986 */ /* 0x0087e4000c101d06 */
.L_x_883:
[----:B------:R-:W-:Y:S05]  /*9f70*/  BSYNC B0 ;  /* 0x0000000000007941 */ /* 0x000fea0003800000 */
.L_x_882:
[----:B------:R-:W-:Y:S04]  /*9f80*/  BSSY B0, `(.L_x_884) ;  /* 0x000000f000007945 */ /* 0x000fe80003800000 */
[----:B------:R-:W-:Y:S05]  /*9f90*/  @P3 BRA `(.L_x_885) ;  /* 0x0000000000343947 */ /* 0x000fea0003800000 */
[----:B------:R-:W-:Y:S01]  /*9fa0*/  IADD3 R3, P0, R2, 0x20, RZ ;  /* 0x0000002002037810 */ /* 0x000fe20007f1e0ff */
[----:B------:R-:W-:Y:S01]  /*9fb0*/  ULDC.64 UR14, c[0x0][0x3f0] ;  /* 0x0000fc00000e7ab9 */ /* 0x000fe20000000a00 */
[----:B------:R-:W-:-:S03]  /*9fc0*/  MOV R7, R20 ;  /* 0x0000001400077202 */ /* 0x000fc60000000f00 */
[----:B------:R-:W-:-:S04]  /*9fd0*/  IMAD.X R6, RZ, RZ, R21, P0 ;  /* 0x000000ffff067224 */ /* 0x000fc800000e0615 */
[----:B-1-3--:R-:W-:Y:S02]  /*9fe0*/  IMAD R8, R6, UR10, RZ ;  /* 0x0000000a06087c24 */ /* 0x00afe4000f8e02ff */
        /* <DEDUP_REMOVED lines=8> */
.L_x_885:
[----:B------:R-:W-:Y:S05]  /*a070*/  BSYNC B0 ;  /* 0x0000000000007941 */ /* 0x000fea0003800000 */
.L_x_884:
[----:B---3--:R3:W2:Y:S01]  /*a080*/  LDS.128 R16, [R0+0xe000] ;  /* 0x00e0000000107984 */ /* 0x0086a20000000c00 */
[----:B------:R-:W-:Y:S03]  /*a090*/  BSSY B0, `(.L_x_886) ;  /* 0x0000010000007945 */ /* 0x000fe60003800000 */
[----:B-1----:R3:W1:Y:S01]  /*a0a0*/  LDS.128 R12, [R0+0x12000] ;  /* 0x01200000000c7984 */ /* 0x0026620000000c00 */
        /* <DEDUP_REMOVED lines=12> */
[----:B--2---:R2:W-:Y:S04]  /*a170*/  STG.E.128 desc[UR6][R8.64], R16 ;  /* 0x0000001008007986 */ /* 0x0045e8000c101d06 */
[----:B-1----:R2:W-:Y:S02]  /*a180*/  STG.E.128 desc[UR6][R8.64+0x80], R12 ;  /* 0x0000800c08007986 */ /* 0x0025e4000c101d06 */
.L_x_887:
[----:B------:R-:W-:Y:S05]  /*a190*/  BSYNC B0 ;  /* 0x0000000000007941 */ /* 0x000fea0003800000 */
.L_x_886:
[----:B--2---:R2:W2:Y:S01]  /*a1a0*/  LDS.128 R16, [R0+0xf000] ;  /* 0x00f0000000107984 */ /* 0x0044a20000000c00 */
[----:B------:R-:W-:Y:S03]  /*a1b0*/  BSSY B0, `(.L_x_888) ;  /* 0x0000010000007945 */ /* 0x000fe60003800000 */
[----:B-1----:R1:W1:Y:S01]  /*a1c0*/  LDS.128 R12, [R0+0x13000] ;  /* 0x01300000000c7984 */ /* 0x0022620000000c00 */
        /* <DEDUP_REMOVED lines=12> */
[----:B--2---:R2:W-:Y:S04]  /*a290*/  STG.E.128 desc[UR6][R4.64], R16 ;  /* 0x0000001004007986 */ /* 0x0045e8000c101d06 */
[----:B-1----:R2:W-:Y:S02]  /*a2a0*/  STG.E.128 desc[UR6][R4.64+0x80], R12 ;  /* 0x0000800c04007986 */ /* 0x0025e4000c101d06 */
.L_x_889:
[----:B------:R-:W-:Y:S05]  /*a2b0*/  BSYNC B0 ;  /* 0x0000000000007941 */ /* 0x000fea0003800000 */
.L_x_888:
[----:B------:R-:W-:Y:S01]  /*a2c0*/  IMAD.U32 R3, RZ, RZ, UR12 ;  /* 0x0000000cff037e24 */ /* 0x000fe2000f8e00ff */
[----:B------:R-:W-:Y:S01]  /*a2d0*/  UIMAD UR8, UR8, UR12, URZ ;  /* 0x0000000c080872a4 */ /* 0x000fe2000f8e023f */
[----:B--2---:R-:W2:Y:S01]  /*a2e0*/  LDS.128 R16, [R0+0x14000] ;  /* 0x0140000000107984 */ /* 0x004ea20000000c00 */
[----:B------:R-:W-:Y:S01]  /*a2f0*/  USHF.R.S32.HI UR10, URZ, 0x1f, UR57 ;  /* 0x0000001f3f0a7899 */ /* 0x000fe20008011439 */
[----:B------:R-:W-:Y:S01]  /*a300*/  IMAD.WIDE.U32 R4, R3, UR5, R10 ;  /* 0x0000000503047c25 */ /* 0x000fe2000f8e000a */
[----:B------:R-:W-:Y:S01]  /*a310*/  UIMAD UR5, UR5, UR13, UR8 ;  /* 0x0000000d050572a4 */ /* 0x000fe2000f8e0208 */
[----:B-1----:R3:W1:Y:S01]  /*a320*/  LDS.128 R12, [R0+0x18000] ;  /* 0x01800000000c7984 */ /* 0x0026620000000c00 */
        /* <DEDUP_REMOVED lines=20> */
[----:B--2---:R3:W-:Y:S04]  /*a470*/  STG.E.128 desc[UR6][R8.64], R16 ;  /* 0x0000001008007986 */ /* 0x0047e8000c101d06 */
[----:B-1----:R3:W-:Y:S02]  /*a480*/  STG.E.128 desc[UR6][R8.64+0x80], R12 ;  /* 0x0000800c08007986 */ /* 0x0027e4000c101d06 */
.L_x_891:
[----:B------:R-:W-:Y:S05]  /*a490*/  BSYNC B0 ;  /* 0x0000000000007941 */ /* 0x000fea0003800000 */
.L_x_890:
        /* <DEDUP_REMOVED lines=15> */
.L_x_893:
[----:B------:R-:W-:Y:S05]  /*a590*/  BSYNC B0 ;  /* 0x0000000000007941 */ /* 0x000fea0003800000 */
.L_x_892:
        /* <DEDUP_REMOVED lines=15> */
.L_x_895:
[----:B------:R-:W-:Y:S05]  /*a690*/  BSYNC B0 ;  /* 0x0000000000007941 */ /* 0x000fea0003800000 */
.L_x_894:
        /* <DEDUP_REMOVED lines=13> */
.L_x_876:
[----:B------:R-:W-:Y:S05]  /*a770*/  BSYNC B1 ;  /* 0x0000000000017941 */ /* 0x000fea0003800000 */
.L_x_854:
[----:B-1----:R-:W5:Y:S01]  /*a780*/  LDL R2, [R1+0x48] ;  /* 0x0000480001027983 */ /* 0x002f620000100800 */
[----:B------:R-:W-:Y:S02]  /*a790*/  ULDC UR5, c[0x0][0xc] ;  /* 0x0000030000057ab9 */ /* 0x000fe40000000800 */
[----:B------:R-:W-:Y:S01]  /*a7a0*/  UIADD3 UR18, UR5, UR18, URZ ;  /* 0x0000001205127290 */ /* 0x000fe2000fffe03f */
[----:B-----5:R-:W-:-:S13]  /*a7b0*/  R2UR UR8, R2 ;  /* 0x00000000020872ca */ /* 0x020fda00000e0000 */
[----:B------:R-:W-:-:S06]  /*a7c0*/  UISETP.GE.AND UP0, UPT, UR18, UR8, UPT ;  /* 0x000000081200728c */ /* 0x000fcc000bf06270 */
[----:B------:R-:W-:-:S13]  /*a7d0*/  PLOP3.LUT P0, PT, PT, PT, UP0, 0x80, 0x0 ;  /* 0x000000000000781c */ /* 0x000fda0003f0f008 */
[----:B------:R-:W-:Y:S05]  /*a7e0*/  @P0 BRA `(.L_x_896) ;  /* 0x0000000000040947 */ /* 0x000fea0003800000 */
[----:B------:R-:W-:Y:S05]  /*a7f0*/  BRA `(.L_x_897) ;  /* 0xffffff6000b47947 */ /* 0x000fea000383ffff */
.L_x_896:
[----:B------:R-:W-:Y:S05]  /*a800*/  EXIT ;  /* 0x000000000000794d */ /* 0x000fea0003800000 */
.L_x_898:
        /* <DEDUP_REMOVED lines=15> */
.L_x_1091:


//--------------------- .text._ZN5flash44flash_bwd_dq_dk_dv_loop_seqk_parallel_kernelI23Flash_bwd_kernel_traitsILi128ELi64ELi128ELi8ELi2ELi4ELi2ELb0ELb0EN7cutlass6half_tE19Flash_kernel_traitsILi128ELi64ELi128ELi8ES3_EELb1ELb1ELb0ELb1ELb0ELb0ELb0EEEvNS_16Flash_bwd_paramsE --------------------------
	.section	.text._ZN5flash44flash_bwd_dq_dk_dv_loop_seqk_parallel_kernelI23Flash_bwd_kernel_traitsILi128ELi64ELi128ELi8ELi2ELi4ELi2ELb0ELb0EN7cutlass6half_tE19Flash_kernel_traitsILi128ELi64ELi128ELi8ES3_EELb1ELb1ELb0ELb1ELb0ELb0ELb0EEEvNS_16Flash_bwd_paramsE,"ax",@progbits
	.align	128
        .global         _ZN5flash44flash_bwd_dq_dk_dv_loop_seqk_parallel_kernelI23Flash_bwd_kernel_traitsILi128ELi64ELi128ELi8ELi2ELi4ELi2ELb0ELb0EN7cutlass6half_tE19Flash_kernel_traitsILi128ELi64ELi128ELi8ES3_EELb1ELb1ELb0ELb1ELb0ELb0ELb0EEEvNS_16Flash_bwd_paramsE
        .type           _ZN5flash44flash_bwd_dq_dk_dv_loop_seqk_parallel_kernelI23Flash_bwd_kernel_traitsILi128ELi64ELi128ELi8ELi2ELi4ELi2ELb0ELb0EN7cutlass6half_tE19Flash_kernel_traitsILi128ELi64ELi128ELi8ES3_EELb1ELb1ELb0ELb1ELb0ELb0ELb0EEEvNS_16Flash_bwd_paramsE,@function
        .size           _ZN5flash44flash_bwd_dq_dk_dv_loop_seqk_parallel_kernelI23Flash_bwd_kernel_traitsILi128ELi64ELi128ELi8ELi2ELi4ELi2ELb0ELb0EN7cutlass6half_tE19Flash_kernel_traitsILi128ELi64ELi128ELi8ES3_EELb1ELb1ELb0ELb1ELb0ELb0ELb0EEEvNS_16Flash_bwd_paramsE,(.L_x_1092 - _ZN5flash44flash_bwd_dq_dk_dv_loop_seqk_parallel_kernelI23Flash_bwd_kernel_traitsILi128ELi64ELi128ELi8ELi2ELi4ELi2ELb0ELb0EN7cutlass6half_tE19Flash_kernel_traitsILi128ELi64ELi128ELi8ES3_EELb1ELb1ELb0ELb1ELb0ELb0ELb0EEEvNS_16Flash_bwd_paramsE)
        .other          _ZN5flash44flash_bwd_dq_dk_dv_loop_seqk_parallel_kernelI23Flash_bwd_kernel_traitsILi128ELi64ELi128ELi8ELi2ELi4ELi2ELb0ELb0EN7cutlass6half_tE19Flash_kernel_traitsILi128ELi64ELi128ELi8ES3_EELb1ELb1ELb0ELb1ELb0ELb0ELb0EEEvNS_16Flash_bwd_paramsE,@"STO_CUDA_ENTRY STV_DEFAULT"
_ZN5flash44flash_bwd_dq_dk_dv_loop_seqk_parallel_kernelI23Flash_bwd_kernel_traitsILi128ELi64ELi128ELi8ELi2ELi4ELi2ELb0ELb0EN7cutlass6half_tE19Flash_kernel_traitsILi128ELi64ELi128ELi8ES3_EELb1ELb1ELb0ELb1ELb0ELb0ELb0EEEvNS_16Flash_bwd_paramsE:
.text._ZN5flash44flash_bwd_dq_dk_dv_loop_seqk_parallel_kernelI23Flash_bwd_kernel_traitsILi128ELi64ELi128ELi8ELi2ELi4ELi2ELb0ELb0EN7cutlass6half_tE19Flash_kernel_traitsILi128ELi64ELi128ELi8ES3_EELb1ELb1ELb0ELb1ELb0ELb0ELb0EEEvNS_16Flash_bwd_paramsE:
        /* <DEDUP_REMOVED lines=24> */
[-C--:B------:R-:W-:Y:S01]  /*0180*/  LEA.HI R0, R4, R7.reuse, RZ, 0x2 ;  /* 0x0000000704007211 */ /* 0x080fe200078f10ff */
[----:B----4-:R-:W-:Y:S01]  /*0190*/  USHF.L.U32 UR6, UR49, 0x7, URZ ;  /* 0x0000000731067899 */ /* 0x010fe2000800063f */
[----:B------:R-:W-:Y:S02]  /*01a0*/  LOP3.LUT R5, R2, 0xffffffe0, RZ, 0xc0, !PT ;  /* 0xffffffe002057812 */ /* 0x000fe400078ec0ff */
[----:B------:R-:W-:Y:S02]  /*01b0*/  LOP3.LUT R6, R11, 0xfffffff8, RZ, 0xc0, !PT ;  /* 0xfffffff80b067812 */ /* 0x000fe400078ec0ff */
[CC--:B------:R-:W-:Y:S01]  /*01c0*/  LEA.HI R13, R4.reuse, R7.reuse, RZ, 0x6 ;  /* 0x00000007040d7211 */ /* 0x0c0fe200078f30ff */
[C---:B------:R-:W-:Y:S01]  /*01d0*/  IMAD.IADD R12, R7.reuse, 0x1, -R5 ;  /* 0x00000001070c7824 */ /* 0x040fe200078e0a05 */
[CC--:B------:R-:W-:Y:S01]  /*01e0*/  LEA.HI R3, R4.reuse, R7.reuse, RZ, 0x4 ;  /* 0x0000000704037211 */ /* 0x0c0fe200078f20ff */
[----:B------:R-:W-:Y:S01]  /*01f0*/  IMAD.IADD R5, R7, 0x1, -R6 ;  /* 0x0000000107057824 */ /* 0x000fe200078e0a06 */
[----:B------:R-:W-:-:S02]  /*0200*/  LEA.HI R15, R4, R7, RZ, 0x7 ;  /* 0x00000007040f7211 */ /* 0x000fc400078f38ff */
[----:B------:R-:W-:Y:S01]  /*0210*/  LOP3.LUT R4, R0, 0x7ffffffc, RZ, 0xc0, !PT ;  /* 0x7ffffffc00047812 */ /* 0x000fe200078ec0ff */
[----:B------:R-:W-:Y:S01]  /*0220*/  IMAD.SHL.U32 R240, R5, 0x8, RZ ;  /* 0x0000000805f07824 */ /* 0x000fe200078e00ff */
[----:B------:R-:W-:Y:S02]  /*0230*/  LOP3.LUT R9, R3, 0xfffffff0, RZ, 0xc0, !PT ;  /* 0xfffffff003097812 */ /* 0x000fe400078ec0ff */
[----:B------:R-:W-:Y:S01]  /*0240*/  SHF.R.S32.HI R10, RZ, 0x2, R0 ;  /* 0x00000002ff0a7819 */ /* 0x000fe20000011400 */
[C---:B------:R-:W-:Y:S01]  /*0250*/  IMAD.IADD R14, R7.reuse, 0x1, -R4 ;  /* 0x00000001070e7824 */ /* 0x040fe200078e0a04 */
[----:B------:R-:W-:Y:S01]  /*0260*/  SHF.R.S32.HI R6, RZ, 0x1f, R0 ;  /* 0x0000001fff067819 */ /* 0x000fe20000011400 */
[----:B------:R-:W-:Y:S01]  /*0270*/  IMAD.IADD R9, R7, 0x1, -R9 ;  /* 0x0000000107097824 */ /* 0x000fe200078e0a09 */
[--C-:B------:R-:W-:Y:S02]  /*0280*/  SHF.R.S32.HI R0, RZ, 0x5, R2.reuse ;  /* 0x00000005ff007819 */ /* 0x100fe40000011402 */
[----:B------:R-:W-:-:S02]  /*0290*/  SHF.R.S32.HI R4, RZ, 0x1f, R2 ;  /* 0x0000001fff047819 */ /* 0x000fc40000011402 */
[-C--:B------:R-:W-:Y:S02]  /*02a0*/  LEA.HI R7, R2, R0.reuse, RZ, 0x1 ;  /* 0x0000000002077211 */ /* 0x080fe400078f08ff */
[----:B------:R-:W-:Y:S02]  /*02b0*/  LEA.HI R2, R4, R0, RZ, 0x2 ;  /* 0x0000000004027211 */ /* 0x000fe400078f10ff */
[----:B------:R-:W-:Y:S02]  /*02c0*/  LOP3.LUT R7, R7, 0xfffffffe, RZ, 0xc0, !PT ;  /* 0xfffffffe07077812 */ /* 0x000fe400078ec0ff */
[----:B------:R-:W-:Y:S02]  /*02d0*/  LOP3.LUT R2, R2, 0xfffffffc, RZ, 0xc0, !PT ;  /* 0xfffffffc02027812 */ /* 0x000fe400078ec0ff */
[----:B------:R-:W-:Y:S01]  /*02e0*/  SHF.R.S32.HI R8, RZ, 0x4, R3 ;  /* 0x00000004ff087819 */ /* 0x000fe20000011403 */
[C---:B------:R-:W-:Y:S01]  /*02f0*/  IMAD.IADD R17, R0.reuse, 0x1, -R7 ;  /* 0x0000000100117824 */ /* 0x040fe200078e0a07 */
[----:B------:R-:W-:Y:S01]  /*0300*/  SHF.R.S32.HI R16, RZ, 0x3, R11 ;  /* 0x00000003ff107819 */ /* 0x000fe2000001140b */
[----:B------:R-:W-:Y:S01]  /*0310*/  IMAD.IADD R7, R0, 0x1, -R2 ;  /* 0x0000000100077824 */ /* 0x000fe200078e0a02 */
[----:B------:R-:W-:-:S02]  /*0320*/  LEA.HI R4, R6, R10, RZ, 0x3 ;  /* 0x0000000a06047211 */ /* 0x000fc400078f18ff */
[----:B------:R-:W-:Y:S01]  /*0330*/  LEA.HI R6, R3, R8, RZ, 0x1 ;  /* 0x0000000803067211 */ /* 0x000fe200078f08ff */
[----:B------:R-:W-:Y:S01]  /*0340*/  IMAD.SHL.U32 R0, R16, 0x40, RZ ;  /* 0x0000004010007824 */ /* 0x000fe200078e00ff */
[----:B------:R-:W-:Y:S01]  /*0350*/  LOP3.LUT R3, R4, 0xfffffff8, RZ, 0xc0, !PT ;  /* 0xfffffff804037812 */ /* 0x000fe200078ec0ff */
[----:B------:R-:W-:Y:S01]  /*0360*/  STL [R1+0x48], R17 ;  /* 0x0000481101007387 */ /* 0x000fe20000100800 */
[----:B------:R-:W-:Y:S02]  /*0370*/  SHF.R.S32.HI R2, RZ, 0x1f, R9 ;  /* 0x0000001fff027819 */ /* 0x000fe40000011409 */
[----:B------:R-:W-:Y:S01]  /*0380*/  LOP3.LUT R4, R6, 0xfffffffe, RZ, 0xc0, !PT ;  /* 0xfffffffe06047812 */ /* 0x000fe200078ec0ff */
[----:B------:R-:W-:Y:S01]  /*0390*/  IMAD.IADD R10, R10, 0x1, -R3 ;  /* 0x000000010a0a7824 */ /* 0x000fe200078e0a03 */
[----:B------:R-:W-:Y:S02]  /*03a0*/  LOP3.LUT R0, R0, 0x1c0, RZ, 0xc0, !PT ;  /* 0x000001c000007812 */ /* 0x000fe400078ec0ff */
[----:B------:R-:W-:Y:S01]  /*03b0*/  LEA.HI R208, R2, R9, RZ, 0x3 ;  /* 0x0000000902d07211 */ /* 0x000fe200078f18ff */
[----:B------:R-:W-:Y:S01]  /*03c0*/  IMAD.IADD R6, R8, 0x1, -R4 ;  /* 0x0000000108067824 */ /* 0x000fe200078e0a04 */
[----:B------:R-:W-:-:S02]  /*03d0*/  LOP3.LUT R4, R0, 0x38, R240, 0xf8, !PT ;  /* 0x0000003800047812 */ /* 0x000fc400078ef8f0 */
[----:B------:R-:W-:Y:S01]  /*03e0*/  SHF.R.U32.HI R3, RZ, 0x3, R0 ;  /* 0x00000003ff037819 */ /* 0x000fe20000011600 */
[----:B------:R-:W-:Y:S01]  /*03f0*/  IMAD.SHL.U32 R0, R5, 0x40, RZ ;  /* 0x0000004005007824 */ /* 0x000fe200078e00ff */
[C---:B------:R-:W-:Y:S01]  /*0400*/  LOP3.LUT R2, R208.reuse, 0xfffffff8, RZ, 0xc0, !PT ;  /* 0xfffffff8d0027812 */ /* 0x040fe200078ec0ff */
[----:B------:R-:W-:Y:S01]  /*0410*/  IMAD.SHL.U32 R208, R208, 0x40, RZ ;  /* 0x00000040d0d07824 */ /* 0x000fe200078e00ff */
[----:B------:R-:W-:Y:S01]  /*0420*/  LOP3.LUT R16, R4, R3, RZ, 0x3c, !PT ;  /* 0x0000000304107212 */ /* 0x000fe200078e3cff */
[----:B------:R-:W-:Y:S01]  /*0430*/  IMAD.SHL.U32 R4, R6, 0x200, RZ ;  /* 0x0000020006047824 */ /* 0x000fe200078e00ff */
[----:B------:R-:W-:Y:S01]  /*0440*/  LOP3.LUT R0, R0, 0x1c0, RZ, 0xc0, !PT ;  /* 0x000001c000007812 */ /* 0x000fe200078ec0ff */
[----:B------:R-:W-:Y:S01]  /*0450*/  IMAD.IADD R18, R9, 0x1, -R2 ;  /* 0x0000000109127824 */ /* 0x000fe200078e0a02 */
[----:B------:R-:W-:Y:S01]  /*0460*/  SHF.R.S32.HI R13, RZ, 0x6, R13 ;  /* 0x00000006ff0d7819 */ /* 0x000fe2000001140d */
[----:B------:R-:W-:Y:S01]  /*0470*/  IMAD.SHL.U32 R2, R7, 0x10, RZ ;  /* 0x0000001007027824 */ /* 0x000fe200078e00ff */
[----:B------:R-:W-:-:S02]  /*0480*/  LOP3.LUT R214, R0, 0x8, R11, 0xf8, !PT ;  /* 0x0000000800d67812 */ /* 0x000fc400078ef80b */
[----:B------:R-:W-:Y:S01]  /*0490*/  SHF.R.U32.HI R209, RZ, 0x3, R0 ;  /* 0x00000003ffd17819 */ /* 0x000fe20000011600 */
[----:B------:R-:W-:Y:S01]  /*04a0*/  STL [R1+0x58], R18 ;  /* 0x0000581201007387 */ /* 0x000fe20000100800 */
[C---:B------:R-:W-:Y:S02]  /*04b0*/  LOP3.LUT P4, RZ, R5.reuse, 0x2, RZ, 0xc0, !PT ;  /* 0x0000000205ff7812 */ /* 0x040fe4000788c0ff */
[----:B------:R-:W-:Y:S01]  /*04c0*/  LOP3.LUT P3, RZ, R5, 0x4, RZ, 0xc0, !PT ;  /* 0x0000000405ff7812 */ /* 0x000fe2000786c0ff */
[----:B------:R-:W-:Y:S01]  /*04d0*/  STL [R1+0x3c], R13 ;  /* 0x00003c0d01007387 */ /* 0x000fe20000100800 */
[----:B------:R-:W-:Y:S01]  /*04e0*/  LOP3.LUT R5, R0, 0x30, R2, 0xf8, !PT ;  /* 0x0000003000057812 */ /* 0x000fe200078ef802 */
[----:B------:R-:W-:Y:S01]  /*04f0*/  IMAD.SHL.U32 R0, R6, 0x20, RZ ;  /* 0x0000002006007824 */ /* 0x000fe200078e00ff */
[----:B------:R-:W-:Y:S01]  /*0500*/  SHF.R.S32.HI R8, RZ, 0x1f, R12 ;  /* 0x0000001fff087819 */ /* 0x000fe2000001140c */
[----:B------:R-:W-:Y:S01]  /*0510*/  IMAD R2, R13, 0x800, R4 ;  /* 0x000008000d027824 */ /* 0x000fe200078e0204 */
[----:B------:R-:W-:-:S02]  /*0520*/  LOP3.LUT R3, R10, 0x1, RZ, 0xc0, !PT ;  /* 0x000000010a037812 */ /* 0x000fc400078ec0ff */
[----:B------:R-:W-:Y:S02]  /*0530*/  LOP3.LUT R214, R214, R209, RZ, 0x3c, !PT ;  /* 0x000000d1d6d67212 */ /* 0x000fe400078e3cff */
[----:B------:R-:W-:Y:S01]  /*0540*/  LEA.HI R12, R8, R12, RZ, 0x2 ;  /* 0x0000000c080c7211 */ /* 0x000fe200078f10ff */
[----:B------:R-:W-:Y:S01]  /*0550*/  IMAD.SHL.U32 R8, R13, 0x8, RZ ;  /* 0x000000080d087824 */ /* 0x000fe200078e00ff */
[----:B------:R-:W-:Y:S01]  /*0560*/  ISETP.NE.U32.AND P0, PT, R3, 0x1, PT ;  /* 0x000000010300780c */ /* 0x000fe20003f05070 */
[----:B------:R-:W-:Y:S01]  /*0570*/  IMAD.IADD R214, R2, 0x1, R214 ;  /* 0x0000000102d67824 */ /* 0x000fe200078e02d6 */
[----:B------:R-:W-:Y:S01]  /*0580*/  LOP3.LUT R3, R0, 0x20, RZ, 0xc0, !PT ;  /* 0x0000002000037812 */ /* 0x000fe200078ec0ff */
[----:B------:R-:W-:Y:S01]  /*0590*/  IMAD.SHL.U32 R2, R14, 0x2, RZ ;  /* 0x000000020e027824 */ /* 0x000fe200078e00ff */
[----:B------:R-:W-:Y:S02]  /*05a0*/  SHF.R.S32.HI R0, RZ, 0x7, R15 ;  /* 0x00000007ff007819 */ /* 0x000fe4000001140f */
[----:B------:R-:W-:Y:S01]  /*05b0*/  LOP3.LUT R5, R5, 0x8, R11, 0xf8, !PT ;  /* 0x0000000805057812 */ /* 0x000fe200078ef80b */
[----:B------:R-:W-:Y:S01]  /*05c0*/  IMAD R9, R7, 0x400, R2 ;  /* 0x0000040007097824 */ /* 0x000fe200078e0202 */
[----:B------:R-:W-:Y:S01]  /*05d0*/  LOP3.LUT R11, R3, 0x18, R8, 0xf8, !PT ;  /* 0x00000018030b7812 */ /* 0x000fe200078ef808 */
[----:B------:R-:W-:Y:S01]  /*05e0*/  IMAD R8, R0, 0x1000, R2 ;  /* 0x0000100000087824 */ /* 0x000fe200078e0202 */
[----:B------:R-:W-:Y:S01]  /*05f0*/  LOP3.LUT R209, R4, R5, R209, 0xf6, !PT ;  /* 0x0000000504d17212 */ /* 0x000fe200078ef6d1 */
[----:B------:R-:W-:Y:S01]  /*0600*/  IMAD.SHL.U32 R2, R0, 0x8, RZ ;  /* 0x0000000800027824 */ /* 0x000fe200078e00ff */
[----:B------:R-:W-:Y:S01]  /*0610*/  LOP3.LUT R208, R208, 0xfffffe00, RZ, 0xc0, !PT ;  /* 0xfffffe00d0d07812 */ /* 0x000fe200078ec0ff */
[C---:B------:R-:W-:Y:S01]  /*0620*/  IMAD.SHL.U32 R0, R10.reuse, 0x40, RZ ;  /* 0x000000400a007824 */ /* 0x040fe200078e00ff */
[----:B------:R-:W-:Y:S01]  /*0630*/  R2P PR, R10, 0x6 ;  /* 0x000000060a007804 */ /* 0x000fe20000000000 */
[----:B------:R-:W-:Y:S01]  /*0640*/  IMAD.SHL.U32 R3, R6, 0x10, RZ ;  /* 0x0000001006037824 */ /* 0x000fe200078e00ff */
[----:B------:R-:W-:Y:S01]  /*0650*/  LOP3.LUT R2, R2, 0x8, RZ, 0xc0, !PT ;  /* 0x0000000802027812 */ /* 0x000fe200078ec0ff */
[----:B------:R-:W-:Y:S01]  /*0660*/  IMAD.SHL.U32 R5, R13, 0x20, RZ ;  /* 0x000000200d057824 */ /* 0x000fe200078e00ff */
[----:B------:R-:W-:Y:S01]  /*0670*/  LOP3.LUT R0, R0, 0x1c0, RZ, 0xc0, !PT ;  /* 0x000001c000007812 */ /* 0x000fe200078ec0ff */
[----:B------:R-:W-:Y:S01]  /*0680*/  IMAD.SHL.U32 R6, R6, 0x8, RZ ;  /* 0x0000000806067824 */ /* 0x000fe200078e00ff */
[----:B------:R-:W-:Y:S01]  /*0690*/  LOP3.LUT R220, R2, 0x10, R3, 0xf8, !PT ;  /* 0x0000001002dc7812 */ /* 0x000fe200078ef803 */
[----:B------:R-:W-:Y:S01]  /*06a0*/  IMAD.SHL.U32 R3, R18, 0x40, RZ ;  /* 0x0000004012037824 */ /* 0x000fe200078e00ff */
[----:B------:R-:W-:-:S02]  /*06b0*/  SHF.R.U32.HI R4, RZ, 0x3, R0 ;  /* 0x00000003ff047819 */ /* 0x000fc40000011600 */
[----:B------:R-:W-:Y:S02]  /*06c0*/  LOP3.LUT R5, R0, 0x20, R5, 0xf8, !PT ;  /* 0x0000002000057812 */ /* 0x000fe400078ef805 */
[----:B------:R-:W-:Y:S02]  /*06d0*/  LOP3.LUT R3, R3, 0x1c0, RZ, 0xc0, !PT ;  /* 0x000001c003037812 */ /* 0x000fe400078ec0ff */
[----:B------:R-:W-:Y:S01]  /*06e0*/  LOP3.LUT R7, R4, R0, R2, 0x1e, !PT ;  /* 0x0000000004077212 */ /* 0x000fe200078e1e02 */
[----:B------:R-:W-:Y:S01]  /*06f0*/  IMAD R0, R17, 0x400, R8 ;  /* 0x0000040011007824 */ /* 0x000fe200078e0208 */
[----:B------:R-:W-:Y:S02]  /*0700*/  LOP3.LUT R2, R5, R4, RZ, 0x3c, !PT ;  /* 0x0000000405027212 */ /* 0x000fe400078e3cff */
[----:B------:R-:W-:Y:S01]  /*0710*/  SHF.R.U32.HI R4, RZ, 0x3, R3 ;  /* 0x00000003ff047819 */ /* 0x000fe20000011603 */
[----:B------:R-:W-:Y:S01]  /*0720*/  IMAD.IADD R7, R9, 0x1, R7 ;  /* 0x0000000109077824 */ /* 0x000fe200078e0207 */
[----:B------:R-:W-:Y:S01]  /*0730*/  LOP3.LUT R5, R3, 0x8, R6, 0xf8, !PT ;  /* 0x0000000803057812 */ /* 0x000fe200078ef806 */
[----:B------:R-:W-:Y:S01]  /*0740*/  IMAD.IADD R229, R2, 0x1, R0 ;  /* 0x0000000102e57824 */ /* 0x000fe200078e0200 */
[C-C-:B------:R-:W-:Y:S01]  /*0750*/  LOP3.LUT R220, R4.reuse, R220, R3.reuse, 0x1e, !PT ;  /* 0x000000dc04dc7212 */ /* 0x140fe200078e1e03 */
[----:B------:R-:W-:Y:S01]  /*0760*/  IMAD R2, R17, 0x400, R208 ;  /* 0x0000040011027824 */ /* 0x000fe200078e02d0 */
[----:B------:R-:W-:-:S02]  /*0770*/  LOP3.LUT R3, R4, R11, R3, 0x1e, !PT ;  /* 0x0000000b04037212 */ /* 0x000fc400078e1e03 */
[----:B------:R-:W-:Y:S01]  /*0780*/  LOP3.LUT R0, R5, R4, RZ, 0x3c, !PT ;  /* 0x0000000405007212 */ /* 0x000fe200078e3cff */
[----:B------:R-:W-:Y:S01]  /*0790*/  VIADD R5, R240, 0x40 ;  /* 0x00000040f0057836 */ /* 0x000fe20000000000 */
[-C--:B------:R-:W-:Y:S02]  /*07a0*/  LOP3.LUT R220, R220, R208.reuse, RZ, 0xfc, !PT ;  /* 0x000000d0dcdc7212 */ /* 0x080fe400078efcff */
[----:B------:R-:W-:Y:S01]  /*07b0*/  LOP3.LUT R208, R3, R208, RZ, 0xfc, !PT ;  /* 0x000000d003d07212 */ /* 0x000fe200078efcff */
[----:B------:R-:W-:Y:S01]  /*07c0*/  IMAD.U32 R3, RZ, RZ, UR5 ;  /* 0x00000005ff037e24 */ /* 0x000fe2000f8e00ff */
[----:B------:R-:W-:Y:S01]  /*07d0*/  USHF.R.S32.HI UR5, URZ, 0x1f, UR49 ;  /* 0x0000001f3f057899 */ /* 0x000fe20008011431 */
[----:B------:R-:W-:Y:S01]  /*07e0*/  IMAD.IADD R219, R2, 0x1, R0 ;  /* 0x0000000102db7824 */ /* 0x000fe200078e0200 */
[----:B------:R1:W-:Y:S01]  /*07f0*/  STL [R1+0xc], R5 ;  /* 0x00000c0501007387 */ /* 0x0003e20000100800 */
[----:B------:R-:W-:Y:S01]  /*0800*/  IMAD.U32 R0, RZ, RZ, UR6 ;  /* 0x00000006ff007e24 */ /* 0x000fe2000f8e00ff */
[----:B------:R-:W-:Y:S01]  /*0810*/  USHF.R.S32.HI UR6, URZ, 0x1f, UR58 ;  /* 0x0000001f3f067899 */ /* 0x000fe2000801143a */
[----:B------:R-:W-:Y:S01]  /*0820*/  IMAD.MOV.U32 R2, RZ, RZ, 0x20 ;  /* 0x00000020ff027424 */ /* 0x000fe200078e00ff */
[----:B------:R-:W-:Y:S01]  /*0830*/  LEA R229, R229, UR4, 0x1 ;  /* 0x00000004e5e57c11 */ /* 0x000fe2000f8e08ff */
[----:B------:R-:W-:Y:S01]  /*0840*/  IMAD.U32 R0, RZ, RZ, UR5 ;  /* 0x00000005ff007e24 */ /* 0x000fe2000f8e00ff */
[----:B------:R-:W-:Y:S01]  /*0850*/  SHF.R.S32.HI R0, RZ, 0x2, R12 ;  /* 0x00000002ff007819 */ /* 0x000fe2000001140c */
[----:B------:R-:W-:Y:S01]  /*0860*/  UIADD3 UR5, UR4, 0xc000, URZ ;  /* 0x0000c00004057890 */ /* 0x000fe2000fffe03f */
[----:B------:R-:W-:Y:S01]  /*0870*/  IMAD.U32 R4, RZ, RZ, UR6 ;  /* 0x00000006ff047e24 */ /* 0x000fe2000f8e00ff */
[C---:B------:R-:W-:Y:S01]  /*0880*/  SEL R215, R2.reuse, 0xffffffe0, !P4 ;  /* 0xffffffe002d77807 */ /* 0x040fe20006000000 */
[----:B------:R-:W-:Y:S01]  /*0890*/  IMAD R4, R13, 0x200, R16 ;  /* 0x000002000d047824 */ /* 0x000fe200078e0210 */
[----:B------:R-:W-:Y:S01]  /*08a0*/  SEL R2, R2, 0xffffffe0, !P1 ;  /* 0xffffffe002027807 */ /* 0x000fe20004800000 */
[----:B------:R-:W-:Y:S01]  /*08b0*/  IMAD R0, R17, 0x10, R0 ;  /* 0x0000001011007824 */ /* 0x000fe200078e0200 */
[----:B------:R-:W-:Y:S01]  /*08c0*/  LEA R6, R7, UR5, 0x1 ;  /* 0x0000000507067c11 */ /* 0x000fe2000f8e08ff */
[----:B------:R-:W-:Y:S01]  /*08d0*/  IMAD.MOV.U32 R3, RZ, RZ, 0x40 ;  /* 0x00000040ff037424 */ /* 0x000fe200078e00ff */
[----:B------:R2:W-:Y:S01]  /*08e0*/  STL [R1+0x34], R4 ;  /* 0x0000340401007387 */ /* 0x0005e20000100800 */
[----:B------:R-:W-:Y:S01]  /*08f0*/  IMAD.IADD R230, R229, 0x1, R2 ;  /* 0x00000001e5e67824 */ /* 0x000fe200078e0202 */
[----:B------:R-:W-:-:S02]  /*0900*/  LEA R214, R214, UR4, 0x1 ;  /* 0x00000004d6d67c11 */ /* 0x000fc4000f8e08ff */
[----:B------:R3:W-:Y:S01]  /*0910*/  STL [R1+0x10], R0 ;  /* 0x0000100001007387 */ /* 0x0007e20000100800 */
[----:B------:R-:W-:Y:S02]  /*0920*/  SEL R216, R3, 0xffffffc0, !P3 ;  /* 0xffffffc003d87807 */ /* 0x000fe40005800000 */
[----:B------:R-:W-:Y:S01]  /*0930*/  SEL R231, R231, 0x10, !P0 ;  /* 0x00000010e7e77807 */ /* 0x000fe20004000000 */
[----:B------:R-:W-:Y:S01]  /*0940*/  STL [R1+0x40], R6 ;  /* 0x0000400601007387 */ /* 0x000fe20000100800 */
[----:B------:R-:W-:Y:S01]  /*0950*/  IMAD.IADD R215, R215, 0x1, R214 ;  /* 0x00000001d7d77824 */ /* 0x000fe200078e02d6 */
[----:B------:R-:W-:Y:S01]  /*0960*/  LEA R209, R209, UR4, 0x1 ;  /* 0x00000004d1d17c11 */ /* 0x000fe2000f8e08ff */
[----:B-1----:R-:W-:Y:S01]  /*0970*/  IMAD.IADD R5, R2, 0x1, R6 ;  /* 0x0000000102057824 */ /* 0x002fe200078e0206 */
[----:B------:R-:W-:Y:S01]  /*0980*/  LEA R208, R208, UR5, 0x1 ;  /* 0x00000005d0d07c11 */ /* 0x000fe2000f8e08ff */
[----:B------:R-:W-:Y:S01]  /*0990*/  IMAD.IADD R217, R216, 0x1, R214 ;  /* 0x00000001d8d97824 */ /* 0x000fe200078e02d6 */
[----:B------:R-:W-:Y:S01]  /*09a0*/  LEA R212, R220, UR4, 0x1 ;  /* 0x00000004dcd47c11 */ /* 0x000fe2000f8e08ff */
[----:B------:R-:W-:Y:S01]  /*09b0*/  IMAD.IADD R232, R229, 0x1, R231 ;  /* 0x00000001e5e87824 */ /* 0x000fe200078e02e7 */
[----:B------:R-:W-:Y:S01]  /*09c0*/  STL [R1+0x4c], R5 ;  /* 0x00004c0501007387 */ /* 0x000fe20000100800 */
[----:B------:R-:W-:-:S02]  /*09d0*/  IMAD.IADD R216, R216, 0x1, R215 ;  /* 0x00000001d8d87824 */ /* 0x000fc400078e02d7 */
[----:B------:R-:W-:Y:S02]  /*09e0*/  IMAD.IADD R231, R231, 0x1, R230 ;  /* 0x00000001e7e77824 */ /* 0x000fe400078e02e6 */
[C---:B--2---:R-:W-:Y:S02]  /*09f0*/  VIADD R4, R6.reuse, 0x420 ;  /* 0x0000042006047836 */ /* 0x044fe40000000000 */
[----:B------:R-:W-:Y:S01]  /*0a00*/  @P1 VIADD R4, R6, 0x3e0 ;  /* 0x000003e006041836 */ /* 0x000fe20000000000 */
[----:B---3--:R-:W-:-:S05]  /*0a10*/  SEL R0, R3, 0xffffffc0, !P2 ;  /* 0xffffffc003007807 */ /* 0x008fca0005000000 */
[----:B------:R-:W-:-:S05]  /*0a20*/  IMAD.IADD R2, R6, 0x1, R0 ;  /* 0x0000000106027824 */ /* 0x000fca00078e0200 */
[----:B------:R1:W-:Y:S04]  /*0a30*/  STL [R1+0x44], R2 ;  /* 0x0000440201007387 */ /* 0x0003e80000100800 */
[----:B------:R2:W-:Y:S01]  /*0a40*/  STL [R1+0x5c], R4 ;  /* 0x00005c0401007387 */ /* 0x0005e20000100800 */
[----:B-1----:R-:W-:Y:S02]  /*0a50*/  IMAD.IADD R2, R5, 0x1, R0 ;  /* 0x0000000105027824 */ /* 0x002fe400078e0200 */
[----:B------:R-:W-:-:S03]  /*0a60*/  IMAD.IADD R0, R0, 0x1, R4 ;  /* 0x0000000100007824 */ /* 0x000fc600078e0204 */
[----:B------:R2:W-:Y:S04]  /*0a70*/  STL [R1+0x50], R2 ;  /* 0x0000500201007387 */ /* 0x0005e80000100800 */
[----:B------:R2:W-:Y:S02]  /*0a80*/  STL [R1+0x54], R0 ;  /* 0x0000540001007387 */ /* 0x0005e40000100800 */
.L_x_969:
        /* <DEDUP_REMOVED lines=16> */
[----:B-123--:R-:W-:Y:S01]  /*0b90*/  IMAD.U32 R2, RZ, RZ, UR8 ;  /* 0x00000008ff027e24 */ /* 0x00efe2000f8e00ff */
[----:B------:R-:W-:Y:S01]  /*0ba0*/  UISETP.NE.U32.AND UP0, UPT, UR12, URZ, UPT ;  /* 0x0000003f0c00728c */ /* 0x000fe2000bf05070 */
[----:B----4-:R-:W-:Y:S01]  /*0bb0*/  IMAD.U32 R4, RZ, RZ, UR10 ;  /* 0x0000000aff047e24 */ /* 0x010fe2000f8e00ff */
        /* <DEDUP_REMOVED lines=48> */
.L_x_899:
        /* <DEDUP_REMOVED lines=20> */
[----:B------:R-:W-:Y:S02]  /*1000*/  @!UP1 UIMAD.WIDE.U32 UR42, UR49, UR6, URZ ;  /* 0x00000006312a92a5 */ /* 0x000fe4000f8e003f */
[----:B------:R-:W-:Y:S01]  /*1010*/  USHF.R.S32.HI UR39, URZ, 0x1f, UR60 ;  /* 0x0000001f3f277899 */ /* 0x000fe2000801143c */
[----:B-1----:R-:W-:Y:S01]  /*1020*/  IABS R5, R6 ;  /* 0x0000000600057213 */ /* 0x002fe20000000000 */
[----:B------:R-:W-:Y:S01]  /*1030*/  ULDC.64 UR18, c[0x0][0x240] ;  /* 0x0000900000127ab9 */ /* 0x000fe20000000a00 */
[----:B------:R-:W-:Y:S01]  /*1040*/  ULEA.HI UR32, UR23, UR16, URZ, 0x6 ;  /* 0x0000001017207291 */ /* 0x000fe2000f8f303f */
[----:B------:R-:W-:Y:S01]  /*1050*/  ISETP.NE.AND P3, PT, R6, RZ, PT ;  /* 0x000000ff0600720c */ /* 0x000fe20003f65270 */
[----:B------:R-:W1:Y:S01]  /*1060*/  I2F.RP R2, R5 ;  /* 0x0000000500027306 */ /* 0x000e620000209400 */
[----:B------:R-:W-:Y:S01]  /*1070*/  UIMAD UR16, UR39, UR49, URZ ;  /* 0x00000031271072a4 */ /* 0x000fe2000f8e023f */
[----:B------:R-:W-:Y:S01]  /*1080*/  ULDC UR11, c[0x0][0x2dc] ;  /* 0x0000b700000b7ab9 */ /* 0x000fe20000000800 */
[----:B--2---:R-:W-:Y:S01]  /*1090*/  UIMAD.WIDE.U32 UR30, UR10, UR8, URZ ;  /* 0x000000080a1e72a5 */ /* 0x004fe2000f8e003f */
[----:B------:R-:W-:Y:S01]  /*10a0*/  ULDC UR46, c[0x0][0x270] ;  /* 0x00009c00002e7ab9 */ /* 0x000fe20000000800 */
[----:B------:R-:W-:-:S02]  /*10b0*/  UIMAD.WIDE.U32 UR20, UR5, UR18, URZ ;  /* 0x00000012051472a5 */ /* 0x000fc4000f8e003f */
[----:B------:R-:W-:Y:S02]  /*10c0*/  UIMAD UR41, UR10, UR9, UR31 ;  /* 0x000000090a2972a4 */ /* 0x000fe4000f8e021f */
[----:B------:R-:W-:Y:S01]  /*10d0*/  UIMAD UR25, UR5, UR19, URZ ;  /* 0x00000013051972a4 */ /* 0x000fe2000f8e023f */
        /* <DEDUP_REMOVED lines=9> */
[----:B------:R-:W-:Y:S02]  /*1170*/  UIMAD.WIDE UR8, UR11, UR46, URZ ;  /* 0x0000002e0b0872a5 */ /* 0x000fe4000f8e023f */
[----:B------:R-:W-:Y:S02]  /*1180*/  UIMAD.WIDE.U32 UR12, UR49, UR60, URZ ;  /* 0x0000003c310c72a5 */ /* 0x000fe4000f8e003f */
[----:B------:R-:W-:Y:S01]  /*1190*/  USEL UR36, UR6, URZ, UP2 ;  /* 0x0000003f06247287 */ /* 0x000fe20009000000 */
[----:B-1----:R-:W-:Y:S01]  /*11a0*/  VIADD R2, R2, 0xffffffe ;  /* 0x0ffffffe02027836 */ /* 0x002fe20000000000 */
[----:B------:R-:W-:-:S02]  /*11b0*/  UISETP.NE.AND UP3, UPT, UR7, URZ, UPT ;  /* 0x0000003f0700728c */ /* 0x000fc4000bf65270 */
[----:B------:R-:W-:Y:S01]  /*11c0*/  UIMAD UR16, UR59, UR60, UR16 ;  /* 0x0000003c3b1072a4 */ /* 0x000fe2000f8e0210 */
[----:B------:R-:W1:Y:S01]  /*11d0*/  F2I.FTZ.U32.TRUNC.NTZ R3, R2 ;  /* 0x0000000200037305 */ /* 0x000e62000021f000 */
[----:B------:R-:W-:Y:S01]  /*11e0*/  @UP0 ULDC.64 UR6, c[0x0][0x248] ;  /* 0x0000920000060ab9 */ /* 0x000fe20000000a00 */
[----:B------:R-:W-:Y:S02]  /*11f0*/  USEL UR56, UR28, UR20, !UP1 ;  /* 0x000000141c387287 */ /* 0x000fe4000c800000 */
[----:B------:R-:W-:Y:S02]  /*1200*/  UIADD3 UR47, UR29, UR34, URZ ;  /* 0x000000221d2f7290 */ /* 0x000fe4000fffe03f */
[----:B------:R-:W-:Y:S02]  /*1210*/  @UP0 UIMAD.WIDE.U32 UR28, UR22, UR6, URZ ;  /* 0x00000006161c02a5 */ /* 0x000fe4000f8e003f */
[----:B------:R-:W-:Y:S02]  /*1220*/  @UP0 UIMAD UR34, UR22, UR7, URZ ;  /* 0x00000007162202a4 */ /* 0x000fe4000f8e023f */
[----:B------:R-:W-:-:S02]  /*1230*/  @UP1 UIADD3 UR47, UR21, UR25, URZ ;  /* 0x00000019152f1290 */ /* 0x000fc4000fffe03f */
[----:B------:R-:W-:Y:S02]  /*1240*/  UIMAD.WIDE.U32 UR22, UR8, UR12, URZ ;  /* 0x0000000c081672a5 */ /* 0x000fe4000f8e003f */
[----:B------:R-:W-:Y:S01]  /*1250*/  UIMAD UR25, UR9, UR12, URZ ;  /* 0x0000000c091972a4 */ /* 0x000fe2000f8e023f */
[--C-:B-1----:R-:W-:Y:S01]  /*1260*/  IMAD.MOV R0, RZ, RZ, -R3.reuse ;  /* 0x000000ffff007224 */ /* 0x102fe200078e0a03 */
[----:B------:R-:W-:Y:S01]  /*1270*/  UIADD3 UR12, UR13, UR16, URZ ;  /* 0x000000100d0c7290 */ /* 0x000fe2000fffe03f */
[----:B------:R-:W-:Y:S01]  /*1280*/  IMAD.MOV.U32 R2, RZ, RZ, RZ ;  /* 0x000000ffff027224 */ /* 0x000fe200078e00ff */
[----:B------:R-:W-:Y:S01]  /*1290*/  USHF.L.U32 UR10, UR49, 0x7, URZ ;  /* 0x00000007310a7899 */ /* 0x000fe2000800063f */
[----:B------:R-:W-:Y:S01]  /*12a0*/  IMAD R0, R0, R5, RZ ;  /* 0x0000000500007224 */ /* 0x000fe200078e02ff */
[----:B------:R-:W-:Y:S02]  /*12b0*/  UIMAD UR12, UR8, UR12, UR25 ;  /* 0x0000000c080c72a4 */ /* 0x000fe4000f8e0219 */
[----:B------:R-:W-:Y:S01]  /*12c0*/  ULOP3.LUT UR13, UR32, 0xffffffc0, URZ, 0xc0, !UPT ;  /* 0xffffffc0200d7892 */ /* 0x000fe2000f8ec03f */
[----:B------:R-:W-:Y:S01]  /*12d0*/  IMAD.HI.U32 R0, R3, R0, R2 ;  /* 0x0000000003007227 */ /* 0x000fe200078e0002 */
[----:B------:R-:W-:Y:S01]  /*12e0*/  MOV R2, R4 ;  /* 0x0000000400027202 */ /* 0x000fe20000000f00 */
[----:B------:R-:W-:-:S02]  /*12f0*/  UIADD3 UR48, UR23, UR12, URZ ;  /* 0x0000000c17307290 */ /* 0x000fc4000fffe03f */
[----:B------:R-:W-:Y:S02]  /*1300*/  UIMAD.WIDE.U32 UR20, UR8, UR5, URZ ;  /* 0x00000005081472a5 */ /* 0x000fe4000f8e003f */
[----:B------:R-:W-:Y:S01]  /*1310*/  IMAD.HI.U32 R0, R0, R2, RZ ;  /* 0x0000000200007227 */ /* 0x000fe200078e00ff */
[----:B------:R-:W-:Y:S02]  /*1320*/  UIMAD UR12, UR9, UR5, URZ ;  /* 0x00000005090c72a4 */ /* 0x000fe4000f8e023f */
[----:B------:R-:W-:Y:S01]  /*1330*/  USEL UR35, UR10, URZ, UP2 ;  /* 0x0000003f0a237287 */ /* 0x000fe20009000000 */
[----:B------:R-:W-:Y:S01]  /*1340*/  IMAD.MOV R3, RZ, RZ, -R0 ;  /* 0x000000ffff037224 */ /* 0x000fe200078e0a00 */
[----:B------:R-:W-:Y:S02]  /*1350*/  UIADD3 UR13, UR13, -0x40, URZ ;  /* 0xffffffc00d0d7890 */ /* 0x000fe4000fffe03f */
[----:B------:R-:W-:Y:S01]  /*1360*/  @UP1 UIADD3 UR48, UR21, UR12, URZ ;  /* 0x0000000c15301290 */ /* 0x000fe2000fffe03f */
[----:B------:R-:W-:Y:S01]  /*1370*/  IMAD R2, R5, R3, R2 ;  /* 0x0000000305027224 */ /* 0x000fe200078e0202 */
[----:B------:R-:W-:-:S02]  /*1380*/  USHF.R.S32.HI UR25, URZ, 0x1f, UR13 ;  /* 0x0000001f3f197899 */ /* 0x000fc4000801140d */
[----:B------:R-:W-:Y:S02]  /*1390*/  UIADD3 UR12, UP2, UR13, UR35, URZ ;  /* 0x000000230d0c7290 */ /* 0x000fe4000ff5e03f */
[----:B------:R-:W-:Y:S01]  /*13a0*/  ISETP.GT.U32.AND P1, PT, R5, R2, PT ;  /* 0x000000020500720c */ /* 0x000fe20003f24070 */
[----:B------:R-:W-:Y:S01]  /*13b0*/  ULDC.U8 UR10, c[0x0][0x480] ;  /* 0x00012000000a7ab9 */ /* 0x000fe20000000000 */
[----:B------:R-:W-:Y:S02]  /*13c0*/  UIADD3.X UR16, UR25, UR36, URZ, UP2, !UPT ;  /* 0x0000002419107290 */ /* 0x000fe400097fe43f */
[----:B------:R-:W-:Y:S01]  /*13d0*/  UIMAD UR9, UR9, UR12, URZ ;  /* 0x0000000c090972a4 */ /* 0x000fe2000f8e023f */
[----:B------:R-:W-:Y:S01]  /*13e0*/  ULDC UR52, c[0x0][0x2c4] ;  /* 0x0000b10000347ab9 */ /* 0x000fe20000000800 */
[----:B------:R-:W-:Y:S02]  /*13f0*/  USEL UR57, UR22, UR20, !UP1 ;  /* 0x0000001416397287 */ /* 0x000fe4000c800000 */
[----:B------:R-:W-:-:S02]  /*1400*/  @UP0 UIADD3 UR31, UR27, UR37, URZ ;  /* 0x000000251b1f0290 */ /* 0x000fc4000fffe03f */
[----:B------:R-:W-:-:S03]  /*1410*/  UIMAD UR22, UR8, UR16, UR9 ;  /* 0x00000010081672a4 */ /* 0x000fc6000f8e0209 */
        /* <DEDUP_REMOVED lines=9> */
[----:B------:R-:W-:Y:S02]  /*14b0*/  @!UP1 UIADD3 UR51, UR43, UR38, URZ ;  /* 0x000000262b339290 */ /* 0x000fe4000fffe03f */
[----:B------:R-:W-:Y:S01]  /*14c0*/  ISETP.GE.AND P2, PT, R2, RZ, PT ;  /* 0x000000ff0200720c */ /* 0x000fe20003f46270 */
[----:B------:R-:W-:-:S02]  /*14d0*/  @UP0 UIMAD.WIDE.U32 UR20, UR31, UR10, URZ ;  /* 0x0000000a1f1402a5 */ /* 0x000fc4000f8e003f */
[----:B------:R-:W-:Y:S02]  /*14e0*/  UIMAD.WIDE.U32 UR38, UR8, UR12, URZ ;  /* 0x0000000c082672a5 */ /* 0x000fe4000f8e003f */
[----:B------:R-:W-:Y:S02]  /*14f0*/  @UP3 USEL UR12, UR16, UR5, !UP1 ;  /* 0x00000005100c3287 */ /* 0x000fe4000c800000 */
[----:B------:R-:W-:Y:S01]  /*1500*/  @P0 VIADD R0, R0, 0x1 ;  /* 0x0000000100000836 */ /* 0x000fe20000000000 */
[----:B------:R-:W-:Y:S01]  /*1510*/  @!UP3 UIMAD UR9, UR49, UR46, UR58 ;  /* 0x0000002e3109b2a4 */ /* 0x000fe2000f8e023a */
[----:B------:R-:W-:Y:S01]  /*1520*/  PLOP3.LUT P0, PT, PT, PT, UP3, 0x80, 0x0 ;  /* 0x000000000000781c */ /* 0x000fe20003f0f038 */
[----:B------:R-:W-:Y:S01]  /*1530*/  @UP0 UIMAD UR31, UR31, UR11, URZ ;  /* 0x0000000b1f1f02a4 */ /* 0x000fe2000f8e023f */
[----:B------:R-:W-:Y:S01]  /*1540*/  IMAD.MOV.U32 R12, RZ, RZ, R0 ;  /* 0x000000ffff0c7224 */ /* 0x000fe200078e0000 */
[----:B------:R-:W-:Y:S01]  /*1550*/  @UP3 ULDC UR8, c[0x0][0x2e4] ;  /* 0x0000b90000083ab9 */ /* 0x000fe20000000800 */
[----:B------:R-:W-:-:S02]  /*1560*/  USHF.R.S32.HI UR46, URZ, 0x6, UR32 ;  /* 0x000000063f2e7899 */ /* 0x000fc40008011420 */
[----:B------:R-:W-:Y:S01]  /*1570*/  @UP3 UIMAD UR23, UR58, UR8, UR12 ;  /* 0x000000083a1732a4 */ /* 0x000fe2000f8e020c */
[----:B------:R-:W-:Y:S01]  /*1580*/  @!P2 IADD3 R12, -R12, RZ, RZ ;  /* 0x000000ff0c0ca210 */ /* 0x000fe20007ffe1ff */
[----:B------:R-:W-:Y:S01]  /*1590*/  @!UP3 UIMAD UR23, UR9, UR52, URZ ;  /* 0x000000340917b2a4 */ /* 0x000fe2000f8e023f */
[----:B------:R-:W-:Y:S01]  /*15a0*/  @!P3 LOP3.LUT R12, RZ, R6, RZ, 0x33, !PT ;  /* 0x00000006ff0cb212 */ /* 0x000fe200078e33ff */
[----:B------:R-:W-:Y:S02]  /*15b0*/  @UP0 UIADD3 UR32, UR29, UR34, URZ ;  /* 0x000000221d200290 */ /* 0x000fe4000fffe03f */
[----:B------:R-:W-:Y:S02]  /*15c0*/  USHF.R.S32.HI UR40, URZ, 0x1f, UR33 ;  /* 0x0000001f3f287899 */ /* 0x000fe40008011421 */
[----:B------:R-:W-:Y:S02]  /*15d0*/  USEL UR55, UR30, URZ, UP4 ;  /* 0x0000003f1e377287 */ /* 0x000fe4000a000000 */
[----:B------:R-:W-:-:S02]  /*15e0*/  USHF.R.S32.HI UR54, URZ, 0x1f, UR50 ;  /* 0x0000001f3f367899 */ /* 0x000fc40008011432 */
[----:B------:R-:W-:Y:S02]  /*15f0*/  @UP0 UIADD3 UR36, UR21, UR31, URZ ;  /* 0x0000001f15240290 */ /* 0x000fe4000fffe03f */
[----:B------:R-:W-:Y:S02]  /*1600*/  USEL UR53, UR41, URZ, UP4 ;  /* 0x0000003f29357287 */ /* 0x000fe4000a000000 */
[----:B------:R-:W-:Y:S01]  /*1610*/  UIADD3 UR52, UR39, UR22, URZ ;  /* 0x0000001627347290 */ /* 0x000fe2000fffe03f */
        /* <DEDUP_REMOVED lines=15> */
.L_x_901:
        /* <DEDUP_REMOVED lines=13> */
.L_x_902:
        /* <DEDUP_REMOVED lines=11> */
.L_x_903:
[----:B------:R-:W-:Y:S02]  /*1890*/  ULDC UR5, c[0x0][0x270] ;  /* 0x00009c0000057ab9 */ /* 0x000fe40000000800 */
[----:B------:R-:W-:-:S04]  /*18a0*/  UIMAD UR5, UR49, UR5, UR58 ;  /* 0x00000005310572a4 */ /* 0x000fc8000f8e023a */
[----:B------:R-:W-:-:S12]  /*18b0*/  UIMAD UR5, UR5, UR60, URZ ;  /* 0x0000003c050572a4 */ /* 0x000fd8000f8e023f */
.L_x_904:
[----:B------:R-:W1:Y:S01]  /*18c0*/  S2R R23, SR_TID.X ;  /* 0x0000000000177919 */ /* 0x000e620000002100 */
[----:B------:R-:W2:Y:S01]  /*18d0*/  LDC.64 R2, c[0x0][0x420] ;  /* 0x00010800ff027b82 */ /* 0x000ea20000000a00 */
[----:B------:R-:W-:Y:S01]  /*18e0*/  SHF.R.S32.HI R241, RZ, 0x1f, R240 ;  /* 0x0000001ffff17819 */ /* 0x000fe200000114f0 */
[----:B------:R-:W-:Y:S01]  /*18f0*/  UIADD3 UR39, UR13, UR5, URZ ;  /* 0x000000050d277290 */ /* 0x000fe2000fffe03f */
[----:B------:R-:W3:Y:S01]  /*1900*/  S2R R24, SR_TID.X ;  /* 0x0000000000187919 */ /* 0x000ee20000002100 */
[----:B------:R-:W-:Y:S01]  /*1910*/  ULDC UR9, c[0x0][0x2dc] ;  /* 0x0000b70000097ab9 */ /* 0x000fe20000000800 */
[----:B------:R-:W-:Y:S01]  /*1920*/  ULDC UR12, c[0x0][0x270] ;  /* 0x00009c00000c7ab9 */ /* 0x000fe20000000800 */
[----:B------:R-:W-:Y:S01]  /*1930*/  USHF.R.S32.HI UR60, URZ, 0x1f, UR58 ;  /* 0x0000001f3f3c7899 */ /* 0x000fe2000801143a */
[----:B------:R-:W4:Y:S01]  /*1940*/  S2R R14, SR_TID.X ;  /* 0x00000000000e7919 */ /* 0x000f220000002100 */
[----:B------:R-:W-:Y:S01]  /*1950*/  UIADD3 UR41, UR13, UR23, URZ ;  /* 0x000000170d297290 */ /* 0x000fe2000fffe03f */
[----:B------:R-:W-:Y:S01]  /*1960*/  BSSY B1, `(.L_x_900) ;  /* 0x0000af7000017945 */ /* 0x000fe20003800000 */
[----:B------:R-:W-:-:S02]  /*1970*/  UIADD3 UR5, -UR17, UR24, UR33 ;  /* 0x0000001811057290 */ /* 0x000fc4000fffe121 */
[----:B------:R-:W-:Y:S01]  /*1980*/  UIMAD UR21, UR9, UR12, URZ ;  /* 0x0000000c091572a4 */ /* 0x000fe2000f8e023f */
[----:B------:R-:W-:Y:S02]  /*1990*/  ULDC.64 UR22, c[0x0][0x428] ;  /* 0x00010a0000167ab9 */ /* 0x000fe40000000a00 */
[----:B------:R-:W-:Y:S01]  /*19a0*/  ULDC UR9, c[0x0][0x398] ;  /* 0x0000e60000097ab9 */ /* 0x000fe20000000800 */
[----:B------:R-:W-:Y:S01]  /*19b0*/  USHF.L.U32 UR20, UR21, 0x6, URZ ;  /* 0x0000000615147899 */ /* 0x000fe2000800063f */
[----:B------:R-:W-:Y:S01]  /*19c0*/  IMAD.U32 R9, RZ, RZ, UR22 ;  /* 0x00000016ff097e24 */ /* 0x000fe2000f8e00ff */
[----:B------:R-:W-:Y:S01]  /*19d0*/  UIADD3 UR5, UR5, -UR9, URZ ;  /* 0x8000000905057290 */ /* 0x000fe2000fffe03f */
[----:B------:R-:W-:Y:S01]  /*19e0*/  ULDC.64 UR30, c[0x0][0x258] ;  /* 0x00009600001e7ab9 */ /* 0x000fe20000000a00 */
[----:B------:R-:W-:Y:S02]  /*19f0*/  UIADD3 UR35, UP2, UP1, UR38, UR20, UR50 ;  /* 0x0000001426237290 */ /* 0x000fe4000f95e032 */
[----:B------:R-:W-:Y:S01]  /*1a00*/  USHF.R.S32.HI UR20, URZ, 0x1f, UR20 ;  /* 0x0000001f3f147899 */ /* 0x000fe20008011414 */
[----:B------:R-:W-:Y:S01]  /*1a10*/  ULDC.64 UR42, c[0x0][0x478] ;  /* 0x00011e00002a7ab9 */ /* 0x000fe20000000a00 */
[----:B------:R-:W-:Y:S01]  /*1a20*/  ULDC.64 UR28, c[0x0][0x3e0] ;  /* 0x0000f800001c7ab9 */ /* 0x000fe20000000a00 */
[----:B------:R-:W-:Y:S01]  /*1a30*/  ULDC.64 UR44, c[0x0][0x2b0] ;  /* 0x0000ac00002c7ab9 */ /* 0x000fe20000000a00 */
[----:B------:R-:W-:Y:S01]  /*1a40*/  UIADD3 UR12, UR46, -0x1, URZ ;  /* 0xffffffff2e0c7890 */ /* 0x000fe2000fffe03f */
[----:B-1----:R-:W-:-:S04]  /*1a50*/  SHF.R.S32.HI R23, RZ, 0x1f, R23 ;  /* 0x0000001fff177819 */ /* 0x002fc80000011417 */
[----:B---3--:R-:W-:-:S04]  /*1a60*/  LEA.HI R23, R23, R24, RZ, 0x3 ;  /* 0x0000001817177211 */ /* 0x008fc800078f18ff */
[----:B------:R-:W-:Y:S02]  /*1a70*/  SHF.R.S32.HI R23, RZ, 0x3, R23 ;  /* 0x00000003ff177819 */ /* 0x000fe40000011417 */
[----:B----4-:R-:W-:Y:S02]  /*1a80*/  SHF.R.S32.HI R8, RZ, 0x1f, R14 ;  /* 0x0000001fff087819 */ /* 0x010fe4000001140e */
[----:B------:R-:W-:Y:S02]  /*1a90*/  SHF.R.S32.HI R21, RZ, 0x1f, R23 ;  /* 0x0000001fff157819 */ /* 0x000fe40000011417 */
[----:B------:R-:W-:Y:S02]  /*1aa0*/  IADD3 R0, P0, R23, UR13, RZ ;  /* 0x0000000d17007c10 */ /* 0x000fe4000ff1e0ff */
[----:B------:R-:W-:Y:S02]  /*1ab0*/  LEA.HI R8, R8, R14, RZ, 0x5 ;  /* 0x0000000e08087211 */ /* 0x000fe400078f28ff */
[----:B------:R-:W-:-:S02]  /*1ac0*/  IADD3.X R4, R21, UR25, RZ, P0, !PT ;  /* 0x0000001915047c10 */ /* 0x000fc400087fe4ff */
[----:B------:R-:W-:Y:S02]  /*1ad0*/  LOP3.LUT R10, R8, 0xffffffe0, RZ, 0xc0, !PT ;  /* 0xffffffe0080a7812 */ /* 0x000fe400078ec0ff */
[----:B------:R-:W-:Y:S01]  /*1ae0*/  SHF.R.S32.HI R8, RZ, 0x5, R8 ;  /* 0x00000005ff087819 */ /* 0x000fe20000011408 */
[----:B------:R-:W-:Y:S02]  /*1af0*/  IMAD R6, R4, UR18, RZ ;  /* 0x0000001204067c24 */ /* 0x000fe4000f8e02ff */
[----:B------:R-:W-:-:S04]  /*1b00*/  IMAD.WIDE.U32 R4, R0, UR18, R240 ;  /* 0x0000001200047c25 */ /* 0x000fc8000f8e00f0 */
[----:B------:R-:W-:Y:S01]  /*1b10*/  IMAD R0, R0, UR19, R6 ;  /* 0x0000001300007c24 */ /* 0x000fe2000f8e0206 */
[----:B------:R-:W-:Y:S01]  /*1b20*/  IADD3 R6, P2, R4, UR56, RZ ;  /* 0x0000003804067c10 */ /* 0x000fe2000ff5e0ff */
[----:B------:R-:W-:Y:S01]  /*1b30*/  IMAD.IADD R14, R14, 0x1, -R10 ;  /* 0x000000010e0e7824 */ /* 0x000fe200078e0a0a */
[----:B------:R-:W-:Y:S01]  /*1b40*/  IADD3 R4, P0, R240, UR8, RZ ;  /* 0x00000008f0047c10 */ /* 0x000fe2000ff1e0ff */
[----:B------:R-:W-:Y:S01]  /*1b50*/  ULDC.64 UR8, c[0x0][0x210] ;  /* 0x0000840000087ab9 */ /* 0x000fe20000000a00 */
[----:B------:R-:W-:Y:S01]  /*1b60*/  IADD3.X R7, R5, UR47, R0, P2, !PT ;  /* 0x0000002f05077c10 */ /* 0x000fe200097fe400 */
[----:B--2---:R-:W-:Y:S01]  /*1b70*/  IMAD R0, R2, UR25, RZ ;  /* 0x0000001902007c24 */ /* 0x004fe2000f8e02ff */
[----:B------:R-:W-:Y:S01]  /*1b80*/  UIMAD UR25, UR60, UR22, URZ ;  /* 0x000000163c1972a4 */ /* 0x000fe2000f8e023f */
[----:B------:R-:W-:Y:S01]  /*1b90*/  IADD3.X R5, R241, UR51, RZ, P0, !PT ;  /* 0x00000033f1057c10 */ /* 0x000fe200087fe4ff */
[----:B------:R-:W-:Y:S02]  /*1ba0*/  IMAD R8, R8, UR21, R14 ;  /* 0x0000001508087c24 */ /* 0x000fe4000f8e020e */
[----:B------:R-:W-:Y:S01]  /*1bb0*/  UIMAD UR23, UR58, UR23, UR25 ;  /* 0x000000173a1772a4 */ /* 0x000fe2000f8e0219 */
[----:B------:R-:W-:Y:S01]  /*1bc0*/  IMAD R0, R3, UR13, R0 ;  /* 0x0000000d03007c24 */ /* 0x000fe2000f8e0200 */
[----:B------:R-:W-:Y:S01]  /*1bd0*/  USHF.R.S32.HI UR25, URZ, 0x1f, UR5 ;  /* 0x0000001f3f197899 */ /* 0x000fe20008011405 */
[----:B------:R-:W-:Y:S01]  /*1be0*/  IMAD.WIDE.U32 R4, R2, UR13, R4 ;  /* 0x0000000d02047c25 */ /* 0x000fe2000f8e0004 */
[----:B------:R-:W-:-:S02]  /*1bf0*/  UIMAD UR13, UR60, UR30, URZ ;  /* 0x0000001e3c0d72a4 */ /* 0x000fc4000f8e023f */
[----:B------:R-:W-:Y:S01]  /*1c00*/  ULEA.HI UR25, UR25, UR5, URZ, 0x6 ;  /* 0x0000000519197291 */ /* 0x000fe2000f8f303f */
[----:B------:R-:W-:Y:S01]  /*1c10*/  IMAD.IADD R5, R5, 0x1, R0 ;  /* 0x0000000105057824 */ /* 0x000fe200078e0200 */
[----:B------:R-:W-:Y:S01]  /*1c20*/  UIMAD UR22, UR58, UR31, UR13 ;  /* 0x0000001f3a1672a4 */ /* 0x000fe2000f8e020d */
[----:B------:R-:W-:Y:S01]  /*1c30*/  IMAD.U32 R0, RZ, RZ, UR30 ;  /* 0x0000001eff007e24 */ /* 0x000fe2000f8e00ff */
[----:B------:R-:W-:Y:S01]  /*1c40*/  UIADD3.X UR5, UR52, UR20, UR54, UP2, UP1 ;  /* 0x0000001434057290 */ /* 0x000fe200097e2436 */
[----:B------:R-:W-:Y:S01]  /*1c50*/  IMAD.WIDE.U32 R4, R9, UR58, R4 ;  /* 0x0000003a09047c25 */ /* 0x000fe2000f8e0004 */
[----:B------:R-:W-:Y:S02]  /*1c60*/  UIADD3 UR13, UP2, UP1, UR55, UR35, UR57 ;  /* 0x00000023370d7290 */ /* 0x000fe4000f95e039 */
[----:B------:R-:W-:Y:S01]  /*1c70*/  USHF.R.S32.HI UR25, URZ, 0x6, UR25 ;  /* 0x000000063f197899 */ /* 0x000fe20008011419 */
[----:B------:R-:W-:Y:S01]  /*1c80*/  IMAD.WIDE.U32 R6, R0, UR58, R6 ;  /* 0x0000003a00067c25 */ /* 0x000fe2000f8e0006 */
[----:B------:R-:W-:-:S02]  /*1c90*/  UIADD3.X UR5, UR53, UR5, UR48, UP2, UP1 ;  /* 0x0000000535057290 */ /* 0x000fc400097e2430 */
[----:B------:R-:W-:Y:S01]  /*1ca0*/  UISETP.LT.AND UP1, UPT, URZ, UR25, UPT ;  /* 0x000000193f00728c */ /* 0x000fe2000bf21270 */
[C---:B------:R-:W-:Y:S01]  /*1cb0*/  IADD3 R0, P0, R8.reuse, UR13, RZ ;  /* 0x0000000d08007c10 */ /* 0x040fe2000ff1e0ff */
[----:B------:R-:W-:Y:S01]  /*1cc0*/  ULDC.64 UR20, c[0x0][0x400] ;  /* 0x0001000000147ab9 */ /* 0x000fe20000000a00 */
[----:B------:R-:W-:Y:S01]  /*1cd0*/  VIADD R5, R5, UR23 ;  /* 0x0000001705057c36 */ /* 0x000fe20008000000 */
[----:B------:R-:W-:Y:S01]  /*1ce0*/  USEL UR25, URZ, UR25, !UP1 ;  /* 0x000000193f197287 */ /* 0x000fe2000c800000 */
[----:B------:R-:W-:Y:S01]  /*1cf0*/  LEA.HI.X.SX32 R8, R8, UR5, 0x1, P0 ;  /* 0x0000000508087c11 */ /* 0x000fe200080f0eff */
[-C--:B------:R-:W-:Y:S01]  /*1d00*/  IMAD R9, R21, R2.reuse, RZ ;  /* 0x0000000215097224 */ /* 0x080fe200078e02ff */
[C---:B------:R-:W-:Y:S01]  /*1d10*/  LEA R222, P0, R0.reuse, UR20, 0x2 ;  /* 0x0000001400de7c11 */ /* 0x040fe2000f8010ff */
[----:B------:R-:W-:Y:S01]  /*1d20*/  UISETP.GT.AND UP1, UPT, UR46, UR25, UPT ;  /* 0x000000192e00728c */ /* 0x000fe2000bf24270 */
[C---:B------:R-:W-:Y:S01]  /*1d30*/  IMAD.WIDE.U32 R4, R23.reuse, R2, R4 ;  /* 0x0000000217047225 */ /* 0x040fe200078e0004 */
[----:B------:R-:W-:Y:S01]  /*1d40*/  UIMAD.WIDE UR30, UR39, 0x4, UR42 ;  /* 0x00000004271e78a5 */ /* 0x000fe2000f8e022a */
[----:B------:R-:W-:Y:S01]  /*1d50*/  LEA.HI.X R223, R0, UR21, R8, 0x2, P0 ;  /* 0x0000001500df7c11 */ /* 0x000fe200080f1408 */
[----:B------:R-:W-:Y:S01]  /*1d60*/  UIMAD.WIDE UR20, UR41, 0x4, UR44 ;  /* 0x00000004291478a5 */ /* 0x000fe2000f8e022c */
[----:B------:R-:W-:Y:S01]  /*1d70*/  IMAD R9, R23, R3, R9 ;  /* 0x0000000317097224 */ /* 0x000fe200078e0209 */
[----:B------:R-:W-:Y:S01]  /*1d80*/  PLOP3.LUT P0, PT, PT, PT, UP1, 0x80, 0x0 ;  /* 0x000000000000781c */ /* 0x000fe20003f0f018 */
[----:B------:R-:W-:Y:S01]  /*1d90*/  VIADD R11, R7, UR22 ;  /* 0x00000016070b7c36 */ /* 0x000fe20008000000 */
[----:B------:R-:W-:Y:S01]  /*1da0*/  LEA R236, P3, R6, UR8, 0x1 ;  /* 0x0000000806ec7c11 */ /* 0x000fe2000f8608ff */
[----:B------:R-:W-:Y:S01]  /*1db0*/  IMAD.IADD R10, R5, 0x1, R9 ;  /* 0x00000001050a7824 */ /* 0x000fe200078e0209 */
[----:B------:R-:W-:Y:S01]  /*1dc0*/  LEA R234, P2, R4, UR28, 0x1 ;  /* 0x0000001c04ea7c11 */ /* 0x000fe2000f8408ff */
[----:B------:R-:W-:Y:S01]  /*1dd0*/  UMOV UR23, UR30 ;  /* 0x0000001e00177c82 */ /* 0x000fe20008000000 */
[----:B------:R-:W-:Y:S01]  /*1de0*/  UMOV UR22, UR31 ;  /* 0x0000001f00167c82 */ /* 0x000fe20008000000 */
[----:B------:R-:W-:-:S02]  /*1df0*/  LEA.HI.X R237, R6, UR9, R11, 0x1, P3 ;  /* 0x0000000906ed7c11 */ /* 0x000fc400098f0c0b */
[----:B------:R-:W-:-:S04]  /*1e00*/  LEA.HI.X R235, R4, UR29, R10, 0x1, P2 ;  /* 0x0000001d04eb7c11 */ /* 0x000fc800090f0c0a */
        /* <DEDUP_REMOVED lines=20> */
.L_x_906:
        /* <DEDUP_REMOVED lines=19> */
.L_x_907:
[----:B------:R1:W5:Y:S01]  /*2080*/  LDL R10, [R1+0xc] ;  /* 0x00000c00010a7983 */ /* 0x0003620000100800 */
        /* <DEDUP_REMOVED lines=23> */
[----:B-1----:R-:W-:-:S12]  /*2200*/  @P5 BRA `(.L_x_909) ;  /* 0x0000000000385947 */ /* 0x002fd80003800000 */
[----:B------:R-:W-:Y:S01]  /*2210*/  MOV R5, R0 ;  /* 0x0000000000057202 */ /* 0x000fe20000000f00 */
[----:B------:R-:W-:Y:S01]  /*2220*/  IMAD.MOV.U32 R4, RZ, RZ, R2 ;  /* 0x000000ffff047224 */ /* 0x000fe200078e0002 */
[----:B------:R-:W-:Y:S01]  /*2230*/  ULDC UR5, c[0x0][0x2d0] ;  /* 0x0000b40000057ab9 */ /* 0x000fe20000000800 */
[----:B------:R-:W-:Y:S01]  /*2240*/  IMAD R8, R21, UR8, RZ ;  /* 0x0000000815087c24 */ /* 0x000fe2000f8e02ff */
[----:B------:R-:W-:Y:S01]  /*2250*/  ISETP.GE.AND P6, PT, R240, UR5, PT ;  /* 0x00000005f0007c0c */ /* 0x000fe2000bfc6270 */
[C---:B------:R-:W-:Y:S01]  /*2260*/  IMAD.WIDE.U32 R6, R23.reuse, UR8, R4 ;  /* 0x0000000817067c25 */ /* 0x040fe2000f8e0004 */
[----:B-----5:R-:W-:Y:S01]  /*2270*/  ISETP.GE.AND P1, PT, R10, UR5, PT ;  /* 0x000000050a007c0c */ /* 0x020fe2000bf26270 */
[----:B------:R-:W-:Y:S02]  /*2280*/  ULDC.64 UR10, c[0x0][0x3f0] ;  /* 0x0000fc00000a7ab9 */ /* 0x000fe40000000a00 */
[----:B------:R-:W-:-:S04]  /*2290*/  IMAD R4, R23, UR9, R8 ;  /* 0x0000000917047c24 */ /* 0x000fc8000f8e0208 */
[----:B------:R-:W-:Y:S01]  /*22a0*/  IMAD.IADD R5, R7, 0x1, R4 ;  /* 0x0000000107057824 */ /* 0x000fe200078e0204 */
[----:B------:R-:W-:-:S04]  /*22b0*/  LEA R4, P0, R6, UR10, 0x1 ;  /* 0x0000000a06047c11 */ /* 0x000fc8000f8008ff */
[----:B------:R-:W-:-:S05]  /*22c0*/  LEA.HI.X R5, R6, UR11, R5, 0x1, P0 ;  /* 0x0000000b06057c11 */ /* 0x000fca00080f0c05 */
[----:B------:R1:W-:Y:S04]  /*22d0*/  @!P6 STG.E.128 desc[UR14][R4.64], RZ ;  /* 0x000000ff0400e986 */ /* 0x0003e8000c101d0e */
[----:B------:R1:W-:Y:S02]  /*22e0*/  @!P1 STG.E.128 desc[UR14][R4.64+0x80], RZ ;  /* 0x000080ff04009986 */ /* 0x0003e4000c101d0e */
.L_x_909:
[----:B------:R-:W-:Y:S05]  /*22f0*/  BSYNC B0 ;  /* 0x0000000000007941 */ /* 0x000fea0003800000 */
.L_x_908:
[----:B------:R-:W-:Y:S04]  /*2300*/  BSSY B0, `(.L_x_910) ;  /* 0x0000012000007945 */ /* 0x000fe80003800000 */
[----:B------:R-:W-:Y:S05]  /*2310*/  @P4 BRA `(.L_x_911) ;  /* 0x0000000000404947 */ /* 0x000fea0003800000 */
[----:B-1----:R-:W-:Y:S01]  /*2320*/  IADD3 R4, P0, R23, 0x20, RZ ;  /* 0x0000002017047810 */ /* 0x002fe20007f1e0ff */
[----:B------:R-:W-:Y:S01]  /*2330*/  IMAD.MOV.U32 R6, RZ, RZ, R2 ;  /* 0x000000ffff067224 */ /* 0x000fe200078e0002 */
[----:B------:R-:W-:Y:S01]  /*2340*/  MOV R7, R0 ;  /* 0x0000000000077202 */ /* 0x000fe20000000f00 */
[----:B------:R-:W-:Y:S01]  /*2350*/  ULDC UR5, c[0x0][0x2d0] ;  /* 0x0000b40000057ab9 */ /* 0x000fe20000000800 */
[----:B------:R-:W-:Y:S01]  /*2360*/  ULDC.64 UR10, c[0x0][0x3f0] ;  /* 0x0000fc00000a7ab9 */ /* 0x000fe20000000a00 */
[----:B------:R-:W-:Y:S01]  /*2370*/  IMAD.X R5, RZ, RZ, R21, P0 ;  /* 0x000000ffff057224 */ /* 0x000fe200000e0615 */
[----:B------:R-:W-:Y:S01]  /*2380*/  ISETP.GE.AND P1, PT, R240, UR5, PT ;  /* 0x00000005f0007c0c */ /* 0x000fe2000bf26270 */
[----:B------:R-:W-:Y:S01]  /*2390*/  IMAD.WIDE.U32 R6, R4, UR8, R6 ;  /* 0x0000000804067c25 */ /* 0x000fe2000f8e0006 */
[----:B-----5:R-:W-:-:S03]  /*23a0*/  ISETP.GE.AND P0, PT, R10, UR5, PT ;  /* 0x000000050a007c0c */ /* 0x020fc6000bf06270 */
[----:B------:R-:W-:-:S04]  /*23b0*/  IMAD R5, R5, UR8, RZ ;  /* 0x0000000805057c24 */ /* 0x000fc8000f8e02ff */
[----:B------:R-:W-:Y:S01]  /*23c0*/  IMAD R5, R4, UR9, R5 ;  /* 0x0000000904057c24 */ /* 0x000fe2000f8e0205 */
[----:B------:R-:W-:-:S03]  /*23d0*/  LEA R4, P6, R6, UR10, 0x1 ;  /* 0x0000000a06047c11 */ /* 0x000fc6000f8c08ff */
[----:B------:R-:W-:-:S05]  /*23e0*/  IMAD.IADD R5, R7, 0x1, R5 ;  /* 0x0000000107057824 */ /* 0x000fca00078e0205 */
[----:B------:R-:W-:-:S05]  /*23f0*/  LEA.HI.X R5, R6, UR11, R5, 0x1, P6 ;  /* 0x0000000b06057c11 */ /* 0x000fca000b0f0c05 */
[----:B------:R2:W-:Y:S04]  /*2400*/  @!P1 STG.E.128 desc[UR14][R4.64], RZ ;  /* 0x000000ff04009986 */ /* 0x0005e8000c101d0e */
[----:B------:R2:W-:Y:S02]  /*2410*/  @!P0 STG.E.128 desc[UR14][R4.64+0x80], RZ ;  /* 0x000080ff04008986 */ /* 0x0005e4000c101d0e */
.L_x_911:
[----:B------:R-:W-:Y:S05]  /*2420*/  BSYNC B0 ;  /* 0x0000000000007941 */ /* 0x000fea0003800000 */
.L_x_910:
[----:B------:R-:W-:Y:S04]  /*2430*/  BSSY B0, `(.L_x_912) ;  /* 0x0000012000007945 */ /* 0x000fe80003800000 */
[----:B------:R-:W-:Y:S05]  /*2440*/  @P3 BRA `(.L_x_913) ;  /* 0x0000000000403947 */ /* 0x000fea0003800000 */
[----:B-12---:R-:W-:Y:S01]  /*2450*/  IADD3 R4, P0, R23, 0x40, RZ ;  /* 0x0000004017047810 */ /* 0x006fe20007f1e0ff */
        /* <DEDUP_REMOVED lines=15> */
.L_x_913:
[----:B------:R-:W-:Y:S05]  /*2550*/  BSYNC B0 ;  /* 0x0000000000007941 */ /* 0x000fea0003800000 */
.L_x_912:
[----:B------:R-:W-:Y:S04]  /*2560*/  BSSY B0, `(.L_x_914) ;  /* 0x0000012000007945 */ /* 0x000fe80003800000 */
[----:B------:R-:W-:Y:S05]  /*2570*/  @P2 BRA `(.L_x_915) ;  /* 0x0000000000402947 */ /* 0x000fea0003800000 */
[----:B------:R-:W-:Y:S01]  /*2580*/  IADD3 R3, P0, R23, 0x60, RZ ;  /* 0x0000006017037810 */ /* 0x000fe20007f1e0ff */
[----:B------:R-:W-:Y:S01]  /*2590*/  ULDC UR5, c[0x0][0x2d0] ;  /* 0x0000b40000057ab9 */ /* 0x000fe20000000800 */
[----:B-123--:R-:W-:Y:S01]  /*25a0*/  MOV R5, R0 ;  /* 0x0000000000057202 */ /* 0x00efe20000000f00 */
[----:B------:R-:W-:Y:S01]  /*25b0*/  ULDC.64 UR10, c[0x0][0x3f0] ;  /* 0x0000fc00000a7ab9 */ /* 0x000fe20000000a00 */
[----:B------:R-:W-:Y:S01]  /*25c0*/  ISETP.GE.AND P1, PT, R240, UR5, PT ;  /* 0x00000005f0007c0c */ /* 0x000fe2000bf26270 */
[----:B------:R-:W-:Y:S01]  /*25d0*/  IMAD.X R4, RZ, RZ, R21, P0 ;  /* 0x000000ffff047224 */ /* 0x000fe200000e0615 */
[----:B-----5:R-:W-:-:S03]  /*25e0*/  ISETP.GE.AND P0, PT, R10, UR5, PT ;  /* 0x000000050a007c0c */ /* 0x020fc6000bf06270 */
        /* <DEDUP_REMOVED lines=9> */
.L_x_915:
[----:B------:R-:W-:Y:S05]  /*2680*/  BSYNC B0 ;  /* 0x0000000000007941 */ /* 0x000fea0003800000 */
.L_x_914:
        /* <DEDUP_REMOVED lines=22> */
[----:B-----5:R-:W-:Y:S01]  /*27f0*/  ISETP.GE.AND P0, PT, R10, UR5, PT ;  /* 0x000000050a007c0c */ /* 0x020fe2000bf06270 */
[----:B------:R-:W-:Y:S01]  /*2800*/  IMAD.WIDE.U32 R6, R23, UR6, R4 ;  /* 0x0000000617067c25 */ /* 0x000fe2000f8e0004 */
[----:B------:R-:W-:-:S03]  /*2810*/  ULDC.64 UR8, c[0x0][0x3f8] ;  /* 0x0000fe0000087ab9 */ /* 0x000fc60000000a00 */
[----:B------:R-:W-:Y:S01]  /*2820*/  IMAD.IADD R0, R7, 0x1, R0 ;  /* 0x0000000107007824 */ /* 0x000fe200078e0200 */
[----:B------:R-:W-:-:S04]  /*2830*/  LEA R4, P5, R6, UR8, 0x1 ;  /* 0x0000000806047c11 */ /* 0x000fc8000f8a08ff */
[----:B------:R-:W-:-:S05]  /*2840*/  LEA.HI.X R5, R6, UR9, R0, 0x1, P5 ;  /* 0x0000000906057c11 */ /* 0x000fca000a8f0c00 */
[----:B------:R4:W-:Y:S04]  /*2850*/  @!P1 STG.E.128 desc[UR14][R4.64], RZ ;  /* 0x000000ff04009986 */ /* 0x0009e8000c101d0e */
[----:B------:R4:W-:Y:S02]  /*2860*/  @!P0 STG.E.128 desc[UR14][R4.64+0x80], RZ ;  /* 0x000080ff04008986 */ /* 0x0009e4000c101d0e */
.L_x_917:
[----:B------:R-:W-:Y:S05]  /*2870*/  BSYNC B0 ;  /* 0x0000000000007941 */ /* 0x000fea0003800000 */
.L_x_916:
        /* <DEDUP_REMOVED lines=18> */
.L_x_919:
[----:B------:R-:W-:Y:S05]  /*29a0*/  BSYNC B0 ;  /* 0x0000000000007941 */ /* 0x000fea0003800000 */
.L_x_918:
        /* <DEDUP_REMOVED lines=18> */
.L_x_921:
[----:B------:R-:W-:Y:S05]  /*2ad0*/  BSYNC B0 ;  /* 0x0000000000007941 */ /* 0x000fea0003800000 */
.L_x_920:
        /* <DEDUP_REMOVED lines=15> */
[----:B-----5:R-:W-:-:S13]  /*2bd0*/  ISETP.GE.AND P0, PT, R10, UR5, PT ;  /* 0x000000050a007c0c */ /* 0x020fda000bf06270 */
[----:B------:R-:W-:Y:S05]  /*2be0*/  @P0 BRA `(.L_x_922) ;  /* 0x0000009c00380947 */ /* 0x000fea0003800000 */
[----:B------:R2:W-:Y:S01]  /*2bf0*/  STG.E.128 desc[UR14][R2.64+0x80], RZ ;  /* 0x000080ff02007986 */ /* 0x0005e2000c101d0e */
[----:B------:R-:W-:Y:S05]  /*2c00*/  BRA `(.L_x_922) ;  /* 0x0000009c00307947 */ /* 0x000fea0003800000 */
.L_x_905:
        /* <DEDUP_REMOVED lines=16> */
[----:B------:R-:W2:Y:S01]  /*2d10*/  LDL R8, [R1+0xc] ;  /* 0x00000c0001087983 */ /* 0x000ea20000100800 */
[----:B------:R-:W-:Y:S02]  /*2d20*/  ULDC UR13, c[0x0][0x2d0] ;  /* 0x0000b400000d7ab9 */ /* 0x000fe40000000800 */
[----:B------:R-:W-:-:S13]  /*2d30*/  ISETP.GE.AND P1, PT, R240, UR13, PT ;  /* 0x0000000df0007c0c */ /* 0x000fda000bf26270 */
[----:B------:R3:W-:Y:S04]  /*2d40*/  @P1 STS.128 [R0+0x8000], RZ ;  /* 0x008000ff00001388 */ /* 0x0007e80000000c00 */
[----:B------:R-:W-:Y:S01]  /*2d50*/  @!PT LDS RZ, [RZ] ;  /* 0x00000000fffff984 */ /* 0x000fe20000000800 */
[----:B------:R-:W-:Y:S01]  /*2d60*/  @!PT LDS RZ, [RZ] ;  /* 0x00000000fffff984 */ /* 0x000fe20000000800 */
[----:B------:R-:W-:Y:S01]  /*2d70*/  @!PT LDS RZ, [RZ] ;  /* 0x00000000fffff984 */ /* 0x000fe20000000800 */
[----:B------:R3:W-:Y:S01]  /*2d80*/  @!P1 LDGSTS.E.BYPASS.LTC128B.128 [R0+0x8000], desc[UR14][R234.64] ;  /* 0x08000000ea009fae */ /* 0x0007e2000b901d4e */
[----:B--2---:R-:W-:-:S13]  /*2d90*/  ISETP.GE.AND P0, PT, R8, UR13, PT ;  /* 0x0000000d08007c0c */ /* 0x004fda000bf06270 */
[----:B------:R3:W-:Y:S01]  /*2da0*/  @P0 STS.128 [R0+0xa000], RZ ;  /* 0x00a000ff00000388 */ /* 0x0007e20000000c00 */
[----:B------:R-:W-:Y:S05]  /*2db0*/  @P0 BRA `(.L_x_924) ;  /* 0x0000000000100947 */ /* 0x000fea0003800000 */
[----:B------:R-:W-:Y:S01]  /*2dc0*/  @!PT LDS RZ, [RZ] ;  /* 0x00000000fffff984 */ /* 0x000fe20000000800 */
[----:B------:R-:W-:Y:S01]  /*2dd0*/  @!PT LDS RZ, [RZ] ;  /* 0x00000000fffff984 */ /* 0x000fe20000000800 */
[----:B------:R-:W-:Y:S01]  /*2de0*/  @!PT LDS RZ, [RZ] ;  /* 0x00000000fffff984 */ /* 0x000fe20000000800 */
[----:B------:R2:W-:Y:S02]  /*2df0*/  LDGSTS.E.BYPASS.LTC128B.128 [R0+0xa000], desc[UR14][R234.64+0x80] ;  /* 0x0a000080ea007fae */ /* 0x0005e4000b901d4e */
.L_x_924:
[----:B------:R-:W-:Y:S05]  /*2e00*/  BSYNC B0 ;  /* 0x0000000000007941 */ /* 0x000fea0003800000 */
.L_x_923:
[----:B------:R4:W-:Y:S01]  /*2e10*/  @P3 STS.128 [R0+0x9000], RZ ;  /* 0x009000ff00003388 */ /* 0x0009e20000000c00 */
[----:B------:R-:W-:Y:S01]  /*2e20*/  VIADD R8, R9, 0x2000 ;  /* 0x0000200009087836 */ /* 0x000fe20000000000 */
[----:B------:R-:W-:Y:S01]  /*2e30*/  PLOP3.LUT P1, PT, PT, PT, UP0, 0x80, 0x0 ;  /* 0x000000000000781c */ /* 0x000fe20003f2f008 */
[----:B------:R-:W-:Y:S01]  /*2e40*/  BSSY B0, `(.L_x_925) ;  /* 0x0000019000007945 */ /* 0x000fe20003800000 */
[----:B------:R4:W-:Y:S02]  /*2e50*/  @P3 STS.128 [R0+0xb000], RZ ;  /* 0x00b000ff00003388 */ /* 0x0009e40000000c00 */
[----:B------:R-:W-:Y:S01]  /*2e60*/  SEL R221, R8, R9, !P1 ;  /* 0x0000000908dd7207 */ /* 0x000fe20004800000 */
[----:B------:R-:W-:Y:S08]  /*2e70*/  @P3 BRA `(.L_x_926) ;  /* 0x0000000000543947 */ /* 0x000ff00003800000 */
[----:B------:R-:W5:Y:S01]  /*2e80*/  LDL R9, [R1+0xc] ;  /* 0x00000c0001097983 */ /* 0x000f620000100800 */
[----:B------:R-:W-:Y:S02]  /*2e90*/  ULDC UR13, c[0x0][0x2d0] ;  /* 0x0000b400000d7ab9 */ /* 0x000fe40000000800 */
[----:B------:R-:W-:-:S13]  /*2ea0*/  ISETP.GE.AND P2, PT, R240, UR13, PT ;  /* 0x0000000df0007c0c */ /* 0x000fda000bf46270 */
[C---:B------:R-:W-:Y:S01]  /*2eb0*/  @!P2 LEA R8, P5, R2.reuse, R234, 0x6 ;  /* 0x000000ea0208a211 */ /* 0x040fe200078a30ff */
[----:B------:R1:W-:Y:S01]  /*2ec0*/  @P2 STS.128 [R0+0x9000], RZ ;  /* 0x009000ff00002388 */ /* 0x0003e20000000c00 */
[----:B-----5:R-:W-:Y:S02]  /*2ed0*/  ISETP.GE.AND P0, PT, R9, UR13, PT ;  /* 0x0000000d09007c0c */ /* 0x020fe4000bf06270 */
[----:B------:R-:W-:-:S05]  /*2ee0*/  @!P2 LEA.HI.X R9, R2, R235, R3, 0x6, P5 ;  /* 0x000000eb0209a211 */ /* 0x000fca00028f3403 */
[----:B------:R-:W-:Y:S01]  /*2ef0*/  @!PT LDS RZ, [RZ] ;  /* 0x00000000fffff984 */ /* 0x000fe20000000800 */
[----:B------:R-:W-:Y:S01]  /*2f00*/  @!PT LDS RZ, [RZ] ;  /* 0x00000000fffff984 */ /* 0x000fe20000000800 */
[----:B------:R-:W-:Y:S01]  /*2f10*/  @!PT LDS RZ, [RZ] ;  /* 0x00000000fffff984 */ /* 0x000fe20000000800 */
[----:B------:R1:W-:Y:S06]  /*2f20*/  @!P2 LDGSTS.E.BYPASS.LTC128B.128 [R0+0x9000], desc[UR14][R8.64] ;  /* 0x090000000800afae */ /* 0x0003ec000b901d4e */
        /* <DEDUP_REMOVED lines=10> */
.L_x_926:
[----:B------:R-:W-:Y:S05]  /*2fd0*/  BSYNC B0 ;  /* 0x0000000000007941 */ /* 0x000fea0003800000 */
.L_x_925:
        /* <DEDUP_REMOVED lines=12> */
.L_x_928:
[----:B-1----:R-:W5:Y:S01]  /*30a0*/  LDL R2, [R1+0xc] ;  /* 0x00000c0001027983 */ /* 0x002f620000100800 */
[----:B------:R-:W-:Y:S02]  /*30b0*/  ULDC UR13, c[0x0][0x2d0] ;  /* 0x0000b400000d7ab9 */ /* 0x000fe40000000800 */
[----:B------:R-:W-:-:S13]  /*30c0*/  ISETP.GE.AND P2, PT, R240, UR13, PT ;  /* 0x0000000df0007c0c */ /* 0x000fda000bf46270 */
[----:B------:R1:W-:Y:S04]  /*30d0*/  @P2 STS [R221], RZ ;  /* 0x000000ffdd002388 */ /* 0x0003e80000000800 */
[----:B------:R1:W-:Y:S04]  /*30e0*/  @P2 STS [R221+0x4], RZ ;  /* 0x000004ffdd002388 */ /* 0x0003e80000000800 */
[----:B------:R1:W-:Y:S04]  /*30f0*/  @P2 STS [R221+0x8], RZ ;  /* 0x000008ffdd002388 */ /* 0x0003e80000000800 */
[----:B------:R1:W-:Y:S04]  /*3100*/  @P2 STS [R221+0xc], RZ ;  /* 0x00000cffdd002388 */ /* 0x0003e80000000800 */
[----:B------:R-:W-:Y:S01]  /*3110*/  @!PT LDS RZ, [RZ] ;  /* 0x00000000fffff984 */ /* 0x000fe20000000800 */
[----:B------:R-:W-:Y:S01]  /*3120*/  @!PT LDS RZ, [RZ] ;  /* 0x00000000fffff984 */ /* 0x000fe20000000800 */
[----:B------:R-:W-:Y:S01]  /*3130*/  @!PT LDS RZ, [RZ] ;  /* 0x00000000fffff984 */ /* 0x000fe20000000800 */
[----:B------:R1:W-:Y:S01]  /*3140*/  @!P2 LDGSTS.E.BYPASS.LTC128B.128 [R221], desc[UR14][R236.64] ;  /* 0x00000000ecddafae */ /* 0x0003e2000b901d4e */
[----:B-----5:R-:W-:-:S13]  /*3150*/  ISETP.GE.AND P0, PT, R2, UR13, PT ;  /* 0x0000000d02007c0c */ /* 0x020fda000bf06270 */
        /* <DEDUP_REMOVED lines=9> */
.L_x_929:
[----:B------:R-:W-:Y:S05]  /*31f0*/  BSYNC B0 ;  /* 0x0000000000007941 */ /* 0x000fea0003800000 */
.L_x_927:
        /* <DEDUP_REMOVED lines=13> */
.L_x_931:
[----:B-1----:R-:W5:Y:S01]  /*32d0*/  LDL R2, [R1+0xc] ;  /* 0x00000c0001027983 */ /* 0x002f620000100800 */
[----:B------:R-:W-:Y:S01]  /*32e0*/  ULDC UR30, c[0x0][0x2d0] ;  /* 0x0000b400001e7ab9 */ /* 0x000fe20000000800 */
[----:B------:R-:W-:Y:S01]  /*32f0*/  IMAD.U32 R3, RZ, RZ, UR18 ;  /* 0x00000012ff037e24 */ /* 0x000fe2000f8e00ff */
[----:B------:R-:W-:Y:S01]  /*3300*/  ISETP.GE.AND P2, PT, R240, UR30, PT ;  /* 0x0000001ef0007c0c */ /* 0x000fe2000bf46270 */
[----:B------:R-:W-:-:S12]  /*3310*/  IMAD.U32 R4, RZ, RZ, UR19 ;  /* 0x00000013ff047e24 */ /* 0x000fd8000f8e00ff */
[----:B------:R1:W-:Y:S04]  /*3320*/  @P2 STS [R221+0x1000], RZ ;  /* 0x001000ffdd002388 */ /* 0x0003e80000000800 */
[----:B------:R1:W-:Y:S04]  /*3330*/  @P2 STS [R221+0x1004], RZ ;  /* 0x001004ffdd002388 */ /* 0x0003e80000000800 */
[----:B------:R1:W-:Y:S04]  /*3340*/  @P2 STS [R221+0x1008], RZ ;  /* 0x001008ffdd002388 */ /* 0x0003e80000000800 */
[----:B------:R1:W-:Y:S01]  /*3350*/  @P2 STS [R221+0x100c], RZ ;  /* 0x00100cffdd002388 */ /* 0x0003e20000000800 */
[----:B-----5:R-:W-:-:S02]  /*3360*/  ISETP.GE.AND P0, PT, R2, UR30, PT ;  /* 0x0000001e02007c0c */ /* 0x020fc4000bf06270 */
[----:B------:R-:W-:-:S04]  /*3370*/  @!P2 LEA R2, P3, R3, R236, 0x6 ;  /* 0x000000ec0302a211 */ /* 0x000fc800078630ff */
[----:B------:R-:W-:-:S05]  /*3380*/  @!P2 LEA.HI.X R3, R3, R237, R4, 0x6, P3 ;  /* 0x000000ed0303a211 */ /* 0x000fca00018f3404 */
        /* <DEDUP_REMOVED lines=18> */
.L_x_932:
[----:B------:R-:W-:Y:S05]  /*34b0*/  BSYNC B0 ;  /* 0x0000000000007941 */ /* 0x000fea0003800000 */
.L_x_930:
        /* <DEDUP_REMOVED lines=9> */
[----:B------:R-:W-:Y:S01]  /*3550*/  IADD3 R4, P0, R2, UR16, RZ ;  /* 0x0000001002047c10 */ /* 0x000fe2000ff1e0ff */
[----:B------:R-:W-:Y:S01]  /*3560*/  IMAD R2, R13, UR18, RZ ;  /* 0x000000120d027c24 */ /* 0x000fe2000f8e02ff */
[----:B------:R-:W-:Y:S02]  /*3570*/  ISETP.GE.AND P5, PT, R23, UR8, PT ;  /* 0x0000000817007c0c */ /* 0x000fe4000bfa6270 */
[----:B------:R-:W-:Y:S01]  /*3580*/  IADD3.X R5, R3, UR32, R5, P0, !PT ;  /* 0x0000002003057c10 */ /* 0x000fe200087fe405 */
[C---:B------:R-:W-:Y:S02]  /*3590*/  IMAD R2, R12.reuse, UR19, R2 ;  /* 0x000000130c027c24 */ /* 0x040fe4000f8e0202 */
[----:B------:R-:W-:-:S04]  /*35a0*/  IMAD.WIDE.U32 R4, R12, UR18, R4 ;  /* 0x000000120c047c25 */ /* 0x000fc8000f8e0004 */
[----:B------:R-:W-:-:S04]  /*35b0*/  IMAD.IADD R9, R5, 0x1, R2 ;  /* 0x0000000105097824 */ /* 0x000fc800078e0202 */
[----:B------:R1:W-:Y:S04]  /*35c0*/  @P5 STS.128 [R0+0xc000], RZ ;  /* 0x00c000ff00005388 */ /* 0x0003e80000000c00 */
[----:B------:R1:W-:Y:S01]  /*35d0*/  @P5 STS.128 [R0+0x10000], RZ ;  /* 0x010000ff00005388 */ /* 0x0003e20000000c00 */
[C---:B-----5:R-:W-:Y:S02]  /*35e0*/  VIADD R7, R22.reuse, 0x8 ;  /* 0x0000000816077836 */ /* 0x060fe40000000000 */
[C---:B------:R-:W-:Y:S02]  /*35f0*/  VIADD R6, R22.reuse, 0x20 ;  /* 0x0000002016067836 */ /* 0x040fe40000000000 */
[----:B------:R-:W-:Y:S01]  /*3600*/  VIADD R15, R22, 0x28 ;  /* 0x00000028160f7836 */ /* 0x000fe20000000000 */
[----:B------:R-:W-:-:S02]  /*3610*/  ISETP.GE.AND P2, PT, R7, UR5, PT ;  /* 0x0000000507007c0c */ /* 0x000fc4000bf46270 */
[----:B------:R-:W-:Y:S02]  /*3620*/  ISETP.GE.AND P0, PT, R6, UR5, PT ;  /* 0x0000000506007c0c */ /* 0x000fe4000bf06270 */
[----:B------:R-:W-:Y:S02]  /*3630*/  P2R R20, PR, RZ, 0x4 ;  /* 0x00000004ff147803 */ /* 0x000fe40000000000 */
[----:B------:R-:W-:Y:S02]  /*3640*/  P2R R19, PR, RZ, 0x1 ;  /* 0x00000001ff137803 */ /* 0x000fe40000000000 */
[----:B------:R-:W-:Y:S02]  /*3650*/  ISETP.GE.AND P2, PT, R22, UR5, PT ;  /* 0x0000000516007c0c */ /* 0x000fe4000bf46270 */
[----:B------:R-:W-:Y:S02]  /*3660*/  ISETP.GE.AND P0, PT, R15, UR5, PT ;  /* 0x000000050f007c0c */ /* 0x000fe4000bf06270 */
[----:B------:R-:W-:-:S02]  /*3670*/  P2R R18, PR, RZ, 0x4 ;  /* 0x00000004ff127803 */ /* 0x000fc40000000000 */
[----:B------:R-:W-:Y:S01]  /*3680*/  P2R R17, PR, RZ, 0x1 ;  /* 0x00000001ff117803 */ /* 0x000fe20000000000 */
[----:B-1----:R-:W-:Y:S08]  /*3690*/  @P5 BRA `(.L_x_934) ;  /* 0x00000000006c5947 */ /* 0x002ff00003800000 */
[----:B------:R-:W5:Y:S01]  /*36a0*/  LDL R10, [R1+0xc] ;  /* 0x00000c00010a7983 */ /* 0x000f620000100800 */
        /* <DEDUP_REMOVED lines=16> */
[----:B-----5:R-:W-:-:S13]  /*37b0*/  ISETP.GE.AND P0, PT, R10, UR5, PT ;  /* 0x000000050a007c0c */ /* 0x020fda000bf06270 */
        /* <DEDUP_REMOVED lines=9> */
.L_x_934:
[----:B------:R-:W-:Y:S05]  /*3850*/  BSYNC B0 ;  /* 0x0000000000007941 */ /* 0x000fea0003800000 */
.L_x_933:
[----:B------:R-:W-:Y:S01]  /*3860*/  ISETP.GE.AND P4, PT, R16, UR8, PT ;  /* 0x0000000810007c0c */ /* 0x000fe2000bf86270 */
[----:B------:R-:W-:-:S12]  /*3870*/  BSSY B0, `(.L_x_935) ;  /* 0x0000021000007945 */ /* 0x000fd80003800000 */
[----:B------:R1:W-:Y:S04]  /*3880*/  @P4 STS.128 [R0+0xd000], RZ ;  /* 0x00d000ff00004388 */ /* 0x0003e80000000c00 */
[----:B------:R1:W-:Y:S01]  /*3890*/  @P4 STS.128 [R0+0x11000], RZ ;  /* 0x011000ff00004388 */ /* 0x0003e20000000c00 */
[----:B------:R-:W-:Y:S05]  /*38a0*/  @P4 BRA `(.L_x_936) ;  /* 0x0000000000744947 */ /* 0x000fea0003800000 */
[----:B------:R-:W5:Y:S01]  /*38b0*/  LDL R24, [R1+0xc] ;  /* 0x00000c0001187983 */ /* 0x000f620000100800 */
        /* <DEDUP_REMOVED lines=28> */
.L_x_936:
[----:B------:R-:W-:Y:S05]  /*3a80*/  BSYNC B0 ;  /* 0x0000000000007941 */ /* 0x000fea0003800000 */
.L_x_935:
[----:B------:R-:W-:Y:S01]  /*3a90*/  IADD3 R2, R23, 0x40, RZ ;  /* 0x0000004017027810 */ /* 0x000fe20007ffe0ff */
[----:B------:R-:W-:Y:S03]  /*3aa0*/  BSSY B0, `(.L_x_937) ;  /* 0x0000022000007945 */ /* 0x000fe60003800000 */
[----:B------:R-:W-:-:S13]  /*3ab0*/  ISETP.GE.AND P3, PT, R2, UR8, PT ;  /* 0x0000000802007c0c */ /* 0x000fda000bf66270 */
        /* <DEDUP_REMOVED lines=32> */
.L_x_938:
[----:B------:R-:W-:Y:S05]  /*3cc0*/  BSYNC B0 ;  /* 0x0000000000007941 */ /* 0x000fea0003800000 */
.L_x_937:
[----:B------:R-:W-:Y:S01]  /*3cd0*/  IADD3 R2, R23, 0x60, RZ ;  /* 0x0000006017027810 */ /* 0x000fe20007ffe0ff */
[----:B------:R-:W-:Y:S03]  /*3ce0*/  BSSY B0, `(.L_x_939) ;  /* 0x0000021000007945 */ /* 0x000fe60003800000 */
[----:B------:R-:W-:-:S13]  /*3cf0*/  ISETP.GE.AND P2, PT, R2, UR8, PT ;  /* 0x0000000802007c0c */ /* 0x000fda000bf46270 */
[----:B------:R1:W-:Y:S04]  /*3d00*/  @P2 STS.128 [R0+0xf000], RZ ;  /* 0x00f000ff00002388 */ /* 0x0003e80000000c00 */
[----:B------:R1:W-:Y:S01]  /*3d10*/  @P2 STS.128 [R0+0x13000], RZ ;  /* 0x013000ff00002388 */ /* 0x0003e20000000c00 */
[----:B------:R-:W-:Y:S05]  /*3d20*/  @P2 BRA `(.L_x_940) ;  /* 0x0000000000702947 */ /* 0x000fea0003800000 */
[----:B-1----:R-:W5:Y:S01]  /*3d30*/  LDL R7, [R1+0xc] ;  /* 0x00000c0001077983 */ /* 0x002f620000100800 */
        /* <DEDUP_REMOVED lines=27> */
.L_x_940:
[----:B------:R-:W-:Y:S05]  /*3ef0*/  BSYNC B0 ;  /* 0x0000000000007941 */ /* 0x000fea0003800000 */
.L_x_939:
        /* <DEDUP_REMOVED lines=43> */
.L_x_942:
[----:B------:R-:W-:Y:S05]  /*41b0*/  BSYNC B0 ;  /* 0x0000000000007941 */ /* 0x000fea0003800000 */
.L_x_941:
[----:B------:R1:W-:Y:S01]  /*41c0*/  @P4 STS.128 [R0+0x15000], RZ ;  /* 0x015000ff00004388 */ /* 0x0003e20000000c00 */
[----:B------:R-:W-:Y:S03]  /*41d0*/  BSSY B0, `(.L_x_943) ;  /* 0x0000020000007945 */ /* 0x000fe60003800000 */
        /* <DEDUP_REMOVED lines=31> */
.L_x_944:
[----:B------:R-:W-:Y:S05]  /*43d0*/  BSYNC B0 ;  /* 0x0000000000007941 */ /* 0x000fea0003800000 */
.L_x_943:
        /* <DEDUP_REMOVED lines=33> */
.L_x_946:
[----:B------:R-:W-:Y:S05]  /*45f0*/  BSYNC B0 ;  /* 0x0000000000007941 */ /* 0x000fea0003800000 */
.L_x_945:
[----:B------:R1:W-:Y:S01]  /*4600*/  @P2 STS.128 [R0+0x17000], RZ ;  /* 0x017000ff00002388 */ /* 0x0003e20000000c00 */
[----:B------:R-:W-:Y:S03]  /*4610*/  BSSY B0, `(.L_x_947) ;  /* 0x000001e000007945 */ /* 0x000fe60003800000 */
[----:B------:R1:W-:Y:S01]  /*4620*/  @P2 STS.128 [R0+0x1b000], RZ ;  /* 0x01b000ff00002388 */ /* 0x0003e20000000c00 */
[----:B------:R-:W-:Y:S05]  /*4630*/  @P2 BRA `(.L_x_948) ;  /* 0x00000000006c2947 */ /* 0x000fea0003800000 */
[----:B------:R-:W5:Y:S01]  /*4640*/  LDL R8, [R1+0xc] ;  /* 0x00000c0001087983 */ /* 0x000f620000100800 */
[----:B------:R-:W-:Y:S01]  /*4650*/  ULDC UR5, c[0x0][0x2d0] ;  /* 0x0000b40000057ab9 */ /* 0x000fe20000000800 */
[----:B------:R-:W-:Y:S01]  /*4660*/  IMAD.MOV.U32 R5, RZ, RZ, R9 ;  /* 0x000000ffff057224 */ /* 0x000fe200078e0009 */
[----:B------:R-:W-:Y:S02]  /*4670*/  ISETP.GE.AND P3, PT, R240, UR5, PT ;  /* 0x00000005f0007c0c */ /* 0x000fe4000bf66270 */
[----:B------:R-:W-:-:S05]  /*4680*/  IADD3 R2, P0, R23, 0x60, RZ ;  /* 0x0000006017027810 */ /* 0x000fca0007f1e0ff */
[----:B------:R-:W-:Y:S02]  /*4690*/  IMAD.X R3, RZ, RZ, R21, P0 ;  /* 0x000000ffff037224 */ /* 0x000fe400000e0615 */
[----:B------:R-:W-:-:S04]  /*46a0*/  IMAD.WIDE.U32 R4, R2, UR10, R4 ;  /* 0x0000000a02047c25 */ /* 0x000fc8000f8e0004 */
[----:B-1----:R-:W1:Y:S01]  /*46b0*/  @!P3 LDC.64 R6, c[0x0][0x220] ;  /* 0x00008800ff06bb82 */ /* 0x002e620000000a00 */
[----:B------:R-:W-:Y:S01]  /*46c0*/  IMAD R3, R3, UR10, RZ ;  /* 0x0000000a03037c24 */ /* 0x000fe2000f8e02ff */
[----:B------:R1:W-:Y:S03]  /*46d0*/  @P3 STS.128 [R0+0x17000], RZ ;  /* 0x017000ff00003388 */ /* 0x0003e60000000c00 */
[----:B------:R-:W-:-:S04]  /*46e0*/  IMAD R2, R2, UR11, R3 ;  /* 0x0000000b02027c24 */ /* 0x000fc8000f8e0203 */
[----:B------:R-:W-:Y:S01]  /*46f0*/  IMAD.IADD R3, R5, 0x1, R2 ;  /* 0x0000000105037824 */ /* 0x000fe200078e0202 */
[----:B-1----:R-:W-:-:S04]  /*4700*/  @!P3 LEA R6, P0, R4, R6, 0x1 ;  /* 0x000000060406b211 */ /* 0x002fc800078008ff */
[----:B------:R-:W-:-:S05]  /*4710*/  @!P3 LEA.HI.X R7, R4, R7, R3, 0x1, P0 ;  /* 0x000000070407b211 */ /* 0x000fca00000f0c03 */
[----:B------:R-:W-:Y:S01]  /*4720*/  @!PT LDS RZ, [RZ] ;  /* 0x00000000fffff984 */ /* 0x000fe20000000800 */
[----:B------:R-:W-:Y:S01]  /*4730*/  @!PT LDS RZ, [RZ] ;  /* 0x00000000fffff984 */ /* 0x000fe20000000800 */
[----:B------:R-:W-:Y:S01]  /*4740*/  @!PT LDS RZ, [RZ] ;  /* 0x00000000fffff984 */ /* 0x000fe20000000800 */
[----:B------:R1:W-:Y:S01]  /*4750*/  @!P3 LDGSTS.E.BYPASS.LTC128B.128 [R0+0x17000], desc[UR14][R6.64] ;  /* 0x170000000600bfae */ /* 0x0003e2000b901d4e */
[----:B-----5:R-:W-:-:S13]  /*4760*/  ISETP.GE.AND P2, PT, R8, UR5, PT ;  /* 0x0000000508007c0c */ /* 0x020fda000bf46270 */
[----:B------:R-:W5:Y:S01]  /*4770*/  @!P2 LDC.64 R8, c[0x0][0x220] ;  /* 0x00008800ff08ab82 */ /* 0x000f620000000a00 */
[----:B------:R1:W-:Y:S01]  /*4780*/  @P2 STS.128 [R0+0x1b000], RZ ;  /* 0x01b000ff00002388 */ /* 0x0003e20000000c00 */
[----:B-----5:R-:W-:-:S04]  /*4790*/  @!P2 LEA R2, P0, R4, R8, 0x1 ;  /* 0x000000080402a211 */ /* 0x020fc800078008ff */
[----:B------:R-:W-:-:S05]  /*47a0*/  @!P2 LEA.HI.X R3, R4, R9, R3, 0x1, P0 ;  /* 0x000000090403a211 */ /* 0x000fca00000f0c03 */
[----:B------:R-:W-:Y:S01]  /*47b0*/  @!PT LDS RZ, [RZ] ;  /* 0x00000000fffff984 */ /* 0x000fe20000000800 */
[----:B------:R-:W-:Y:S01]  /*47c0*/  @!PT LDS RZ, [RZ] ;  /* 0x00000000fffff984 */ /* 0x000fe20000000800 */
[----:B------:R-:W-:Y:S01]  /*47d0*/  @!PT LDS RZ, [RZ] ;  /* 0x00000000fffff984 */ /* 0x000fe20000000800 */
[----:B------:R1:W-:Y:S04]  /*47e0*/  @!P2 LDGSTS.E.BYPASS.LTC128B.128 [R0+0x1b000], desc[UR14][R2.64+0x80] ;  /* 0x1b0000800200afae */ /* 0x0003e8000b901d4e */
.L_x_948:
[----:B------:R-:W-:Y:S05]  /*47f0*/  BSYNC B0 ;  /* 0x0000000000007941 */ /* 0x000fea0003800000 */
.L_x_947:
[----:B------:R-:W-:Y:S01]  /*4800*/  ULDC.64 UR8, c[0x0][0x3c8] ;  /* 0x0000f20000087ab9 */ /* 0x000fe20000000a00 */
[----:B------:R-:W-:Y:S01]  /*4810*/  USHF.R.S32.HI UR6, URZ, 0x1f, UR58 ;  /* 0x0000001f3f067899 */ /* 0x000fe2000801143a */
[----:B------:R-:W-:Y:S01]  /*4820*/  ISETP.NE.AND P4, PT, R20, RZ, PT ;  /* 0x000000ff1400720c */ /* 0x000fe20003f85270 */
[----:B------:R-:W-:Y:S01]  /*4830*/  UISETP.NE.U32.AND UP1, UPT, UR8, URZ, UPT ;  /* 0x0000003f0800728c */ /* 0x000fe2000bf25070 */
[----:B------:R-:W-:Y:S01]  /*4840*/  ISETP.NE.AND P3, PT, R19, RZ, PT ;  /* 0x000000ff1300720c */ /* 0x000fe20003f65270 */
[----:B------:R-:W-:Y:S01]  /*4850*/  IMAD.MOV.U32 R13, RZ, RZ, 0x7f800000 ;  /* 0x7f800000ff0d7424 */ /* 0x000fe200078e00ff */
[----:B------:R-:W-:Y:S01]  /*4860*/  ISETP.NE.AND P2, PT, R17, RZ, PT ;  /* 0x000000ff1100720c */ /* 0x000fe20003f45270 */
[----:B------:R-:W-:Y:S01]  /*4870*/  UISETP.NE.AND.EX UP1, UPT, UR9, URZ, UPT, UP1 ;  /* 0x0000003f0900728c */ /* 0x000fe2000bf25310 */
[----:B------:R-:W-:Y:S01]  /*4880*/  IMAD.MOV.U32 R12, RZ, RZ, 0x7f800000 ;  /* 0x7f800000ff0c7424 */ /* 0x000fe200078e00ff */
[----:B------:R-:W5:Y:S01]  /*4890*/  LDC.64 R10, c[0x0][0x3b8] ;  /* 0x0000ee00ff0a7b82 */ /* 0x000f620000000a00 */
[----:B-1----:R-:W-:Y:S01]  /*48a0*/  IMAD.MOV.U32 R6, RZ, RZ, 0x4 ;  /* 0x00000004ff067424 */ /* 0x002fe200078e00ff */
[----:B------:R-:W-:Y:S01]  /*48b0*/  ISETP.NE.AND P5, PT, R18, RZ, PT ;  /* 0x000000ff1200720c */ /* 0x000fe20003fa5270 */
[----:B--234-:R-:W-:Y:S01]  /*48c0*/  IMAD.MOV.U32 R0, RZ, RZ, 0x7f800000 ;  /* 0x7f800000ff007424 */ /* 0x01cfe200078e00ff */
[----:B------:R-:W2:Y:S01]  /*48d0*/  LDL R9, [R1+0x58] ;  /* 0x0000580001097983 */ /* 0x000ea20000100800 */
[----:B------:R-:W-:Y:S01]  /*48e0*/  PLOP3.LUT P0, PT, PT, PT, UP1, 0x80, 0x0 ;  /* 0x000000000000781c */ /* 0x000fe20003f0f018 */
[----:B------:R-:W-:Y:S01]  /*48f0*/  IMAD.MOV.U32 R16, RZ, RZ, 0x7f800000 ;  /* 0x7f800000ff107424 */ /* 0x000fe200078e00ff */
[----:B------:R-:W-:Y:S01]  /*4900*/  ULDC UR13, c[0x0][0x270] ;  /* 0x00009c00000d7ab9 */ /* 0x000fe20000000800 */
[----:B------:R-:W0:Y:S01]  /*4910*/  LDGDEPBAR ;  /* 0x00000000000079af */ /* 0x000e220000000000 */
        /* <DEDUP_REMOVED lines=10> */
[----:B------:R-:W-:Y:S01]  /*49c0*/  CS2R R158, SRZ ;  /* 0x00000000009e7805 */ /* 0x000fe2000001ff00 */
[----:B-----5:R-:W3:Y:S01]  /*49d0*/  LDG.E.64 R4, desc[UR14][R10.64+0x8] ;  /* 0x0000080e0a047981 */ /* 0x020ee2000c1e1b00 */
[----:B------:R-:W-:Y:S01]  /*49e0*/  @UP1 ULEA.HI.X UR9, UR6, UR9, UR5, 0x2, UP0 ;  /* 0x0000000906091291 */ /* 0x000fe200080f1405 */
[----:B------:R-:W-:Y:S01]  /*49f0*/  IMAD.U32 R2, RZ, RZ, UR8 ;  /* 0x00000008ff027e24 */ /* 0x000fe2000f8e00ff */
[----:B------:R-:W-:Y:S01]  /*4a00*/  CS2R R156, SRZ ;  /* 0x00000000009c7805 */ /* 0x000fe2000001ff00 */
[----:B------:R-:W-:Y:S01]  /*4a10*/  @!P2 IMAD.WIDE R6, R15, R6, UR20 ;  /* 0x000000140f06ae25 */ /* 0x000fe2000f8e0206 */
[----:B------:R-:W-:Y:S01]  /*4a20*/  @UP1 ULDC UR5, c[0x0][0x2e8] ;  /* 0x0000ba0000051ab9 */ /* 0x000fe20000000800 */
[----:B------:R-:W-:-:S02]  /*4a30*/  CS2R R162, SRZ ;  /* 0x0000000000a27805 */ /* 0x000fc4000001ff00 */
[----:B------:R-:W-:Y:S01]  /*4a40*/  CS2R R160, SRZ ;  /* 0x0000000000a07805 */ /* 0x000fe2000001ff00 */
[----:B------:R-:W-:Y:S01]  /*4a50*/  IMAD.U32 R3, RZ, RZ, UR9 ;  /* 0x00000009ff037e24 */ /* 0x000fe2000f8e00ff */
[----:B------:R-:W4:Y:S01]  /*4a60*/  @!P2 LDG.E R0, desc[UR14][R6.64] ;  /* 0x0000000e0600a981 */ /* 0x000f22000c1e1900 */
[----:B------:R-:W-:Y:S01]  /*4a70*/  IMAD.MOV.U32 R233, RZ, RZ, R221 ;  /* 0x000000ffffe97224 */ /* 0x000fe200078e00dd */
[----:B------:R-:W-:Y:S02]  /*4a80*/  CS2R R154, SRZ ;  /* 0x00000000009a7805 */ /* 0x000fe4000001ff00 */
[----:B------:R-:W-:Y:S01]  /*4a90*/  CS2R R152, SRZ ;  /* 0x0000000000987805 */ /* 0x000fe2000001ff00 */
[----:B------:R1:W5:Y:S01]  /*4aa0*/  @P0 LDG.E R8, desc[UR14][R2.64] ;  /* 0x0000000e02080981 */ /* 0x000362000c1e1900 */
        /* <DEDUP_REMOVED lines=11> */
[----:B------:R-:W2:Y:S01]  /*4b60*/  LDG.E.64 R10, desc[UR14][R10.64] ;  /* 0x0000000e0a0a7981 */ /* 0x000ea2000c1e1b00 */
        /* <DEDUP_REMOVED lines=12> */
[----:B-1----:R-:W-:Y:S01]  /*4c30*/  IMAD.MOV.U32 R2, RZ, RZ, 0x4 ;  /* 0x00000004ff027424 */ /* 0x002fe200078e00ff */
[----:B------:R-:W-:Y:S02]  /*4c40*/  CS2R R104, SRZ ;  /* 0x0000000000687805 */ /* 0x000fe4000001ff00 */
[----:B------:R-:W-:Y:S02]  /*4c50*/  CS2R R102, SRZ ;  /* 0x0000000000667805 */ /* 0x000fe4000001ff00 */
[----:B------:R-:W-:Y:S01]  /*4c60*/  CS2R R100, SRZ ;  /* 0x0000000000647805 */ /* 0x000fe2000001ff00 */
[----:B------:R-:W-:Y:S01]  /*4c70*/  IMAD.WIDE R2, R22, R2, UR20 ;  /* 0x0000001416027e25 */ /* 0x000fe2000f8e0202 */
[----:B------:R-:W-:-:S02]  /*4c80*/  CS2R R94, SRZ ;  /* 0x00000000005e7805 */ /* 0x000fc4000001ff00 */
[----:B------:R-:W-:Y:S02]  /*4c90*/  CS2R R92, SRZ ;  /* 0x00000000005c7805 */ /* 0x000fe4000001ff00 */
[----:B------:R-:W-:Y:S02]  /*4ca0*/  CS2R R98, SRZ ;  /* 0x0000000000627805 */ /* 0x000fe4000001ff00 */
[----:B------:R-:W-:Y:S01]  /*4cb0*/  CS2R R96, SRZ ;  /* 0x0000000000607805 */ /* 0x000fe2000001ff00 */
[----:B------:R-:W3:Y:S01]  /*4cc0*/  @!P4 LDG.E R13, desc[UR14][R2.64+0x20] ;  /* 0x0000200e020dc981 */ /* 0x000ee2000c1e1900 */
[----:B------:R-:W-:Y:S02]  /*4cd0*/  CS2R R90, SRZ ;  /* 0x00000000005a7805 */ /* 0x000fe4000001ff00 */
[----:B------:R-:W-:Y:S02]  /*4ce0*/  CS2R R88, SRZ ;  /* 0x0000000000587805 */ /* 0x000fe4000001ff00 */
[----:B------:R-:W-:Y:S01]  /*4cf0*/  CS2R R86, SRZ ;  /* 0x0000000000567805 */ /* 0x000fe2000001ff00 */
[----:B------:R-:W4:Y:S01]  /*4d00*/  @!P3 LDG.E R12, desc[UR14][R2.64+0x80] ;  /* 0x0000800e020cb981 */ /* 0x000f22000c1e1900 */
[----:B------:R-:W-:-:S02]  /*4d10*/  CS2R R84, SRZ ;  /* 0x0000000000547805 */ /* 0x000fc4000001ff00 */
[----:B------:R-:W-:Y:S02]  /*4d20*/  CS2R R78, SRZ ;  /* 0x00000000004e7805 */ /* 0x000fe4000001ff00 */
[----:B------:R-:W-:Y:S01]  /*4d30*/  CS2R R76, SRZ ;  /* 0x00000000004c7805 */ /* 0x000fe2000001ff00 */
[----:B------:R1:W2:Y:S01]  /*4d40*/  @!P5 LDG.E R16, desc[UR14][R2.64] ;  /* 0x0000000e0210d981 */ /* 0x0002a2000c1e1900 */
        /* <DEDUP_REMOVED lines=23> */
[----:B------:R-:W-:Y:S01]  /*4ec0*/  ULDC UR30, c[0x0][0x2dc] ;  /* 0x0000b700001e7ab9 */ /* 0x000fe20000000800 */
[----:B-1----:R-:W1:Y:S01]  /*4ed0*/  S2R R2, SR_TID.X ;  /* 0x0000000000027919 */ /* 0x002e620000002100 */
[----:B------:R-:W-:Y:S01]  /*4ee0*/  ULDC UR29, c[0x0][0x270] ;  /* 0x00009c00001d7ab9 */ /* 0x000fe20000000800 */
[----:B------:R-:W-:Y:S01]  /*4ef0*/  ULDC.U8 UR19, c[0x0][0x388] ;  /* 0x0000e20000137ab9 */ /* 0x000fe20000000000 */
[----:B------:R-:W-:Y:S01]  /*4f00*/  ULDC UR18, c[0x0][0x2ec] ;  /* 0x0000bb0000127ab9 */ /* 0x000fe20000000800 */
[----:B-1----:R-:W-:Y:S01]  /*4f10*/  IMAD.SHL.U32 R2, R2, 0x2, RZ ;  /* 0x0000000202027824 */ /* 0x002fe200078e00ff */
[----:B---3--:R1:W-:Y:S04]  /*4f20*/  STL [R1+0x20], R13 ;  /* 0x0000200d01007387 */ /* 0x0083e80000100800 */
[----:B----4-:R3:W-:Y:S01]  /*4f30*/  STL [R1+0x14], R12 ;  /* 0x0000140c01007387 */ /* 0x0107e20000100800 */
[----:B-1----:R-:W1:Y:S01]  /*4f40*/  S2R R13, SR_TID.X ;  /* 0x00000000000d7919 */ /* 0x002e620000002100 */
[----:B---3--:R-:W3:Y:S02]  /*4f50*/  S2R R12, SR_TID.X ;  /* 0x00000000000c7919 */ /* 0x008ee40000002100 */
[----:B------:R4:W-:Y:S02]  /*4f60*/  STL [R1+0x18], R0 ;  /* 0x0000180001007387 */ /* 0x0009e40000100800 */
[----:B----4-:R-:W5:Y:S01]  /*4f70*/  @P0 MUFU.RCP R0, UR5 ;  /* 0x0000000500000d08 */ /* 0x010f620008001000 */
[----:B---3--:R-:W-:-:S04]  /*4f80*/  SHF.R.S32.HI R12, RZ, 0x1f, R12 ;  /* 0x0000001fff0c7819 */ /* 0x008fc8000001140c */
[----:B-1----:R-:W-:-:S04]  /*4f90*/  LEA.HI R12, R12, R13, RZ, 0x6 ;  /* 0x0000000d0c0c7211 */ /* 0x002fc800078f30ff */
[----:B------:R-:W-:Y:S01]  /*4fa0*/  SHF.R.S32.HI R12, RZ, 0x6, R12 ;  /* 0x00000006ff0c7819 */ /* 0x000fe2000001140c */
[----:B------:R-:W-:-:S04]  /*4fb0*/  UIMAD UR5, UR49, UR13, UR58 ;  /* 0x0000000d310572a4 */ /* 0x000fc8000f8e023a */
[----:B------:R-:W-:Y:S01]  /*4fc0*/  IMAD.SHL.U32 R3, R12, 0x20, RZ ;  /* 0x000000200c037824 */ /* 0x000fe200078e00ff */
[----:B------:R-:W-:Y:S01]  /*4fd0*/  USHF.L.U32 UR5, UR5, 0x5, URZ ;  /* 0x0000000505057899 */ /* 0x000fe2000800063f */
[----:B-----5:R-:W-:-:S03]  /*4fe0*/  @P0 FMUL.FTZ R0, R8, R0 ;  /* 0x0000000008000220 */ /* 0x020fc60000410000 */
[----:B------:R-:W-:Y:S01]  /*4ff0*/  LOP3.LUT R3, R3, 0x6, R2, 0xf8, !PT ;  /* 0x0000000603037812 */ /* 0x000fe200078ef802 */
[----:B------:R-:W-:Y:S01]  /*5000*/  IMAD.U32 R2, RZ, RZ, UR26 ;  /* 0x0000001aff027e24 */ /* 0x000fe2000f8e00ff */
[----:B------:R-:W-:Y:S01]  /*5010*/  USHF.R.S32.HI UR6, URZ, 0x1f, UR5 ;  /* 0x0000001f3f067899 */ /* 0x000fe20008011405 */
[----:B------:R-:W-:Y:S02]  /*5020*/  @P0 R2UR UR7, R0 ;  /* 0x00000000000702ca */ /* 0x000fe400000e0000 */
[----:B------:R-:W-:Y:S01]  /*5030*/  IMAD R238, R2, 0x80, R3 ;  /* 0x0000008002ee7824 */ /* 0x000fe200078e0203 */
[--C-:B------:R-:W-:Y:S01]  /*5040*/  SHF.R.S32.HI R2, RZ, 0x1f, R14.reuse ;  /* 0x0000001fff027819 */ /* 0x100fe2000001140e */
[----:B------:R-:W-:Y:S01]  /*5050*/  VIADD R0, R220, 0x2000 ;  /* 0x00002000dc007836 */ /* 0x000fe20000000000 */
[----:B------:R-:W-:Y:S01]  /*5060*/  IADD3 R14, P3, P2, R4, UR5, R14 ;  /* 0x00000005040e7c10 */ /* 0x000fe2000fa7e00e */
[----:B------:R-:W-:-:S03]  /*5070*/  IMAD.MOV.U32 R3, RZ, RZ, 0x40 ;  /* 0x00000040ff037424 */ /* 0x000fc600078e00ff */
[----:B------:R-:W-:Y:S01]  /*5080*/  IADD3.X R4, R5, UR6, R2, P3, P2 ;  /* 0x0000000605047c10 */ /* 0x000fe20009fe4402 */
[----:B------:R-:W-:Y:S01]  /*5090*/  VIADD R2, R219, 0x2000 ;  /* 0x00002000db027836 */ /* 0x000fe20000000000 */
[----:B--2---:R-:W-:Y:S02]  /*50a0*/  LOP3.LUT P2, RZ, R9, 0x4, RZ, 0xc0, !PT ;  /* 0x0000000409ff7812 */ /* 0x004fe4000784c0ff */
[----:B------:R-:W-:Y:S01]  /*50b0*/  SEL R0, R0, R220, !P1 ;  /* 0x000000dc00007207 */ /* 0x000fe20004800000 */
[----:B------:R-:W-:Y:S01]  /*50c0*/  VIADD R247, R238, 0x19 ;  /* 0x00000019eef77836 */ /* 0x000fe20000000000 */
[----:B------:R-:W-:Y:S02]  /*50d0*/  R2UR UR16, R10 ;  /* 0x000000000a1072ca */ /* 0x000fe400000e0000 */
[----:B------:R-:W-:Y:S02]  /*50e0*/  SEL R3, R3, 0xffffffc0, !P2 ;  /* 0xffffffc003037807 */ /* 0x000fe40005000000 */
[----:B------:R-:W-:Y:S01]  /*50f0*/  LEA R210, R0, UR4, 0x1 ;  /* 0x0000000400d27c11 */ /* 0x000fe2000f8e08ff */
[----:B------:R-:W-:Y:S01]  /*5100*/  VIADD R246, R238, 0x18 ;  /* 0x00000018eef67836 */ /* 0x000fe20000000000 */
[----:B------:R-:W-:-:S02]  /*5110*/  SEL R2, R2, R219, !P1 ;  /* 0x000000db02027207 */ /* 0x000fc40004800000 */
[----:B------:R-:W-:Y:S01]  /*5120*/  I2FP.F32.S32 R0, R238 ;  /* 0x000000ee00007245 */ /* 0x000fe20000201400 */
[----:B------:R-:W-:Y:S01]  /*5130*/  STL [R1+0x1c], R16 ;  /* 0x00001c1001007387 */ /* 0x000fe20000100800 */
[----:B------:R-:W-:Y:S02]  /*5140*/  LEA R213, R2, UR4, 0x1 ;  /* 0x0000000402d57c11 */ /* 0x000fe4000f8e08ff */
[----:B------:R-:W-:Y:S01]  /*5150*/  I2FP.F32.S32 R2, R247 ;  /* 0x000000f700027245 */ /* 0x000fe20000201400 */
[----:B------:R-:W-:Y:S04]  /*5160*/  STL [R1+0x38], R3 ;  /* 0x0000380301007387 */ /* 0x000fe80000100800 */
[----:B------:R1:W-:Y:S04]  /*5170*/  STL [R1+0x8], R0 ;  /* 0x0000080001007387 */ /* 0x0003e80000100800 */
[----:B------:R2:W-:Y:S01]  /*5180*/  STL [R1+0x4], R2 ;  /* 0x0000040201007387 */ /* 0x0005e20000100800 */
[----:B-1----:R-:W-:-:S05]  /*5190*/  I2FP.F32.S32 R0, R246 ;  /* 0x000000f600007245 */ /* 0x002fca0000201400 */
[----:B------:R1:W-:Y:S01]  /*51a0*/  STL [R1], R0 ;  /* 0x0000000001007387 */ /* 0x0003e20000100800 */
[----:B--2---:R-:W-:Y:S01]  /*51b0*/  IMAD.WIDE.U32 R2, R14, -0x2daee0ad, RZ ;  /* 0xd2511f530e027825 */ /* 0x004fe200078e00ff */
[----:B------:R-:W-:Y:S02]  /*51c0*/  R2UR UR13, R11 ;  /* 0x000000000b0d72ca */ /* 0x000fe400000e0000 */
[----:B-1----:R-:W-:-:S05]  /*51d0*/  LOP3.LUT R0, R4, UR16, RZ, 0x3c, !PT ;  /* 0x0000001004007c12 */ /* 0x002fca000f8e3cff */
[----:B------:R1:W-:Y:S04]  /*51e0*/  STL [R1+0x30], R0 ;  /* 0x0000300001007387 */ /* 0x0003e80000100800 */
[----:B------:R1:W-:Y:S01]  /*51f0*/  STL.64 [R1+0x28], R2 ;  /* 0x0000280201007387 */ /* 0x0003e20000100a00 */
[C---:B------:R-:W-:Y:S01]  /*5200*/  VIADD R245, R238.reuse, 0x11 ;  /* 0x00000011eef57836 */ /* 0x040fe20000000000 */
[C---:B------:R-:W-:Y:S01]  /*5210*/  LOP3.LUT P3, RZ, R9.reuse, 0x4, RZ, 0xc0, !PT ;  /* 0x0000000409ff7812 */ /* 0x040fe2000786c0ff */
[C---:B------:R-:W-:Y:S01]  /*5220*/  VIADD R244, R238.reuse, 0x10 ;  /* 0x00000010eef47836 */ /* 0x040fe20000000000 */
[----:B------:R-:W-:Y:S01]  /*5230*/  LOP3.LUT P0, RZ, R9, 0x2, RZ, 0xc0, !PT ;  /* 0x0000000209ff7812 */ /* 0x000fe2000780c0ff */
[C---:B------:R-:W-:Y:S02]  /*5240*/  VIADD R243, R238.reuse, 0x9 ;  /* 0x00000009eef37836 */ /* 0x040fe40000000000 */
[----:B------:R-:W-:-:S02]  /*5250*/  VIADD R242, R238, 0x8 ;  /* 0x00000008eef27836 */ /* 0x000fc40000000000 */
[----:B------:R-:W-:Y:S01]  /*5260*/  VIADD R239, R238, 0x1 ;  /* 0x00000001eeef7836 */ /* 0x000fe20000000000 */
[----:B------:R-:W-:Y:S02]  /*5270*/  SEL R211, R211, 0xffffffc0, !P3 ;  /* 0xffffffc0d3d37807 */ /* 0x000fe40005800000 */
[----:B------:R-:W-:Y:S02]  /*5280*/  SEL R218, R218, 0xffffffe0, !P0 ;  /* 0xffffffe0dada7807 */ /* 0x000fe40004000000 */
[----:B------:R-:W-:Y:S02]  /*5290*/  I2FP.F32.S32 R252, R245 ;  /* 0x000000f500fc7245 */ /* 0x000fe40000201400 */
[----:B------:R-:W-:Y:S02]  /*52a0*/  I2FP.F32.S32 R251, R244 ;  /* 0x000000f400fb7245 */ /* 0x000fe40000201400 */
[----:B------:R-:W-:Y:S02]  /*52b0*/  I2FP.F32.S32 R250, R243 ;  /* 0x000000f300fa7245 */ /* 0x000fe40000201400 */
[----:B------:R-:W-:-:S02]  /*52c0*/  I2FP.F32.S32 R249, R242 ;  /* 0x000000f200f97245 */ /* 0x000fc40000201400 */
[----:B------:R-:W-:Y:S01]  /*52d0*/  I2FP.F32.S32 R248, R239 ;  /* 0x000000ef00f87245 */ /* 0x000fe20000201400 */
[----:B------:R-:W-:Y:S01]  /*52e0*/  UMOV UR5, URZ ;  /* 0x0000003f00057c82 */ /* 0x000fe20008000000 */
[----:B------:R-:W-:-:S05]  /*52f0*/  @UP1 UMOV UR5, UR7 ;  /* 0x0000000700051c82 */ /* 0x000fca0008000000 */
.L_x_951:
[----:B------:R-:W0:Y:S01]  /*5300*/  LDGDEPBAR ;  /* 0x00000000000079af */ /* 0x000e220000000000 */
[C---:B-1----:R-:W-:Y:S01]  /*5310*/  IMAD.IADD R0, R213.reuse, 0x1, R218 ;  /* 0x00000001d5007824 */ /* 0x042fe200078e02da */
[----:B------:R-:W-:Y:S01]  /*5320*/  USHF.L.U32 UR6, UR26, 0x7, URZ ;  /* 0x000000071a067899 */ /* 0x000fe2000800063f */
[--C-:B------:R-:W-:Y:S05]  /*5330*/  IMAD.IADD R3, R213, 0x1, R211.reuse ;  /* 0x00000001d5037824 */ /* 0x100fea00078e02d3 */
[----:B------:R-:W2:Y:S01]  /*5340*/  LDL R228, [R1+0x3c] ;  /* 0x00003c0001e47983 */ /* 0x000ea20000100800 */
[----:B------:R-:W-:Y:S01]  /*5350*/  IMAD.IADD R2, R0, 0x1, R211 ;  /* 0x0000000100027824 */ /* 0x000fe200078e02d3 */
[----:B------:R-:W-:Y:S02]  /*5360*/  UIADD3 UR7, UR24, 0x80, UR6 ;  /* 0x0000008018077890 */ /* 0x000fe4000fffe006 */
[----:B------:R-:W3:Y:S01]  /*5370*/  LDL R227, [R1+0x48] ;  /* 0x0000480001e37983 */ /* 0x000ee20000100800 */
[----:B------:R-:W-:Y:S02]  /*5380*/  UIADD3 UR9, UR6, 0x80, URZ ;  /* 0x0000008006097890 */ /* 0x000fe4000fffe03f */
[----:B------:R-:W-:Y:S01]  /*5390*/  USHF.L.U32 UR10, UR12, 0x6, URZ ;  /* 0x000000060c0a7899 */ /* 0x000fe2000800063f */
[----:B------:R-:W4:Y:S01]  /*53a0*/  LDL.64 R224, [R1+0x28] ;  /* 0x0000280001e07983 */ /* 0x000f220000100a00 */
[----:B------:R-:W-:Y:S02]  /*53b0*/  UIADD3 UR6, UR7, -UR17, URZ ;  /* 0x8000001107067290 */ /* 0x000fe4000fffe03f */
[----:B------:R-:W-:Y:S02]  /*53c0*/  UIADD3 UR8, UR16, -0x61c88647, URZ ;  /* 0x9e3779b910087890 */ /* 0x000fe4000fffe03f */
[----:B------:R-:W-:Y:S01]  /*53d0*/  UISETP.GE.AND UP0, UPT, UR10, UR6, UPT ;  /* 0x000000060a00728c */ /* 0x000fe2000bf06270 */
[----:B------:R-:W4:Y:S01]  /*53e0*/  LDL R226, [R1+0x30] ;  /* 0x0000300001e27983 */ /* 0x000f220000100800 */
[----:B------:R-:W-:Y:S02]  /*53f0*/  UIADD3 UR6, UR13, -0x4498517b, URZ ;  /* 0xbb67ae850d067890 */ /* 0x000fe4000fffe03f */
[----:B------:R-:W-:Y:S01]  /*5400*/  UISETP.LT.AND UP0, UPT, UR9, UR17, UP0 ;  /* 0x000000110900728c */ /* 0x000fe20008701270 */
[----:B------:R1:W-:Y:S01]  /*5410*/  STL [R1+0x60], R36 ;  /* 0x0000602401007387 */ /* 0x0003e20000100800 */
[----:B------:R-:W-:Y:S02]  /*5420*/  UIADD3 UR7, UR16, 0x3c6ef372, URZ ;  /* 0x3c6ef37210077890 */ /* 0x000fe4000fffe03f */
[----:B------:R-:W-:Y:S02]  /*5430*/  UISETP.GT.AND UP3, UPT, UR12, UR25, UPT ;  /* 0x000000190c00728c */ /* 0x000fe4000bf64270 */
[----:B------:R-:W-:Y:S01]  /*5440*/  PLOP3.LUT P1, PT, PT, PT, UP0, 0x80, 0x0 ;  /* 0x000000000000781c */ /* 0x000fe20003f2f008 */
[----:B-1----:R-:W4:Y:S01]  /*5450*/  LDL R36, [R1+0x10] ;  /* 0x0000100001247983 */ /* 0x002f220000100800 */
[----:B------:R-:W-:Y:S04]  /*5460*/  DEPBAR.LE SB0, 0x0 ;  /* 0x000080000000791a */ /* 0x000fe80000000000 */
[----:B------:R-:W-:Y:S06]  /*5470*/  BAR.SYNC.DEFER_BLOCKING 0x0 ;  /* 0x0000000000007b1d */ /* 0x000fec0000010000 */
[----:B------:R-:W-:Y:S08]  /*5480*/  LDSM.16.M88.4 R32, [R213] ;  /* 0x00000000d520783b */ /* 0x000ff00000000200 */
[----:B------:R-:W1:Y:S08]  /*5490*/  LDSM.16.M88.4 R16, [R214+0xc000] ;  /* 0x00c00000d610783b */ /* 0x000e700000000200 */
[----:B------:R-:W1:Y:S08]  /*54a0*/  LDSM.16.M88.4 R28, [R213+0x1000] ;  /* 0x00100000d51c783b */ /* 0x000e700000000200 */
[----:B------:R-:W1:Y:S08]  /*54b0*/  LDSM.16.M88.4 R164, [R214+0xc800] ;  /* 0x00c80000d6a4783b */ /* 0x000e700000000200 */
[----:B------:R-:W-:Y:S08]  /*54c0*/  LDSM.16.M88.4 R168, [R0] ;  /* 0x0000000000a8783b */ /* 0x000ff00000000200 */
[----:B------:R-:W1:Y:S02]  /*54d0*/  LDSM.16.M88.4 R172, [R215+0xc000] ;  /* 0x00c00000d7ac783b */ /* 0x000e640000000200 */
[-C--:B-1----:R-:W-:Y:S06]  /*54e0*/  HMMA.16816.F32 R4, R32, R16.reuse, RZ ;  /* 0x000000102004723c */ /* 0x082fec00000018ff */
[----:B------:R-:W1:Y:S01]  /*54f0*/  LDSM.16.M88.4 R176, [R0+0x1000] ;  /* 0x0010000000b0783b */ /* 0x000e620000000200 */
[C---:B------:R-:W-:Y:S07]  /*5500*/  HMMA.16816.F32 R8, R28.reuse, R16, RZ ;  /* 0x000000101c08723c */ /* 0x040fee00000018ff */
[----:B------:R-:W1:Y:S01]  /*5510*/  LDSM.16.M88.4 R180, [R215+0xc800] ;  /* 0x00c80000d7b4783b */ /* 0x000e620000000200 */
[-C--:B------:R-:W-:Y:S07]  /*5520*/  HMMA.16816.F32 R12, R28, R18.reuse, RZ ;  /* 0x000000121c0c723c */ /* 0x080fee00000018ff */
[----:B------:R-:W-:Y:S01]  /*5530*/  LDSM.16.M88.4 R184, [R3] ;  /* 0x0000000003b8783b */ /* 0x000fe20000000200 */
[C---:B------:R-:W-:Y:S07]  /*5540*/  HMMA.16816.F32 R16, R32.reuse, R18, RZ ;  /* 0x000000122010723c */ /* 0x040fee00000018ff */
[----:B------:R-:W1:Y:S01]  /*5550*/  LDSM.16.M88.4 R188, [R217+0xc000] ;  /* 0x00c00000d9bc783b */ /* 0x000e620000000200 */
[-C--:B------:R-:W-:Y:S06]  /*5560*/  HMMA.16816.F32 R20, R32, R164.reuse, RZ ;  /* 0x000000a42014723c */ /* 0x080fec00000018ff */
[C---:B------:R-:W-:Y:S01]  /*5570*/  HMMA.16816.F32 R24, R28.reuse, R164, RZ ;  /* 0x000000a41c18723c */ /* 0x040fe200000018ff */
[----:B-----5:R-:W1:Y:S05]  /*5580*/  LDSM.16.M88.4 R192, [R3+0x1000] ;  /* 0x0010000003c0783b */ /* 0x020e6a0000000200 */
[-C--:B------:R-:W-:Y:S03]  /*5590*/  HMMA.16816.F32 R28, R28, R166.reuse, RZ ;  /* 0x000000a61c1c723c */ /* 0x080fe600000018ff */
[----:B------:R-:W-:Y:S03]  /*55a0*/  LDSM.16.M88.4 R196, [R2] ;  /* 0x0000000002c4783b */ /* 0x000fe60000000200 */
[----:B------:R-:W-:Y:S05]  /*55b0*/  HMMA.16816.F32 R32, R32, R166, RZ ;  /* 0x000000a62020723c */ /* 0x000fea00000018ff */
[----:B------:R-:W1:Y:S01]  /*55c0*/  LDSM.16.M88.4 R164, [R217+0xc800] ;  /* 0x00c80000d9a4783b */ /* 0x000e620000000200 */
[-C--:B------:R-:W-:Y:S06]  /*55d0*/  HMMA.16816.F32 R4, R168, R172.reuse, R4 ;  /* 0x000000aca804723c */ /* 0x080fec0000001804 */
[C---:B-1----:R-:W-:Y:S01]  /*55e0*/  HMMA.16816.F32 R8, R176.reuse, R172, R8 ;  /* 0x000000acb008723c */ /* 0x042fe20000001808 */
[----:B------:R-:W1:Y:S05]  /*55f0*/  LDSM.16.M88.4 R200, [R216+0xc000] ;  /* 0x00c00000d8c8783b */ /* 0x000e6a0000000200 */
[-C--:B------:R-:W-:Y:S03]  /*5600*/  HMMA.16816.F32 R12, R176, R174.reuse, R12 ;  /* 0x000000aeb00c723c */ /* 0x080fe6000000180c */
[----:B------:R-:W1:Y:S03]  /*5610*/  LDSM.16.M88.4 R204, [R2+0x1000] ;  /* 0x0010000002cc783b */ /* 0x000e660000000200 */
[C---:B------:R-:W-:Y:S05]  /*5620*/  HMMA.16816.F32 R16, R168.reuse, R174, R16 ;  /* 0x000000aea810723c */ /* 0x040fea0000001810 */
[----:B------:R-:W-:Y:S01]  /*5630*/  LDSM.16.M88.4 R172, [R213+0x2000] ;  /* 0x00200000d5ac783b */ /* 0x000fe20000000200 */
[-C--:B------:R-:W-:Y:S06]  /*5640*/  HMMA.16816.F32 R20, R168, R180.reuse, R20 ;  /* 0x000000b4a814723c */ /* 0x080fec0000001814 */
[C---:B------:R-:W-:Y:S06]  /*5650*/  HMMA.16816.F32 R24, R176.reuse, R180, R24 ;  /* 0x000000b4b018723c */ /* 0x040fec0000001818 */
[-C--:B------:R-:W-:Y:S01]  /*5660*/  HMMA.16816.F32 R28, R176, R182.reuse, R28 ;  /* 0x000000b6b01c723c */ /* 0x080fe2000000181c */
[----:B------:R-:W-:Y:S05]  /*5670*/  LDSM.16.M88.4 R176, [R214+0x10000] ;  /* 0x01000000d6b0783b */ /* 0x000fea0000000200 */
[----:B------:R-:W-:Y:S03]  /*5680*/  HMMA.16816.F32 R32, R168, R182, R32 ;  /* 0x000000b6a820723c */ /* 0x000fe60000001820 */
[----:B------:R-:W1:Y:S03]  /*5690*/  LDSM.16.M88.4 R168, [R216+0xc800] ;  /* 0x00c80000d8a8783b */ /* 0x000e660000000200 */
[-C--:B------:R-:W-:Y:S05]  /*56a0*/  HMMA.16816.F32 R4, R184, R188.reuse, R4 ;  /* 0x000000bcb804723c */ /* 0x080fea0000001804 */
[----:B------:R-:W3:Y:S01]  /*56b0*/  LDSM.16.M88.4 R180, [R213+0x3000] ;  /* 0x00300000d5b4783b */ /* 0x000ee20000000200 */
        /* <DEDUP_REMOVED lines=8> */
[----:B------:R-:W-:Y:S03]  /*5740*/  HMMA.16816.F32 R32, R184, R166, R32 ;  /* 0x000000a6b820723c */ /* 0x000fe60000001820 */
[----:B------:R-:W2:Y:S03]  /*5750*/  LDSM.16.M88.4 R164, [R214+0x10800] ;  /* 0x01080000d6a4783b */ /* 0x000ea60000000200 */
[-C--:B-1----:R-:W-:Y:S05]  /*5760*/  HMMA.16816.F32 R4, R196, R200.reuse, R4 ;  /* 0x000000c8c404723c */ /* 0x082fea0000001804 */
[----:B------:R1:W2:Y:S01]  /*5770*/  LDSM.16.M88.4 R184, [R0+0x2000] ;  /* 0x0020000000b8783b */ /* 0x0002a20000000200 */
[C---:B------:R-:W-:Y:S06]  /*5780*/  HMMA.16816.F32 R8, R204.reuse, R200, R8 ;  /* 0x000000c8cc08723c */ /* 0x040fec0000001808 */
[-C--:B------:R-:W-:Y:S06]  /*5790*/  HMMA.16816.F32 R12, R204, R202.reuse, R12 ;  /* 0x000000cacc0c723c */ /* 0x080fec000000180c */
[C---:B------:R-:W-:Y:S01]  /*57a0*/  HMMA.16816.F32 R16, R196.reuse, R202, R16 ;  /* 0x000000cac410723c */ /* 0x040fe20000001810 */
[----:B------:R-:W-:Y:S05]  /*57b0*/  LDSM.16.M88.4 R200, [R3+0x3000] ;  /* 0x0030000003c8783b */ /* 0x000fea0000000200 */
[-C--:B------:R-:W-:Y:S01]  /*57c0*/  HMMA.16816.F32 R20, R196, R168.reuse, R20 ;  /* 0x000000a8c414723c */ /* 0x080fe20000001814 */
[----:B-1----:R-:W-:Y:S05]  /*57d0*/  IMAD.U32 R0, RZ, RZ, UR12 ;  /* 0x0000000cff007e24 */ /* 0x002fea000f8e00ff */
[C---:B------:R-:W-:Y:S06]  /*57e0*/  HMMA.16816.F32 R24, R204.reuse, R168, R24 ;  /* 0x000000a8cc18723c */ /* 0x040fec0000001818 */
[-C--:B------:R-:W-:Y:S05]  /*57f0*/  HMMA.16816.F32 R28, R204, R170.reuse, R28 ;  /* 0x000000aacc1c723c */ /* 0x080fea000000181c */
[----:B---3--:R-:W-:Y:S01]  /*5800*/  IMAD R0, R0, 0x4, R227 ;  /* 0x0000000400007824 */ /* 0x008fe200078e02e3 */
[----:B------:R-:W-:Y:S01]  /*5810*/  HMMA.16816.F32 R32, R196, R170, R32 ;  /* 0x000000aac420723c */ /* 0x000fe20000001820 */
[----:B------:R-:W1:Y:S05]  /*5820*/  LDSM.16.M88.4 R168, [R215+0x10800] ;  /* 0x01080000d7a8783b */ /* 0x000e6a0000000200 */
[-C--:B------:R-:W-:Y:S03]  /*5830*/  HMMA.16816.F32 R4, R172, R176.reuse, R4 ;  /* 0x000000b0ac04723c */ /* 0x080fe60000001804 */
[----:B------:R-:W-:Y:S03]  /*5840*/  LDSM.16.M88.4 R196, [R217+0x10000] ;  /* 0x01000000d9c4783b */ /* 0x000fe60000000200 */
[C---:B------:R-:W-:Y:S06]  /*5850*/  HMMA.16816.F32 R8, R180.reuse, R176, R8 ;  /* 0x000000b0b408723c */ /* 0x040fec0000001808 */
[-C--:B------:R-:W-:Y:S06]  /*5860*/  HMMA.16816.F32 R12, R180, R178.reuse, R12 ;  /* 0x000000b2b40c723c */ /* 0x080fec000000180c */
[C---:B------:R-:W-:Y:S01]  /*5870*/  HMMA.16816.F32 R16, R172.reuse, R178, R16 ;  /* 0x000000b2ac10723c */ /* 0x040fe20000001810 */
[----:B------:R-:W3:Y:S05]  /*5880*/  LDSM.16.M88.4 R176, [R3+0x2000] ;  /* 0x0020000003b0783b */ /* 0x000eea0000000200 */
[-C--:B--2---:R-:W-:Y:S06]  /*5890*/  HMMA.16816.F32 R20, R172, R164.reuse, R20 ;  /* 0x000000a4ac14723c */ /* 0x084fec0000001814 */
[C---:B------:R-:W-:Y:S06]  /*58a0*/  HMMA.16816.F32 R24, R180.reuse, R164, R24 ;  /* 0x000000a4b418723c */ /* 0x040fec0000001818 */
[-C--:B------:R-:W-:Y:S01]  /*58b0*/  HMMA.16816.F32 R28, R180, R166.reuse, R28 ;  /* 0x000000a6b41c723c */ /* 0x080fe2000000181c */
[----:B------:R-:W-:Y:S05]  /*58c0*/  LDSM.16.M88.4 R180, [R2+0x3000] ;  /* 0x0030000002b4783b */ /* 0x000fea0000000200 */
[----:B------:R-:W-:Y:S03]  /*58d0*/  HMMA.16816.F32 R32, R172, R166, R32 ;  /* 0x000000a6ac20723c */ /* 0x000fe60000001820 */
[----:B------:R-:W2:Y:S03]  /*58e0*/  LDSM.16.M88.4 R164, [R217+0x10800] ;  /* 0x01080000d9a4783b */ /* 0x000ea60000000200 */
[-C--:B------:R-:W-:Y:S05]  /*58f0*/  HMMA.16816.F32 R4, R184, R188.reuse, R4 ;  /* 0x000000bcb804723c */ /* 0x080fea0000001804 */
[----:B------:R-:W-:Y:S01]  /*5900*/  LDSM.16.M88.4 R172, [R216+0x10000] ;  /* 0x01000000d8ac783b */ /* 0x000fe20000000200 */
[C---:B------:R-:W-:Y:S06]  /*5910*/  HMMA.16816.F32 R8, R192.reuse, R188, R8 ;  /* 0x000000bcc008723c */ /* 0x040fec0000001808 */
[-C--:B------:R-:W-:Y:S06]  /*5920*/  HMMA.16816.F32 R12, R192, R190.reuse, R12 ;  /* 0x000000bec00c723c */ /* 0x080fec000000180c */
[C---:B------:R-:W-:Y:S06]  /*5930*/  HMMA.16816.F32 R16, R184.reuse, R190, R16 ;  /* 0x000000beb810723c */ /* 0x040fec0000001810 */
[-C--:B-1----:R-:W-:Y:S06]  /*5940*/  HMMA.16816.F32 R20, R184, R168.reuse, R20 ;  /* 0x000000a8b814723c */ /* 0x082fec0000001814 */
[C---:B------:R-:W-:Y:S06]  /*5950*/  HMMA.16816.F32 R24, R192.reuse, R168, R24 ;  /* 0x000000a8c018723c */ /* 0x040fec0000001818 */
[-C--:B------:R-:W-:Y:S01]  /*5960*/  HMMA.16816.F32 R28, R192, R170.reuse, R28 ;  /* 0x000000aac01c723c */ /* 0x080fe2000000181c */
[----:B------:R-:W4:Y:S04]  /*5970*/  LDL R195, [R1+0x1c] ;  /* 0x00001c0001c37983 */ /* 0x000f280000100800 */
[----:B------:R-:W4:Y:S01]  /*5980*/  LDL R194, [R1+0x20] ;  /* 0x0000200001c27983 */ /* 0x000f220000100800 */
[----:B------:R-:W-:Y:S03]  /*5990*/  HMMA.16816.F32 R32, R184, R170, R32 ;  /* 0x000000aab820723c */ /* 0x000fe60000001820 */
[----:B------:R1:W4:Y:S03]  /*59a0*/  LDSM.16.M88.4 R168, [R2+0x2000] ;  /* 0x0020000002a8783b */ /* 0x0003260000000200 */
[-C--:B---3--:R-:W-:Y:S05]  /*59b0*/  HMMA.16816.F32 R4, R176, R196.reuse, R4 ;  /* 0x000000c4b004723c */ /* 0x088fea0000001804 */
[----:B------:R-:W3:Y:S01]  /*59c0*/  LDL R187, [R1+0x14] ;  /* 0x0000140001bb7983 */ /* 0x000ee20000100800 */
[C---:B------:R-:W-:Y:S03]  /*59d0*/  HMMA.16816.F32 R8, R200.reuse, R196, R8 ;  /* 0x000000c4c808723c */ /* 0x040fe60000001808 */
[----:B------:R-:W3:Y:S02]  /*59e0*/  LDL R196, [R1+0x8] ;  /* 0x0000080001c47983 */ /* 0x000ee40000100800 */
[----:B------:R-:W-:Y:S01]  /*59f0*/  IMAD.WIDE.U32 R184, R0, -0x326172a9, RZ ;  /* 0xcd9e8d5700b87825 */ /* 0x000fe200078e00ff */
[-C--:B------:R-:W-:Y:S06]  /*5a00*/  HMMA.16816.F32 R12, R200, R198.reuse, R12 ;  /* 0x000000c6c80c723c */ /* 0x080fec000000180c */
[C---:B------:R-:W-:Y:S01]  /*5a10*/  HMMA.16816.F32 R16, R176.reuse, R198, R16 ;  /* 0x000000c6b010723c */ /* 0x040fe20000001810 */
[----:B-1----:R-:W-:Y:S05]  /*5a20*/  IMAD.U32 R2, RZ, RZ, UR26 ;  /* 0x0000001aff027e24 */ /* 0x002fea000f8e00ff */
[-C--:B--2---:R-:W-:Y:S05]  /*5a30*/  HMMA.16816.F32 R20, R176, R164.reuse, R20 ;  /* 0x000000a4b014723c */ /* 0x084fea0000001814 */
[----:B------:R-:W-:Y:S01]  /*5a40*/  IMAD R2, R2, 0x4, R228 ;  /* 0x0000000402027824 */ /* 0x000fe200078e02e4 */
[C---:B------:R-:W-:Y:S05]  /*5a50*/  HMMA.16816.F32 R24, R200.reuse, R164, R24 ;  /* 0x000000a4c818723c */ /* 0x040fea0000001818 */
[----:B------:R-:W-:Y:S01]  /*5a60*/  LOP3.LUT R2, R2, UR13, RZ, 0x3c, !PT ;  /* 0x0000000d02027c12 */ /* 0x000fe2000f8e3cff */
[-C--:B------:R-:W-:Y:S05]  /*5a70*/  HMMA.16816.F32 R28, R200, R166.reuse, R28 ;  /* 0x000000a6c81c723c */ /* 0x080fea000000181c */
[----:B----4-:R-:W-:Y:S01]  /*5a80*/  LOP3.LUT R2, R225, R2, RZ, 0x3c, !PT ;  /* 0x00000002e1027212 */ /* 0x010fe200078e3cff */
[----:B------:R-:W-:Y:S01]  /*5a90*/  HMMA.16816.F32 R32, R176, R166, R32 ;  /* 0x000000a6b020723c */ /* 0x000fe20000001820 */
[----:B------:R-:W2:Y:S04]  /*5aa0*/  LDL R179, [R1+0x18] ;  /* 0x0000180001b37983 */ /* 0x000ea80000100800 */
[----:B------:R-:W-:Y:S01]  /*5ab0*/  VIADD R164, R0, 0x2 ;  /* 0x0000000200a47836 */ /* 0x000fe20000000000 */
[-C--:B------:R-:W-:Y:S01]  /*5ac0*/  LOP3.LUT R0, R185, R226.reuse, RZ, 0x3c, !PT ;  /* 0x000000e2b9007212 */ /* 0x080fe200078e3cff */
[-C--:B------:R-:W-:Y:S05]  /*5ad0*/  HMMA.16816.F32 R4, R168, R172.reuse, R4 ;  /* 0x000000aca804723c */ /* 0x080fea0000001804 */
[----:B------:R-:W-:Y:S01]  /*5ae0*/  IMAD.WIDE.U32 R2, R2, -0x326172a9, RZ ;  /* 0xcd9e8d5702027825 */ /* 0x000fe200078e00ff */
[C---:B------:R-:W-:Y:S05]  /*5af0*/  HMMA.16816.F32 R8, R180.reuse, R172, R8 ;  /* 0x000000acb408723c */ /* 0x040fea0000001808 */
[----:B------:R-:W-:Y:S01]  /*5b00*/  LOP3.LUT R184, R3, UR8, R184, 0x96, !PT ;  /* 0x0000000803b87c12 */ /* 0x000fe2000f8e96b8 */
[----:B------:R-:W-:Y:S01]  /*5b10*/  IMAD.WIDE.U32 R164, R164, -0x326172a9, RZ ;  /* 0xcd9e8d57a4a47825 */ /* 0x000fe200078e00ff */
[-C--:B------:R-:W-:Y:S04]  /*5b20*/  HMMA.16816.F32 R12, R180, R174.reuse, R12 ;  /* 0x000000aeb40c723c */ /* 0x080fe8000000180c */
[----:B------:R-:W-:Y:S01]  /*5b30*/  LOP3.LUT R178, R165, R226, RZ, 0x3c, !PT ;  /* 0x000000e2a5b27212 */ /* 0x000fe200078e3cff */
[----:B------:R-:W-:Y:S01]  /*5b40*/  IMAD.WIDE.U32 R176, R184, -0x2daee0ad, RZ ;  /* 0xd2511f53b8b07825 */ /* 0x000fe200078e00ff */
[----:B------:R-:W-:Y:S01]  /*5b50*/  LOP3.LUT R188, R3, UR8, R164, 0x96, !PT ;  /* 0x0000000803bc7c12 */ /* 0x000fe2000f8e96a4 */
[C---:B------:R-:W-:Y:S01]  /*5b60*/  HMMA.16816.F32 R16, R168.reuse, R174, R16 ;  /* 0x000000aea810723c */ /* 0x040fe20000001810 */
[----:B------:R-:W-:Y:S03]  /*5b70*/  UIADD3 UR8, UR13, 0x32370b8f, URZ ;  /* 0x32370b8f0d087890 */ /* 0x000fe6000fffe03f */
[----:B------:R-:W-:Y:S01]  /*5b80*/  LOP3.LUT R184, R2, UR7, RZ, 0x3c, !PT ;  /* 0x0000000702b87c12 */ /* 0x000fe2000f8e3cff */
[----:B------:R-:W-:Y:S01]  /*5b90*/  IMAD.WIDE.U32 R164, R0, -0x2daee0ad, RZ ;  /* 0xd2511f5300a47825 */ /* 0x000fe200078e00ff */
[----:B------:R-:W-:Y:S01]  /*5ba0*/  LOP3.LUT R0, R224, UR6, RZ, 0x3c, !PT ;  /* 0x00000006e0007c12 */ /* 0x000fe2000f8e3cff */
[----:B------:R-:W-:Y:S04]  /*5bb0*/  UIADD3 UR6, UR13, 0x76cf5d0a, URZ ;  /* 0x76cf5d0a0d067890 */ /* 0x000fe8000fffe03f */
[----:B------:R-:W-:Y:S01]  /*5bc0*/  FFMA.FTZ R5, R248, UR5, R5 ;  /* 0x00000005f8057c23 */ /* 0x000fe20008010005 */
[----:B------:R-:W-:Y:S01]  /*5bd0*/  UIADD3 UR7, UR16, -0x255992d5, URZ ;  /* 0xdaa66d2b10077890 */ /* 0x000fe2000fffe03f */
[----:B------:R-:W-:Y:S01]  /*5be0*/  LOP3.LUT R166, R0, R165, RZ, 0x3c, !PT ;  /* 0x000000a500a67212 */ /* 0x000fe200078e3cff */
[----:B------:R-:W-:Y:S01]  /*5bf0*/  IMAD.U32 R2, RZ, RZ, UR24 ;  /* 0x00000018ff027e24 */ /* 0x000fe2000f8e00ff */
[----:B------:R-:W-:Y:S01]  /*5c00*/  LOP3.LUT R190, R177, UR6, R164, 0x96, !PT ;  /* 0x00000006b1be7c12 */ /* 0x000fe2000f8e96a4 */
[----:B------:R-:W-:Y:S02]  /*5c10*/  IMAD.U32 R3, RZ, RZ, UR10 ;  /* 0x0000000aff037e24 */ /* 0x000fe4000f8e00ff */
[----:B------:R-:W-:Y:S01]  /*5c20*/  FFMA.FTZ R7, R248, UR5, R7 ;  /* 0x00000005f8077c23 */ /* 0x000fe20008010007 */
[----:B------:R-:W-:Y:S01]  /*5c30*/  IMAD.WIDE.U32 R166, R166, -0x326172a9, RZ ;  /* 0xcd9e8d57a6a67825 */ /* 0x000fe200078e00ff */
[----:B------:R-:W-:Y:S03]  /*5c40*/  @!P1 IADD3 R2, -R2, 0x1, R36 ;  /* 0x0000000102029810 */ /* 0x000fe60007ffe124 */
[----:B------:R-:W-:Y:S01]  /*5c50*/  FFMA.FTZ R12, R249, UR5, R12 ;  /* 0x00000005f90c7c23 */ /* 0x000fe2000801000c */
[----:B------:R-:W-:Y:S01]  /*5c60*/  IMAD.WIDE.U32 R164, R178, -0x2daee0ad, RZ ;  /* 0xd2511f53b2a47825 */ /* 0x000fe200078e00ff */
[----:B------:R-:W-:Y:S02]  /*5c70*/  LOP3.LUT R192, R184, R167, RZ, 0x3c, !PT ;  /* 0x000000a7b8c07212 */ /* 0x000fe400078e3cff */
[----:B------:R-:W-:Y:S01]  /*5c80*/  @!P1 IADD3 R2, R3, UR17, R2 ;  /* 0x0000001103029c10 */ /* 0x000fe2000fffe002 */
[----:B------:R-:W-:Y:S01]  /*5c90*/  IMAD.WIDE.U32 R188, R188, -0x2daee0ad, RZ ;  /* 0xd2511f53bcbc7825 */ /* 0x000fe200078e00ff */
[----:B------:R-:W-:Y:S02]  /*5ca0*/  LOP3.LUT R178, R0, R165, RZ, 0x3c, !PT ;  /* 0x000000a500b27212 */ /* 0x000fe400078e3cff */
[----:B------:R-:W-:Y:S01]  /*5cb0*/  @!P1 VIMNMX R172, R2, UR17, PT ;  /* 0x0000001102ac9c48 */ /* 0x000fe2000bfe0100 */
[----:B------:R-:W-:Y:S01]  /*5cc0*/  IMAD.WIDE.U32 R192, R192, -0x2daee0ad, RZ ;  /* 0xd2511f53c0c07825 */ /* 0x000fe200078e00ff */
[----:B------:R-:W-:Y:S01]  /*5cd0*/  LOP3.LUT R186, R189, UR6, R164, 0x96, !PT ;  /* 0x00000006bdba7c12 */ /* 0x000fe2000f8e96a4 */
[----:B------:R-:W-:Y:S02]  /*5ce0*/  UIADD3 UR6, UR16, 0x78dde6e4, URZ ;  /* 0x78dde6e410067890 */ /* 0x000fe4000fffe03f */
[----:B------:R-:W-:Y:S01]  /*5cf0*/  FFMA.FTZ R16, R249, UR5, R16 ;  /* 0x00000005f9107c23 */ /* 0x000fe20008010010 */
[----:B------:R-:W-:Y:S01]  /*5d00*/  IMAD.WIDE.U32 R190, R190, -0x326172a9, RZ ;  /* 0xcd9e8d57bebe7825 */ /* 0x000fe200078e00ff */
[----:B------:R-:W-:Y:S03]  /*5d10*/  LOP3.LUT R177, R193, UR8, R176, 0x96, !PT ;  /* 0x00000008c1b17c12 */ /* 0x000fe6000f8e96b0 */
[C---:B------:R-:W-:Y:S01]  /*5d20*/  FFMA.FTZ R17, R250.reuse, UR5, R17 ;  /* 0x00000005fa117c23 */ /* 0x040fe20008010011 */
[----:B------:R-:W-:Y:S01]  /*5d30*/  FFMA.FTZ R18, R249, UR5, R18 ;  /* 0x00000005f9127c23 */ /* 0x000fe20008010012 */
[----:B------:R-:W-:Y:S01]  /*5d40*/  LOP3.LUT R185, R191, UR7, R166, 0x96, !PT ;  /* 0x00000007bfb97c12 */ /* 0x000fe2000f8e96a6 */
[C---:B------:R-:W-:Y:S01]  /*5d50*/  FFMA.FTZ R19, R250.reuse, UR5, R19 ;  /* 0x00000005fa137c23 */ /* 0x040fe20008010013 */
[----:B------:R-:W1:Y:S01]  /*5d60*/  LDSM.16.M88.4 R164, [R216+0x10800] ;  /* 0x01080000d8a4783b */ /* 0x000e620000000200 */
[----:B------:R-:W-:Y:S01]  /*5d70*/  FFMA.FTZ R13, R250, UR5, R13 ;  /* 0x00000005fa0d7c23 */ /* 0x000fe2000801000d */
[----:B------:R-:W-:Y:S01]  /*5d80*/  FFMA.FTZ R9, R248, UR5, R9 ;  /* 0x00000005f8097c23 */ /* 0x000fe20008010009 */
[----:B------:R-:W-:Y:S01]  /*5d90*/  FFMA.FTZ R14, R249, UR5, R14 ;  /* 0x00000005f90e7c23 */ /* 0x000fe2000801000e */
[----:B------:R-:W-:Y:S01]  /*5da0*/  FFMA.FTZ R15, R250, UR5, R15 ;  /* 0x00000005fa0f7c23 */ /* 0x000fe2000801000f */
[----:B------:R-:W-:Y:S01]  /*5db0*/  FFMA.FTZ R11, R248, UR5, R11 ;  /* 0x00000005f80b7c23 */ /* 0x000fe2000801000b */
[-C--:B-1----:R-:W-:Y:S06]  /*5dc0*/  HMMA.16816.F32 R20, R168, R164.reuse, R20 ;  /* 0x000000a4a814723c */ /* 0x082fec0000001814 */
[C---:B------:R-:W-:Y:S06]  /*5dd0*/  HMMA.16816.F32 R24, R180.reuse, R164, R24 ;  /* 0x000000a4b418723c */ /* 0x040fec0000001818 */
[-C--:B------:R-:W-:Y:S06]  /*5de0*/  HMMA.16816.F32 R28, R180, R166.reuse, R28 ;  /* 0x000000a6b41c723c */ /* 0x080fec000000181c */
[----:B------:R-:W-:Y:S05]  /*5df0*/  HMMA.16816.F32 R32, R168, R166, R32 ;  /* 0x000000a6a820723c */ /* 0x000fea0000001820 */
[----:B------:R-:W-:Y:S06]  /*5e00*/  IMAD.WIDE.U32 R182, R177, -0x326172a9, RZ ;  /* 0xcd9e8d57b1b67825 */ /* 0x000fec00078e00ff */
[----:B------:R-:W-:Y:S01]  /*5e10*/  FFMA.FTZ R20, R251, UR5, R20 ;  /* 0x00000005fb147c23 */ /* 0x000fe20008010014 */
[C---:B------:R-:W-:Y:S01]  /*5e20*/  FFMA.FTZ R21, R252.reuse, UR5, R21 ;  /* 0x00000005fc157c23 */ /* 0x040fe20008010015 */
[----:B------:R-:W-:Y:S01]  /*5e30*/  LOP3.LUT R180, R183, UR6, R190, 0x96, !PT ;  /* 0x00000006b7b47c12 */ /* 0x000fe2000f8e96be */
[C---:B------:R-:W-:Y:S01]  /*5e40*/  FFMA.FTZ R22, R251.reuse, UR5, R22 ;  /* 0x00000005fb167c23 */ /* 0x040fe20008010016 */
[C---:B------:R-:W-:Y:S01]  /*5e50*/  FFMA.FTZ R23, R252.reuse, UR5, R23 ;  /* 0x00000005fc177c23 */ /* 0x040fe20008010017 */
[C---:B------:R-:W-:Y:S01]  /*5e60*/  FFMA.FTZ R24, R251.reuse, UR5, R24 ;  /* 0x00000005fb187c23 */ /* 0x040fe20008010018 */
[----:B------:R-:W-:Y:S01]  /*5e70*/  FFMA.FTZ R25, R252, UR5, R25 ;  /* 0x00000005fc197c23 */ /* 0x000fe20008010019 */
[----:B------:R-:W-:Y:S04]  /*5e80*/  IMAD.WIDE.U32 R180, R180, -0x2daee0ad, RZ ;  /* 0xd2511f53b4b47825 */ /* 0x000fe800078e00ff */
[----:B------:R-:W-:Y:S01]  /*5e90*/  FFMA.FTZ R26, R251, UR5, R26 ;  /* 0x00000005fb1a7c23 */ /* 0x000fe2000801001a */
[----:B------:R-:W-:Y:S01]  /*5ea0*/  FFMA.FTZ R27, R252, UR5, R27 ;  /* 0x00000005fc1b7c23 */ /* 0x000fe2000801001b */
[C---:B------:R-:W-:Y:S01]  /*5eb0*/  FSETP.NEU.FTZ.AND P4, PT, R195.reuse, -INF , PT ;  /* 0xff800000c300780b */ /* 0x040fe20003f9d000 */
[----:B------:R-:W-:Y:S01]  /*5ec0*/  FMUL.FTZ R176, R195, 1.4426950216293334961 ;  /* 0x3fb8aa3bc3b07820 */ /* 0x000fe20000410000 */
[----:B------:R-:W-:Y:S01]  /*5ed0*/  IMAD.MOV.U32 R195, RZ, RZ, 0x8 ;  /* 0x00000008ffc37424 */ /* 0x000fe200078e00ff */
[C---:B------:R-:W-:Y:S01]  /*5ee0*/  FSETP.NEU.FTZ.AND P3, PT, R194.reuse, -INF , PT ;  /* 0xff800000c200780b */ /* 0x040fe20003f7d000 */
[----:B------:R-:W-:Y:S02]  /*5ef0*/  FMUL.FTZ R175, R194, 1.4426950216293334961 ;  /* 0x3fb8aa3bc2af7820 */ /* 0x000fe40000410000 */
[----:B------:R-:W-:Y:S01]  /*5f00*/  FSEL R176, R176, RZ, P4 ;  /* 0x000000ffb0b07208 */ /* 0x000fe20002000000 */
[----:B------:R-:W-:Y:S01]  /*5f10*/  IMAD.MOV.U32 R194, RZ, RZ, 0x20 ;  /* 0x00000020ffc27424 */ /* 0x000fe200078e00ff */
[C---:B------:R-:W-:Y:S02]  /*5f20*/  @!P1 VIADDMNMX R3, R2.reuse, R195, UR17, PT ;  /* 0x0000001102039e46 */ /* 0x040fe4000b8001c3 */
[----:B------:R-:W-:Y:S01]  /*5f30*/  FSEL R175, R175, RZ, P3 ;  /* 0x000000ffafaf7208 */ /* 0x000fe20001800000 */
[----:B------:R-:W4:Y:S01]  /*5f40*/  LDL R195, [R1+0x4] ;  /* 0x0000040001c37983 */ /* 0x000f220000100800 */
[C---:B------:R-:W-:Y:S02]  /*5f50*/  @!P1 ISETP.GE.AND P3, PT, R239.reuse, R172, PT ;  /* 0x000000acef00920c */ /* 0x040fe40003f66270 */
[----:B------:R-:W-:Y:S02]  /*5f60*/  @!P1 ISETP.GE.AND P6, PT, R239, R3, PT ;  /* 0x00000003ef00920c */ /* 0x000fe40003fc6270 */
[C---:B---3--:R-:W-:Y:S01]  /*5f70*/  FSETP.NEU.FTZ.AND P2, PT, R187.reuse, -INF , PT ;  /* 0xff800000bb00780b */ /* 0x048fe20003f5d000 */
[----:B------:R-:W-:Y:S01]  /*5f80*/  FMUL.FTZ R174, R187, 1.4426950216293334961 ;  /* 0x3fb8aa3bbbae7820 */ /* 0x000fe20000410000 */
[----:B------:R-:W-:Y:S01]  /*5f90*/  @!P1 FSEL R5, R5, -INF , !P3 ;  /* 0xff80000005059808 */ /* 0x000fe20005800000 */
[----:B------:R-:W-:Y:S01]  /*5fa0*/  IMAD.MOV.U32 R187, RZ, RZ, 0x28 ;  /* 0x00000028ffbb7424 */ /* 0x000fe200078e00ff */
[----:B------:R-:W-:Y:S01]  /*5fb0*/  @!P1 VIADDMNMX R0, R2, R194, UR17, PT ;  /* 0x0000001102009e46 */ /* 0x000fe2000b8001c2 */
[----:B------:R-:W-:Y:S01]  /*5fc0*/  FFMA.FTZ R4, R196, UR5, R4 ;  /* 0x00000005c4047c23 */ /* 0x000fe20008010004 */
[----:B------:R-:W-:Y:S01]  /*5fd0*/  FSEL R174, R174, RZ, P2 ;  /* 0x000000ffaeae7208 */ /* 0x000fe20001000000 */
[----:B------:R-:W-:Y:S01]  /*5fe0*/  FFMA.FTZ R6, R196, UR5, R6 ;  /* 0x00000005c4067c23 */ /* 0x000fe20008010006 */
[----:B------:R-:W-:Y:S01]  /*5ff0*/  @!P1 ISETP.GE.AND P2, PT, R238, R172, PT ;  /* 0x000000acee00920c */ /* 0x000fe20003f46270 */
[C---:B------:R-:W-:Y:S01]  /*6000*/  FFMA.FTZ R8, R196.reuse, UR5, R8 ;  /* 0x00000005c4087c23 */ /* 0x040fe20008010008 */
[----:B------:R-:W-:Y:S01]  /*6010*/  @!P1 FSEL R7, R7, -INF , !P6 ;  /* 0xff80000007079808 */ /* 0x000fe20007000000 */
[----:B------:R-:W-:Y:S01]  /*6020*/  FFMA.FTZ R10, R196, UR5, R10 ;  /* 0x00000005c40a7c23 */ /* 0x000fe2000801000a */
[----:B------:R-:W-:Y:S01]  /*6030*/  @!P1 FSEL R4, R4, -INF , !P2 ;  /* 0xff80000004049808 */ /* 0x000fe20005000000 */
[----:B------:R-:W3:Y:S01]  /*6040*/  LDL R196, [R1] ;  /* 0x0000000001c47983 */ /* 0x000ee20000100800 */
[-C--:B------:R-:W-:Y:S01]  /*6050*/  @!P1 ISETP.GE.AND P4, PT, R238, R0.reuse, PT ;  /* 0x00000000ee00920c */ /* 0x080fe20003f86270 */
[--C-:B------:R-:W-:Y:S01]  /*6060*/  FFMA.FTZ R5, R5, UR18, -R176.reuse ;  /* 0x0000001205057c23 */ /* 0x100fe200080108b0 */
[-C--:B------:R-:W-:Y:S01]  /*6070*/  @!P1 ISETP.GE.AND P6, PT, R243, R0.reuse, PT ;  /* 0x00000000f300920c */ /* 0x080fe20003fc6270 */
[----:B------:R-:W-:Y:S01]  /*6080*/  FFMA.FTZ R4, R4, UR18, -R176 ;  /* 0x0000001204047c23 */ /* 0x000fe200080108b0 */
[----:B------:R-:W-:Y:S01]  /*6090*/  @!P1 VIADDMNMX R2, R2, R187, UR17, PT ;  /* 0x0000001102029e46 */ /* 0x000fe2000b8001bb */
[----:B------:R-:W-:Y:S01]  /*60a0*/  FFMA.FTZ R7, R7, UR18, -R175 ;  /* 0x0000001207077c23 */ /* 0x000fe200080108af */
[----:B------:R-:W-:Y:S01]  /*60b0*/  @!P1 FSEL R8, R8, -INF , !P4 ;  /* 0xff80000008089808 */ /* 0x000fe20006000000 */
[----:B------:R-:W1:Y:S01]  /*60c0*/  MUFU.EX2 R203, R4 ;  /* 0x0000000400cb7308 */ /* 0x000e620000000800 */
[----:B------:R-:W-:Y:S01]  /*60d0*/  @!P1 ISETP.GE.AND P5, PT, R239, R0, PT ;  /* 0x00000000ef00920c */ /* 0x000fe20003fa6270 */
[----:B------:R-:W-:Y:S01]  /*60e0*/  IMAD.WIDE.U32 R186, R186, -0x326172a9, RZ ;  /* 0xcd9e8d57baba7825 */ /* 0x000fe200078e00ff */
[----:B------:R-:W-:Y:S02]  /*60f0*/  @!P1 FSEL R13, R13, -INF , !P6 ;  /* 0xff8000000d0d9808 */ /* 0x000fe40007000000 */
[----:B------:R-:W-:Y:S01]  /*6100*/  @!P1 ISETP.GE.AND P6, PT, R243, R2, PT ;  /* 0x00000002f300920c */ /* 0x000fe20003fc6270 */
[--C-:B------:R-:W-:Y:S01]  /*6110*/  FFMA.FTZ R8, R8, UR18, -R174.reuse ;  /* 0x0000001208087c23 */ /* 0x100fe200080108ae */
[----:B------:R-:W-:Y:S01]  /*6120*/  @!P1 FSEL R9, R9, -INF , !P5 ;  /* 0xff80000009099808 */ /* 0x000fe20006800000 */
[--C-:B------:R-:W-:Y:S01]  /*6130*/  FFMA.FTZ R13, R13, UR18, -R174.reuse ;  /* 0x000000120d0d7c23 */ /* 0x100fe200080108ae */
[----:B------:R-:W-:Y:S01]  /*6140*/  @!P1 FSEL R15, R15, -INF , !P6 ;  /* 0xff8000000f0f9808 */ /* 0x000fe20007000000 */
[----:B------:R1:W-:Y:S01]  /*6150*/  MUFU.EX2 R202, R5 ;  /* 0x0000000500ca7308 */ /* 0x0003e20000000800 */
[----:B------:R-:W-:Y:S01]  /*6160*/  @!P1 ISETP.GE.AND P6, PT, R243, R172, PT ;  /* 0x000000acf300920c */ /* 0x000fe20003fc6270 */
[----:B------:R-:W-:Y:S01]  /*6170*/  FFMA.FTZ R9, R9, UR18, -R174 ;  /* 0x0000001209097c23 */ /* 0x000fe200080108ae */
[----:B------:R-:W-:Y:S02]  /*6180*/  @!P1 ISETP.GE.AND P2, PT, R238, R2, PT ;  /* 0x00000002ee00920c */ /* 0x000fe40003f46270 */
[----:B------:R-:W-:Y:S02]  /*6190*/  @!P1 FSEL R17, R17, -INF , !P6 ;  /* 0xff80000011119808 */ /* 0x000fe40007000000 */
[C---:B--2---:R-:W-:Y:S01]  /*61a0*/  FSETP.NEU.FTZ.AND P0, PT, R179.reuse, -INF , PT ;  /* 0xff800000b300780b */ /* 0x044fe20003f1d000 */
[----:B------:R-:W-:Y:S01]  /*61b0*/  FMUL.FTZ R173, R179, 1.4426950216293334961 ;  /* 0x3fb8aa3bb3ad7820 */ /* 0x000fe20000410000 */
[----:B------:R-:W-:Y:S01]  /*61c0*/  IMAD.WIDE.U32 R178, R178, -0x326172a9, RZ ;  /* 0xcd9e8d57b2b27825 */ /* 0x000fe200078e00ff */
[----:B------:R-:W2:Y:S01]  /*61d0*/  MUFU.EX2 R224, R7 ;  /* 0x0000000700e07308 */ /* 0x000ea20000000800 */
[-C--:B------:R-:W-:Y:S02]  /*61e0*/  @!P1 ISETP.GE.AND P6, PT, R243, R3.reuse, PT ;  /* 0x00000003f300920c */ /* 0x080fe40003fc6270 */
[----:B------:R-:W-:Y:S01]  /*61f0*/  FFMA.FTZ R17, R17, UR18, -R176 ;  /* 0x0000001211117c23 */ /* 0x000fe200080108b0 */
[----:B------:R-:W-:Y:S02]  /*6200*/  FSEL R173, R173, RZ, P0 ;  /* 0x000000ffadad7208 */ /* 0x000fe40000000000 */
[----:B------:R-:W-:Y:S02]  /*6210*/  @!P1 ISETP.GE.AND P0, PT, R238, R3, PT ;  /* 0x00000003ee00920c */ /* 0x000fe40003f06270 */
[----:B------:R-:W-:Y:S02]  /*6220*/  LOP3.LUT R184, R184, R179, RZ, 0x3c, !PT ;  /* 0x000000b3b8b87212 */ /* 0x000fe400078e3cff */
[----:B------:R-:W-:Y:S01]  /*6230*/  MUFU.EX2 R227, R8 ;  /* 0x0000000800e37308 */ /* 0x000fe20000000800 */
[----:B------:R-:W-:Y:S01]  /*6240*/  @!P1 FSEL R6, R6, -INF , !P0 ;  /* 0xff80000006069808 */ /* 0x000fe20004000000 */
[----:B------:R-:W-:Y:S01]  /*6250*/  FFMA.FTZ R15, R15, UR18, -R173 ;  /* 0x000000120f0f7c23 */ /* 0x000fe200080108ad */
[----:B------:R-:W-:Y:S01]  /*6260*/  @!P1 ISETP.GE.AND P0, PT, R242, R0, PT ;  /* 0x00000000f200920c */ /* 0x000fe20003f06270 */
[----:B-1----:R-:W-:Y:S01]  /*6270*/  IMAD.WIDE.U32 R4, R184, -0x2daee0ad, RZ ;  /* 0xd2511f53b8047825 */ /* 0x002fe200078e00ff */
[----:B------:R-:W-:Y:S03]  /*6280*/  @!P1 FSEL R10, R10, -INF , !P2 ;  /* 0xff8000000a0a9808 */ /* 0x000fe60005000000 */
[----:B------:R-:W-:Y:S01]  /*6290*/  FFMA.FTZ R6, R6, UR18, -R175 ;  /* 0x0000001206067c23 */ /* 0x000fe200080108af */
[----:B------:R-:W-:Y:S01]  /*62a0*/  @!P1 FSEL R12, R12, -INF , !P0 ;  /* 0xff8000000c0c9808 */ /* 0x000fe20004000000 */
[----:B------:R-:W-:Y:S01]  /*62b0*/  MUFU.EX2 R225, R9 ;  /* 0x0000000900e17308 */ /* 0x000fe20000000800 */
[----:B------:R-:W-:Y:S01]  /*62c0*/  @!P1 ISETP.GE.AND P0, PT, R242, R2, PT ;  /* 0x00000002f200920c */ /* 0x000fe20003f06270 */
[--C-:B------:R-:W-:Y:S01]  /*62d0*/  FFMA.FTZ R10, R10, UR18, -R173.reuse ;  /* 0x000000120a0a7c23 */ /* 0x100fe200080108ad */
[----:B------:R-:W-:Y:S01]  /*62e0*/  LOP3.LUT R178, R187, UR7, R178, 0x96, !PT ;  /* 0x00000007bbb27c12 */ /* 0x000fe2000f8e96b2 */
[----:B------:R-:W-:Y:S01]  /*62f0*/  UIADD3 UR7, UR13, -0x126145ec, URZ ;  /* 0xed9eba140d077890 */ /* 0x000fe2000fffe03f */
[----:B------:R-:W-:Y:S01]  /*6300*/  @!P1 FSEL R14, R14, -INF , !P0 ;  /* 0xff8000000e0e9808 */ /* 0x000fe20004000000 */
[----:B------:R-:W-:Y:S01]  /*6310*/  FFMA.FTZ R12, R12, UR18, -R174 ;  /* 0x000000120c0c7c23 */ /* 0x000fe200080108ae */
[----:B------:R-:W-:Y:S03]  /*6320*/  @!P1 ISETP.GE.AND P0, PT, R242, R172, PT ;  /* 0x000000acf200920c */ /* 0x000fe60003f06270 */
[----:B------:R1:W2:Y:S01]  /*6330*/  MUFU.EX2 R201, R6 ;  /* 0x0000000600c97308 */ /* 0x0002a20000000800 */
[----:B------:R-:W-:Y:S01]  /*6340*/  LOP3.LUT R164, R5, UR8, R188, 0x96, !PT ;  /* 0x0000000805a47c12 */ /* 0x000fe2000f8e96bc */
[----:B------:R-:W-:Y:S01]  /*6350*/  IMAD.WIDE.U32 R178, R178, -0x2daee0ad, RZ ;  /* 0xd2511f53b2b27825 */ /* 0x000fe200078e00ff */
[----:B------:R-:W-:Y:S01]  /*6360*/  @!P1 FSEL R16, R16, -INF , !P0 ;  /* 0xff80000010109808 */ /* 0x000fe20004000000 */
[----:B------:R-:W-:Y:S01]  /*6370*/  UIADD3 UR8, UR13, -0x56f99767, URZ ;  /* 0xa90668990d087890 */ /* 0x000fe2000fffe03f */
[-C--:B------:R-:W-:Y:S01]  /*6380*/  @!P1 ISETP.GE.AND P0, PT, R242, R3.reuse, PT ;  /* 0x00000003f200920c */ /* 0x080fe20003f06270 */
[----:B------:R-:W-:Y:S01]  /*6390*/  IMAD.WIDE.U32 R164, R164, -0x326172a9, RZ ;  /* 0xcd9e8d57a4a47825 */ /* 0x000fe200078e00ff */
[----:B------:R-:W-:Y:S03]  /*63a0*/  @!P1 ISETP.GE.AND P3, PT, R239, R2, PT ;  /* 0x00000002ef00920c */ /* 0x000fe60003f66270 */
[----:B------:R-:W2:Y:S01]  /*63b0*/  MUFU.EX2 R228, R10 ;  /* 0x0000000a00e47308 */ /* 0x000ea20000000800 */
[----:B------:R-:W-:Y:S01]  /*63c0*/  @!P1 FSEL R18, R18, -INF , !P0 ;  /* 0xff80000012129808 */ /* 0x000fe20004000000 */
[----:B------:R-:W-:Y:S01]  /*63d0*/  FFMA.FTZ R14, R14, UR18, -R173 ;  /* 0x000000120e0e7c23 */ /* 0x000fe200080108ad */
[----:B------:R-:W-:Y:S01]  /*63e0*/  @!P1 FSEL R19, R19, -INF , !P6 ;  /* 0xff80000013139808 */ /* 0x000fe20007000000 */
[--C-:B------:R-:W-:Y:S01]  /*63f0*/  FFMA.FTZ R16, R16, UR18, -R176.reuse ;  /* 0x0000001210107c23 */ /* 0x100fe200080108b0 */
[-C--:B------:R-:W-:Y:S01]  /*6400*/  @!P1 ISETP.GE.AND P0, PT, R244, R172.reuse, PT ;  /* 0x000000acf400920c */ /* 0x080fe20003f06270 */
[----:B------:R-:W-:Y:S01]  /*6410*/  FFMA.FTZ R18, R18, UR18, -R175 ;  /* 0x0000001212127c23 */ /* 0x000fe200080108af */
[----:B------:R-:W-:Y:S03]  /*6420*/  @!P1 ISETP.GE.AND P6, PT, R245, R172, PT ;  /* 0x000000acf500920c */ /* 0x000fe60003fc6270 */
[----:B------:R2:W-:Y:S01]  /*6430*/  MUFU.EX2 R204, R13 ;  /* 0x0000000d00cc7308 */ /* 0x0005e20000000800 */
[----:B------:R-:W-:Y:S01]  /*6440*/  @!P1 FSEL R11, R11, -INF , !P3 ;  /* 0xff8000000b0b9808 */ /* 0x000fe20005800000 */
[----:B-1----:R-:W-:Y:S01]  /*6450*/  IMAD.WIDE.U32 R6, R185, -0x2daee0ad, RZ ;  /* 0xd2511f53b9067825 */ /* 0x002fe200078e00ff */
[----:B------:R-:W-:Y:S02]  /*6460*/  @!P1 FSEL R20, R20, -INF , !P0 ;  /* 0xff80000014149808 */ /* 0x000fe40004000000 */
[----:B------:R-:W-:Y:S01]  /*6470*/  @!P1 FSEL R21, R21, -INF , !P6 ;  /* 0xff80000015159808 */ /* 0x000fe20007000000 */
[----:B------:R-:W-:Y:S01]  /*6480*/  FFMA.FTZ R11, R11, UR18, -R173 ;  /* 0x000000120b0b7c23 */ /* 0x000fe200080108ad */
[CC--:B------:R-:W-:Y:S03]  /*6490*/  @!P1 ISETP.GE.AND P4, PT, R244.reuse, R0.reuse, PT ;  /* 0x00000000f400920c */ /* 0x0c0fe60003f86270 */
[----:B------:R1:W-:Y:S01]  /*64a0*/  MUFU.EX2 R205, R12 ;  /* 0x0000000c00cd7308 */ /* 0x0003e20000000800 */
[-C--:B------:R-:W-:Y:S01]  /*64b0*/  @!P1 ISETP.GE.AND P5, PT, R245, R0.reuse, PT ;  /* 0x00000000f500920c */ /* 0x080fe20003fa6270 */
[--C-:B------:R-:W-:Y:S01]  /*64c0*/  FFMA.FTZ R19, R19, UR18, -R175.reuse ;  /* 0x0000001213137c23 */ /* 0x100fe200080108af */
[-C--:B------:R-:W-:Y:S01]  /*64d0*/  @!P1 ISETP.GE.AND P0, PT, R244, R3.reuse, PT ;  /* 0x00000003f400920c */ /* 0x080fe20003f06270 */
[--C-:B------:R-:W-:Y:S01]  /*64e0*/  FFMA.FTZ R20, R20, UR18, -R176.reuse ;  /* 0x0000001214147c23 */ /* 0x100fe200080108b0 */
[-C--:B------:R-:W-:Y:S01]  /*64f0*/  @!P1 ISETP.GE.AND P6, PT, R245, R3.reuse, PT ;  /* 0x00000003f500920c */ /* 0x080fe20003fc6270 */
[----:B------:R-:W-:Y:S01]  /*6500*/  FFMA.FTZ R21, R21, UR18, -R176 ;  /* 0x0000001215157c23 */ /* 0x000fe200080108b0 */
[----:B------:R-:W-:Y:S03]  /*6510*/  LOP3.LUT R184, R179, UR7, R4, 0x96, !PT ;  /* 0x00000007b3b87c12 */ /* 0x000fe6000f8e9604 */
[----:B------:R3:W3:Y:S01]  /*6520*/  MUFU.EX2 R226, R11 ;  /* 0x0000000b00e27308 */ /* 0x0006e20000000800 */
[----:B------:R-:W-:Y:S01]  /*6530*/  LOP3.LUT R5, R7, UR7, R192, 0x96, !PT ;  /* 0x0000000707057c12 */ /* 0x000fe2000f8e96c0 */
[----:B------:R-:W-:Y:S01]  /*6540*/  UIADD3 UR7, UR16, -0x4ab325aa, URZ ;  /* 0xb54cda5610077890 */ /* 0x000fe2000fffe03f */
[----:B------:R-:W-:Y:S01]  /*6550*/  LOP3.LUT R8, R165, UR6, R186, 0x96, !PT ;  /* 0x00000006a5087c12 */ /* 0x000fe2000f8e96ba */
[----:B------:R-:W-:Y:S01]  /*6560*/  UIADD3 UR6, UR16, 0x1715609d, URZ ;  /* 0x1715609d10067890 */ /* 0x000fe2000fffe03f */
[----:B------:R-:W-:Y:S01]  /*6570*/  @!P1 FSEL R22, R22, -INF , !P0 ;  /* 0xff80000016169808 */ /* 0x000fe20004000000 */
[----:B------:R-:W-:Y:S01]  /*6580*/  IMAD.WIDE.U32 R184, R184, -0x326172a9, RZ ;  /* 0xcd9e8d57b8b87825 */ /* 0x000fe200078e00ff */
[----:B------:R-:W-:Y:S03]  /*6590*/  @!P1 FSEL R23, R23, -INF , !P6 ;  /* 0xff80000017179808 */ /* 0x000fe60007000000 */
[----:B------:R-:W-:Y:S01]  /*65a0*/  MUFU.EX2 R207, R14 ;  /* 0x0000000e00cf7308 */ /* 0x000fe20000000800 */
[----:B------:R-:W-:Y:S01]  /*65b0*/  @!P1 FSEL R24, R24, -INF , !P4 ;  /* 0xff80000018189808 */ /* 0x000fe20006000000 */
[----:B------:R-:W-:Y:S01]  /*65c0*/  IMAD.WIDE.U32 R4, R5, -0x326172a9, RZ ;  /* 0xcd9e8d5705047825 */ /* 0x000fe200078e00ff */
[----:B------:R-:W-:Y:S02]  /*65d0*/  @!P1 FSEL R25, R25, -INF , !P5 ;  /* 0xff80000019199808 */ /* 0x000fe40006800000 */
[C---:B------:R-:W-:Y:S01]  /*65e0*/  @!P1 ISETP.GE.AND P3, PT, R247.reuse, R0, PT ;  /* 0x00000000f700920c */ /* 0x040fe20003f66270 */
[----:B------:R-:W-:Y:S01]  /*65f0*/  IMAD.WIDE.U32 R8, R8, -0x2daee0ad, RZ ;  /* 0xd2511f5308087825 */ /* 0x000fe200078e00ff */
[-C--:B------:R-:W-:Y:S03]  /*6600*/  @!P1 ISETP.GE.AND P4, PT, R246, R2.reuse, PT ;  /* 0x00000002f600920c */ /* 0x080fe60003f86270 */
[----:B------:R-:W-:Y:S01]  /*6610*/  MUFU.EX2 R206, R15 ;  /* 0x0000000f00ce7308 */ /* 0x000fe20000000800 */
[----:B------:R-:W-:Y:S01]  /*6620*/  @!P1 ISETP.GE.AND P5, PT, R247, R2, PT ;  /* 0x00000002f700920c */ /* 0x000fe20003fa6270 */
[--C-:B------:R-:W-:Y:S01]  /*6630*/  FFMA.FTZ R22, R22, UR18, -R175.reuse ;  /* 0x0000001216167c23 */ /* 0x100fe200080108af */
[----:B------:R-:W-:Y:S01]  /*6640*/  @!P1 ISETP.GE.AND P2, PT, R246, R0, PT ;  /* 0x00000000f600920c */ /* 0x000fe20003f46270 */
[----:B------:R-:W-:Y:S01]  /*6650*/  FFMA.FTZ R23, R23, UR18, -R175 ;  /* 0x0000001217177c23 */ /* 0x000fe200080108af */
[-C--:B------:R-:W-:Y:S01]  /*6660*/  @!P1 ISETP.GE.AND P0, PT, R244, R2.reuse, PT ;  /* 0x00000002f400920c */ /* 0x080fe20003f06270 */
[----:B------:R-:W-:Y:S01]  /*6670*/  FFMA.FTZ R24, R24, UR18, -R174 ;  /* 0x0000001218187c23 */ /* 0x000fe200080108ae */
[----:B------:R-:W-:Y:S03]  /*6680*/  @!P1 ISETP.GE.AND P6, PT, R245, R2, PT ;  /* 0x00000002f500920c */ /* 0x000fe60003fc6270 */
[----:B------:R-:W3:Y:S01]  /*6690*/  MUFU.EX2 R194, R16 ;  /* 0x0000001000c27308 */ /* 0x000ee20000000800 */
[----:B------:R-:W-:Y:S01]  /*66a0*/  LOP3.LUT R2, R181, UR8, R6, 0x96, !PT ;  /* 0x00000008b5027c12 */ /* 0x000fe2000f8e9606 */
[----:B------:R-:W-:Y:S01]  /*66b0*/  FFMA.FTZ R25, R25, UR18, -R174 ;  /* 0x0000001219197c23 */ /* 0x000fe200080108ae */
[----:B------:R-:W-:Y:S02]  /*66c0*/  LOP3.LUT R5, R5, UR6, R182, 0x96, !PT ;  /* 0x0000000605057c12 */ /* 0x000fe4000f8e96b6 */
[----:B------:R-:W-:Y:S01]  /*66d0*/  LOP3.LUT R6, R185, UR6, R164, 0x96, !PT ;  /* 0x00000006b9067c12 */ /* 0x000fe2000f8e96a4 */
[----:B------:R-:W-:Y:S01]  /*66e0*/  UIADD3 UR6, UR13, 0x646e171e, URZ ;  /* 0x646e171e0d067890 */ /* 0x000fe2000fffe03f */
[----:B------:R-:W-:Y:S03]  /*66f0*/  LOP3.LUT R178, R9, UR8, R178, 0x96, !PT ;  /* 0x0000000809b27c12 */ /* 0x000fe6000f8e96b2 */
[----:B------:R-:W-:Y:S01]  /*6700*/  MUFU.EX2 R197, R18 ;  /* 0x0000001200c57308 */ /* 0x000fe20000000800 */
[----:B------:R-:W-:Y:S01]  /*6710*/  @!P1 FSEL R26, R26, -INF , !P0 ;  /* 0xff8000001a1a9808 */ /* 0x000fe20004000000 */
[----:B------:R-:W-:Y:S01]  /*6720*/  IMAD.WIDE.U32 R6, R6, -0x2daee0ad, RZ ;  /* 0xd2511f5306067825 */ /* 0x000fe200078e00ff */
[----:B------:R-:W-:Y:S02]  /*6730*/  @!P1 FSEL R27, R27, -INF , !P6 ;  /* 0xff8000001b1b9808 */ /* 0x000fe40007000000 */
[-C--:B------:R-:W-:Y:S01]  /*6740*/  @!P1 ISETP.GE.AND P0, PT, R246, R172.reuse, PT ;  /* 0x000000acf600920c */ /* 0x080fe20003f06270 */
[--C-:B------:R-:W-:Y:S01]  /*6750*/  FFMA.FTZ R26, R26, UR18, -R173.reuse ;  /* 0x000000121a1a7c23 */ /* 0x100fe200080108ad */
[----:B------:R-:W-:Y:S03]  /*6760*/  @!P1 ISETP.GE.AND P6, PT, R247, R172, PT ;  /* 0x000000acf700920c */ /* 0x000fe60003fc6270 */
[----:B------:R-:W-:Y:S01]  /*6770*/  MUFU.EX2 R192, R17 ;  /* 0x0000001100c07308 */ /* 0x000fe20000000800 */
[--C-:B------:R-:W-:Y:S01]  /*6780*/  SHF.R.U32.HI R170, RZ, 0x10, R6.reuse ;  /* 0x00000010ffaa7819 */ /* 0x100fe20000011606 */
[----:B------:R-:W-:Y:S01]  /*6790*/  FFMA.FTZ R27, R27, UR18, -R173 ;  /* 0x000000121b1b7c23 */ /* 0x000fe200080108ad */
[C---:B------:R-:W-:Y:S02]  /*67a0*/  LOP3.LUT R171, R6.reuse, 0xffff, RZ, 0xc0, !PT ;  /* 0x0000ffff06ab7812 */ /* 0x040fe400078ec0ff */
[----:B--2---:R-:W-:Y:S02]  /*67b0*/  SHF.R.U32.HI R13, RZ, 0x18, R6 ;  /* 0x00000018ff0d7819 */ /* 0x004fe40000011606 */
[----:B------:R-:W-:Y:S03]  /*67c0*/  LOP3.LUT R8, R7, UR6, R8, 0x96, !PT ;  /* 0x0000000607087c12 */ /* 0x000fe6000f8e9608 */
[----:B------:R-:W-:Y:S01]  /*67d0*/  MUFU.EX2 R187, R20 ;  /* 0x0000001400bb7308 */ /* 0x000fe20000000800 */
[----:B-1----:R-:W-:Y:S09]  /*67e0*/  LOP3.LUT R12, R6, 0xff, RZ, 0xc0, !PT ;  /* 0x000000ff060c7812 */ /* 0x002ff200078ec0ff */
[----:B------:R-:W-:Y:S10]  /*67f0*/  MUFU.EX2 R193, R22 ;  /* 0x0000001600c17308 */ /* 0x000ff40000000800 */
[----:B------:R-:W-:Y:S10]  /*6800*/  MUFU.EX2 R191, R23 ;  /* 0x0000001700bf7308 */ /* 0x000ff40000000800 */
[----:B------:R-:W-:Y:S10]  /*6810*/  MUFU.EX2 R198, R24 ;  /* 0x0000001800c67308 */ /* 0x000ff40000000800 */
[----:B------:R-:W-:Y:S10]  /*6820*/  MUFU.EX2 R185, R21 ;  /* 0x0000001500b97308 */ /* 0x000ff40000000800 */
[----:B------:R-:W-:Y:S10]  /*6830*/  MUFU.EX2 R200, R26 ;  /* 0x0000001a00c87308 */ /* 0x000ff40000000800 */
[----:B------:R-:W-:Y:S01]  /*6840*/  MUFU.EX2 R199, R27 ;  /* 0x0000001b00c77308 */ /* 0x000fe20000000800 */
[C---:B----4-:R-:W-:Y:S01]  /*6850*/  FFMA.FTZ R29, R195.reuse, UR5, R29 ;  /* 0x00000005c31d7c23 */ /* 0x050fe2000801001d */
[C---:B------:R-:W-:Y:S01]  /*6860*/  FFMA.FTZ R33, R195.reuse, UR5, R33 ;  /* 0x00000005c3217c23 */ /* 0x040fe20008010021 */
[C---:B------:R-:W-:Y:S01]  /*6870*/  FFMA.FTZ R31, R195.reuse, UR5, R31 ;  /* 0x00000005c31f7c23 */ /* 0x040fe2000801001f */
[----:B------:R-:W-:Y:S02]  /*6880*/  FFMA.FTZ R35, R195, UR5, R35 ;  /* 0x00000005c3237c23 */ /* 0x000fe40008010023 */
[----:B------:R-:W-:Y:S04]  /*6890*/  @!P1 FSEL R29, R29, -INF , !P3 ;  /* 0xff8000001d1d9808 */ /* 0x000fe80005800000 */
[----:B------:R-:W-:Y:S01]  /*68a0*/  MUFU.EX2 R195, R25 ;  /* 0x0000001900c37308 */ /* 0x000fe20000000800 */
[-C--:B------:R-:W-:Y:S02]  /*68b0*/  @!P1 ISETP.GE.AND P3, PT, R247, R3.reuse, PT ;  /* 0x00000003f700920c */ /* 0x080fe40003f66270 */
[----:B------:R-:W-:Y:S02]  /*68c0*/  @!P1 FSEL R33, R33, -INF , !P6 ;  /* 0xff80000021219808 */ /* 0x000fe40007000000 */
[----:B------:R-:W-:Y:S02]  /*68d0*/  @!P1 FSEL R31, R31, -INF , !P5 ;  /* 0xff8000001f1f9808 */ /* 0x000fe40006800000 */
[----:B------:R-:W-:Y:S01]  /*68e0*/  @!P1 FSEL R35, R35, -INF , !P3 ;  /* 0xff80000023239808 */ /* 0x000fe20005800000 */
[C---:B---3--:R-:W-:Y:S01]  /*68f0*/  FFMA.FTZ R28, R196.reuse, UR5, R28 ;  /* 0x00000005c41c7c23 */ /* 0x048fe2000801001c */
[C---:B------:R-:W-:Y:S01]  /*6900*/  FFMA.FTZ R32, R196.reuse, UR5, R32 ;  /* 0x00000005c4207c23 */ /* 0x040fe20008010020 */
[C---:B------:R-:W-:Y:S01]  /*6910*/  FFMA.FTZ R30, R196.reuse, UR5, R30 ;  /* 0x00000005c41e7c23 */ /* 0x040fe2000801001e */
[----:B------:R-:W-:Y:S02]  /*6920*/  FFMA.FTZ R34, R196, UR5, R34 ;  /* 0x00000005c4227c23 */ /* 0x000fe40008010022 */
[----:B------:R-:W-:Y:S01]  /*6930*/  @!P1 FSEL R28, R28, -INF , !P2 ;  /* 0xff8000001c1c9808 */ /* 0x000fe20005000000 */
[----:B------:R-:W1:Y:S01]  /*6940*/  MUFU.EX2 R196, R19 ;  /* 0x0000001300c47308 */ /* 0x000e620000000800 */
[----:B------:R-:W-:Y:S01]  /*6950*/  @!P1 ISETP.GE.AND P2, PT, R246, R3, PT ;  /* 0x00000003f600920c */ /* 0x000fe20003f46270 */
[----:B------:R-:W-:Y:S01]  /*6960*/  IMAD.WIDE.U32 R2, R2, -0x326172a9, RZ ;  /* 0xcd9e8d5702027825 */ /* 0x000fe200078e00ff */
[----:B------:R-:W-:Y:S02]  /*6970*/  @!P1 FSEL R32, R32, -INF , !P0 ;  /* 0xff80000020209808 */ /* 0x000fe40004000000 */
[----:B------:R-:W-:Y:S01]  /*6980*/  @!P1 FSEL R30, R30, -INF , !P4 ;  /* 0xff8000001e1e9808 */ /* 0x000fe20006000000 */
[----:B------:R-:W-:Y:S01]  /*6990*/  FFMA.FTZ R28, R28, UR18, -R174 ;  /* 0x000000121c1c7c23 */ /* 0x000fe200080108ae */
[----:B------:R-:W-:Y:S01]  /*69a0*/  LOP3.LUT R10, R3, UR7, R4, 0x96, !PT ;  /* 0x00000007030a7c12 */ /* 0x000fe2000f8e9604 */
[----:B------:R-:W-:Y:S01]  /*69b0*/  IMAD.WIDE.U32 R4, R5, -0x2daee0ad, RZ ;  /* 0xd2511f5305047825 */ /* 0x000fe200078e00ff */
[----:B------:R-:W-:Y:S01]  /*69c0*/  LOP3.LUT R165, R2, 0xff, RZ, 0xc0, !PT ;  /* 0x000000ff02a57812 */ /* 0x000fe200078ec0ff */
[----:B------:R-:W-:Y:S01]  /*69d0*/  MUFU.EX2 R188, R28 ;  /* 0x0000001c00bc7308 */ /* 0x000fe20000000800 */
[----:B------:R-:W-:Y:S01]  /*69e0*/  SHF.R.U32.HI R164, RZ, 0x18, R2 ;  /* 0x00000018ffa47819 */ /* 0x000fe20000011602 */
[--C-:B------:R-:W-:Y:S01]  /*69f0*/  FFMA.FTZ R32, R32, UR18, -R176.reuse ;  /* 0x0000001220207c23 */ /* 0x100fe200080108b0 */
[----:B------:R-:W-:Y:S01]  /*6a00*/  LOP3.LUT R172, R2, 0xffff, RZ, 0xc0, !PT ;  /* 0x0000ffff02ac7812 */ /* 0x000fe200078ec0ff */
[----:B------:R-:W-:Y:S01]  /*6a10*/  FFMA.FTZ R176, R33, UR18, -R176 ;  /* 0x0000001221b07c23 */ /* 0x000fe200080108b0 */
[----:B------:R-:W-:Y:S01]  /*6a20*/  SHF.R.U32.HI R177, RZ, 0x10, R2 ;  /* 0x00000010ffb17819 */ /* 0x000fe20000011602 */
[----:B------:R-:W-:Y:S01]  /*6a30*/  IMAD.WIDE.U32 R2, R178, -0x326172a9, RZ ;  /* 0xcd9e8d57b2027825 */ /* 0x000fe200078e00ff */
[----:B------:R-:W-:Y:S03]  /*6a40*/  LOP3.LUT R168, R4, 0xffff, RZ, 0xc0, !PT ;  /* 0x0000ffff04a87812 */ /* 0x000fe600078ec0ff */
[----:B------:R-:W2:Y:S01]  /*6a50*/  MUFU.EX2 R181, R32 ;  /* 0x0000002000b57308 */ /* 0x000ea20000000800 */
[----:B------:R-:W-:Y:S01]  /*6a60*/  LOP3.LUT R9, R5, UR6, R180, 0x96, !PT ;  /* 0x0000000605097c12 */ /* 0x000fe2000f8e96b4 */
[--C-:B------:R-:W-:Y:S01]  /*6a70*/  FFMA.FTZ R30, R30, UR18, -R173.reuse ;  /* 0x000000121e1e7c23 */ /* 0x100fe200080108ad */
[C---:B------:R-:W-:Y:S01]  /*6a80*/  LOP3.LUT R5, R2.reuse, 0xffff, RZ, 0xc0, !PT ;  /* 0x0000ffff02057812 */ /* 0x040fe200078ec0ff */
[----:B------:R-:W-:Y:S01]  /*6a90*/  FFMA.FTZ R174, R29, UR18, -R174 ;  /* 0x000000121dae7c23 */ /* 0x000fe200080108ae */
[----:B------:R-:W-:Y:S01]  /*6aa0*/  LOP3.LUT R11, R2, 0xff, RZ, 0xc0, !PT ;  /* 0x000000ff020b7812 */ /* 0x000fe200078ec0ff */
[----:B------:R-:W-:Y:S01]  /*6ab0*/  FFMA.FTZ R173, R31, UR18, -R173 ;  /* 0x000000121fad7c23 */ /* 0x000fe200080108ad */
[--C-:B------:R-:W-:Y:S03]  /*6ac0*/  SHF.R.U32.HI R7, RZ, 0x10, R2.reuse ;  /* 0x00000010ff077819 */ /* 0x100fe60000011602 */
[----:B------:R-:W-:Y:S01]  /*6ad0*/  MUFU.EX2 R180, R176 ;  /* 0x000000b000b47308 */ /* 0x000fe20000000800 */
[----:B------:R-:W-:Y:S02]  /*6ae0*/  SHF.R.U32.HI R6, RZ, 0x18, R2 ;  /* 0x00000018ff067819 */ /* 0x000fe40000011602 */
[----:B------:R-:W-:Y:S02]  /*6af0*/  LOP3.LUT R2, R10, 0xff, RZ, 0xc0, !PT ;  /* 0x000000ff0a027812 */ /* 0x000fe400078ec0ff */
[----:B------:R-:W-:Y:S02]  /*6b00*/  LOP3.LUT R0, R3, UR7, R184, 0x96, !PT ;  /* 0x0000000703007c12 */ /* 0x000fe4000f8e96b8 */
[----:B------:R-:W-:Y:S03]  /*6b10*/  ISETP.LE.U32.AND P0, PT, R2, UR19, PT ;  /* 0x0000001302007c0c */ /* 0x000fe6000bf03070 */
[----:B------:R-:W-:Y:S01]  /*6b20*/  MUFU.EX2 R186, R174 ;  /* 0x000000ae00ba7308 */ /* 0x000fe20000000800 */
[--C-:B------:R-:W-:Y:S02]  /*6b30*/  SHF.R.U32.HI R3, RZ, 0x18, R10.reuse ;  /* 0x00000018ff037819 */ /* 0x100fe4000001160a */
[----:B------:R-:W-:Y:S02]  /*6b40*/  LOP3.LUT R2, R10, 0xffff, RZ, 0xc0, !PT ;  /* 0x0000ffff0a027812 */ /* 0x000fe400078ec0ff */
[----:B------:R-:W-:Y:S02]  /*6b50*/  ISETP.LE.U32.AND P6, PT, R3, UR19, PT ;  /* 0x0000001303007c0c */ /* 0x000fe4000bfc3070 */
[----:B------:R-:W-:Y:S03]  /*6b60*/  SHF.R.U32.HI R3, RZ, 0x10, R10 ;  /* 0x00000010ff037819 */ /* 0x000fe6000001160a */
[----:B------:R-:W-:Y:S01]  /*6b70*/  MUFU.EX2 R190, R30 ;  /* 0x0000001e00be7308 */ /* 0x000fe20000000800 */
[----:B------:R-:W-:Y:S02]  /*6b80*/  SHF.R.U32.HI R2, RZ, 0x8, R2 ;  /* 0x00000008ff027819 */ /* 0x000fe40000011602 */
[----:B------:R-:W-:Y:S01]  /*6b90*/  LOP3.LUT R3, R3, 0xff, RZ, 0xc0, !PT ;  /* 0x000000ff03037812 */ /* 0x000fe200078ec0ff */
[----:B------:R-:W-:Y:S01]  /*6ba0*/  @!P0 FADD.FTZ R203, -R203, -RZ ;  /* 0x800000ffcbcb8221 */ /* 0x000fe20000010100 */
[----:B------:R-:W-:Y:S02]  /*6bb0*/  LOP3.LUT R2, R2, 0xffff, RZ, 0xc0, !PT ;  /* 0x0000ffff02027812 */ /* 0x000fe400078ec0ff */
[----:B------:R-:W-:Y:S03]  /*6bc0*/  @!P1 FSEL R34, R34, -INF , !P2 ;  /* 0xff80000022229808 */ /* 0x000fe60005000000 */
[----:B------:R-:W-:Y:S01]  /*6bd0*/  MUFU.EX2 R189, R173 ;  /* 0x000000ad00bd7308 */ /* 0x000fe20000000800 */
[----:B------:R-:W-:Y:S01]  /*6be0*/  ISETP.LE.U32.AND P2, PT, R3, UR19, PT ;  /* 0x0000001303007c0c */ /* 0x000fe2000bf43070 */
[----:B------:R-:W-:Y:S01]  /*6bf0*/  @!P6 FADD.FTZ R224, -R224, -RZ ;  /* 0x800000ffe0e0e221 */ /* 0x000fe20000010100 */
[----:B------:R-:W-:Y:S01]  /*6c00*/  ISETP.LE.U32.AND P1, PT, R2, UR19, PT ;  /* 0x0000001302007c0c */ /* 0x000fe2000bf23070 */
[--C-:B------:R-:W-:Y:S01]  /*6c10*/  FFMA.FTZ R34, R34, UR18, -R175.reuse ;  /* 0x0000001222227c23 */ /* 0x100fe200080108af */
[----:B------:R-:W-:Y:S01]  /*6c20*/  LOP3.LUT R2, R0, 0xffff, RZ, 0xc0, !PT ;  /* 0x0000ffff00027812 */ /* 0x000fe200078ec0ff */
[----:B------:R-:W-:Y:S01]  /*6c30*/  FFMA.FTZ R175, R35, UR18, -R175 ;  /* 0x0000001223af7c23 */ /* 0x000fe200080108af */
[----:B------:R-:W-:Y:S03]  /*6c40*/  LOP3.LUT R166, R4, 0xff, RZ, 0xc0, !PT ;  /* 0x000000ff04a67812 */ /* 0x000fe600078ec0ff */
[----:B------:R-:W3:Y:S01]  /*6c50*/  MUFU.EX2 R183, R34 ;  /* 0x0000002200b77308 */ /* 0x000ee20000000800 */
[--C-:B------:R-:W-:Y:S02]  /*6c60*/  SHF.R.U32.HI R167, RZ, 0x18, R4.reuse ;  /* 0x00000018ffa77819 */ /* 0x100fe40000011604 */
[----:B------:R-:W-:Y:S02]  /*6c70*/  SHF.R.U32.HI R169, RZ, 0x10, R4 ;  /* 0x00000010ffa97819 */ /* 0x000fe40000011604 */
[----:B------:R-:W-:Y:S01]  /*6c80*/  LOP3.LUT R4, R0, 0xff, RZ, 0xc0, !PT ;  /* 0x000000ff00047812 */ /* 0x000fe200078ec0ff */
[----:B------:R-:W-:Y:S01]  /*6c90*/  @!P2 FADD.FTZ R201, -R201, -RZ ;  /* 0x800000ffc9c9a221 */ /* 0x000fe20000010100 */
[----:B------:R-:W-:Y:S01]  /*6ca0*/  SHF.R.U32.HI R2, RZ, 0x8, R2 ;  /* 0x00000008ff027819 */ /* 0x000fe20000011602 */
[----:B------:R-:W-:Y:S01]  /*6cb0*/  @!P1 FADD.FTZ R202, -R202, -RZ ;  /* 0x800000ffcaca9221 */ /* 0x000fe20000010100 */
[--C-:B------:R-:W-:Y:S01]  /*6cc0*/  SHF.R.U32.HI R3, RZ, 0x10, R0.reuse ;  /* 0x00000010ff037819 */ /* 0x100fe20000011600 */
[----:B------:R-:W4:Y:S01]  /*6cd0*/  MUFU.EX2 R182, R175 ;  /* 0x000000af00b67308 */ /* 0x000f220000000800 */
[----:B------:R-:W-:Y:S02]  /*6ce0*/  ISETP.LE.U32.AND P3, PT, R4, UR19, PT ;  /* 0x0000001304007c0c */ /* 0x000fe4000bf63070 */
[----:B------:R-:W-:Y:S02]  /*6cf0*/  LOP3.LUT R2, R2, 0xffff, RZ, 0xc0, !PT ;  /* 0x0000ffff02027812 */ /* 0x000fe400078ec0ff */
[----:B------:R-:W-:Y:S02]  /*6d00*/  LOP3.LUT R3, R3, 0xff, RZ, 0xc0, !PT ;  /* 0x000000ff03037812 */ /* 0x000fe400078ec0ff */
[----:B------:R-:W-:Y:S02]  /*6d10*/  SHF.R.U32.HI R0, RZ, 0x18, R0 ;  /* 0x00000018ff007819 */ /* 0x000fe40000011600 */
[----:B------:R-:W-:Y:S02]  /*6d20*/  ISETP.LE.U32.AND P1, PT, R2, UR19, PT ;  /* 0x0000001302007c0c */ /* 0x000fe4000bf23070 */
[----:B------:R-:W-:Y:S02]  /*6d30*/  ISETP.LE.U32.AND P0, PT, R3, UR19, PT ;  /* 0x0000001303007c0c */ /* 0x000fe4000bf03070 */
[----:B------:R-:W-:Y:S01]  /*6d40*/  ISETP.LE.U32.AND P2, PT, R0, UR19, PT ;  /* 0x0000001300007c0c */ /* 0x000fe2000bf43070 */
[----:B------:R-:W-:Y:S01]  /*6d50*/  @!P3 FADD.FTZ R227, -R227, -RZ ;  /* 0x800000ffe3e3b221 */ /* 0x000fe20000010100 */
[----:B------:R-:W-:Y:S02]  /*6d60*/  SHF.R.U32.HI R2, RZ, 0x8, R5 ;  /* 0x00000008ff027819 */ /* 0x000fe40000011605 */
[----:B------:R-:W-:Y:S02]  /*6d70*/  ISETP.LE.U32.AND P4, PT, R165, UR19, PT ;  /* 0x00000013a5007c0c */ /* 0x000fe4000bf83070 */
[----:B------:R-:W-:Y:S02]  /*6d80*/  LOP3.LUT R0, R2, 0xffff, RZ, 0xc0, !PT ;  /* 0x0000ffff02007812 */ /* 0x000fe400078ec0ff */
[----:B------:R-:W-:Y:S01]  /*6d90*/  ISETP.LE.U32.AND P5, PT, R164, UR19, PT ;  /* 0x00000013a4007c0c */ /* 0x000fe2000bfa3070 */
[----:B------:R-:W-:Y:S01]  /*6da0*/  @!P1 FADD.FTZ R225, -R225, -RZ ;  /* 0x800000ffe1e19221 */ /* 0x000fe20000010100 */
[----:B------:R-:W-:Y:S01]  /*6db0*/  ISETP.LE.U32.AND P3, PT, R0, UR19, PT ;  /* 0x0000001300007c0c */ /* 0x000fe2000bf63070 */
[----:B------:R-:W-:Y:S01]  /*6dc0*/  @!P0 FADD.FTZ R228, -R228, -RZ ;  /* 0x800000ffe4e48221 */ /* 0x000fe20000010100 */
[----:B------:R-:W-:Y:S01]  /*6dd0*/  LOP3.LUT R0, R7, 0xff, RZ, 0xc0, !PT ;  /* 0x000000ff07007812 */ /* 0x000fe200078ec0ff */
[----:B------:R-:W-:Y:S01]  /*6de0*/  @!P2 FADD.FTZ R226, -R226, -RZ ;  /* 0x800000ffe2e2a221 */ /* 0x000fe20000010100 */
[----:B------:R-:W-:Y:S02]  /*6df0*/  ISETP.LE.U32.AND P2, PT, R6, UR19, PT ;  /* 0x0000001306007c0c */ /* 0x000fe4000bf43070 */
[----:B------:R-:W-:Y:S01]  /*6e00*/  ISETP.LE.U32.AND P0, PT, R0, UR19, PT ;  /* 0x0000001300007c0c */ /* 0x000fe2000bf03070 */
[----:B------:R-:W-:Y:S01]  /*6e10*/  @!P4 FADD.FTZ R194, -R194, -RZ ;  /* 0x800000ffc2c2c221 */ /* 0x000fe20000010100 */
[----:B------:R-:W-:Y:S02]  /*6e20*/  SHF.R.U32.HI R0, RZ, 0x8, R172 ;  /* 0x00000008ff007819 */ /* 0x000fe400000116ac */
[--C-:B------:R-:W-:Y:S01]  /*6e30*/  SHF.R.U32.HI R3, RZ, 0x10, R9.reuse ;  /* 0x00000010ff037819 */ /* 0x100fe20000011609 */
[----:B-1----:R-:W-:Y:S01]  /*6e40*/  @!P5 FADD.FTZ R196, -R196, -RZ ;  /* 0x800000ffc4c4d221 */ /* 0x002fe20000010100 */
[----:B------:R-:W-:Y:S01]  /*6e50*/  LOP3.LUT R2, R0, 0xffff, RZ, 0xc0, !PT ;  /* 0x0000ffff00027812 */ /* 0x000fe200078ec0ff */
[----:B------:R-:W-:Y:S01]  /*6e60*/  @!P3 FADD.FTZ R204, -R204, -RZ ;  /* 0x800000ffccccb221 */ /* 0x000fe20000010100 */
[----:B------:R-:W-:Y:S02]  /*6e70*/  LOP3.LUT R0, R177, 0xff, RZ, 0xc0, !PT ;  /* 0x000000ffb1007812 */ /* 0x000fe400078ec0ff */
[----:B------:R-:W-:Y:S01]  /*6e80*/  ISETP.LE.U32.AND P1, PT, R166, UR19, PT ;  /* 0x00000013a6007c0c */ /* 0x000fe2000bf23070 */
[----:B------:R-:W-:Y:S01]  /*6e90*/  @!P2 FADD.FTZ R206, -R206, -RZ ;  /* 0x800000ffcecea221 */ /* 0x000fe20000010100 */
[----:B------:R-:W-:Y:S01]  /*6ea0*/  ISETP.LE.U32.AND P2, PT, R0, UR19, PT ;  /* 0x0000001300007c0c */ /* 0x000fe2000bf43070 */
[----:B------:R-:W-:Y:S01]  /*6eb0*/  @!P0 FADD.FTZ R207, -R207, -RZ ;  /* 0x800000ffcfcf8221 */ /* 0x000fe20000010100 */
[----:B------:R-:W-:Y:S02]  /*6ec0*/  ISETP.LE.U32.AND P0, PT, R2, UR19, PT ;  /* 0x0000001302007c0c */ /* 0x000fe4000bf03070 */
[C---:B------:R-:W-:Y:S02]  /*6ed0*/  LOP3.LUT R2, R9.reuse, 0xff, RZ, 0xc0, !PT ;  /* 0x000000ff09027812 */ /* 0x040fe400078ec0ff */
[----:B------:R-:W-:Y:S02]  /*6ee0*/  LOP3.LUT R0, R9, 0xffff, RZ, 0xc0, !PT ;  /* 0x0000ffff09007812 */ /* 0x000fe400078ec0ff */
[----:B------:R-:W-:Y:S02]  /*6ef0*/  ISETP.LE.U32.AND P4, PT, R2, UR19, PT ;  /* 0x0000001302007c0c */ /* 0x000fe4000bf83070 */
[----:B------:R-:W-:Y:S01]  /*6f00*/  SHF.R.U32.HI R0, RZ, 0x8, R0 ;  /* 0x00000008ff007819 */ /* 0x000fe20000011600 */
[----:B--2---:R-:W-:Y:S01]  /*6f10*/  @!P1 FADD.FTZ R181, -R181, -RZ ;  /* 0x800000ffb5b59221 */ /* 0x004fe20000010100 */
[----:B------:R-:W-:Y:S01]  /*6f20*/  SHF.R.U32.HI R9, RZ, 0x18, R9 ;  /* 0x00000018ff097819 */ /* 0x000fe20000011609 */
[----:B------:R-:W-:Y:S01]  /*6f30*/  @!P2 FADD.FTZ R197, -R197, -RZ ;  /* 0x800000ffc5c5a221 */ /* 0x000fe20000010100 */
[----:B------:R-:W-:Y:S01]  /*6f40*/  LOP3.LUT R2, R0, 0xffff, RZ, 0xc0, !PT ;  /* 0x0000ffff00027812 */ /* 0x000fe200078ec0ff */
[----:B------:R-:W-:Y:S01]  /*6f50*/  @!P0 FADD.FTZ R192, -R192, -RZ ;  /* 0x800000ffc0c08221 */ /* 0x000fe20000010100 */
[----:B------:R-:W-:Y:S02]  /*6f60*/  LOP3.LUT R0, R3, 0xff, RZ, 0xc0, !PT ;  /* 0x000000ff03007812 */ /* 0x000fe400078ec0ff */
[----:B------:R-:W-:Y:S02]  /*6f70*/  ISETP.LE.U32.AND P5, PT, R9, UR19, PT ;  /* 0x0000001309007c0c */ /* 0x000fe4000bfa3070 */
[----:B------:R-:W-:Y:S01]  /*6f80*/  ISETP.LE.U32.AND P2, PT, R0, UR19, PT ;  /* 0x0000001300007c0c */ /* 0x000fe2000bf43070 */
[----:B------:R-:W-:Y:S01]  /*6f90*/  @!P4 FADD.FTZ R187, -R187, -RZ ;  /* 0x800000ffbbbbc221 */ /* 0x000fe20000010100 */
[----:B------:R-:W-:Y:S02]  /*6fa0*/  LOP3.LUT R0, R8, 0xff, RZ, 0xc0, !PT ;  /* 0x000000ff08007812 */ /* 0x000fe400078ec0ff */
        /* <DEDUP_REMOVED lines=16> */
[----:B---3--:R-:W-:Y:S01]  /*70b0*/  @!P2 FADD.FTZ R183, -R183, -RZ ;  /* 0x800000ffb7b7a221 */ /* 0x008fe20000010100 */
[----:B------:R-:W-:Y:S01]  /*70c0*/  LOP3.LUT R0, R0, 0xff, RZ, 0xc0, !PT ;  /* 0x000000ff00007812 */ /* 0x000fe200078ec0ff */
[----:B------:R-:W-:Y:S01]  /*70d0*/  @!P5 FADD.FTZ R180, -R180, -RZ ;  /* 0x800000ffb4b4d221 */ /* 0x000fe20000010100 */
[----:B------:R-:W-:Y:S02]  /*70e0*/  SHF.R.U32.HI R2, RZ, 0x8, R171 ;  /* 0x00000008ff027819 */ /* 0x000fe400000116ab */
[----:B------:R-:W-:Y:S02]  /*70f0*/  ISETP.LE.U32.AND P5, PT, R0, UR19, PT ;  /* 0x0000001300007c0c */ /* 0x000fe4000bfa3070 */
[----:B------:R-:W-:Y:S01]  /*7100*/  LOP3.LUT R0, R2, 0xffff, RZ, 0xc0, !PT ;  /* 0x0000ffff02007812 */ /* 0x000fe200078ec0ff */
[----:B------:R-:W-:Y:S01]  /*7110*/  @!P4 FADD.FTZ R199, -R199, -RZ ;  /* 0x800000ffc7c7c221 */ /* 0x000fe20000010100 */
[----:B------:R-:W-:Y:S02]  /*7120*/  F2FP.RELU.F16.F32.PACK_AB R2, R202, R203 ;  /* 0x000000cbca02723e */ /* 0x000fe400000008ff */
[----:B------:R-:W-:Y:S01]  /*7130*/  ISETP.LE.U32.AND P2, PT, R0, UR19, PT ;  /* 0x0000001300007c0c */ /* 0x000fe2000bf43070 */
[----:B------:R-:W-:Y:S01]  /*7140*/  @!P1 FADD.FTZ R190, -R190, -RZ ;  /* 0x800000ffbebe9221 */ /* 0x000fe20000010100 */
[----:B------:R-:W-:Y:S01]  /*7150*/  F2FP.RELU.F16.F32.PACK_AB R0, R224, R201 ;  /* 0x000000c9e000723e */ /* 0x000fe200000008ff */
[----:B------:R1:W-:Y:S01]  /*7160*/  STS [R229+0x20000], R2 ;  /* 0x02000002e5007388 */ /* 0x0003e20000000800 */
[----:B------:R-:W-:Y:S02]  /*7170*/  ISETP.LE.U32.AND P6, PT, R11, UR19, PT ;  /* 0x000000130b007c0c */ /* 0x000fe4000bfc3070 */
[----:B------:R-:W-:Y:S01]  /*7180*/  LOP3.LUT R3, R8, 0xffff, RZ, 0xc0, !PT ;  /* 0x0000ffff08037812 */ /* 0x000fe200078ec0ff */
[----:B------:R2:W-:Y:S01]  /*7190*/  STS [R229+0x20400], R0 ;  /* 0x02040000e5007388 */ /* 0x0005e20000000800 */
[----:B------:R-:W-:Y:S01]  /*71a0*/  F2FP.RELU.F16.F32.PACK_AB R4, R225, R227 ;  /* 0x000000e3e104723e */ /* 0x000fe200000008ff */
[----:B------:R-:W-:Y:S01]  /*71b0*/  @!P5 FADD.FTZ R200, -R200, -RZ ;  /* 0x800000ffc8c8d221 */ /* 0x000fe20000010100 */
[----:B------:R-:W-:Y:S02]  /*71c0*/  SHF.R.U32.HI R3, RZ, 0x8, R3 ;  /* 0x00000008ff037819 */ /* 0x000fe40000011603 */
[----:B------:R-:W-:Y:S01]  /*71d0*/  ISETP.LE.U32.AND P0, PT, R13, UR19, PT ;  /* 0x000000130d007c0c */ /* 0x000fe2000bf03070 */
[----:B------:R-:W-:Y:S01]  /*71e0*/  @!P2 FADD.FTZ R186, -R186, -RZ ;  /* 0x800000ffbabaa221 */ /* 0x000fe20000010100 */
[----:B------:R-:W-:Y:S02]  /*71f0*/  LOP3.LUT R3, R3, 0xffff, RZ, 0xc0, !PT ;  /* 0x0000ffff03037812 */ /* 0x000fe400078ec0ff */
[----:B------:R-:W-:Y:S01]  /*7200*/  ISETP.LE.U32.AND P3, PT, R12, UR19, PT ;  /* 0x000000130c007c0c */ /* 0x000fe2000bf63070 */
[----:B------:R-:W-:Y:S01]  /*7210*/  @!P6 FADD.FTZ R205, -R205, -RZ ;  /* 0x800000ffcdcde221 */ /* 0x000fe20000010100 */
[----:B------:R-:W-:Y:S02]  /*7220*/  ISETP.LE.U32.AND P6, PT, R167, UR19, PT ;  /* 0x00000013a7007c0c */ /* 0x000fe4000bfc3070 */
[----:B------:R-:W-:Y:S02]  /*7230*/  FSETP.GE.FTZ.AND P2, PT, R203, RZ, PT ;  /* 0x000000ffcb00720b */ /* 0x000fe40003f56000 */
[----:B------:R-:W-:Y:S02]  /*7240*/  F2FP.RELU.F16.F32.PACK_AB R5, R204, R205 ;  /* 0x000000cdcc05723e */ /* 0x000fe400000008ff */
[----:B------:R-:W-:Y:S01]  /*7250*/  FSETP.GE.FTZ.AND P1, PT, R202, RZ, PT ;  /* 0x000000ffca00720b */ /* 0x000fe20003f36000 */
[----:B------:R-:W-:Y:S01]  /*7260*/  @!P0 FADD.FTZ R189, -R189, -RZ ;  /* 0x800000ffbdbd8221 */ /* 0x000fe20000010100 */
[----:B-1----:R-:W-:Y:S03]  /*7270*/  F2FP.RELU.F16.F32.PACK_AB R2, R192, R194 ;  /* 0x000000c2c002723e */ /* 0x002fe600000008ff */
[----:B------:R-:W-:Y:S01]  /*7280*/  @!P3 FADD.FTZ R188, -R188, -RZ ;  /* 0x800000ffbcbcb221 */ /* 0x000fe20000010100 */
[----:B------:R-:W-:Y:S01]  /*7290*/  FSETP.GE.FTZ.AND P3, PT, R194, RZ, PT ;  /* 0x000000ffc200720b */ /* 0x000fe20003f76000 */
[----:B----4-:R-:W-:Y:S01]  /*72a0*/  @!P6 FADD.FTZ R182, -R182, -RZ ;  /* 0x800000ffb6b6e221 */ /* 0x010fe20000010100 */
[----:B--2---:R-:W-:Y:S01]  /*72b0*/  F2FP.RELU.F16.F32.PACK_AB R0, R196, R197 ;  /* 0x000000c5c400723e */ /* 0x004fe200000008ff */
[----:B------:R1:W-:Y:S01]  /*72c0*/  STS [R232+0x20000], R2 ;  /* 0x02000002e8007388 */ /* 0x0003e20000000800 */
[----:B------:R-:W-:Y:S02]  /*72d0*/  ISETP.LE.U32.AND P6, PT, R3, UR19, PT ;  /* 0x0000001303007c0c */ /* 0x000fe4000bfc3070 */
[----:B------:R-:W-:Y:S01]  /*72e0*/  F2FP.RELU.F16.F32.PACK_AB R3, R226, R228 ;  /* 0x000000e4e203723e */ /* 0x000fe200000008ff */
[----:B------:R2:W-:Y:S04]  /*72f0*/  STS [R232+0x20400], R0 ;  /* 0x02040000e8007388 */ /* 0x0005e80000000800 */
[----:B------:R3:W-:Y:S04]  /*7300*/  STS [R229+0x21000], R4 ;  /* 0x02100004e5007388 */ /* 0x0007e80000000800 */
[----:B------:R4:W-:Y:S02]  /*7310*/  STS [R229+0x21400], R3 ;  /* 0x02140003e5007388 */ /* 0x0009e40000000800 */
[----:B------:R-:W-:Y:S02]  /*7320*/  @!P6 FADD.FTZ R195, -R195, -RZ ;  /* 0x800000ffc3c3e221 */ /* 0x000fe40000010100 */
        /* <DEDUP_REMOVED lines=20> */
[----:B-1----:R-:W-:Y:S07]  /*7470*/  LEA R0, R219, UR4, 0x1 ;  /* 0x00000004db007c11 */ /* 0x002fee000f8e08ff */
[----:B------:R-:W-:Y:S01]  /*7480*/  LDSM.16.M88.4 R164, [R214+0x14800] ;  /* 0x01480000d6a4783b */ /* 0x000fe20000000200 */
[C-C-:B------:R-:W-:Y:S07]  /*7490*/  IMAD.IADD R184, R211.reuse, 0x1, R0.reuse ;  /* 0x00000001d3b87824 */ /* 0x140fee00078e0200 */
[----:B------:R-:W1:Y:S01]  /*74a0*/  LDSM.16.M88.4 R32, [R0+0x8000] ;  /* 0x008000000020783b */ /* 0x000e620000000200 */
[----:B--2---:R-:W-:Y:S07]  /*74b0*/  IMAD.IADD R2, R218, 0x1, R0 ;  /* 0x00000001da027824 */ /* 0x004fee00078e0200 */
[----:B------:R-:W2:Y:S01]  /*74c0*/  LDSM.16.M88.4 R28, [R0+0x9000] ;  /* 0x00900000001c783b */ /* 0x000ea20000000200 */
[----:B------:R-:W-:Y:S07]  /*74d0*/  IMAD.IADD R3, R211, 0x1, R2 ;  /* 0x00000001d3037824 */ /* 0x000fee00078e0202 */
        /* <DEDUP_REMOVED lines=29> */
[C---:B------:R-:W-:Y:S06]  /*76b0*/  HMMA.16816.F32 R16, R172.reuse, R178, R16 ;  /* 0x000000b2ac10723c */ /* 0x040fec0000001810 */
[-C--:B---3--:R-:W-:Y:S05]  /*76c0*/  HMMA.16816.F32 R20, R172, R168.reuse, R20 ;  /* 0x000000a8ac14723c */ /* 0x088fea0000001814 */
[C---:B------:R-:W-:Y:S01]  /*76d0*/  LEA R178, P0, R36.reuse, R176, 0x2 ;  /* 0x000000b024b27211 */ /* 0x040fe200078010ff */
[C---:B------:R-:W-:Y:S05]  /*76e0*/  HMMA.16816.F32 R24, R164.reuse, R168, R24 ;  /* 0x000000a8a418723c */ /* 0x040fea0000001818 */
[----:B------:R-:W-:Y:S01]  /*76f0*/  LEA.HI.X.SX32 R179, R36, R177, 0x2, P0 ;  /* 0x000000b124b37211 */ /* 0x000fe200000f16ff */
[-C--:B------:R-:W-:Y:S01]  /*7700*/  HMMA.16816.F32 R28, R164, R170.reuse, R28 ;  /* 0x000000aaa41c723c */ /* 0x080fe2000000181c */
[----:B------:R-:W-:Y:S02]  /*7710*/  LDSM.16.M88.4 R164, [R3+0x8000] ;  /* 0x0080000003a4783b */ /* 0x000fe40000000200 */
[----:B------:R-:W-:Y:S03]  /*7720*/  FSETP.GE.FTZ.AND P0, PT, R201, RZ, PT ;  /* 0x000000ffc900720b */ /* 0x000fe60003f16000 */
[----:B------:R-:W-:Y:S03]  /*7730*/  HMMA.16816.F32 R32, R172, R170, R32 ;  /* 0x000000aaac20723c */ /* 0x000fe60000001820 */
[----:B------:R-:W1:Y:S08]  /*7740*/  LDSM.16.M88.4 R168, [R216+0x14000] ;  /* 0x01400000d8a8783b */ /* 0x000e700000000200 */
[----:B------:R-:W2:Y:S08]  /*7750*/  LDSM.16.M88.4 R172, [R3+0x9000] ;  /* 0x0090000003ac783b */ /* 0x000eb00000000200 */
[----:B------:R-:W3:Y:S04]  /*7760*/  LDG.E R177, desc[UR14][R178.64] ;  /* 0x0000000eb2b17981 */ /* 0x000ee8000c1e1900 */
[----:B------:R-:W4:Y:S04]  /*7770*/  LDG.E R176, desc[UR14][R178.64+0x20] ;  /* 0x0000200eb2b07981 */ /* 0x000f28000c1e1900 */
[----:B------:R2:W5:Y:S01]  /*7780*/  LDL.LU R36, [R1+0x60] ;  /* 0x0000600001247983 */ /* 0x0005620000300800 */
        /* <DEDUP_REMOVED lines=46> */
[----:B------:R-:W1:Y:S03]  /*7a70*/  LDSM.16.M88.4 R164, [R3+0xa000] ;  /* 0x00a0000003a4783b */ /* 0x000e660000000200 */
[-C--:B-1----:R-:W-:Y:S11]  /*7a80*/  HMMA.16816.F32 R4, R164, R168.reuse, R4 ;  /* 0x000000a8a404723c */ /* 0x082ff60000001804 */
[----:B------:R-:W-:Y:S11]  /*7a90*/  @!UPT UIADD3 URZ, URZ, URZ, URZ ;  /* 0x0000003f3f3ff290 */ /* 0x000ff6000fffe03f */
[----:B------:R-:W-:Y:S02]  /*7aa0*/  @!UPT UIADD3 URZ, URZ, URZ, URZ ;  /* 0x0000003f3f3ff290 */ /* 0x000fe4000fffe03f */
[C---:B---3--:R-:W-:Y:S01]  /*7ab0*/  FADD.FTZ R172, -R177.reuse, R4 ;  /* 0x00000004b1ac7221 */ /* 0x048fe20000010100 */
[C---:B----4-:R-:W-:Y:S01]  /*7ac0*/  FADD.FTZ R4, -R176.reuse, R6 ;  /* 0x00000006b0047221 */ /* 0x050fe20000010100 */
[----:B------:R-:W-:Y:S01]  /*7ad0*/  FADD.FTZ R5, -R177, R5 ;  /* 0x00000005b1057221 */ /* 0x000fe20000010100 */
[----:B------:R-:W-:Y:S02]  /*7ae0*/  FADD.FTZ R7, -R176, R7 ;  /* 0x00000007b0077221 */ /* 0x000fe40000010100 */
[-C--:B------:R-:W-:Y:S02]  /*7af0*/  FSEL R6, R172, R177.reuse, P2 ;  /* 0x000000b1ac067208 */ /* 0x080fe40001000000 */
[----:B------:R-:W-:Y:S01]  /*7b00*/  FSEL R5, R5, R177, P1 ;  /* 0x000000b105057208 */ /* 0x000fe20000800000 */
[----:B------:R-:W1:Y:S01]  /*7b10*/  LDSM.16.M88.4 R172, [R3+0xb000] ;  /* 0x00b0000003ac783b */ /* 0x000e620000000200 */
[----:B------:R-:W-:Y:S01]  /*7b20*/  FSEL R4, R4, R176, P0 ;  /* 0x000000b004047208 */ /* 0x000fe20000000000 */
[----:B------:R-:W-:Y:S01]  /*7b30*/  FMUL.FTZ R6, R203, R6 ;  /* 0x00000006cb067220 */ /* 0x000fe20000410000 */
[----:B------:R-:W-:Y:S01]  /*7b40*/  FSETP.GE.FTZ.AND P1, PT, R192, RZ, PT ;  /* 0x000000ffc000720b */ /* 0x000fe20003f36000 */
[----:B------:R-:W-:Y:S01]  /*7b50*/  FMUL.FTZ R202, R202, R5 ;  /* 0x00000005caca7220 */ /* 0x000fe20000410000 */
[----:B------:R-:W-:Y:S01]  /*7b60*/  FSETP.GE.FTZ.AND P0, PT, R185, RZ, PT ;  /* 0x000000ffb900720b */ /* 0x000fe20003f16000 */
[----:B------:R-:W-:Y:S01]  /*7b70*/  FMUL.FTZ R201, R201, R4 ;  /* 0x00000004c9c97220 */ /* 0x000fe20000410000 */
[----:B------:R-:W-:Y:S01]  /*7b80*/  FSETP.GE.FTZ.AND P2, PT, R187, RZ, PT ;  /* 0x000000ffbb00720b */ /* 0x000fe20003f56000 */
[----:B------:R2:W5:Y:S04]  /*7b90*/  LDL R203, [R1+0xc] ;  /* 0x00000c0001cb7983 */ /* 0x0005680000100800 */
[----:B------:R2:W5:Y:S04]  /*7ba0*/  LDG.E R5, desc[UR14][R178.64+0x80] ;  /* 0x0000800eb2057981 */ /* 0x000568000c1e1900 */
[----:B------:R2:W5:Y:S01]  /*7bb0*/  LDG.E R4, desc[UR14][R178.64+0xa0] ;  /* 0x0000a00eb2047981 */ /* 0x000562000c1e1900 */
[C---:B-1----:R-:W-:Y:S06]  /*7bc0*/  HMMA.16816.F32 R8, R172.reuse, R168, R8 ;  /* 0x000000a8ac08723c */ /* 0x042fec0000001808 */
[-C--:B------:R-:W-:Y:S06]  /*7bd0*/  HMMA.16816.F32 R12, R172, R170.reuse, R12 ;  /* 0x000000aaac0c723c */ /* 0x080fec000000180c */
[C---:B------:R-:W-:Y:S01]  /*7be0*/  HMMA.16816.F32 R16, R164.reuse, R170, R16 ;  /* 0x000000aaa410723c */ /* 0x040fe20000001810 */
[----:B------:R-:W1:Y:S11]  /*7bf0*/  LDSM.16.M88.4 R168, [R216+0x18800] ;  /* 0x01880000d8a8783b */ /* 0x000e760000000200 */
[----:B------:R-:W-:Y:S11]  /*7c00*/  @!UPT UIADD3 URZ, URZ, URZ, URZ ;  /* 0x0000003f3f3ff290 */ /* 0x000ff6000fffe03f */
[----:B------:R-:W-:Y:S01]  /*7c10*/  @!UPT UIADD3 URZ, URZ, URZ, URZ ;  /* 0x0000003f3f3ff290 */ /* 0x000fe2000fffe03f */
[----:B------:R-:W-:Y:S05]  /*7c20*/  FADD.FTZ R17, -R177, R17 ;  /* 0x00000011b1117221 */ /* 0x000fea0000010100 */
[----:B------:R-:W-:Y:S02]  /*7c30*/  FSEL R17, R17, R177, P1 ;  /* 0x000000b111117208 */ /* 0x000fe40000800000 */
[----:B------:R-:W-:Y:S03]  /*7c40*/  FSETP.GE.FTZ.AND P1, PT, R180, RZ, PT ;  /* 0x000000ffb400720b */ /* 0x000fe60003f36000 */
[----:B------:R-:W-:Y:S01]  /*7c50*/  FMUL.FTZ R17, R192, R17 ;  /* 0x00000011c0117220 */ /* 0x000fe20000410000 */
[-C--:B-1----:R-:W-:Y:S06]  /*7c60*/  HMMA.16816.F32 R20, R164, R168.reuse, R20 ;  /* 0x000000a8a414723c */ /* 0x082fec0000001814 */
[C---:B------:R-:W-:Y:S06]  /*7c70*/  HMMA.16816.F32 R24, R172.reuse, R168, R24 ;  /* 0x000000a8ac18723c */ /* 0x040fec0000001818 */
[-C--:B------:R-:W-:Y:S06]  /*7c80*/  HMMA.16816.F32 R28, R172, R170.reuse, R28 ;  /* 0x000000aaac1c723c */ /* 0x080fec000000181c */
[----:B------:R-:W-:Y:S07]  /*7c90*/  HMMA.16816.F32 R32, R164, R170, R32 ;  /* 0x000000aaa420723c */ /* 0x000fee0000001820 */
[----:B------:R-:W-:Y:S01]  /*7ca0*/  F2FP.F16.F32.PACK_AB R164, R202, R6 ;  /* 0x00000006caa4723e */ /* 0x000fe200000000ff */
[C---:B------:R-:W-:Y:S03]  /*7cb0*/  FADD.FTZ R6, -R177.reuse, R16 ;  /* 0x00000010b1067221 */ /* 0x040fe60000010100 */
[C---:B------:R-:W-:Y:S02]  /*7cc0*/  FADD.FTZ R16, -R177.reuse, R20 ;  /* 0x00000014b1107221 */ /* 0x040fe40000010100 */
[-C--:B------:R-:W-:Y:S01]  /*7cd0*/  FSEL R20, R6, R177.reuse, P3 ;  /* 0x000000b106147208 */ /* 0x080fe20001800000 */
[----:B------:R-:W-:Y:S02]  /*7ce0*/  FADD.FTZ R6, -R177, R21 ;  /* 0x00000015b1067221 */ /* 0x000fe40000010100 */
[-C--:B------:R-:W-:Y:S02]  /*7cf0*/  FSEL R16, R16, R177.reuse, P2 ;  /* 0x000000b110107208 */ /* 0x080fe40001000000 */
[----:B------:R-:W-:Y:S01]  /*7d00*/  FSETP.GE.FTZ.AND P2, PT, R181, RZ, PT ;  /* 0x000000ffb500720b */ /* 0x000fe20003f56000 */
[----:B------:R-:W-:Y:S01]  /*7d10*/  FMUL.FTZ R21, R194, R20 ;  /* 0x00000014c2157220 */ /* 0x000fe20000410000 */
[----:B------:R-:W-:Y:S01]  /*7d20*/  FSEL R6, R6, R177, P0 ;  /* 0x000000b106067208 */ /* 0x000fe20000000000 */
[----:B------:R-:W-:Y:S01]  /*7d30*/  FMUL.FTZ R20, R187, R16 ;  /* 0x00000010bb147220 */ /* 0x000fe20000410000 */
[----:B------:R-:W-:Y:S02]  /*7d40*/  PLOP3.LUT P0, PT, PT, PT, UP3, 0x80, 0x0 ;  /* 0x000000000000781c */ /* 0x000fe40003f0f038 */
[----:B------:R-:W-:Y:S01]  /*7d50*/  F2FP.F16.F32.PACK_AB R21, R17, R21 ;  /* 0x000000151115723e */ /* 0x000fe200000000ff */
[----:B------:R-:W-:Y:S01]  /*7d60*/  FADD.FTZ R32, -R177, R32 ;  /* 0x00000020b1207221 */ /* 0x000fe20000010100 */
[----:B------:R-:W-:Y:S04]  /*7d70*/  FMUL.FTZ R6, R185, R6 ;  /* 0x00000006b9067220 */ /* 0x000fe80000410000 */
[----:B------:R-:W-:Y:S01]  /*7d80*/  FSEL R16, R32, R177, P2 ;  /* 0x000000b120107208 */ /* 0x000fe20001000000 */
[----:B------:R-:W-:Y:S01]  /*7d90*/  @P1 FADD.FTZ R177, -R177, R33 ;  /* 0x00000021b1b11221 */ /* 0x000fe20000010100 */
[----:B------:R-:W-:Y:S02]  /*7da0*/  FSETP.GE.FTZ.AND P1, PT, R224, RZ, PT ;  /* 0x000000ffe000720b */ /* 0x000fe40003f36000 */
[----:B------:R-:W-:Y:S01]  /*7db0*/  F2FP.F16.F32.PACK_AB R32, R6, R20 ;  /* 0x000000140620723e */ /* 0x000fe200000000ff */
[----:B------:R-:W-:Y:S01]  /*7dc0*/  FMUL.FTZ R166, R181, R16 ;  /* 0x00000010b5a67220 */ /* 0x000fe20000410000 */
[----:B------:R-:W-:Y:S01]  /*7dd0*/  FSEL R165, R7, R176, P1 ;  /* 0x000000b007a57208 */ /* 0x000fe20000800000 */
[----:B------:R-:W-:Y:S01]  /*7de0*/  FMUL.FTZ R177, R180, R177 ;  /* 0x000000b1b4b17220 */ /* 0x000fe20000410000 */
[----:B--2---:R-:W-:Y:S07]  /*7df0*/  @!P0 BRA `(.L_x_949) ;  /* 0x0000000000dc8947 */ /* 0x004fee0003800000 */
[----:B------:R-:W1:Y:S01]  /*7e00*/  LDC R17, c[0x0][0x240] ;  /* 0x00009000ff117b82 */ /* 0x000e620000000800 */
[----:B------:R-:W-:Y:S01]  /*7e10*/  ULOP3.LUT UR6, UR12, 0x1, URZ, 0xc0, !UPT ;  /* 0x000000010c067892 */ /* 0x000fe2000f8ec03f */
[----:B------:R-:W-:Y:S03]  /*7e20*/  ISETP.GE.AND P2, PT, R240, UR28, PT ;  /* 0x0000001cf0007c0c */ /* 0x000fe6000bf46270 */
[----:B------:R-:W-:Y:S03]  /*7e30*/  UISETP.NE.U32.AND UP0, UPT, UR6, 0x1, UPT ;  /* 0x000000010600788c */ /* 0x000fe6000bf05070 */
[----:B------:R-:W2:Y:S01]  /*7e40*/  LDC R167, c[0x0][0x244] ;  /* 0x00009100ffa77b82 */ /* 0x000ea20000000800 */
        /* <DEDUP_REMOVED lines=9> */
[C---:B------:R-:W-:Y:S02]  /*7ee0*/  LEA R6, P1, R20.reuse, R236, 0x1 ;  /* 0x000000ec14067211 */ /* 0x040fe400078208ff */
[----:B------:R-:W-:Y:S02]  /*7ef0*/  SHF.R.S32.HI R33, RZ, 0x1f, R20 ;  /* 0x0000001fff217819 */ /* 0x000fe40000011414 */
[----:B------:R-:W-:Y:S02]  /*7f00*/  LEA.HI.X.SX32 R7, R20, R237, 0x1, P1 ;  /* 0x000000ed14077211 */ /* 0x000fe400008f0eff */
[----:B-----5:R-:W-:Y:S02]  /*7f10*/  ISETP.GE.AND P1, PT, R203, UR28, PT ;  /* 0x0000001ccb007c0c */ /* 0x020fe4000bf26270 */
        /* <DEDUP_REMOVED lines=37> */
.L_x_949:
[----:B------:R-:W-:Y:S01]  /*8170*/  FADD.FTZ R7, -R176, R19 ;  /* 0x00000013b0077221 */ /* 0x000fe20000010100 */
[----:B------:R-:W-:Y:S01]  /*8180*/  FSETP.GE.FTZ.AND P4, PT, R196, RZ, PT ;  /* 0x000000ffc400720b */ /* 0x000fe20003f96000 */
[----:B------:R-:W-:Y:S01]  /*8190*/  FMUL.FTZ R165, R224, R165 ;  /* 0x000000a5e0a57220 */ /* 0x000fe20000410000 */
[C---:B------:R-:W-:Y:S01]  /*81a0*/  FADD.FTZ R6, -R176.reuse, R18 ;  /* 0x00000012b0067221 */ /* 0x040fe20000010100 */
[----:B------:R-:W-:Y:S01]  /*81b0*/  FSETP.GE.FTZ.AND P1, PT, R197, RZ, PT ;  /* 0x000000ffc500720b */ /* 0x000fe20003f36000 */
[C---:B------:R-:W-:Y:S01]  /*81c0*/  FADD.FTZ R22, -R176.reuse, R22 ;  /* 0x00000016b0167221 */ /* 0x040fe20000010100 */
[-C--:B------:R-:W-:Y:S01]  /*81d0*/  FSEL R7, R7, R176.reuse, P4 ;  /* 0x000000b007077208 */ /* 0x080fe20002000000 */
[----:B------:R-:W-:Y:S01]  /*81e0*/  FADD.FTZ R23, -R176, R23 ;  /* 0x00000017b0177221 */ /* 0x000fe20000010100 */
[----:B------:R-:W-:Y:S01]  /*81f0*/  FSEL R6, R6, R176, P1 ;  /* 0x000000b006067208 */ /* 0x000fe20000800000 */
[----:B------:R-:W-:Y:S01]  /*8200*/  STS [R229+0x1c000], R164 ;  /* 0x01c000a4e5007388 */ /* 0x000fe20000000800 */
[----:B------:R-:W-:Y:S01]  /*8210*/  FSETP.GE.FTZ.AND P3, PT, R193, RZ, PT ;  /* 0x000000ffc100720b */ /* 0x000fe20003f76000 */
[----:B------:R-:W-:Y:S01]  /*8220*/  FMUL.FTZ R19, R196, R7 ;  /* 0x00000007c4137220 */ /* 0x000fe20000410000 */
        /* <DEDUP_REMOVED lines=8> */
[----:B------:R-:W-:Y:S02]  /*82b0*/  F2FP.F16.F32.PACK_AB R6, R19, R20 ;  /* 0x000000141306723e */ /* 0x000fe400000000ff */
[----:B------:R-:W-:Y:S01]  /*82c0*/  STS [R232+0x1c000], R21 ;  /* 0x01c00015e8007388 */ /* 0x000fe20000000800 */
[-C--:B------:R-:W-:Y:S01]  /*82d0*/  FSEL R23, R23, R176.reuse, P2 ;  /* 0x000000b017177208 */ /* 0x080fe20001000000 */
[----:B-----5:R-:W-:Y:S01]  /*82e0*/  FADD.FTZ R13, -R5, R13 ;  /* 0x0000000d050d7221 */ /* 0x020fe20000010100 */
[----:B------:R-:W-:Y:S02]  /*82f0*/  FSETP.GE.FTZ.AND P2, PT, R183, RZ, PT ;  /* 0x000000ffb700720b */ /* 0x000fe40003f56000 */
[----:B------:R2:W-:Y:S01]  /*8300*/  STS [R232+0x1c400], R6 ;  /* 0x01c40006e8007388 */ /* 0x0005e20000000800 */
[----:B------:R-:W-:Y:S01]  /*8310*/  FSETP.GE.FTZ.AND P3, PT, R227, RZ, PT ;  /* 0x000000ffe300720b */ /* 0x000fe20003f76000 */
[----:B---3--:R-:W-:Y:S01]  /*8320*/  FMUL.FTZ R16, R191, R23 ;  /* 0x00000017bf107220 */ /* 0x008fe20000410000 */
[----:B------:R-:W-:Y:S01]  /*8330*/  FSEL R34, R34, R176, P2 ;  /* 0x000000b022227208 */ /* 0x000fe20001000000 */
[----:B------:R-:W-:Y:S01]  /*8340*/  @P1 FADD.FTZ R176, -R176, R35 ;  /* 0x00000023b0b01221 */ /* 0x000fe20000010100 */
[----:B------:R-:W-:Y:S01]  /*8350*/  FSETP.GE.FTZ.AND P1, PT, R205, RZ, PT ;  /* 0x000000ffcd00720b */ /* 0x000fe20003f36000 */
[C---:B------:R-:W-:Y:S01]  /*8360*/  FADD.FTZ R24, -R5.reuse, R24 ;  /* 0x0000001805187221 */ /* 0x040fe20000010100 */
[----:B------:R-:W-:Y:S01]  /*8370*/  F2FP.F16.F32.PACK_AB R16, R16, R18 ;  /* 0x000000121010723e */ /* 0x000fe200000000ff */
[C---:B------:R-:W-:Y:S01]  /*8380*/  FADD.FTZ R18, -R5.reuse, R8 ;  /* 0x0000000805127221 */ /* 0x040fe20000010100 */
[----:B------:R-:W-:Y:S01]  /*8390*/  FADD.FTZ R8, -R5, R9 ;  /* 0x0000000905087221 */ /* 0x000fe20000010100 */
[----:B------:R-:W-:Y:S01]  /*83a0*/  FSETP.GE.FTZ.AND P2, PT, R225, RZ, PT ;  /* 0x000000ffe100720b */ /* 0x000fe20003f56000 */
[C---:B------:R-:W-:Y:S01]  /*83b0*/  FADD.FTZ R25, -R5.reuse, R25 ;  /* 0x0000001905197221 */ /* 0x040fe20000010100 */
[C---:B------:R-:W-:Y:S01]  /*83c0*/  FADD.FTZ R28, -R5.reuse, R28 ;  /* 0x0000001c051c7221 */ /* 0x040fe20000010100 */
[-C--:B------:R-:W-:Y:S01]  /*83d0*/  FSEL R9, R18, R5.reuse, P3 ;  /* 0x0000000512097208 */ /* 0x080fe20001800000 */
[----:B------:R-:W-:Y:S01]  /*83e0*/  FADD.FTZ R10, -R4, R10 ;  /* 0x0000000a040a7221 */ /* 0x000fe20000010100 */
[-C--:B------:R-:W-:Y:S01]  /*83f0*/  FSEL R8, R8, R5.reuse, P2 ;  /* 0x0000000508087208 */ /* 0x080fe20001000000 */
[----:B------:R-:W-:Y:S01]  /*8400*/  FADD.FTZ R11, -R4, R11 ;  /* 0x0000000b040b7221 */ /* 0x000fe20000010100 */
[----:B-1----:R-:W-:Y:S01]  /*8410*/  FADD.FTZ R7, -R5, R12 ;  /* 0x0000000c05077221 */ /* 0x002fe20000010100 */
[----:B------:R-:W-:Y:S01]  /*8420*/  FSETP.GE.FTZ.AND P2, PT, R204, RZ, PT ;  /* 0x000000ffcc00720b */ /* 0x000fe20003f56000 */
[C---:B------:R-:W-:Y:S01]  /*8430*/  FADD.FTZ R14, -R4.reuse, R14 ;  /* 0x0000000e040e7221 */ /* 0x040fe20000010100 */
[----:B------:R-:W-:Y:S01]  /*8440*/  FSETP.GE.FTZ.AND P3, PT, R195, RZ, PT ;  /* 0x000000ffc300720b */ /* 0x000fe20003f76000 */
[----:B------:R-:W-:Y:S01]  /*8450*/  FMUL.FTZ R8, R225, R8 ;  /* 0x00000008e1087220 */ /* 0x000fe20000410000 */
[----:B------:R-:W-:Y:S01]  /*8460*/  FSEL R7, R7, R5, P1 ;  /* 0x0000000507077208 */ /* 0x000fe20000800000 */
[----:B------:R-:W-:Y:S01]  /*8470*/  FADD.FTZ R26, -R4, R26 ;  /* 0x0000001a041a7221 */ /* 0x000fe20000010100 */
[----:B------:R-:W-:Y:S01]  /*8480*/  FSETP.GE.FTZ.AND P1, PT, R186, RZ, PT ;  /* 0x000000ffba00720b */ /* 0x000fe20003f36000 */
[----:B--2---:R-:W-:Y:S01]  /*8490*/  FMUL.FTZ R6, R227, R9 ;  /* 0x00000009e3067220 */ /* 0x004fe20000410000 */
[----:B------:R-:W-:Y:S01]  /*84a0*/  FSEL R13, R13, R5, P2 ;  /* 0x000000050d0d7208 */ /* 0x000fe20001000000 */
[----:B------:R-:W-:Y:S01]  /*84b0*/  FMUL.FTZ R18, R205, R7 ;  /* 0x00000007cd127220 */ /* 0x000fe20000410000 */
[----:B------:R-:W-:Y:S01]  /*84c0*/  FSETP.GE.FTZ.AND P4, PT, R198, RZ, PT ;  /* 0x000000ffc600720b */ /* 0x000fe20003f96000 */
[----:B------:R-:W-:Y:S01]  /*84d0*/  FMUL.FTZ R34, R183, R34 ;  /* 0x00000022b7227220 */ /* 0x000fe20000410000 */
[----:B------:R-:W-:Y:S01]  /*84e0*/  FSETP.GE.FTZ.AND P2, PT, R188, RZ, PT ;  /* 0x000000ffbc00720b */ /* 0x000fe20003f56000 */
[----:B------:R-:W-:Y:S01]  /*84f0*/  FMUL.FTZ R9, R204, R13 ;  /* 0x0000000dcc097220 */ /* 0x000fe20000410000 */
[-C--:B------:R-:W-:Y:S01]  /*8500*/  FSEL R25, R25, R5.reuse, P3 ;  /* 0x0000000519197208 */ /* 0x080fe20001800000 */
[----:B------:R-:W-:Y:S01]  /*8510*/  FADD.FTZ R13, -R4, R15 ;  /* 0x0000000f040d7221 */ /* 0x000fe20000010100 */
[-C--:B------:R-:W-:Y:S01]  /*8520*/  FSEL R24, R24, R5.reuse, P4 ;  /* 0x0000000518187208 */ /* 0x080fe20002000000 */
[----:B------:R-:W-:Y:S01]  /*8530*/  FMUL.FTZ R176, R182, R176 ;  /* 0x000000b0b6b07220 */ /* 0x000fe20000410000 */
[----:B------:R-:W-:Y:S01]  /*8540*/  FSEL R28, R28, R5, P2 ;  /* 0x000000051c1c7208 */ /* 0x000fe20001000000 */
[----:B------:R-:W-:Y:S01]  /*8550*/  @P1 FADD.FTZ R5, -R5, R29 ;  /* 0x0000001d05051221 */ /* 0x000fe20000010100 */
[----:B------:R-:W-:Y:S01]  /*8560*/  F2FP.F16.F32.PACK_AB R7, R8, R6 ;  /* 0x000000060807723e */ /* 0x000fe200000000ff */
[----:B------:R-:W-:Y:S01]  /*8570*/  FMUL.FTZ R24, R198, R24 ;  /* 0x00000018c6187220 */ /* 0x000fe20000410000 */
[----:B------:R-:W-:Y:S01]  /*8580*/  FSETP.GE.FTZ.AND P2, PT, R228, RZ, PT ;  /* 0x000000ffe400720b */ /* 0x000fe20003f56000 */
[----:B------:R-:W-:Y:S01]  /*8590*/  FMUL.FTZ R28, R188, R28 ;  /* 0x0000001cbc1c7220 */ /* 0x000fe20000410000 */
[----:B------:R-:W-:Y:S01]  /*85a0*/  FMUL.FTZ R6, R186, R5 ;  /* 0x00000005ba067220 */ /* 0x000fe20000410000 */
[----:B------:R-:W-:Y:S01]  /*85b0*/  FSETP.GE.FTZ.AND P1, PT, R226, RZ, PT ;  /* 0x000000ffe200720b */ /* 0x000fe20003f36000 */
[----:B------:R1:W-:Y:S01]  /*85c0*/  STS [R229+0x1d000], R7 ;  /* 0x01d00007e5007388 */ /* 0x0003e20000000800 */
[-C--:B------:R-:W-:Y:S01]  /*85d0*/  FSEL R5, R10, R4.reuse, P2 ;  /* 0x000000040a057208 */ /* 0x080fe20001000000 */
[----:B------:R-:W-:Y:S01]  /*85e0*/  FMUL.FTZ R8, R195, R25 ;  /* 0x00000019c3087220 */ /* 0x000fe20000410000 */
[----:B------:R-:W-:Y:S02]  /*85f0*/  FSEL R11, R11, R4, P1 ;  /* 0x000000040b0b7208 */ /* 0x000fe40000800000 */
[----:B------:R2:W5:Y:S01]  /*8600*/  LDL R192, [R1+0x34] ;  /* 0x0000340001c07983 */ /* 0x0005620000100800 */
[----:B------:R-:W-:Y:S01]  /*8610*/  F2FP.F16.F32.PACK_AB R10, R6, R28 ;  /* 0x0000001c060a723e */ /* 0x000fe200000000ff */
[----:B------:R-:W-:Y:S01]  /*8620*/  FADD.FTZ R6, -R4, R27 ;  /* 0x0000001b04067221 */ /* 0x000fe20000010100 */
[----:B------:R-:W-:Y:S01]  /*8630*/  FSETP.GE.FTZ.AND P2, PT, R207, RZ, PT ;  /* 0x000000ffcf00720b */ /* 0x000fe20003f56000 */
[----:B------:R-:W-:Y:S01]  /*8640*/  FMUL.FTZ R21, R228, R5 ;  /* 0x00000005e4157220 */ /* 0x000fe20000410000 */
[----:B------:R-:W-:Y:S01]  /*8650*/  FSETP.GE.FTZ.AND P5, PT, R206, RZ, PT ;  /* 0x000000ffce00720b */ /* 0x000fe20003fb6000 */
[----:B------:R-:W-:Y:S01]  /*8660*/  FMUL.FTZ R20, R226, R11 ;  /* 0x0000000be2147220 */ /* 0x000fe20000410000 */
[----:B------:R-:W-:Y:S01]  /*8670*/  FSETP.GE.FTZ.AND P3, PT, R199, RZ, PT ;  /* 0x000000ffc700720b */ /* 0x000fe20003f76000 */
[----:B------:R-:W-:Y:S01]  /*8680*/  FADD.FTZ R5, -R4, R30 ;  /* 0x0000001e04057221 */ /* 0x000fe20000010100 */
[-C--:B------:R-:W-:Y:S01]  /*8690*/  FSEL R11, R14, R4.reuse, P2 ;  /* 0x000000040e0b7208 */ /* 0x080fe20001000000 */
[----:B------:R-:W-:Y:S01]  /*86a0*/  UIMAD UR7, UR30, UR29, URZ ;  /* 0x0000001d1e0772a4 */ /* 0x000fe2000f8e023f */
[-C--:B------:R-:W-:Y:S02]  /*86b0*/  FSEL R13, R13, R4.reuse, P5 ;  /* 0x000000040d0d7208 */ /* 0x080fe40002800000 */
[----:B------:R-:W-:Y:S01]  /*86c0*/  FSEL R6, R6, R4, P3 ;  /* 0x0000000406067208 */ /* 0x000fe20001800000 */
[----:B------:R-:W-:Y:S01]  /*86d0*/  FMUL.FTZ R19, R207, R11 ;  /* 0x0000000bcf137220 */ /* 0x000fe20000410000 */
[----:B------:R-:W-:Y:S01]  /*86e0*/  FSETP.GE.FTZ.AND P2, PT, R190, RZ, PT ;  /* 0x000000ffbe00720b */ /* 0x000fe20003f56000 */
[----:B------:R-:W-:Y:S01]  /*86f0*/  ULEA UR6, -UR7, URZ, 0x6 ;  /* 0x0000003f07067291 */ /* 0x000fe2000f8e313f */
[----:B------:R-:W-:Y:S01]  /*8700*/  F2FP.F16.F32.PACK_AB R9, R9, R18 ;  /* 0x000000120909723e */ /* 0x000fe200000000ff */
[----:B------:R-:W-:Y:S01]  /*8710*/  FMUL.FTZ R18, R206, R13 ;  /* 0x0000000dce127220 */ /* 0x000fe20000410000 */
[----:B------:R-:W-:Y:S01]  /*8720*/  FSETP.GE.FTZ.AND P1, PT, R189, RZ, PT ;  /* 0x000000ffbd00720b */ /* 0x000fe20003f36000 */
[----:B------:R-:W-:Y:S01]  /*8730*/  FMUL.FTZ R14, R199, R6 ;  /* 0x00000006c70e7220 */ /* 0x000fe20000410000 */
[-C--:B------:R-:W-:Y:S02]  /*8740*/  FSEL R5, R5, R4.reuse, P2 ;  /* 0x0000000405057208 */ /* 0x080fe40001000000 */
[----:B------:R-:W-:Y:S02]  /*8750*/  F2FP.F16.F32.PACK_AB R6, R20, R21 ;  /* 0x000000151406723e */ /* 0x000fe400000000ff */
[----:B------:R-:W-:Y:S01]  /*8760*/  FSETP.GE.FTZ.AND P4, PT, R200, RZ, PT ;  /* 0x000000ffc800720b */ /* 0x000fe20003f96000 */
[----:B------:R-:W-:Y:S01]  /*8770*/  FMUL.FTZ R13, R190, R5 ;  /* 0x00000005be0d7220 */ /* 0x000fe20000410000 */
[----:B------:R-:W-:Y:S01]  /*8780*/  F2FP.F16.F32.PACK_AB R5, R18, R19 ;  /* 0x000000131205723e */ /* 0x000fe200000000ff */
[----:B------:R-:W-:Y:S01]  /*8790*/  STS [R229+0x1d400], R6 ;  /* 0x01d40006e5007388 */ /* 0x000fe20000000800 */
[----:B------:R-:W-:Y:S02]  /*87a0*/  FSEL R11, R26, R4, P4 ;  /* 0x000000041a0b7208 */ /* 0x000fe40002000000 */
[----:B------:R-:W-:Y:S02]  /*87b0*/  F2FP.F16.F32.PACK_AB R17, R177, R166 ;  /* 0x000000a6b111723e */ /* 0x000fe400000000ff */
[----:B------:R-:W-:Y:S01]  /*87c0*/  STS [R232+0x1d000], R9 ;  /* 0x01d00009e8007388 */ /* 0x000fe20000000800 */
[----:B------:R-:W-:Y:S01]  /*87d0*/  @P1 FADD.FTZ R4, -R4, R31 ;  /* 0x0000001f04041221 */ /* 0x000fe20000010100 */
[----:B------:R-:W-:Y:S01]  /*87e0*/  FMUL.FTZ R15, R200, R11 ;  /* 0x0000000bc80f7220 */ /* 0x000fe20000410000 */
[----:B------:R-:W-:Y:S02]  /*87f0*/  F2FP.F16.F32.PACK_AB R12, R176, R34 ;  /* 0x00000022b00c723e */ /* 0x000fe400000000ff */
[----:B------:R-:W-:Y:S01]  /*8800*/  STS [R232+0x1d400], R5 ;  /* 0x01d40005e8007388 */ /* 0x000fe20000000800 */
[----:B------:R-:W-:Y:S01]  /*8810*/  FMUL.FTZ R11, R189, R4 ;  /* 0x00000004bd0b7220 */ /* 0x000fe20000410000 */
[----:B------:R-:W-:Y:S01]  /*8820*/  F2FP.F16.F32.PACK_AB R8, R8, R24 ;  /* 0x000000180808723e */ /* 0x000fe200000000ff */
[----:B------:R-:W-:Y:S02]  /*8830*/  IMAD.IADD R176, R212, 0x1, R211 ;  /* 0x00000001d4b07824 */ /* 0x000fe400078e02d3 */
[----:B------:R-:W-:Y:S01]  /*8840*/  STS [R230+0x1c000], R32 ;  /* 0x01c00020e6007388 */ /* 0x000fe20000000800 */
[----:B------:R-:W-:Y:S02]  /*8850*/  F2FP.F16.F32.PACK_AB R4, R14, R15 ;  /* 0x0000000f0e04723e */ /* 0x000fe400000000ff */
[----:B-1----:R-:W-:Y:S02]  /*8860*/  F2FP.F16.F32.PACK_AB R7, R11, R13 ;  /* 0x0000000d0b07723e */ /* 0x002fe400000000ff */
[----:B------:R-:W-:Y:S05]  /*8870*/  STS [R230+0x1c400], R16 ;  /* 0x01c40010e6007388 */ /* 0x000fea0000000800 */
        /* <DEDUP_REMOVED lines=9> */
[----:B------:R-:W3:Y:S05]  /*8910*/  LDSM.16.MT88.4 R12, [R209+0x22000] ;  /* 0x02200000d10c783b */ /* 0x000eea0000004200 */
[----:B------:R-:W4:Y:S05]  /*8920*/  LDSM.16.MT88.4 R16, [R176+0x8000] ;  /* 0x00800000b010783b */ /* 0x000f2a0000004200 */
[----:B------:R-:W2:Y:S05]  /*8930*/  LDSM.16.MT88.4 R20, [R212+0xa000] ;  /* 0x00a00000d414783b */ /* 0x000eaa0000004200 */
[----:B------:R-:W2:Y:S05]  /*8940*/  LDSM.16.MT88.4 R24, [R176+0xa000] ;  /* 0x00a00000b018783b */ /* 0x000eaa0000004200 */
[----:B------:R-:W-:Y:S05]  /*8950*/  LDSM.16.MT88.4 R28, [R209+0x20800] ;  /* 0x02080000d11c783b */ /* 0x000fea0000004200 */
[----:B------:R-:W2:Y:S05]  /*8960*/  LDSM.16.MT88.4 R32, [R212+0x8800] ;  /* 0x00880000d420783b */ /* 0x000eaa0000004200 */
[----:B------:R-:W2:Y:S01]  /*8970*/  LDSM.16.MT88.4 R164, [R209+0x22800] ;  /* 0x02280000d1a4783b */ /* 0x000ea20000004200 */
[-C--:B-1----:R-:W-:Y:S04]  /*8980*/  HMMA.16816.F32 R36, R4, R8.reuse, R36 ;  /* 0x000000080424723c */ /* 0x082fe80000001824 */
[----:B------:R-:W-:Y:S02]  /*8990*/  LDSM.16.MT88.4 R168, [R176+0xb000] ;  /* 0x00b00000b0a8783b */ /* 0x000fe40000004200 */
[C---:B---3--:R-:W-:Y:S03]  /*89a0*/  HMMA.16816.F32 R40, R12.reuse, R8, R40 ;  /* 0x000000080c28723c */ /* 0x048fe60000001828 */
[----:B------:R-:W-:Y:S03]  /*89b0*/  LDSM.16.MT88.4 R172, [R212+0xb800] ;  /* 0x00b80000d4ac783b */ /* 0x000fe60000004200 */
[-C--:B------:R-:W-:Y:S06]  /*89c0*/  HMMA.16816.F32 R44, R12, R10.reuse, R44 ;  /* 0x0000000a0c2c723c */ /* 0x080fec000000182c */
[C---:B------:R-:W-:Y:S01]  /*89d0*/  HMMA.16816.F32 R48, R4.reuse, R10, R48 ;  /* 0x0000000a0430723c */ /* 0x040fe20000001830 */
[----:B------:R-:W1:Y:S05]  /*89e0*/  LDSM.16.MT88.4 R8, [R176+0x8800] ;  /* 0x00880000b008783b */ /* 0x000e6a0000004200 */
[-C--:B----4-:R-:W-:Y:S06]  /*89f0*/  HMMA.16816.F32 R52, R4, R16.reuse, R52 ;  /* 0x000000100434723c */ /* 0x090fec0000001834 */
[C---:B------:R-:W-:Y:S06]  /*8a00*/  HMMA.16816.F32 R56, R12.reuse, R16, R56 ;  /* 0x000000100c38723c */ /* 0x040fec0000001838 */
[-C--:B------:R-:W-:Y:S06]  /*8a10*/  HMMA.16816.F32 R60, R12, R18.reuse, R60 ;  /* 0x000000120c3c723c */ /* 0x080fec000000183c */
[C---:B------:R-:W-:Y:S01]  /*8a20*/  HMMA.16816.F32 R64, R4.reuse, R18, R64 ;  /* 0x000000120440723c */ /* 0x040fe20000001840 */
[----:B------:R-:W3:Y:S05]  /*8a30*/  LDSM.16.MT88.4 R16, [R212+0xa800] ;  /* 0x00a80000d410783b */ /* 0x000eea0000004200 */
[-C--:B--2---:R-:W-:Y:S06]  /*8a40*/  HMMA.16816.F32 R68, R4, R20.reuse, R68 ;  /* 0x000000140444723c */ /* 0x084fec0000001844 */
        /* <DEDUP_REMOVED lines=26> */
[-C--:B--2---:R-:W-:Y:S06]  /*8bf0*/  HMMA.16816.F32 R84, R28, R20.reuse, R84 ;  /* 0x000000141c54723c */ /* 0x084fec0000001854 */
        /* <DEDUP_REMOVED lines=10> */
[----:B------:R-:W-:Y:S05]  /*8ca0*/  BAR.SYNC.DEFER_BLOCKING 0x0 ;  /* 0x0000000000007b1d */ /* 0x000fea0000010000 */
        /* <DEDUP_REMOVED lines=14> */
[----:B------:R-:W-:Y:S04]  /*8d90*/  IMAD.U32 R5, RZ, RZ, UR6 ;  /* 0x00000006ff057e24 */ /* 0x000fe8000f8e00ff */
[----:B------:R-:W-:Y:S01]  /*8da0*/  IMAD.U32 R4, RZ, RZ, UR6 ;  /* 0x00000006ff047e24 */ /* 0x000fe2000f8e00ff */
        /* <DEDUP_REMOVED lines=59> */
.L_x_950:
[----:B------:R-:W-:Y:S01]  /*9160*/  LDSM.16.M88.4 R32, [R0+0x1c000] ;  /* 0x01c000000020783b */ /* 0x000fe20000000200 */
[----:B------:R-:W-:Y:S01]  /*9170*/  IMAD.MOV.U32 R193, RZ, RZ, 0x4 ;  /* 0x00000004ffc17424 */ /* 0x000fe200078e00ff */
[----:B------:R-:W-:Y:S02]  /*9180*/  USHF.L.U32 UR6, UR7, 0x3, URZ ;  /* 0x0000000307067899 */ /* 0x000fe4000800063f */
[----:B------:R-:W1:Y:S01]  /*9190*/  LDSM.16.MT88.4 R16, [R208] ;  /* 0x00000000d010783b */ /* 0x000e620000004200 */
[----:B------:R-:W-:Y:S02]  /*91a0*/  USHF.L.U32 UR11, UR7, 0x4, URZ ;  /* 0x00000004070b7899 */ /* 0x000fe4000800063f */
[----:B------:R-:W-:Y:S01]  /*91b0*/  UIMAD UR8, UR7, 0x18, URZ ;  /* 0x00000018070878a4 */ /* 0x000fe2000f8e023f */
[----:B------:R-:W2:Y:S01]  /*91c0*/  LDSM.16.M88.4 R28, [R0+0x1d000] ;  /* 0x01d00000001c783b */ /* 0x000ea20000000200 */
[----:B------:R-:W-:Y:S02]  /*91d0*/  USHF.L.U32 UR10, UR7, 0x5, URZ ;  /* 0x00000005070a7899 */ /* 0x000fe4000800063f */
[----:B------:R-:W-:Y:S01]  /*91e0*/  UIMAD UR9, UR7, 0x28, URZ ;  /* 0x00000028070978a4 */ /* 0x000fe2000f8e023f */
[----:B------:R-:W3:Y:S01]  /*91f0*/  LDSM.16.MT88.4 R164, [R208+0x4000] ;  /* 0x00400000d0a4783b */ /* 0x000ee20000004200 */
[----:B------:R-:W-:Y:S03]  /*9200*/  UISETP.GT.AND UP2, UPT, UR12, UR25, UPT ;  /* 0x000000190c00728c */ /* 0x000fe6000bf44270 */
[----:B------:R-:W4:Y:S04]  /*9210*/  LDL R194, [R1+0x10] ;  /* 0x0000100001c27983 */ /* 0x000f280000100800 */
[----:B------:R-:W-:Y:S04]  /*9220*/  LDSM.16.M88.4 R168, [R2+0x1c000] ;  /* 0x01c0000002a8783b */ /* 0x000fe80000000200 */
[----:B------:R-:W4:Y:S04]  /*9230*/  LDL R188, [R1+0x18] ;  /* 0x0000180001bc7983 */ /* 0x000f280000100800 */
[----:B------:R-:W3:Y:S04]  /*9240*/  LDSM.16.MT88.4 R172, [R208+0x800] ;  /* 0x00080000d0ac783b */ /* 0x000ee80000004200 */
[----:B------:R-:W4:Y:S04]  /*9250*/  LDL R189, [R1+0x14] ;  /* 0x0000140001bd7983 */ /* 0x000f280000100800 */
[----:B------:R-:W3:Y:S04]  /*9260*/  LDSM.16.M88.4 R176, [R2+0x1d000] ;  /* 0x01d0000002b0783b */ /* 0x000ee80000000200 */
[----:B------:R-:W4:Y:S01]  /*9270*/  LDL R190, [R1+0x20] ;  /* 0x0000200001be7983 */ /* 0x000f220000100800 */
[-C--:B-1----:R-:W-:Y:S03]  /*9280*/  HMMA.16816.F32 R4, R32, R16.reuse, RZ ;  /* 0x000000102004723c */ /* 0x082fe600000018ff */
[----:B------:R-:W1:Y:S04]  /*9290*/  LDSM.16.MT88.4 R180, [R208+0x4800] ;  /* 0x00480000d0b4783b */ /* 0x000e680000004200 */
[----:B------:R-:W4:Y:S01]  /*92a0*/  LDL R191, [R1+0x1c] ;  /* 0x00001c0001bf7983 */ /* 0x000f220000100800 */
        /* <DEDUP_REMOVED lines=12> */
[----:B------:R-:W2:Y:S05]  /*9370*/  LDSM.16.MT88.4 R172, [R208+0x1000] ;  /* 0x00100000d0ac783b */ /* 0x000eaa0000004200 */
[-C--:B-1----:R-:W-:Y:S06]  /*9380*/  HMMA.16816.F32 R20, R168, R180.reuse, R20 ;  /* 0x000000b4a814723c */ /* 0x082fec0000001814 */
[C---:B------:R-:W-:Y:S06]  /*9390*/  HMMA.16816.F32 R24, R176.reuse, R180, R24 ;  /* 0x000000b4b018723c */ /* 0x040fec0000001818 */
[-C--:B------:R-:W-:Y:S01]  /*93a0*/  HMMA.16816.F32 R28, R176, R182.reuse, R28 ;  /* 0x000000b6b01c723c */ /* 0x080fe2000000181c */
[----:B------:R-:W1:Y:S05]  /*93b0*/  LDSM.16.M88.4 R176, [R184+0x1d000] ;  /* 0x01d00000b8b0783b */ /* 0x000e6a0000000200 */
[----:B------:R-:W-:Y:S01]  /*93c0*/  HMMA.16816.F32 R32, R168, R182, R32 ;  /* 0x000000b6a820723c */ /* 0x000fe20000001820 */
[----:B------:R-:W3:Y:S04]  /*93d0*/  LDSM.16.MT88.4 R168, [R208+0x5000] ;  /* 0x00500000d0a8783b */ /* 0x000ee80000004200 */
[----:B------:R-:W-:Y:S01]  /*93e0*/  LDSM.16.M88.4 R180, [R3+0x1d000] ;  /* 0x01d0000003b4783b */ /* 0x000fe20000000200 */
[-C--:B--2---:R-:W-:Y:S06]  /*93f0*/  HMMA.16816.F32 R4, R164, R172.reuse, R4 ;  /* 0x000000aca404723c */ /* 0x084fec0000001804 */
[C---:B-1----:R-:W-:Y:S06]  /*9400*/  HMMA.16816.F32 R8, R176.reuse, R172, R8 ;  /* 0x000000acb008723c */ /* 0x042fec0000001808 */
[-C--:B------:R-:W-:Y:S06]  /*9410*/  HMMA.16816.F32 R12, R176, R174.reuse, R12 ;  /* 0x000000aeb00c723c */ /* 0x080fec000000180c */
[C---:B------:R-:W-:Y:S01]  /*9420*/  HMMA.16816.F32 R16, R164.reuse, R174, R16 ;  /* 0x000000aea410723c */ /* 0x040fe20000001810 */
[----:B------:R-:W-:Y:S05]  /*9430*/  LDSM.16.M88.4 R172, [R3+0x1c000] ;  /* 0x01c0000003ac783b */ /* 0x000fea0000000200 */
[-C--:B---3--:R-:W-:Y:S06]  /*9440*/  HMMA.16816.F32 R20, R164, R168.reuse, R20 ;  /* 0x000000a8a414723c */ /* 0x088fec0000001814 */
[C---:B------:R-:W-:Y:S06]  /*9450*/  HMMA.16816.F32 R24, R176.reuse, R168, R24 ;  /* 0x000000a8b018723c */ /* 0x040fec0000001818 */
[-C--:B------:R-:W-:Y:S01]  /*9460*/  HMMA.16816.F32 R28, R176, R170.reuse, R28 ;  /* 0x000000aab01c723c */ /* 0x080fe2000000181c */
[----:B------:R-:W1:Y:S05]  /*9470*/  LDSM.16.MT88.4 R176, [R208+0x1800] ;  /* 0x00180000d0b0783b */ /* 0x000e6a0000004200 */
[----:B------:R-:W-:Y:S01]  /*9480*/  HMMA.16816.F32 R32, R164, R170, R32 ;  /* 0x000000aaa420723c */ /* 0x000fe20000001820 */
[----:B------:R-:W2:Y:S04]  /*9490*/  LDSM.16.MT88.4 R164, [R208+0x5800] ;  /* 0x00580000d0a4783b */ /* 0x000ea80000004200 */
[----:B------:R-:W-:Y:S01]  /*94a0*/  LDSM.16.M88.4 R168, [R0+0x1e000] ;  /* 0x01e0000000a8783b */ /* 0x000fe20000000200 */
[-C--:B-1----:R-:W-:Y:S06]  /*94b0*/  HMMA.16816.F32 R4, R172, R176.reuse, R4 ;  /* 0x000000b0ac04723c */ /* 0x082fec0000001804 */
[C---:B------:R-:W-:Y:S06]  /*94c0*/  HMMA.16816.F32 R8, R180.reuse, R176, R8 ;  /* 0x000000b0b408723c */ /* 0x040fec0000001808 */
[-C--:B------:R-:W-:Y:S06]  /*94d0*/  HMMA.16816.F32 R12, R180, R178.reuse, R12 ;  /* 0x000000b2b40c723c */ /* 0x080fec000000180c */
[C---:B------:R-:W-:Y:S01]  /*94e0*/  HMMA.16816.F32 R16, R172.reuse, R178, R16 ;  /* 0x000000b2ac10723c */ /* 0x040fe20000001810 */
[----:B------:R-:W1:Y:S05]  /*94f0*/  LDSM.16.MT88.4 R176, [R208+0x2000] ;  /* 0x00200000d0b0783b */ /* 0x000e6a0000004200 */
[-C--:B--2---:R-:W-:Y:S06]  /*9500*/  HMMA.16816.F32 R20, R172, R164.reuse, R20 ;  /* 0x000000a4ac14723c */ /* 0x084fec0000001814 */
[C---:B------:R-:W-:Y:S06]  /*9510*/  HMMA.16816.F32 R24, R180.reuse, R164, R24 ;  /* 0x000000a4b418723c */ /* 0x040fec0000001818 */
[-C--:B------:R-:W-:Y:S01]  /*9520*/  HMMA.16816.F32 R28, R180, R166.reuse, R28 ;  /* 0x000000a6b41c723c */ /* 0x080fe2000000181c */
[----:B------:R2:W3:Y:S05]  /*9530*/  LDSM.16.M88.4 R180, [R0+0x1f000] ;  /* 0x01f0000000b4783b */ /* 0x0004ea0000000200 */
[----:B------:R-:W-:Y:S01]  /*9540*/  HMMA.16816.F32 R32, R172, R166, R32 ;  /* 0x000000a6ac20723c */ /* 0x000fe20000001820 */
[----:B------:R-:W3:Y:S04]  /*9550*/  LDSM.16.MT88.4 R164, [R208+0x6000] ;  /* 0x00600000d0a4783b */ /* 0x000ee80000004200 */
[----:B------:R-:W-:Y:S01]  /*9560*/  LDSM.16.M88.4 R172, [R2+0x1e000] ;  /* 0x01e0000002ac783b */ /* 0x000fe20000000200 */
[-C--:B-1----:R-:W-:Y:S01]  /*9570*/  HMMA.16816.F32 R4, R168, R176.reuse, R4 ;  /* 0x000000b0a804723c */ /* 0x082fe20000001804 */
[----:B--2---:R-:W-:Y:S05]  /*9580*/  IMAD.U32 R0, RZ, RZ, UR6 ;  /* 0x00000006ff007e24 */ /* 0x004fea000f8e00ff */
[C---:B---3--:R-:W-:Y:S06]  /*9590*/  HMMA.16816.F32 R8, R180.reuse, R176, R8 ;  /* 0x000000b0b408723c */ /* 0x048fec0000001808 */
[-C--:B------:R-:W-:Y:S06]  /*95a0*/  HMMA.16816.F32 R12, R180, R178.reuse, R12 ;  /* 0x000000b2b40c723c */ /* 0x080fec000000180c */
[C---:B------:R-:W-:Y:S01]  /*95b0*/  HMMA.16816.F32 R16, R168.reuse, R178, R16 ;  /* 0x000000b2a810723c */ /* 0x040fe20000001810 */
[----:B------:R-:W1:Y:S05]  /*95c0*/  LDSM.16.MT88.4 R176, [R208+0x2800] ;  /* 0x00280000d0b0783b */ /* 0x000e6a0000004200 */
[-C--:B------:R-:W-:Y:S06]  /*95d0*/  HMMA.16816.F32 R20, R168, R164.reuse, R20 ;  /* 0x000000a4a814723c */ /* 0x080fec0000001814 */
[C---:B------:R-:W-:Y:S06]  /*95e0*/  HMMA.16816.F32 R24, R180.reuse, R164, R24 ;  /* 0x000000a4b418723c */ /* 0x040fec0000001818 */
[-C--:B------:R-:W-:Y:S01]  /*95f0*/  HMMA.16816.F32 R28, R180, R166.reuse, R28 ;  /* 0x000000a6b41c723c */ /* 0x080fe2000000181c */
[----:B------:R4:W2:Y:S05]  /*9600*/  LDSM.16.M88.4 R180, [R2+0x1f000] ;  /* 0x01f0000002b4783b */ /* 0x0008aa0000000200 */
[----:B------:R-:W-:Y:S01]  /*9610*/  HMMA.16816.F32 R32, R168, R166, R32 ;  /* 0x000000a6a820723c */ /* 0x000fe20000001820 */
[----:B------:R-:W3:Y:S04]  /*9620*/  LDSM.16.MT88.4 R164, [R208+0x6800] ;  /* 0x00680000d0a4783b */ /* 0x000ee80000004200 */
[----:B------:R-:W-:Y:S04]  /*9630*/  LDSM.16.M88.4 R168, [R184+0x1e000] ;  /* 0x01e00000b8a8783b */ /* 0x000fe80000000200 */
[----:B------:R-:W-:Y:S01]  /*9640*/  LDSM.16.M88.4 R184, [R184+0x1f000] ;  /* 0x01f00000b8b8783b */ /* 0x000fe20000000200 */
[-C--:B-1----:R-:W-:Y:S05]  /*9650*/  HMMA.16816.F32 R4, R172, R176.reuse, R4 ;  /* 0x000000b0ac04723c */ /* 0x082fea0000001804 */
[----:B----4-:R-:W-:Y:S01]  /*9660*/  @P0 VIADD R2, R194, 0xffffffc0 ;  /* 0xffffffc0c2020836 */ /* 0x010fe20000000000 */
[C---:B--2---:R-:W-:Y:S06]  /*9670*/  HMMA.16816.F32 R8, R180.reuse, R176, R8 ;  /* 0x000000b0b408723c */ /* 0x044fec0000001808 */
[-C--:B------:R-:W-:Y:S06]  /*9680*/  HMMA.16816.F32 R12, R180, R178.reuse, R12 ;  /* 0x000000b2b40c723c */ /* 0x080fec000000180c */
[C---:B------:R-:W-:Y:S01]  /*9690*/  HMMA.16816.F32 R16, R172.reuse, R178, R16 ;  /* 0x000000b2ac10723c */ /* 0x040fe20000001810 */
[----:B------:R-:W1:Y:S05]  /*96a0*/  LDSM.16.MT88.4 R176, [R208+0x3000] ;  /* 0x00300000d0b0783b */ /* 0x000e6a0000004200 */
[-C--:B---3--:R-:W-:Y:S06]  /*96b0*/  HMMA.16816.F32 R20, R172, R164.reuse, R20 ;  /* 0x000000a4ac14723c */ /* 0x088fec0000001814 */
[C---:B------:R-:W-:Y:S06]  /*96c0*/  HMMA.16816.F32 R24, R180.reuse, R164, R24 ;  /* 0x000000a4b418723c */ /* 0x040fec0000001818 */
[-C--:B------:R-:W-:Y:S01]  /*96d0*/  HMMA.16816.F32 R28, R180, R166.reuse, R28 ;  /* 0x000000a6b41c723c */ /* 0x080fe2000000181c */
[----:B------:R-:W2:Y:S05]  /*96e0*/  LDSM.16.MT88.4 R180, [R208+0x7000] ;  /* 0x00700000d0b4783b */ /* 0x000eaa0000004200 */
[----:B------:R-:W-:Y:S01]  /*96f0*/  HMMA.16816.F32 R32, R172, R166, R32 ;  /* 0x000000a6ac20723c */ /* 0x000fe20000001820 */
[----:B------:R-:W-:Y:S04]  /*9700*/  LDSM.16.M88.4 R164, [R3+0x1e000] ;  /* 0x01e0000003a4783b */ /* 0x000fe80000000200 */
[----:B------:R-:W3:Y:S01]  /*9710*/  LDSM.16.MT88.4 R172, [R208+0x3800] ;  /* 0x00380000d0ac783b */ /* 0x000ee20000004200 */
[-C--:B-1----:R-:W-:Y:S06]  /*9720*/  HMMA.16816.F32 R4, R168, R176.reuse, R4 ;  /* 0x000000b0a804723c */ /* 0x082fec0000001804 */
[C---:B------:R-:W-:Y:S06]  /*9730*/  HMMA.16816.F32 R8, R184.reuse, R176, R8 ;  /* 0x000000b0b808723c */ /* 0x040fec0000001808 */
[-C--:B------:R-:W-:Y:S06]  /*9740*/  HMMA.16816.F32 R12, R184, R178.reuse, R12 ;  /* 0x000000b2b80c723c */ /* 0x080fec000000180c */
[C---:B------:R-:W-:Y:S01]  /*9750*/  HMMA.16816.F32 R16, R168.reuse, R178, R16 ;  /* 0x000000b2a810723c */ /* 0x040fe20000001810 */
[----:B------:R1:W4:Y:S05]  /*9760*/  LDSM.16.M88.4 R176, [R3+0x1f000] ;  /* 0x01f0000003b0783b */ /* 0x00032a0000000200 */
[-C--:B--2---:R-:W-:Y:S06]  /*9770*/  HMMA.16816.F32 R20, R168, R180.reuse, R20 ;  /* 0x000000b4a814723c */ /* 0x084fec0000001814 */
[C---:B------:R-:W-:Y:S06]  /*9780*/  HMMA.16816.F32 R24, R184.reuse, R180, R24 ;  /* 0x000000b4b818723c */ /* 0x040fec0000001818 */
[-C--:B------:R-:W-:Y:S01]  /*9790*/  HMMA.16816.F32 R28, R184, R182.reuse, R28 ;  /* 0x000000b6b81c723c */ /* 0x080fe2000000181c */
[----:B------:R-:W2:Y:S05]  /*97a0*/  LDSM.16.MT88.4 R184, [R208+0x7800] ;  /* 0x00780000d0b8783b */ /* 0x000eaa0000004200 */
[----:B------:R-:W-:Y:S05]  /*97b0*/  HMMA.16816.F32 R32, R168, R182, R32 ;  /* 0x000000b6a820723c */ /* 0x000fea0000001820 */
[----:B-1----:R-:W-:Y:S01]  /*97c0*/  @P0 IMAD.WIDE R2, R2, R193, UR20 ;  /* 0x0000001402020e25 */ /* 0x002fe2000f8e02c1 */
[-C--:B---3--:R-:W-:Y:S04]  /*97d0*/  HMMA.16816.F32 R4, R164, R172.reuse, R4 ;  /* 0x000000aca404723c */ /* 0x088fe80000001804 */
[----:B------:R-:W3:Y:S04]  /*97e0*/  @P0 LDG.E R188, desc[UR14][R2.64+0xa0] ;  /* 0x0000a00e02bc0981 */ /* 0x000ee8000c1e1900 */
[----:B------:R-:W3:Y:S01]  /*97f0*/  @P0 LDG.E R189, desc[UR14][R2.64+0x80] ;  /* 0x0000800e02bd0981 */ /* 0x000ee2000c1e1900 */
[C---:B----4-:R-:W-:Y:S03]  /*9800*/  HMMA.16816.F32 R8, R176.reuse, R172, R8 ;  /* 0x000000acb008723c */ /* 0x050fe60000001808 */
[----:B------:R-:W4:Y:S04]  /*9810*/  @P0 LDG.E R190, desc[UR14][R2.64+0x20] ;  /* 0x0000200e02be0981 */ /* 0x000f28000c1e1900 */
[----:B------:R1:W4:Y:S01]  /*9820*/  @P0 LDG.E R191, desc[UR14][R2.64] ;  /* 0x0000000e02bf0981 */ /* 0x000322000c1e1900 */
[-C--:B------:R-:W-:Y:S06]  /*9830*/  HMMA.16816.F32 R12, R176, R174.reuse, R12 ;  /* 0x000000aeb00c723c */ /* 0x080fec000000180c */
[C---:B------:R-:W-:Y:S01]  /*9840*/  HMMA.16816.F32 R16, R164.reuse, R174, R16 ;  /* 0x000000aea410723c */ /* 0x040fe20000001810 */
[----:B------:R-:W-:Y:S04]  /*9850*/  LDSM.16.MT88.4 R172, [R210+0x3800] ;  /* 0x00380000d2ac783b */ /* 0x000fe80000004200 */
[----:B------:R1:W-:Y:S01]  /*9860*/  REDG.E.ADD.F32.FTZ.RN.STRONG.GPU desc[UR14][R222.64], R4 ;  /* 0x00000004de0079a6 */ /* 0x0003e2000c10f38e */
[-C--:B--2---:R-:W-:Y:S06]  /*9870*/  HMMA.16816.F32 R20, R164, R184.reuse, R20 ;  /* 0x000000b8a414723c */ /* 0x084fec0000001814 */
[C---:B------:R-:W-:Y:S06]  /*9880*/  HMMA.16816.F32 R24, R176.reuse, R184, R24 ;  /* 0x000000b8b018723c */ /* 0x040fec0000001818 */
[-C--:B------:R-:W-:Y:S01]  /*9890*/  HMMA.16816.F32 R28, R176, R186.reuse, R28 ;  /* 0x000000bab01c723c */ /* 0x080fe2000000181c */
[----:B-1----:R-:W-:Y:S05]  /*98a0*/  IMAD.U32 R2, RZ, RZ, UR6 ;  /* 0x00000006ff027e24 */ /* 0x002fea000f8e00ff */
[----:B------:R-:W-:Y:S07]  /*98b0*/  HMMA.16816.F32 R32, R164, R186, R32 ;  /* 0x000000baa420723c */ /* 0x000fee0000001820 */
[----:B------:R-:W-:Y:S04]  /*98c0*/  IMAD.U32 R164, RZ, RZ, UR11 ;  /* 0x0000000bffa47e24 */ /* 0x000fe8000f8e00ff */
[----:B------:R-:W-:Y:S01]  /*98d0*/  IMAD.U32 R4, RZ, RZ, UR8 ;  /* 0x00000008ff047e24 */ /* 0x000fe2000f8e00ff */
[-C--:B------:R-:W-:Y:S01]  /*98e0*/  LEA R164, P1, R164, R222.reuse, 0x2 ;  /* 0x000000dea4a47211 */ /* 0x080fe200078210ff */
[----:B------:R-:W-:Y:S02]  /*98f0*/  IMAD.U32 R165, RZ, RZ, UR11 ;  /* 0x0000000bffa57e24 */ /* 0x000fe4000f8e00ff */
[----:B------:R-:W-:Y:S03]  /*9900*/  IMAD.U32 R166, RZ, RZ, UR10 ;  /* 0x0000000affa67e24 */ /* 0x000fe6000f8e00ff */
[-C--:B------:R-:W-:Y:S01]  /*9910*/  LEA.HI.X.SX32 R165, R165, R223.reuse, 0x2, P1 ;  /* 0x000000dfa5a57211 */ /* 0x080fe200008f16ff */
[----:B---3--:R-:W-:Y:S04]  /*9920*/  @P0 STL [R1+0x18], R188 ;  /* 0x000018bc01000387 */ /* 0x008fe80000100800 */
[----:B------:R-:W-:Y:S04]  /*9930*/  @P0 STL [R1+0x14], R189 ;  /* 0x000014bd01000387 */ /* 0x000fe80000100800 */
[----:B----4-:R-:W-:Y:S04]  /*9940*/  @P0 STL [R1+0x20], R190 ;  /* 0x000020be01000387 */ /* 0x010fe80000100800 */
[----:B------:R-:W-:Y:S01]  /*9950*/  @P0 STL [R1+0x1c], R191 ;  /* 0x00001cbf01000387 */ /* 0x000fe20000100800 */
[-C--:B------:R-:W-:Y:S03]  /*9960*/  LEA R2, P0, R2, R222.reuse, 0x2 ;  /* 0x000000de02027211 */ /* 0x080fe600078010ff */
[----:B------:R-:W2:Y:S01]  /*9970*/  LDL R211, [R1+0x38] ;  /* 0x0000380001d37983 */ /* 0x000ea20000100800 */
[-C--:B------:R-:W-:Y:S01]  /*9980*/  LEA.HI.X.SX32 R3, R0, R223.reuse, 0x2, P0 ;  /* 0x000000df00037211 */ /* 0x080fe200000f16ff */
[----:B------:R-:W-:Y:S01]  /*9990*/  IMAD.U32 R0, RZ, RZ, UR8 ;  /* 0x00000008ff007e24 */ /* 0x000fe2000f8e00ff */
[-C--:B------:R-:W-:Y:S01]  /*99a0*/  LEA R4, P0, R4, R222.reuse, 0x2 ;  /* 0x000000de04047211 */ /* 0x080fe200078010ff */
[----:B------:R-:W-:Y:S02]  /*99b0*/  UIMAD UR8, UR7, 0x30, URZ ;  /* 0x00000030070878a4 */ /* 0x000fe4000f8e023f */
[----:B------:R1:W-:Y:S01]  /*99c0*/  REDG.E.ADD.F32.FTZ.RN.STRONG.GPU desc[UR14][R2.64], R5 ;  /* 0x00000005020079a6 */ /* 0x0003e2000c10f38e */
[----:B------:R-:W-:Y:S03]  /*99d0*/  UIMAD UR7, UR7, 0x38, URZ ;  /* 0x00000038070778a4 */ /* 0x000fe6000f8e023f */
[----:B------:R3:W-:Y:S01]  /*99e0*/  REDG.E.ADD.F32.FTZ.RN.STRONG.GPU desc[UR14][R164.64], R6 ;  /* 0x00000006a40079a6 */ /* 0x0007e2000c10f38e */
[-C--:B-1----:R-:W-:Y:S01]  /*99f0*/  LEA.HI.X.SX32 R5, R0, R223.reuse, 0x2, P0 ;  /* 0x000000df00057211 */ /* 0x082fe200000f16ff */
[----:B------:R-:W-:Y:S01]  /*9a00*/  IMAD.U32 R0, RZ, RZ, UR10 ;  /* 0x0000000aff007e24 */ /* 0x000fe2000f8e00ff */
[-C--:B------:R-:W-:Y:S01]  /*9a10*/  LEA R166, P0, R166, R222.reuse, 0x2 ;  /* 0x000000dea6a67211 */ /* 0x080fe200078010ff */
[----:B---3--:R-:W-:Y:S02]  /*9a20*/  IMAD.U32 R164, RZ, RZ, UR9 ;  /* 0x00000009ffa47e24 */ /* 0x008fe4000f8e00ff */
[----:B------:R1:W-:Y:S01]  /*9a30*/  REDG.E.ADD.F32.FTZ.RN.STRONG.GPU desc[UR14][R4.64], R7 ;  /* 0x00000007040079a6 */ /* 0x0003e2000c10f38e */
[----:B------:R-:W-:Y:S01]  /*9a40*/  IMAD.U32 R6, RZ, RZ, UR8 ;  /* 0x00000008ff067e24 */ /* 0x000fe2000f8e00ff */
[-C--:B------:R-:W-:Y:S01]  /*9a50*/  LEA.HI.X.SX32 R167, R0, R223.reuse, 0x2, P0 ;  /* 0x000000df00a77211 */ /* 0x080fe200000f16ff */
[----:B------:R-:W-:Y:S01]  /*9a60*/  IMAD.U32 R0, RZ, RZ, UR7 ;  /* 0x00000007ff007e24 */ /* 0x000fe2000f8e00ff */
[-C--:B------:R-:W-:Y:S02]  /*9a70*/  LEA R164, P2, R164, R222.reuse, 0x2 ;  /* 0x000000dea4a47211 */ /* 0x080fe400078410ff */
[-C--:B------:R-:W-:Y:S01]  /*9a80*/  LEA R6, P1, R6, R222.reuse, 0x2 ;  /* 0x000000de06067211 */ /* 0x080fe200078210ff */
        /* <DEDUP_REMOVED lines=23> */
[----:B---3--:R-:W-:Y:S02]  /*9c00*/  IMAD.U32 R6, RZ, RZ, UR7 ;  /* 0x00000007ff067e24 */ /* 0x008fe4000f8e00ff */
[----:B------:R1:W-:Y:S01]  /*9c10*/  REDG.E.ADD.F32.FTZ.RN.STRONG.GPU desc[UR14][R8.64], R18 ;  /* 0x00000012080079a6 */ /* 0x0003e2000c10f38e */
[----:B----4-:R-:W-:Y:S02]  /*9c20*/  IMAD.U32 R5, RZ, RZ, UR7 ;  /* 0x00000007ff057e24 */ /* 0x010fe4000f8e00ff */
        /* <DEDUP_REMOVED lines=8> */
[----:B------:R-:W-:Y:S04]  /*9cb0*/  IMAD.U32 R0, RZ, RZ, UR8 ;  /* 0x00000008ff007e24 */ /* 0x000fe8000f8e00ff */
[----:B------:R4:W-:Y:S01]  /*9cc0*/  REDG.E.ADD.F32.FTZ.RN.STRONG.GPU desc[UR14][R4.64], R12 ;  /* 0x0000000c040079a6 */ /* 0x0009e2000c10f38e */
[----:B-1----:R-:W-:Y:S05]  /*9cd0*/  IMAD.U32 R8, RZ, RZ, UR8 ;  /* 0x00000008ff087e24 */ /* 0x002fea000f8e00ff */
[-C--:B------:R-:W-:Y:S04]  /*9ce0*/  LEA R8, P0, R8, R222.reuse, 0x2 ;  /* 0x000000de08087211 */ /* 0x080fe800078010ff */
[-C--:B------:R-:W-:Y:S01]  /*9cf0*/  LEA.HI.X.SX32 R9, R0, R223.reuse, 0x2, P0 ;  /* 0x000000df00097211 */ /* 0x080fe200000f16ff */
[----:B------:R-:W-:Y:S02]  /*9d00*/  IMAD.U32 R0, RZ, RZ, UR9 ;  /* 0x00000009ff007e24 */ /* 0x000fe4000f8e00ff */
[----:B---3--:R-:W-:Y:S02]  /*9d10*/  IMAD.U32 R6, RZ, RZ, UR7 ;  /* 0x00000007ff067e24 */ /* 0x008fe4000f8e00ff */
[----:B------:R-:W-:Y:S03]  /*9d20*/  REDG.E.ADD.F32.FTZ.RN.STRONG.GPU desc[UR14][R8.64], R13 ;  /* 0x0000000d080079a6 */ /* 0x000fe6000c10f38e */
[-C--:B------:R-:W-:Y:S01]  /*9d30*/  LEA R6, P1, R6, R222.reuse, 0x2 ;  /* 0x000000de06067211 */ /* 0x080fe200078210ff */
[----:B----4-:R-:W-:Y:S01]  /*9d40*/  IMAD.U32 R5, RZ, RZ, UR7 ;  /* 0x00000007ff057e24 */ /* 0x010fe2000f8e00ff */
        /* <DEDUP_REMOVED lines=15> */
[----:B---3--:R-:W-:Y:S02]  /*9e40*/  IMAD.U32 R4, RZ, RZ, UR8 ;  /* 0x00000008ff047e24 */ /* 0x008fe4000f8e00ff */
        /* <DEDUP_REMOVED lines=9> */
[----:B------:R-:W-:Y:S01]  /*9ee0*/  IMAD.U32 R8, RZ, RZ, UR8 ;  /* 0x00000008ff087e24 */ /* 0x000fe2000f8e00ff */
[-C--:B------:R-:W-:Y:S01]  /*9ef0*/  LEA R10, P0, R10, R222.reuse, 0x2 ;  /* 0x000000de0a0a7211 */ /* 0x080fe200078010ff */
[----:B------:R3:W-:Y:S03]  /*9f00*/  REDG.E.ADD.F32.FTZ.RN.STRONG.GPU desc[UR14][R4.64], R23 ;  /* 0x00000017040079a6 */ /* 0x0007e6000c10f38e */
[-C--:B------:R-:W-:Y:S01]  /*9f10*/  LEA.HI.X.SX32 R11, R0, R223.reuse, 0x2, P0 ;  /* 0x000000df000b7211 */ /* 0x080fe200000f16ff */
[----:B------:R-:W-:Y:S01]  /*9f20*/  LDSM.16.MT88.4 R20, [R210+0x2000] ;  /* 0x00200000d214783b */ /* 0x000fe20000004200 */
[-C--:B------:R-:W-:Y:S03]  /*9f30*/  LEA R8, P1, R8, R222.reuse, 0x2 ;  /* 0x000000de08087211 */ /* 0x080fe600078210ff */
[----:B------:R-:W-:Y:S01]  /*9f40*/  REDG.E.ADD.F32.FTZ.RN.STRONG.GPU desc[UR14][R10.64], R24 ;  /* 0x000000180a0079a6 */ /* 0x000fe2000c10f38e */
[----:B-1----:R-:W-:Y:S05]  /*9f50*/  IMAD.U32 R6, RZ, RZ, UR7 ;  /* 0x00000007ff067e24 */ /* 0x002fea000f8e00ff */
[-C--:B------:R-:W-:Y:S01]  /*9f60*/  LEA R6, P0, R6, R222.reuse, 0x2 ;  /* 0x000000de06067211 */ /* 0x080fe200078010ff */
[----:B---3--:R-:W-:Y:S01]  /*9f70*/  IMAD.U32 R5, RZ, RZ, UR8 ;  /* 0x00000008ff057e24 */ /* 0x008fe2000f8e00ff */
[----:B------:R-:W-:Y:S01]  /*9f80*/  UIADD3 UR8, UR6, UR7, URZ ;  /* 0x0000000706087290 */ /* 0x000fe2000fffe03f */
[----:B------:R-:W-:Y:S03]  /*9f90*/  IMAD.U32 R4, RZ, RZ, UR7 ;  /* 0x00000007ff047e24 */ /* 0x000fe6000f8e00ff */
[-C--:B------:R-:W-:Y:S02]  /*9fa0*/  LEA.HI.X.SX32 R9, R5, R223.reuse, 0x2, P1 ;  /* 0x000000df05097211 */ /* 0x080fe400008f16ff */
[----:B------:R-:W-:Y:S01]  /*9fb0*/  IMAD.U32 R0, RZ, RZ, UR8 ;  /* 0x00000008ff007e24 */ /* 0x000fe2000f8e00ff */
[-C--:B------:R-:W-:Y:S01]  /*9fc0*/  LEA.HI.X.SX32 R7, R4, R223.reuse, 0x2, P0 ;  /* 0x000000df04077211 */ /* 0x080fe200000f16ff */
[----:B------:R-:W-:Y:S01]  /*9fd0*/  UIADD3 UR8, UR11, 0x60, URZ ;  /* 0x000000600b087890 */ /* 0x000fe2000fffe03f */
[----:B------:R-:W-:Y:S02]  /*9fe0*/  REDG.E.ADD.F32.FTZ.RN.STRONG.GPU desc[UR14][R8.64], R25 ;  /* 0x00000019080079a6 */ /* 0x000fe4000c10f38e */
[CC--:B------:R-:W-:Y:S01]  /*9ff0*/  LEA R4, P0, R0.reuse, R222.reuse, 0x2 ;  /* 0x000000de00047211 */ /* 0x0c0fe200078010ff */
[----:B------:R-:W-:Y:S01]  /*a000*/  UIADD3 UR7, UR6, UR8, URZ ;  /* 0x0000000806077290 */ /* 0x000fe2000fffe03f */
[----:B------:R1:W-:Y:S02]  /*a010*/  REDG.E.ADD.F32.FTZ.RN.STRONG.GPU desc[UR14][R6.64], R26 ;  /* 0x0000001a060079a6 */ /* 0x0003e4000c10f38e */
[-C--:B------:R-:W-:Y:S01]  /*a020*/  LEA.HI.X.SX32 R5, R0, R223.reuse, 0x2, P0 ;  /* 0x000000df00057211 */ /* 0x080fe200000f16ff */
[----:B------:R-:W-:Y:S01]  /*a030*/  IMAD.U32 R0, RZ, RZ, UR8 ;  /* 0x00000008ff007e24 */ /* 0x000fe2000f8e00ff */
[----:B------:R-:W-:Y:S03]  /*a040*/  UIADD3 UR9, UR6, UR7, URZ ;  /* 0x0000000706097290 */ /* 0x000fe6000fffe03f */
[----:B------:R3:W-:Y:S01]  /*a050*/  REDG.E.ADD.F32.FTZ.RN.STRONG.GPU desc[UR14][R4.64], R27 ;  /* 0x0000001b040079a6 */ /* 0x0007e2000c10f38e */
[----:B------:R-:W-:Y:S03]  /*a060*/  UIADD3 UR8, UR6, UR9, URZ ;  /* 0x0000000906087290 */ /* 0x000fe6000fffe03f */
[----:B------:R-:W-:Y:S04]  /*a070*/  REDG.E.ADD.F32.FTZ.RN.STRONG.GPU desc[UR14][R222.64+0x180], R32 ;  /* 0x00018020de0079a6 */ /* 0x000fe8000c10f38e */
[----:B------:R4:W-:Y:S01]  /*a080*/  REDG.E.ADD.F32.FTZ.RN.STRONG.GPU desc[UR14][R2.64+0x180], R33 ;  /* 0x00018021020079a6 */ /* 0x0009e2000c10f38e */
[----:B-1----:R-:W-:Y:S01]  /*a090*/  IMAD.U32 R6, RZ, RZ, UR7 ;  /* 0x00000007ff067e24 */ /* 0x002fe2000f8e00ff */
[----:B------:R-:W-:Y:S01]  /*a0a0*/  UIADD3 UR7, UR6, UR8, URZ ;  /* 0x0000000806077290 */ /* 0x000fe2000fffe03f */
[----:B------:R-:W-:Y:S01]  /*a0b0*/  IMAD.U32 R7, RZ, RZ, UR8 ;  /* 0x00000008ff077e24 */ /* 0x000fe2000f8e00ff */
[----:B------:R-:W-:Y:S02]  /*a0c0*/  UIADD3 UR8, UR12, -0x1, URZ ;  /* 0xffffffff0c087890 */ /* 0x000fe4000fffe03f */
[----:B------:R-:W-:Y:S01]  /*a0d0*/  UIADD3 UR6, UR6, UR7, URZ ;  /* 0x0000000706067290 */ /* 0x000fe2000fffe03f */
[CC--:B---3--:R-:W-:Y:S04]  /*a0e0*/  LEA R4, P0, R0.reuse, R222.reuse, 0x2 ;  /* 0x000000de00047211 */ /* 0x0c8fe800078010ff */
[-C--:B------:R-:W-:Y:S01]  /*a0f0*/  LEA.HI.X.SX32 R5, R0, R223.reuse, 0x2, P0 ;  /* 0x000000df00057211 */ /* 0x080fe200000f16ff */
[----:B------:R-:W-:Y:S01]  /*a100*/  IMAD.U32 R0, RZ, RZ, UR9 ;  /* 0x00000009ff007e24 */ /* 0x000fe2000f8e00ff */
[CC--:B------:R-:W-:Y:S01]  /*a110*/  LEA R10, P0, R6.reuse, R222.reuse, 0x2 ;  /* 0x000000de060a7211 */ /* 0x0c0fe200078010ff */
[----:B----4-:R-:W-:Y:S02]  /*a120*/  IMAD.U32 R3, RZ, RZ, UR6 ;  /* 0x00000006ff037e24 */ /* 0x010fe4000f8e00ff */
[----:B------:R1:W-:Y:S01]  /*a130*/  REDG.E.ADD.F32.FTZ.RN.STRONG.GPU desc[UR14][R4.64], R34 ;  /* 0x00000022040079a6 */ /* 0x0003e2000c10f38e */
[-C--:B------:R-:W-:Y:S01]  /*a140*/  LEA.HI.X.SX32 R11, R6, R223.reuse, 0x2, P0 ;  /* 0x000000df060b7211 */ /* 0x080fe200000f16ff */
[----:B------:R-:W-:Y:S01]  /*a150*/  ULOP3.LUT UR6, UR12, 0x1, URZ, 0xc0, !UPT ;  /* 0x000000010c067892 */ /* 0x000fe2000f8ec03f */
[CC--:B------:R-:W-:Y:S02]  /*a160*/  LEA R8, P0, R0.reuse, R222.reuse, 0x2 ;  /* 0x000000de00087211 */ /* 0x0c0fe400078010ff */
[-C--:B------:R-:W-:Y:S01]  /*a170*/  LEA R6, P2, R7, R222.reuse, 0x2 ;  /* 0x000000de07067211 */ /* 0x080fe200078410ff */
[----:B------:R-:W-:Y:S01]  /*a180*/  REDG.E.ADD.F32.FTZ.RN.STRONG.GPU desc[UR14][R10.64], R35 ;  /* 0x000000230a0079a6 */ /* 0x000fe2000c10f38e */
[-C--:B------:R-:W-:Y:S01]  /*a190*/  LEA.HI.X.SX32 R9, R0, R223.reuse, 0x2, P0 ;  /* 0x000000df00097211 */ /* 0x080fe200000f16ff */
[----:B--2---:R-:W-:Y:S01]  /*a1a0*/  IMAD.IADD R176, R211, 0x1, R210 ;  /* 0x00000001d3b07824 */ /* 0x004fe200078e02d2 */
[-C--:B------:R-:W-:Y:S01]  /*a1b0*/  LEA.HI.X.SX32 R7, R7, R223.reuse, 0x2, P2 ;  /* 0x000000df07077211 */ /* 0x080fe200010f16ff */
[----:B------:R-:W-:Y:S01]  /*a1c0*/  LDSM.16.MT88.4 R32, [R209+0x1c800] ;  /* 0x01c80000d120783b */ /* 0x000fe20000004200 */
[CC--:B------:R-:W-:Y:S01]  /*a1d0*/  LEA R2, P0, R3.reuse, R222.reuse, 0x2 ;  /* 0x000000de03027211 */ /* 0x0c0fe200078010ff */
[C---:B------:R-:W-:Y:S01]  /*a1e0*/  VIADD R0, R210.reuse, 0xffffc000 ;  /* 0xffffc000d2007836 */ /* 0x040fe20000000000 */
[----:B------:R-:W-:Y:S01]  /*a1f0*/  UISETP.NE.U32.AND UP0, UPT, UR6, 0x1, UPT ;  /* 0x000000010600788c */ /* 0x000fe2000bf05070 */
[----:B------:R-:W-:Y:S01]  /*a200*/  REDG.E.ADD.F32.FTZ.RN.STRONG.GPU desc[UR14][R8.64], R28 ;  /* 0x0000001c080079a6 */ /* 0x000fe2000c10f38e */
[-C--:B------:R-:W-:Y:S01]  /*a210*/  LEA.HI.X.SX32 R3, R3, R223.reuse, 0x2, P0 ;  /* 0x000000df03037211 */ /* 0x080fe200000f16ff */
[----:B------:R-:W-:Y:S01]  /*a220*/  UMOV UR12, UR8 ;  /* 0x00000008000c7c82 */ /* 0x000fe20008000000 */
[----:B------:R-:W-:Y:S01]  /*a230*/  PLOP3.LUT P0, PT, PT, PT, UP2, 0x80, 0x0 ;  /* 0x000000000000781c */ /* 0x000fe20003f0f028 */
[----:B------:R-:W-:Y:S04]  /*a240*/  REDG.E.ADD.F32.FTZ.RN.STRONG.GPU desc[UR14][R6.64], R29 ;  /* 0x0000001d060079a6 */ /* 0x000fe8000c10f38e */
[----:B------:R-:W-:Y:S04]  /*a250*/  LDSM.16.MT88.4 R8, [R210] ;  /* 0x00000000d208783b */ /* 0x000fe80000004200 */
[----:B------:R-:W-:Y:S01]  /*a260*/  LDSM.16.MT88.4 R16, [R176] ;  /* 0x00000000b010783b */ /* 0x000fe20000004200 */
[----:B-1----:R-:W-:Y:S01]  /*a270*/  IMAD.U32 R5, RZ, RZ, UR7 ;  /* 0x00000007ff057e24 */ /* 0x002fe2000f8e00ff */
[----:B------:R-:W-:Y:S02]  /*a280*/  @UP3 UIADD3 UR7, UP1, UR20, -0x100, URZ ;  /* 0xffffff0014073890 */ /* 0x000fe4000ff3e03f */
[----:B------:R-:W-:Y:S02]  /*a290*/  LDSM.16.MT88.4 R24, [R176+0x2000] ;  /* 0x00200000b018783b */ /* 0x000fe40000004200 */
[C---:B------:R-:W-:Y:S01]  /*a2a0*/  LEA R4, P1, R5.reuse, R222, 0x2 ;  /* 0x000000de05047211 */ /* 0x040fe200078210ff */
[----:B------:R-:W-:Y:S01]  /*a2b0*/  @UP3 UIADD3.X UR6, UR21, -0x1, URZ, UP1, !UPT ;  /* 0xffffffff15063890 */ /* 0x000fe20008ffe43f */
[----:B------:R-:W-:Y:S01]  /*a2c0*/  LDSM.16.MT88.4 R168, [R176+0x3000] ;  /* 0x00300000b0a8783b */ /* 0x000fe20000004200 */
        /* <DEDUP_REMOVED lines=290> */
[----:B------:R-:W-:Y:S01]  /*b4f0*/  F2FP.F16.F32.PACK_AB R5, R5, R90 ;  /* 0x0000005a0505723e */ /* 0x000fe200000000ff */
[----:B------:R-:W-:Y:S01]  /*b500*/  UISETP.NE.AND UP0, UPT, UR37, -0x1, UPT ;  /* 0xffffffff2500788c */ /* 0x000fe2000bf05270 */
[----:B------:R-:W-:Y:S02]  /*b510*/  F2FP.F16.F32.PACK_AB R2, R2, R92 ;  /* 0x0000005c0202723e */ /* 0x000fe400000000ff */
[----:B------:R-:W-:-:S03]  /*b520*/  F2FP.F16.F32.PACK_AB R0, R0, R94 ;  /* 0x0000005e0000723e */ /* 0x000fc600000000ff */
[----:B------:R-:W-:Y:S01]  /*b530*/  PLOP3.LUT P0, PT, PT, PT, UP0, 0x80, 0x0 ;  /* 0x000000000000781c */ /* 0x000fe20003f0f008 */
[----:B--2---:R1:W-:Y:S04]  /*b540*/  STS [R183], R59 ;  /* 0x0000003bb7007388 */ /* 0x0043e80000000800 */
[----:B------:R-:W-:Y:S01]  /*b550*/  @UP0 ULDC.64 UR6, c[0x0][0x450] ;  /* 0x0001140000060ab9 */ /* 0x000fe20000000a00 */
[----:B------:R1:W-:Y:S04]  /*b560*/  STS [R183+0x400], R58 ;  /* 0x0004003ab7007388 */ /* 0x0003e80000000800 */
[----:B---3--:R1:W-:Y:S04]  /*b570*/  STS [R182], R55 ;  /* 0x00000037b6007388 */ /* 0x0083e80000000800 */
[----:B----4-:R1:W-:Y:S04]  /*b580*/  STS [R185], R54 ;  /* 0x00000036b9007388 */ /* 0x0103e80000000800 */
[----:B------:R1:W-:Y:S04]  /*b590*/  STS [R183+0x2000], R57 ;  /* 0x00200039b7007388 */ /* 0x0003e80000000800 */
[----:B------:R1:W-:Y:S04]  /*b5a0*/  STS [R183+0x2400], R56 ;  /* 0x00240038b7007388 */ /* 0x0003e80000000800 */
[----:B------:R1:W-:Y:S04]  /*b5b0*/  STS [R182+0x2000], R53 ;  /* 0x00200035b6007388 */ /* 0x0003e80000000800 */
[----:B------:R1:W-:Y:S04]  /*b5c0*/  STS [R182+0x2400], R52 ;  /* 0x00240034b6007388 */ /* 0x0003e80000000800 */
[----:B------:R1:W-:Y:S04]  /*b5d0*/  STS [R181], R51 ;  /* 0x00000033b5007388 */ /* 0x0003e80000000800 */
[----:B------:R1:W-:Y:S04]  /*b5e0*/  STS [R181+0x400], R50 ;  /* 0x00040032b5007388 */ /* 0x0003e80000000800 */
[----:B------:R1:W-:Y:S04]  /*b5f0*/  STS [R180], R47 ;  /* 0x0000002fb4007388 */ /* 0x0003e80000000800 */
[----:B------:R1:W-:Y:S04]  /*b600*/  STS [R184], R46 ;  /* 0x0000002eb8007388 */ /* 0x0003e80000000800 */
        /* <DEDUP_REMOVED lines=52> */
[----:B------:R-:W-:-:S04]  /*b950*/  @UP0 UIADD3 UR5, UR27, UR37, URZ ;  /* 0x000000251b050290 */ /* 0x000fc8000fffe03f */
        /* <DEDUP_REMOVED lines=18> */
.L_x_952:
[----:B------:R-:W-:Y:S01]  /*ba80*/  @UP0 UIADD3 UR12, UR27, UR37, URZ ;  /* 0x000000251b0c0290 */ /* 0x000fe2000fffe03f */
[----:B-1---5:R-:W-:Y:S01]  /*ba90*/  LEA R0, R192, UR4, 0x1 ;  /* 0x00000004c0007c11 */ /* 0x022fe2000f8e08ff */
[----:B------:R-:W-:Y:S01]  /*baa0*/  @UP0 ULDC.64 UR8, c[0x0][0x458] ;  /* 0x0001160000080ab9 */ /* 0x000fe20000000a00 */
[----:B------:R-:W-:Y:S02]  /*bab0*/  USHF.L.U32 UR5, UR26, 0x7, URZ ;  /* 0x000000071a057899 */ /* 0x000fe4000800063f */
        /* <DEDUP_REMOVED lines=18> */
.L_x_953:
[----:B------:R-:W1:Y:S01]  /*bbe0*/  S2R R53, SR_TID.X ;  /* 0x0000000000357919 */ /* 0x000e620000002100 */
[----:B------:R-:W-:Y:S01]  /*bbf0*/  USHF.R.S32.HI UR10, URZ, 0x1f, UR5 ;  /* 0x0000001f3f0a7899 */ /* 0x000fe20008011405 */
[--C-:B------:R-:W-:Y:S01]  /*bc00*/  SHF.R.S32.HI R9, RZ, 0x1f, R240.reuse ;  /* 0x0000001fff097819 */ /* 0x100fe200000114f0 */
[----:B------:R-:W-:Y:S01]  /*bc10*/  IMAD.U32 R2, RZ, RZ, UR6 ;  /* 0x00000006ff027e24 */ /* 0x000fe2000f8e00ff */
[----:B------:R-:W2:Y:S01]  /*bc20*/  S2R R54, SR_TID.X ;  /* 0x0000000000367919 */ /* 0x000ea20000002100 */
[----:B------:R-:W-:Y:S01]  /*bc30*/  UIMAD UR11, UR10, UR6, URZ ;  /* 0x000000060a0b72a4 */ /* 0x000fe2000f8e023f */
[----:B------:R-:W-:Y:S01]  /*bc40*/  IMAD.MOV.U32 R8, RZ, RZ, R240 ;  /* 0x000000ffff087224 */ /* 0x000fe200078e00f0 */
[----:B------:R-:W-:Y:S01]  /*bc50*/  UIMAD UR17, UR26, -0x80, UR17 ;  /* 0xffffff801a1178a4 */ /* 0x000fe2000f8e0211 */
[----:B------:R-:W-:Y:S01]  /*bc60*/  BAR.SYNC.DEFER_BLOCKING 0x0 ;  /* 0x0000000000007b1d */ /* 0x000fe20000010000 */
[----:B------:R-:W-:Y:S01]  /*bc70*/  UIMAD UR11, UR5, UR7, UR11 ;  /* 0x00000007050b72a4 */ /* 0x000fe2000f8e020b */
[----:B------:R-:W-:Y:S01]  /*bc80*/  IMAD.WIDE.U32 R2, R2, UR5, R8 ;  /* 0x0000000502027c25 */ /* 0x000fe2000f8e0008 */
[----:B------:R-:W-:-:S03]  /*bc90*/  USHF.R.S32.HI UR21, URZ, 0x1f, UR58 ;  /* 0x0000001f3f157899 */ /* 0x000fc6000801143a */
[----:B------:R-:W-:Y:S01]  /*bca0*/  ULDC.64 UR12, c[0x0][0x468] ;  /* 0x00011a00000c7ab9 */ /* 0x000fe20000000a00 */
[----:B------:R-:W-:Y:S01]  /*bcb0*/  IADD3 R2, P0, R2, UR19, RZ ;  /* 0x0000001302027c10 */ /* 0x000fe2000ff1e0ff */
[----:B------:R-:W-:Y:S01]  /*bcc0*/  BSSY B0, `(.L_x_954) ;  /* 0x000002c000007945 */ /* 0x000fe20003800000 */
[----:B------:R3:W4:Y:S01]  /*bcd0*/  LDS.128 R24, [R0+0xd000] ;  /* 0x00d0000000187984 */ /* 0x0007220000000c00 */
[----:B-1----:R-:W-:-:S03]  /*bce0*/  SHF.R.S32.HI R53, RZ, 0x1f, R53 ;  /* 0x0000001fff357819 */ /* 0x002fc60000011435 */
[----:B------:R3:W1:Y:S01]  /*bcf0*/  LDS.128 R20, [R0+0x11000] ;  /* 0x0110000000147984 */ /* 0x0006620000000c00 */
[----:B--2---:R-:W-:-:S03]  /*bd00*/  LEA.HI R53, R53, R54, RZ, 0x3 ;  /* 0x0000003635357211 */ /* 0x004fc600078f18ff */
[----:B------:R3:W2:Y:S01]  /*bd10*/  LDS.128 R32, [R0+0x15000] ;  /* 0x0150000000207984 */ /* 0x0006a20000000c00 */
[----:B------:R-:W-:-:S03]  /*bd20*/  SHF.R.S32.HI R53, RZ, 0x3, R53 ;  /* 0x00000003ff357819 */ /* 0x000fc60000011435 */
[----:B------:R3:W1:Y:S01]  /*bd30*/  LDS.128 R40, [R0+0x16000] ;  /* 0x0160000000287984 */ /* 0x0006620000000c00 */
[C---:B------:R-:W-:Y:S01]  /*bd40*/  ISETP.GE.AND P5, PT, R53.reuse, UR17, PT ;  /* 0x0000001135007c0c */ /* 0x040fe2000bfa6270 */
[C---:B------:R-:W-:Y:S01]  /*bd50*/  VIADD R4, R53.reuse, 0x20 ;  /* 0x0000002035047836 */ /* 0x040fe20000000000 */
[----:B------:R-:W-:Y:S01]  /*bd60*/  SHF.R.S32.HI R52, RZ, 0x1f, R53 ;  /* 0x0000001fff347819 */ /* 0x000fe20000011435 */
[----:B------:R3:W1:Y:S01]  /*bd70*/  LDS.128 R48, [R0+0x17000] ;  /* 0x0170000000307984 */ /* 0x0006620000000c00 */
[----:B------:R-:W-:Y:S02]  /*bd80*/  VIADD R5, R53, 0x40 ;  /* 0x0000004035057836 */ /* 0x000fe40000000000 */
[----:B------:R-:W-:Y:S01]  /*bd90*/  ISETP.GE.AND P4, PT, R4, UR17, PT ;  /* 0x0000001104007c0c */ /* 0x000fe2000bf86270 */
[----:B------:R3:W1:Y:S01]  /*bda0*/  LDS.128 R28, [R0+0x19000] ;  /* 0x01900000001c7984 */ /* 0x0006620000000c00 */
[----:B------:R-:W-:Y:S01]  /*bdb0*/  IMAD.U32 R4, RZ, RZ, UR11 ;  /* 0x0000000bff047e24 */ /* 0x000fe2000f8e00ff */
[----:B------:R-:W-:Y:S01]  /*bdc0*/  UIMAD UR11, UR21, UR12, URZ ;  /* 0x0000000c150b72a4 */ /* 0x000fe2000f8e023f */
[----:B------:R-:W-:Y:S01]  /*bdd0*/  ISETP.GE.AND P3, PT, R5, UR17, PT ;  /* 0x0000001105007c0c */ /* 0x000fe2000bf66270 */
[----:B------:R3:W1:Y:S01]  /*bde0*/  LDS.128 R36, [R0+0x1a000] ;  /* 0x01a0000000247984 */ /* 0x0006620000000c00 */
[----:B------:R-:W-:Y:S01]  /*bdf0*/  VIADD R5, R53, 0x60 ;  /* 0x0000006035057836 */ /* 0x000fe20000000000 */
[----:B------:R-:W-:Y:S01]  /*be00*/  IADD3.X R3, R3, UR20, R4, P0, !PT ;  /* 0x0000001403037c10 */ /* 0x000fe200087fe404 */
[----:B------:R-:W-:Y:S01]  /*be10*/  IMAD.U32 R4, RZ, RZ, UR12 ;  /* 0x0000000cff047e24 */ /* 0x000fe2000f8e00ff */
[----:B------:R3:W1:Y:S01]  /*be20*/  LDS.128 R44, [R0+0x1b000] ;  /* 0x01b00000002c7984 */ /* 0x0006620000000c00 */
[----:B------:R-:W-:Y:S01]  /*be30*/  UIMAD UR13, UR58, UR13, UR11 ;  /* 0x0000000d3a0d72a4 */ /* 0x000fe2000f8e020b */
[----:B------:R-:W-:Y:S01]  /*be40*/  ISETP.GE.AND P2, PT, R5, UR17, PT ;  /* 0x0000001105007c0c */ /* 0x000fe2000bf46270 */
[----:B------:R-:W-:-:S04]  /*be50*/  IMAD.WIDE.U32 R2, R4, UR58, R2 ;  /* 0x0000003a04027c25 */ /* 0x000fc8000f8e0002 */
[----:B------:R-:W-:Y:S01]  /*be60*/  VIADD R10, R3, UR13 ;  /* 0x0000000d030a7c36 */ /* 0x000fe20008000000 */
[----:B----4-:R-:W-:Y:S07]  /*be70*/  @P5 BRA `(.L_x_955) ;  /* 0x0000000000405947 */ /* 0x010fee0003800000 */
[----:B------:R-:W-:Y:S01]  /*be80*/  ULDC UR11, c[0x0][0x2d0] ;  /* 0x0000b400000b7ab9 */ /* 0x000fe20000000800 */
[----:B------:R-:W4:Y:S01]  /*be90*/  LDS.128 R16, [R0+0x10000] ;  /* 0x0100000000107984 */ /* 0x000f220000000c00 */
        /* <DEDUP_REMOVED lines=8> */
[----:B------:R-:W5:Y:S01]  /*bf20*/  @!P1 LDS.128 R12, [R0+0xc000] ;  /* 0x00c00000000c9984 */ /* 0x000f620000000c00 */
[----:B------:R-:W-:Y:S01]  /*bf30*/  IMAD.IADD R5, R4, 0x1, R7 ;  /* 0x0000000104057824 */ /* 0x000fe200078e0207 */
[----:B------:R-:W-:-:S04]  /*bf40*/  LEA R4, P6, R6, UR12, 0x1 ;  /* 0x0000000c06047c11 */ /* 0x000fc8000f8c08ff */
[----:B------:R-:W-:-:S05]  /*bf50*/  LEA.HI.X R5, R6, UR13, R5, 0x1, P6 ;  /* 0x0000000d06057c11 */ /* 0x000fca000b0f0c05 */
[----:B----4-:R4:W-:Y:S04]  /*bf60*/  @!P0 STG.E.128 desc[UR14][R4.64+0x80], R16 ;  /* 0x0000801004008986 */ /* 0x0109e8000c101d0e */
[----:B-----5:R4:W-:Y:S02]  /*bf70*/  @!P1 STG.E.128 desc[UR14][R4.64], R12 ;  /* 0x0000000c04009986 */ /* 0x0209e4000c101d0e */
.L_x_955:
[----:B------:R-:W-:Y:S05]  /*bf80*/  BSYNC B0 ;  /* 0x0000000000007941 */ /* 0x000fea0003800000 */
.L_x_954:
[----:B------:R-:W-:Y:S04]  /*bf90*/  BSSY B0, `(.L_x_956) ;  /* 0x0000012000007945 */ /* 0x000fe80003800000 */
[----:B------:R-:W-:Y:S05]  /*bfa0*/  @P4 BRA `(.L_x_957) ;  /* 0x0000000000404947 */ /* 0x000fea0003800000 */
[----:B----4-:R-:W-:Y:S01]  /*bfb0*/  IADD3 R4, P0, R53, 0x20, RZ ;  /* 0x0000002035047810 */ /* 0x010fe20007f1e0ff */
        /* <DEDUP_REMOVED lines=14> */
[----:B-1----:R4:W-:Y:S02]  /*c0a0*/  @!P0 STG.E.128 desc[UR14][R4.64+0x80], R20 ;  /* 0x0000801404008986 */ /* 0x0029e4000c101d0e */
.L_x_957:
[----:B------:R-:W-:Y:S05]  /*c0b0*/  BSYNC B0 ;  /* 0x0000000000007941 */ /* 0x000fea0003800000 */
.L_x_956:
[----:B----4-:R4:W1:Y:S01]  /*c0c0*/  LDS.128 R16, [R0+0xe000] ;  /* 0x00e0000000107984 */ /* 0x0108620000000c00 */
        /* <DEDUP_REMOVED lines=19> */
.L_x_959:
[----:B------:R-:W-:Y:S05]  /*c200*/  BSYNC B0 ;  /* 0x0000000000007941 */ /* 0x000fea0003800000 */
.L_x_958:
[----:B-1----:R1:W1:Y:S01]  /*c210*/  LDS.128 R16, [R0+0xf000] ;  /* 0x00f0000000107984 */ /* 0x0022620000000c00 */
        /* <DEDUP_REMOVED lines=19> */
.L_x_961:
[----:B------:R-:W-:Y:S05]  /*c350*/  BSYNC B0 ;  /* 0x0000000000007941 */ /* 0x000fea0003800000 */
.L_x_960:
        /* <DEDUP_REMOVED lines=14> */
[----:B---34-:R-:W-:-:S05]  /*c440*/  MOV R0, UR6 ;  /* 0x0000000600007c02 */ /* 0x018fca0008000f00 */
        /* <DEDUP_REMOVED lines=17> */
.L_x_963:
[----:B------:R-:W-:Y:S05]  /*c560*/  BSYNC B0 ;  /* 0x0000000000007941 */ /* 0x000fea0003800000 */
.L_x_962:
[----:B------:R-:W-:Y:S04]  /*c570*/  BSSY B0, `(.L_x_964) ;  /* 0x0000012000007945 */ /* 0x000fe80003800000 */
[----:B------:R-:W-:Y:S05]  /*c580*/  @P4 BRA `(.L_x_965) ;  /* 0x0000000000404947 */ /* 0x000fea0003800000 */
[----:B------:R-:W-:Y:S01]  /*c590*/  IADD3 R0, P0, R53, 0x20, RZ ;  /* 0x0000002035007810 */ /* 0x000fe20007f1e0ff */
[----:B------:R-:W-:Y:S01]  /*c5a0*/  ULDC UR5, c[0x0][0x2d0] ;  /* 0x0000b40000057ab9 */ /* 0x000fe20000000800 */
[----:B---3--:R-:W-:Y:S01]  /*c5b0*/  MOV R5, R8 ;  /* 0x0000000800057202 */ /* 0x008fe20000000f00 */
        /* <DEDUP_REMOVED lines=12> */
[----:B------:R4:W-:Y:S02]  /*c680*/  @!P0 STG.E.128 desc[UR14][R4.64+0x80], R28 ;  /* 0x0000801c04008986 */ /* 0x0009e4000c101d0e */
.L_x_965:
[----:B------:R-:W-:Y:S05]  /*c690*/  BSYNC B0 ;  /* 0x0000000000007941 */ /* 0x000fea0003800000 */
.L_x_964:
[----:B------:R-:W-:Y:S04]  /*c6a0*/  BSSY B0, `(.L_x_966) ;  /* 0x0000012000007945 */ /* 0x000fe80003800000 */
[----:B------:R-:W-:Y:S05]  /*c6b0*/  @P3 BRA `(.L_x_967) ;  /* 0x0000000000403947 */ /* 0x000fea0003800000 */
[----:B------:R-:W-:Y:S01]  /*c6c0*/  IADD3 R0, P0, R53, 0x40, RZ ;  /* 0x0000004035007810 */ /* 0x000fe20007f1e0ff */
[----:B------:R-:W-:Y:S01]  /*c6d0*/  ULDC UR5, c[0x0][0x2d0] ;  /* 0x0000b40000057ab9 */ /* 0x000fe20000000800 */
[----:B---34-:R-:W-:Y:S01]  /*c6e0*/  MOV R5, R8 ;  /* 0x0000000800057202 */ /* 0x018fe20000000f00 */
        /* <DEDUP_REMOVED lines=13> */
.L_x_967:
[----:B------:R-:W-:Y:S05]  /*c7c0*/  BSYNC B0 ;  /* 0x0000000000007941 */ /* 0x000fea0003800000 */
.L_x_966:
        /* <DEDUP_REMOVED lines=9> */
[----:B---34-:R-:W-:-:S04]  /*c860*/  IMAD.WIDE.U32 R4, R0, UR8, R2 ;  /* 0x0000000800047c25 */ /* 0x018fc8000f8e0002 */
[----:B------:R-:W-:Y:S01]  /*c870*/  IMAD R0, R0, UR9, R6 ;  /* 0x0000000900007c24 */ /* 0x000fe2000f8e0206 */
[----:B------:R-:W-:-:S03]  /*c880*/  LEA R2, P2, R4, UR6, 0x1 ;  /* 0x0000000604027c11 */ /* 0x000fc6000f8408ff */
[----:B------:R-:W-:-:S05]  /*c890*/  IMAD.IADD R0, R0, 0x1, R5 ;  /* 0x0000000100007824 */ /* 0x000fca00078e0205 */
[----:B------:R-:W-:-:S05]  /*c8a0*/  LEA.HI.X R3, R4, UR7, R0, 0x1, P2 ;  /* 0x0000000704037c11 */ /* 0x000fca00090f0c00 */
[----:B------:R3:W-:Y:S04]  /*c8b0*/  @!P1 STG.E.128 desc[UR14][R2.64], R48 ;  /* 0x0000003002009986 */ /* 0x0007e8000c101d0e */
[----:B------:R3:W-:Y:S02]  /*c8c0*/  @!P0 STG.E.128 desc[UR14][R2.64+0x80], R44 ;  /* 0x0000802c02008986 */ /* 0x0007e4000c101d0e */
.L_x_922:
[----:B------:R-:W-:Y:S05]  /*c8d0*/  BSYNC B1 ;  /* 0x0000000000017941 */ /* 0x000fea0003800000 */
.L_x_900:
        /* <DEDUP_REMOVED lines=11> */
.L_x_968:
[----:B------:R-:W-:Y:S05]  /*c990*/  EXIT ;  /* 0x000000000000794d */ /* 0x000fea0003800000 */
.L_x_970:
        /* <DEDUP_REMOVED lines=14> */
.L_x_1092:


//--------------------- .text._ZN5flash44flash_bwd_dq_dk_dv_loop_seqk_parallel_kernelI23Flash_bwd_kernel_traitsILi128ELi64ELi128ELi8ELi2ELi4ELi2ELb0ELb0EN7cutlass6half_tE19Flash_kernel_traitsILi128ELi64ELi128ELi8ES3_EELb0ELb1ELb0ELb1ELb0ELb0ELb1EEEvNS_16Flash_bwd_paramsE --------------------------
	.section	.text._ZN5flash44flash_bwd_dq_dk_dv_loop_seqk_parallel_kernelI23Flash_bwd_kernel_traitsILi128ELi64ELi128ELi8ELi2ELi4ELi2ELb0ELb0EN7cutlass6half_tE19Flash_kernel_traitsILi128ELi64ELi128ELi8ES3_EELb0ELb1ELb0ELb1ELb0ELb0ELb1EEEvNS_16Flash_bwd_paramsE,"ax",@progbits
	.align	128
        .global         _ZN5flash44flash_bwd_dq_dk_dv_loop_seqk_parallel_kernelI23Flash_bwd_kernel_traitsILi128ELi64ELi128ELi8ELi2ELi4ELi2ELb0ELb0EN7cutlass6half_tE19Flash_kernel_traitsILi128ELi64ELi128ELi8ES3_EELb0ELb1ELb0ELb1ELb0ELb0ELb1EEEvNS_16Flash_bwd_paramsE
        .type           _ZN5flash44flash_bwd_dq_dk_dv_loop_seqk_parallel_kernelI23Flash_bwd_kernel_traitsILi128ELi64ELi128ELi8ELi2ELi4ELi2ELb0ELb0EN7cutlass6half_tE19Flash_kernel_traitsILi128ELi64ELi128ELi8ES3_EELb0ELb1ELb0ELb1ELb0ELb0ELb1EEEvNS_16Flash_bwd_paramsE,@function
        .size           _ZN5flash44flash_bwd_dq_dk_dv_loop_seqk_parallel_kernelI23Flash_bwd_kernel_traitsILi128ELi64ELi128ELi8ELi2ELi4ELi2ELb0ELb0EN7cutlass6half_tE19Flash_kernel_traitsILi128ELi64ELi128ELi8ES3_EELb0ELb1ELb0ELb1ELb0ELb0ELb1EEEvNS_16Flash_bwd_paramsE,(.L_x_1093 - _ZN5flash44flash_bwd_dq_dk_dv_loop_seqk_parallel_kernelI23Flash_bwd_kernel_traitsILi128ELi64ELi128ELi8ELi2ELi4ELi2ELb0ELb0EN7cutlass6half_tE19Flash_kernel_traitsILi128ELi64ELi128ELi8ES3_EELb0ELb1ELb0ELb1ELb0ELb0ELb1EEEvNS_16Flash_bwd_paramsE)
        .other          _ZN5flash44flash_bwd_dq_dk_dv_loop_seqk_parallel_kernelI23Flash_bwd_kernel_traitsILi128ELi64ELi128ELi8ELi2ELi4ELi2ELb0ELb0EN7cutlass6half_tE19Flash_kernel_traitsILi128ELi64ELi128ELi8ES3_EELb0ELb1ELb0ELb1ELb0ELb0ELb1EEEvNS_16Flash_bwd_paramsE,@"STO_CUDA_ENTRY STV_DEFAULT"
_ZN5flash44flash_bwd_dq_dk_dv_loop_seqk_parallel_kernelI23Flash_bwd_kernel_traitsILi128ELi64ELi128ELi8ELi2ELi4ELi2ELb0ELb0EN7cutlass6half_tE19Flash_kernel_traitsILi128ELi64ELi128ELi8ES3_EELb0ELb1ELb0ELb1ELb0ELb0ELb1EEEvNS_16Flash_bwd_paramsE:
.text._ZN5flash44flash_bwd_dq_dk_dv_loop_seqk_parallel_kernelI23Flash_bwd_kernel_traitsILi128ELi64ELi128ELi8ELi2ELi4ELi2ELb0ELb0EN7cutlass6half_tE19Flash_kernel_traitsILi128ELi64ELi128ELi8ES3_EELb0ELb1ELb0ELb1ELb0ELb0ELb1EEEvNS_16Flash_bwd_paramsE:
        /* <DEDUP_REMOVED lines=16> */
[----:B------:R-:W3:Y:S08]  /*0100*/  S2UR UR47, SR_CTAID.Y ;  /* 0x00000000002f79c3 */ /* 0x000ef00000002600 */
[----:B------:R-:W4:Y:S01]  /*0110*/  S2UR UR56, SR_CTAID.Z ;  /* 0x00000000003879c3 */ /* 0x000f220000002700 */
[----:B--2---:R-:W-:Y:S01]  /*0120*/  ULEA UR4, UR4, UR5, 0x18 ;  /* 0x0000000504047291 */ /* 0x004fe2000f8ec03f */
[----:B-1----:R-:W-:Y:S01]  /*0130*/  SHF.R.S32.HI R2, RZ, 0x1f, R6 ;  /* 0x0000001fff027819 */ /* 0x002fe20000011406 */
[----:B---3--:R-:W-:-:S03]  /*0140*/  USHF.L.U32 UR5, UR47, 0x7, URZ ;  /* 0x000000072f057899 */ /* 0x008fc6000800063f */
[CC--:B------:R-:W-:Y:S02]  /*0150*/  LEA.HI R0, R2.reuse, R6.reuse, RZ, 0x2 ;  /* 0x0000000602007211 */ /* 0x0c0fe400078f10ff */
[CC--:B------:R-:W-:Y:S02]  /*0160*/  LEA.HI R11, R2.reuse, R6.reuse, RZ, 0x3 ;  /* 0x00000006020b7211 */ /* 0x0c0fe400078f18ff */
[CC--:B------:R-:W-:Y:S01]  /*0170*/  LEA.HI R13, R2.reuse, R6.reuse, RZ, 0x6 ;  /* 0x00000006020d7211 */ /* 0x0c0fe200078f30ff */
[----:B----4-:R-:W-:Y:S01]  /*0180*/  USHF.R.S32.HI UR6, URZ, 0x1f, UR56 ;  /* 0x0000001f3f067899 */ /* 0x010fe20008011438 */
[CC--:B------:R-:W-:Y:S02]  /*0190*/  LEA.HI R10, R2.reuse, R6.reuse, RZ, 0x5 ;  /* 0x00000006020a7211 */ /* 0x0c0fe400078f28ff */
[CC--:B------:R-:W-:Y:S02]  /*01a0*/  LEA.HI R5, R2.reuse, R6.reuse, RZ, 0x4 ;  /* 0x0000000602057211 */ /* 0x0c0fe400078f20ff */
[----:B------:R-:W-:-:S02]  /*01b0*/  LEA.HI R16, R2, R6, RZ, 0x7 ;  /* 0x0000000602107211 */ /* 0x000fc400078f38ff */
[--C-:B------:R-:W-:Y:S02]  /*01c0*/  SHF.R.S32.HI R4, RZ, 0x2, R0.reuse ;  /* 0x00000002ff047819 */ /* 0x100fe40000011400 */
[----:B------:R-:W-:Y:S02]  /*01d0*/  SHF.R.S32.HI R2, RZ, 0x1f, R0 ;  /* 0x0000001fff027819 */ /* 0x000fe40000011400 */
[----:B------:R-:W-:Y:S02]  /*01e0*/  LOP3.LUT R0, R0, 0x7ffffffc, RZ, 0xc0, !PT ;  /* 0x7ffffffc00007812 */ /* 0x000fe400078ec0ff */
[----:B------:R-:W-:Y:S02]  /*01f0*/  LOP3.LUT R3, R11, 0xfffffff8, RZ, 0xc0, !PT ;  /* 0xfffffff80b037812 */ /* 0x000fe400078ec0ff */
[----:B------:R-:W-:Y:S01]  /*0200*/  LEA.HI R2, R2, R4, RZ, 0x3 ;  /* 0x0000000402027211 */ /* 0x000fe200078f18ff */
[C---:B------:R-:W-:Y:S01]  /*0210*/  IMAD.IADD R15, R6.reuse, 0x1, -R0 ;  /* 0x00000001060f7824 */ /* 0x040fe200078e0a00 */
[----:B------:R-:W-:Y:S01]  /*0220*/  SHF.R.S32.HI R12, RZ, 0x3, R11 ;  /* 0x00000003ff0c7819 */ /* 0x000fe2000001140b */
[----:B------:R-:W-:Y:S01]  /*0230*/  IMAD.IADD R0, R6, 0x1, -R3 ;  /* 0x0000000106007824 */ /* 0x000fe200078e0a03 */
[----:B------:R-:W-:-:S02]  /*0240*/  LOP3.LUT R9, R10, 0xffffffe0, RZ, 0xc0, !PT ;  /* 0xffffffe00a097812 */ /* 0x000fc400078ec0ff */
[C---:B------:R-:W-:Y:S01]  /*0250*/  LOP3.LUT R8, R5.reuse, 0xfffffff0, RZ, 0xc0, !PT ;  /* 0xfffffff005087812 */ /* 0x040fe200078ec0ff */
[----:B------:R-:W-:Y:S01]  /*0260*/  IMAD.SHL.U32 R3, R12, 0x40, RZ ;  /* 0x000000400c037824 */ /* 0x000fe200078e00ff */
[----:B------:R-:W-:Y:S01]  /*0270*/  LOP3.LUT R2, R2, 0xfffffff8, RZ, 0xc0, !PT ;  /* 0xfffffff802027812 */ /* 0x000fe200078ec0ff */
[C---:B------:R-:W-:Y:S01]  /*0280*/  IMAD.IADD R18, R6.reuse, 0x1, -R9 ;  /* 0x0000000106127824 */ /* 0x040fe200078e0a09 */
[----:B------:R-:W-:Y:S01]  /*0290*/  SHF.R.S32.HI R7, RZ, 0x4, R5 ;  /* 0x00000004ff077819 */ /* 0x000fe20000011405 */
[----:B------:R-:W-:Y:S01]  /*02a0*/  IMAD.IADD R6, R6, 0x1, -R8 ;  /* 0x0000000106067824 */ /* 0x000fe200078e0a08 */
[----:B------:R-:W-:Y:S01]  /*02b0*/  SHF.R.S32.HI R19, RZ, 0x5, R10 ;  /* 0x00000005ff137819 */ /* 0x000fe2000001140a */
[----:B------:R-:W-:Y:S01]  /*02c0*/  IMAD.IADD R8, R4, 0x1, -R2 ;  /* 0x0000000104087824 */ /* 0x000fe200078e0a02 */
[----:B------:R-:W-:Y:S01]  /*02d0*/  LEA.HI R4, R5, R7, RZ, 0x1 ;  /* 0x0000000705047211 */ /* 0x000fe200078f08ff */
[----:B------:R-:W-:Y:S01]  /*02e0*/  IMAD.SHL.U32 R236, R0, 0x8, RZ ;  /* 0x0000000800ec7824 */ /* 0x000fe200078e00ff */
[----:B------:R-:W-:Y:S01]  /*02f0*/  LOP3.LUT R2, R3, 0x1c0, RZ, 0xc0, !PT ;  /* 0x000001c003027812 */ /* 0x000fe200078ec0ff */
[----:B------:R-:W-:Y:S01]  /*0300*/  STL [R1+0x4c], R18 ;  /* 0x00004c1201007387 */ /* 0x000fe20000100800 */
[----:B------:R-:W-:-:S02]  /*0310*/  SHF.R.S32.HI R12, RZ, 0x1f, R10 ;  /* 0x0000001fff0c7819 */ /* 0x000fc4000001140a */
[----:B------:R-:W-:Y:S02]  /*0320*/  LOP3.LUT R3, R4, 0xfffffffe, RZ, 0xc0, !PT ;  /* 0xfffffffe04037812 */ /* 0x000fe400078ec0ff */
[----:B------:R-:W-:Y:S02]  /*0330*/  SHF.R.U32.HI R5, RZ, 0x3, R2 ;  /* 0x00000003ff057819 */ /* 0x000fe40000011602 */
[----:B------:R-:W-:Y:S01]  /*0340*/  LOP3.LUT R4, R2, 0x38, R236, 0xf8, !PT ;  /* 0x0000003802047812 */ /* 0x000fe200078ef8ec */
[----:B------:R-:W-:Y:S01]  /*0350*/  IMAD.IADD R9, R7, 0x1, -R3 ;  /* 0x0000000107097824 */ /* 0x000fe200078e0a03 */
[----:B------:R-:W-:Y:S02]  /*0360*/  LEA.HI R2, R12, R19, RZ, 0x2 ;  /* 0x000000130c027211 */ /* 0x000fe400078f10ff */
[----:B------:R-:W-:Y:S01]  /*0370*/  SHF.R.S32.HI R3, RZ, 0x1f, R6 ;  /* 0x0000001fff037819 */ /* 0x000fe20000011406 */
[----:B------:R-:W-:Y:S01]  /*0380*/  IMAD.SHL.U32 R205, R9, 0x200, RZ ;  /* 0x0000020009cd7824 */ /* 0x000fe200078e00ff */
[----:B------:R-:W-:-:S02]  /*0390*/  LOP3.LUT R2, R2, 0xfffffffc, RZ, 0xc0, !PT ;  /* 0xfffffffc02027812 */ /* 0x000fc400078ec0ff */
[C---:B------:R-:W-:Y:S02]  /*03a0*/  LOP3.LUT P4, RZ, R0.reuse, 0x2, RZ, 0xc0, !PT ;  /* 0x0000000200ff7812 */ /* 0x040fe4000788c0ff */
[----:B------:R-:W-:Y:S01]  /*03b0*/  LEA.HI R12, R3, R6, RZ, 0x3 ;  /* 0x00000006030c7211 */ /* 0x000fe200078f18ff */
[----:B------:R-:W-:Y:S01]  /*03c0*/  IMAD.IADD R7, R19, 0x1, -R2 ;  /* 0x0000000113077824 */ /* 0x000fe200078e0a02 */
[C---:B------:R-:W-:Y:S01]  /*03d0*/  LOP3.LUT P3, RZ, R0.reuse, 0x4, RZ, 0xc0, !PT ;  /* 0x0000000400ff7812 */ /* 0x040fe2000786c0ff */
[----:B------:R-:W-:Y:S01]  /*03e0*/  IMAD.SHL.U32 R0, R0, 0x40, RZ ;  /* 0x0000004000007824 */ /* 0x000fe200078e00ff */
[----:B------:R-:W-:Y:S01]  /*03f0*/  LOP3.LUT R14, R4, R5, RZ, 0x3c, !PT ;  /* 0x00000005040e7212 */ /* 0x000fe200078e3cff */
[----:B------:R-:W-:Y:S01]  /*0400*/  IMAD.SHL.U32 R2, R7, 0x10, RZ ;  /* 0x0000001007027824 */ /* 0x000fe200078e00ff */
[----:B------:R-:W-:Y:S02]  /*0410*/  LOP3.LUT R4, R12, 0xfffffff8, RZ, 0xc0, !PT ;  /* 0xfffffff80c047812 */ /* 0x000fe400078ec0ff */
[----:B------:R-:W-:-:S02]  /*0420*/  LOP3.LUT R0, R0, 0x1c0, RZ, 0xc0, !PT ;  /* 0x000001c000007812 */ /* 0x000fc400078ec0ff */
[----:B------:R-:W-:Y:S01]  /*0430*/  SHF.R.S32.HI R3, RZ, 0x6, R13 ;  /* 0x00000006ff037819 */ /* 0x000fe2000001140d */
[----:B------:R-:W-:Y:S01]  /*0440*/  IMAD.IADD R17, R6, 0x1, -R4 ;  /* 0x0000000106117824 */ /* 0x000fe200078e0a04 */
[C---:B------:R-:W-:Y:S01]  /*0450*/  LOP3.LUT R4, R0.reuse, 0x30, R2, 0xf8, !PT ;  /* 0x0000003000047812 */ /* 0x040fe200078ef802 */
[----:B------:R-:W-:Y:S01]  /*0460*/  IMAD.SHL.U32 R2, R9, 0x20, RZ ;  /* 0x0000002009027824 */ /* 0x000fe200078e00ff */
[----:B------:R-:W-:Y:S01]  /*0470*/  LOP3.LUT R209, R0, 0x8, R11, 0xf8, !PT ;  /* 0x0000000800d17812 */ /* 0x000fe200078ef80b */
[C---:B------:R-:W-:Y:S01]  /*0480*/  IMAD.SHL.U32 R13, R3.reuse, 0x8, RZ ;  /* 0x00000008030d7824 */ /* 0x040fe200078e00ff */
[----:B------:R-:W-:Y:S01]  /*0490*/  SHF.R.U32.HI R0, RZ, 0x3, R0 ;  /* 0x00000003ff007819 */ /* 0x000fe20000011600 */
[----:B------:R-:W-:Y:S01]  /*04a0*/  IMAD R5, R3, 0x800, R205 ;  /* 0x0000080003057824 */ /* 0x000fe200078e02cd */
[----:B------:R-:W-:Y:S01]  /*04b0*/  LOP3.LUT R2, R2, 0x20, RZ, 0xc0, !PT ;  /* 0x0000002002027812 */ /* 0x000fe200078ec0ff */
[----:B------:R-:W-:Y:S01]  /*04c0*/  STL [R1+0x48], R17 ;  /* 0x0000481101007387 */ /* 0x000fe20000100800 */
[----:B------:R-:W-:-:S02]  /*04d0*/  LOP3.LUT R4, R4, 0x8, R11, 0xf8, !PT ;  /* 0x0000000804047812 */ /* 0x000fc400078ef80b */
[----:B------:R-:W-:Y:S02]  /*04e0*/  LOP3.LUT R209, R209, R0, RZ, 0x3c, !PT ;  /* 0x00000000d1d17212 */ /* 0x000fe400078e3cff */
[----:B------:R-:W-:Y:S01]  /*04f0*/  LOP3.LUT R13, R2, 0x18, R13, 0xf8, !PT ;  /* 0x00000018020d7812 */ /* 0x000fe200078ef80d */
[----:B------:R-:W-:Y:S01]  /*0500*/  IMAD.SHL.U32 R2, R15, 0x2, RZ ;  /* 0x000000020f027824 */ /* 0x000fe200078e00ff */
[----:B------:R-:W-:Y:S01]  /*0510*/  LOP3.LUT R205, R205, R4, R0, 0xf6, !PT ;  /* 0x00000004cdcd7212 */ /* 0x000fe200078ef600 */
[C---:B------:R-:W-:Y:S01]  /*0520*/  IMAD.SHL.U32 R4, R8.reuse, 0x40, RZ ;  /* 0x0000004008047824 */ /* 0x040fe200078e00ff */
[----:B------:R-:W-:Y:S01]  /*0530*/  SHF.R.S32.HI R0, RZ, 0x7, R16 ;  /* 0x00000007ff007819 */ /* 0x000fe20000011410 */
[--C-:B------:R-:W-:Y:S01]  /*0540*/  IMAD R11, R7, 0x400, R2.reuse ;  /* 0x00000400070b7824 */ /* 0x100fe200078e0202 */
[----:B------:R-:W-:Y:S01]  /*0550*/  LOP3.LUT R6, R8, 0x1, RZ, 0xc0, !PT ;  /* 0x0000000108067812 */ /* 0x000fe200078ec0ff */
[----:B------:R-:W-:Y:S01]  /*0560*/  IMAD.IADD R209, R5, 0x1, R209 ;  /* 0x0000000105d17824 */ /* 0x000fe200078e02d1 */
[----:B------:R-:W-:Y:S01]  /*0570*/  LEA R205, R205, UR4, 0x1 ;  /* 0x00000004cdcd7c11 */ /* 0x000fe2000f8e08ff */
[----:B------:R-:W-:Y:S01]  /*0580*/  IMAD R7, R0, 0x1000, R2 ;  /* 0x0000100000077824 */ /* 0x000fe200078e0202 */
[----:B------:R-:W-:Y:S01]  /*0590*/  ISETP.NE.U32.AND P0, PT, R6, 0x1, PT ;  /* 0x000000010600780c */ /* 0x000fe20003f05070 */
[----:B------:R-:W-:Y:S01]  /*05a0*/  IMAD.SHL.U32 R2, R0, 0x8, RZ ;  /* 0x0000000800027824 */ /* 0x000fe200078e00ff */
[----:B------:R-:W-:Y:S01]  /*05b0*/  LOP3.LUT R0, R4, 0x1c0, RZ, 0xc0, !PT ;  /* 0x000001c004007812 */ /* 0x000fe200078ec0ff */
[C---:B------:R-:W-:Y:S01]  /*05c0*/  IMAD R5, R3.reuse, 0x200, R14 ;  /* 0x0000020003057824 */ /* 0x040fe200078e020e */
[----:B------:R-:W-:Y:S01]  /*05d0*/  R2P PR, R8, 0x6 ;  /* 0x0000000608007804 */ /* 0x000fe20000000000 */
[----:B------:R-:W-:Y:S01]  /*05e0*/  IMAD.SHL.U32 R4, R3, 0x20, RZ ;  /* 0x0000002003047824 */ /* 0x000fe200078e00ff */
[----:B------:R-:W-:Y:S01]  /*05f0*/  LOP3.LUT R2, R2, 0x8, RZ, 0xc0, !PT ;  /* 0x0000000802027812 */ /* 0x000fe200078ec0ff */
[----:B------:R-:W-:Y:S01]  /*0600*/  IMAD.SHL.U32 R6, R9, 0x10, RZ ;  /* 0x0000001009067824 */ /* 0x000fe200078e00ff */
[----:B------:R1:W-:Y:S01]  /*0610*/  STL [R1+0x10], R5 ;  /* 0x0000100501007387 */ /* 0x0003e20000100800 */
[----:B------:R-:W-:Y:S01]  /*0620*/  SHF.R.U32.HI R3, RZ, 0x3, R0 ;  /* 0x00000003ff037819 */ /* 0x000fe20000011600 */
[----:B------:R-:W-:Y:S01]  /*0630*/  IMAD.SHL.U32 R209, R209, 0x2, RZ ;  /* 0x00000002d1d17824 */ /* 0x000fe200078e00ff */
[----:B------:R-:W-:-:S02]  /*0640*/  LOP3.LUT R4, R0, 0x20, R4, 0xf8, !PT ;  /* 0x0000002000047812 */ /* 0x000fc400078ef804 */
[----:B------:R-:W-:Y:S02]  /*0650*/  LOP3.LUT R8, R3, R0, R2, 0x1e, !PT ;  /* 0x0000000003087212 */ /* 0x000fe400078e1e02 */
[----:B------:R-:W-:Y:S02]  /*0660*/  SHF.R.S32.HI R0, RZ, 0x1f, R18 ;  /* 0x0000001fff007819 */ /* 0x000fe40000011412 */
[----:B------:R-:W-:Y:S01]  /*0670*/  SEL R232, R232, 0x10, !P0 ;  /* 0x00000010e8e87807 */ /* 0x000fe20004000000 */
[----:B------:R-:W-:Y:S01]  /*0680*/  IMAD.IADD R8, R11, 0x1, R8 ;  /* 0x000000010b087824 */ /* 0x000fe200078e0208 */
[----:B------:R-:W-:Y:S02]  /*0690*/  LEA.HI R0, R0, R18, RZ, 0x2 ;  /* 0x0000001200007211 */ /* 0x000fe400078f10ff */
[----:B-1----:R-:W-:Y:S02]  /*06a0*/  LEA.HI R5, R10, R19, RZ, 0x1 ;  /* 0x000000130a057211 */ /* 0x002fe400078f08ff */
[----:B------:R-:W-:-:S02]  /*06b0*/  LOP3.LUT R10, R2, 0x10, R6, 0xf8, !PT ;  /* 0x00000010020a7812 */ /* 0x000fc400078ef806 */
[----:B------:R-:W-:Y:S01]  /*06c0*/  LOP3.LUT R6, R4, R3, RZ, 0x3c, !PT ;  /* 0x0000000304067212 */ /* 0x000fe200078e3cff */
[----:B------:R-:W-:Y:S01]  /*06d0*/  IMAD.SHL.U32 R3, R12, 0x40, RZ ;  /* 0x000000400c037824 */ /* 0x000fe200078e00ff */
[----:B------:R-:W-:Y:S01]  /*06e0*/  LOP3.LUT R4, R5, 0xfffffffe, RZ, 0xc0, !PT ;  /* 0xfffffffe05047812 */ /* 0x000fe200078ec0ff */
[----:B------:R-:W-:-:S04]  /*06f0*/  IMAD.SHL.U32 R5, R17, 0x40, RZ ;  /* 0x0000004011057824 */ /* 0x000fc800078e00ff */
[----:B------:R-:W-:Y:S01]  /*0700*/  IMAD.IADD R4, R19, 0x1, -R4 ;  /* 0x0000000113047824 */ /* 0x000fe200078e0a04 */
[----:B------:R-:W-:-:S03]  /*0710*/  LOP3.LUT R5, R5, 0x1c0, RZ, 0xc0, !PT ;  /* 0x000001c005057812 */ /* 0x000fc600078ec0ff */
[----:B------:R-:W-:Y:S02]  /*0720*/  IMAD R2, R4, 0x400, R7 ;  /* 0x0000040004027824 */ /* 0x000fe400078e0207 */
[----:B------:R-:W-:Y:S02]  /*0730*/  IMAD.SHL.U32 R7, R9, 0x8, RZ ;  /* 0x0000000809077824 */ /* 0x000fe400078e00ff */
[----:B------:R-:W-:Y:S01]  /*0740*/  IMAD.IADD R233, R6, 0x1, R2 ;  /* 0x0000000106e97824 */ /* 0x000fe200078e0202 */
[----:B------:R-:W-:Y:S02]  /*0750*/  SHF.R.S32.HI R2, RZ, 0x2, R0 ;  /* 0x00000002ff027819 */ /* 0x000fe40000011400 */
[----:B------:R-:W-:Y:S02]  /*0760*/  LOP3.LUT R0, R3, 0xfffffe00, RZ, 0xc0, !PT ;  /* 0xfffffe0003007812 */ /* 0x000fe400078ec0ff */
[----:B------:R-:W-:Y:S01]  /*0770*/  LOP3.LUT R3, R5, 0x8, R7, 0xf8, !PT ;  /* 0x0000000805037812 */ /* 0x000fe200078ef807 */
[C---:B------:R-:W-:Y:S01]  /*0780*/  IMAD R2, R4.reuse, 0x10, R2 ;  /* 0x0000001004027824 */ /* 0x040fe200078e0202 */
[----:B------:R-:W-:Y:S01]  /*0790*/  SHF.R.U32.HI R6, RZ, 0x3, R5 ;  /* 0x00000003ff067819 */ /* 0x000fe20000011605 */
[----:B------:R-:W-:Y:S01]  /*07a0*/  IMAD R4, R4, 0x400, R0 ;  /* 0x0000040004047824 */ /* 0x000fe200078e0200 */
[----:B------:R-:W-:-:S02]  /*07b0*/  LEA R233, R233, UR4, 0x1 ;  /* 0x00000004e9e97c11 */ /* 0x000fc4000f8e08ff */
[----:B------:R-:W-:Y:S01]  /*07c0*/  LOP3.LUT R3, R3, R6, RZ, 0x3c, !PT ;  /* 0x0000000603037212 */ /* 0x000fe200078e3cff */
[----:B------:R1:W-:Y:S01]  /*07d0*/  STL [R1+0x3c], R2 ;  /* 0x00003c0201007387 */ /* 0x0003e20000100800 */
        /* <DEDUP_REMOVED lines=40> */
.L_x_1041:
        /* <DEDUP_REMOVED lines=67> */
.L_x_971:
        /* <DEDUP_REMOVED lines=19> */
[----:B------:R-:W-:Y:S01]  /*0fc0*/  USHF.L.U32 UR14, UR47, 0x7, URZ ;  /* 0x000000072f0e7899 */ /* 0x000fe2000800063f */
[----:B------:R-:W-:Y:S01]  /*0fd0*/  ULDC.64 UR26, c[0x0][0x240] ;  /* 0x00009000001a7ab9 */ /* 0x000fe20000000a00 */
[----:B------:R-:W-:Y:S01]  /*0fe0*/  ULDC UR61, c[0x0][0x2dc] ;  /* 0x0000b700003d7ab9 */ /* 0x000fe20000000800 */
[----:B------:R-:W-:Y:S01]  /*0ff0*/  ULDC UR60, c[0x0][0x270] ;  /* 0x00009c00003c7ab9 */ /* 0x000fe20000000800 */
[----:B------:R-:W-:Y:S01]  /*1000*/  UIMAD.WIDE.U32 UR16, UR5, UR26, URZ ;  /* 0x0000001a051072a5 */ /* 0x000fe2000f8e003f */
[----:B-1----:R-:W-:Y:S01]  /*1010*/  IABS R5, R6 ;  /* 0x0000000600057213 */ /* 0x002fe20000000000 */
[----:B------:R-:W-:Y:S01]  /*1020*/  @!UP1 UIMAD.WIDE.U32 UR40, UR47, UR8, URZ ;  /* 0x000000082f2892a5 */ /* 0x000fe2000f8e003f */
[----:B------:R-:W-:Y:S01]  /*1030*/  ISETP.NE.AND P3, PT, R6, RZ, PT ;  /* 0x000000ff0600720c */ /* 0x000fe20003f65270 */
[----:B------:R-:W-:Y:S01]  /*1040*/  USEL UR34, UR14, URZ, UP2 ;  /* 0x0000003f0e227287 */ /* 0x000fe20009000000 */
[----:B------:R-:W1:Y:S01]  /*1050*/  I2F.RP R2, R5 ;  /* 0x0000000500027306 */ /* 0x000e620000209400 */
[----:B------:R-:W-:-:S02]  /*1060*/  @UP0 UIADD3 UR18, UR22, UR35, URZ ;  /* 0x0000002316120290 */ /* 0x000fc4000fffe03f */
[----:B------:R-:W-:Y:S02]  /*1070*/  UIMAD.WIDE.U32 UR14, UR47, UR58, URZ ;  /* 0x0000003a2f0e72a5 */ /* 0x000fe4000f8e003f */
[----:B--2---:R-:W-:Y:S02]  /*1080*/  UIMAD.WIDE.U32 UR30, UR11, UR12, URZ ;  /* 0x0000000c0b1e72a5 */ /* 0x004fe4000f8e003f */
[----:B------:R-:W-:Y:S02]  /*1090*/  USEL UR55, UR28, UR16, !UP1 ;  /* 0x000000101c377287 */ /* 0x000fe4000c800000 */
[----:B------:R-:W-:Y:S02]  /*10a0*/  UIMAD UR49, UR11, UR13, UR31 ;  /* 0x0000000d0b3172a4 */ /* 0x000fe4000f8e021f */
[----:B------:R-:W-:Y:S01]  /*10b0*/  @!UP1 UIMAD UR11, UR57, UR8, URZ ;  /* 0x00000008390b92a4 */ /* 0x000fe2000f8e023f */
[----:B------:R-:W-:Y:S01]  /*10c0*/  @UP1 ULDC.64 UR12, c[0x0][0x420] ;  /* 0x00010800000c1ab9 */ /* 0x000fe20000000a00 */
[----:B------:R-:W-:Y:S01]  /*10d0*/  UIADD3 UR50, UR29, UR33, URZ ;  /* 0x000000211d327290 */ /* 0x000fe2000fffe03f */
[----:B-1----:R-:W1:Y:S01]  /*10e0*/  MUFU.RCP R2, R2 ;  /* 0x0000000200027308 */ /* 0x002e620000001000 */
[----:B------:R-:W-:-:S02]  /*10f0*/  @!UP1 UIMAD UR37, UR47, UR9, UR11 ;  /* 0x000000092f2592a4 */ /* 0x000fc4000f8e020b */
[----:B------:R-:W-:Y:S02]  /*1100*/  UIADD3 UR11, UR19, 0x3f, URZ ;  /* 0x0000003f130b7890 */ /* 0x000fe4000fffe03f */
[----:B------:R-:W-:Y:S02]  /*1110*/  @UP1 UIMAD.WIDE.U32 UR42, UR5, UR12, URZ ;  /* 0x0000000c052a12a5 */ /* 0x000fe4000f8e003f */
[----:B------:R-:W-:Y:S02]  /*1120*/  USHF.R.S32.HI UR20, URZ, 0x1f, UR11 ;  /* 0x0000001f3f147899 */ /* 0x000fe4000801140b */
[----:B------:R-:W-:Y:S02]  /*1130*/  USHF.L.U64.HI UR12, UR47, 0x7, UR57 ;  /* 0x000000072f0c7899 */ /* 0x000fe40008010239 */
[----:B------:R-:W-:Y:S02]  /*1140*/  ULEA.HI UR20, UR20, UR11, URZ, 0x6 ;  /* 0x0000000b14147291 */ /* 0x000fe4000f8f303f */
[----:B------:R-:W-:-:S02]  /*1150*/  UIMAD UR11, UR38, UR47, URZ ;  /* 0x0000002f260b72a4 */ /* 0x000fc4000f8e023f */
[----:B------:R-:W-:Y:S01]  /*1160*/  @UP1 UIMAD UR51, UR5, UR13, UR43 ;  /* 0x0000000d053312a4 */ /* 0x000fe2000f8e022b */
[----:B-1----:R-:W-:Y:S02]  /*1170*/  VIADD R2, R2, 0xffffffe ;  /* 0x0ffffffe02027836 */ /* 0x002fe40000000000 */
[----:B------:R-:W-:Y:S01]  /*1180*/  ULDC.U8 UR13, c[0x0][0x3d8] ;  /* 0x0000f600000d7ab9 */ /* 0x000fe20000000000 */
[----:B------:R-:W-:Y:S01]  /*1190*/  UIMAD.WIDE UR8, UR61, UR60, URZ ;  /* 0x0000003c3d0872a5 */ /* 0x000fe2000f8e023f */
[----:B------:R-:W1:Y:S01]  /*11a0*/  F2I.FTZ.U32.TRUNC.NTZ R3, R2 ;  /* 0x0000000200037305 */ /* 0x000e62000021f000 */
[----:B------:R-:W-:Y:S02]  /*11b0*/  USEL UR36, UR12, URZ, UP2 ;  /* 0x0000003f0c247287 */ /* 0x000fe40009000000 */
[----:B------:R-:W-:Y:S02]  /*11c0*/  UISETP.NE.AND UP3, UPT, UR13, URZ, UPT ;  /* 0x0000003f0d00728c */ /* 0x000fe4000bf65270 */
[----:B------:R-:W-:Y:S01]  /*11d0*/  UIMAD UR11, UR57, UR58, UR11 ;  /* 0x0000003a390b72a4 */ /* 0x000fe2000f8e020b */
[----:B------:R-:W-:Y:S01]  /*11e0*/  @UP0 ULDC.64 UR12, c[0x0][0x248] ;  /* 0x00009200000c0ab9 */ /* 0x000fe20000000a00 */
[----:B------:R-:W-:-:S02]  /*11f0*/  UIMAD UR32, UR5, UR27, URZ ;  /* 0x0000001b052072a4 */ /* 0x000fc4000f8e023f */
        /* <DEDUP_REMOVED lines=12> */
[----:B------:R-:W-:Y:S02]  /*12c0*/  ULOP3.LUT UR18, UR20, 0xffffffc0, URZ, 0xc0, !UPT ;  /* 0xffffffc014127892 */ /* 0x000fe4000f8ec03f */
[----:B------:R-:W-:Y:S02]  /*12d0*/  UIMAD.WIDE.U32 UR14, UR8, UR5, URZ ;  /* 0x00000005080e72a5 */ /* 0x000fe4000f8e003f */
[----:B------:R-:W-:Y:S01]  /*12e0*/  IMAD.HI.U32 R0, R0, R2, RZ ;  /* 0x0000000200007227 */ /* 0x000fe200078e00ff */
[----:B------:R-:W-:Y:S02]  /*12f0*/  UIADD3 UR46, UR17, UR11, URZ ;  /* 0x0000000b112e7290 */ /* 0x000fe4000fffe03f */
[----:B------:R-:W-:Y:S01]  /*1300*/  UIADD3 UR11, UR18, -0x40, URZ ;  /* 0xffffffc0120b7890 */ /* 0x000fe2000fffe03f */
[----:B------:R-:W-:Y:S01]  /*1310*/  IMAD.MOV R3, RZ, RZ, -R0 ;  /* 0x000000ffff037224 */ /* 0x000fe200078e0a00 */
[----:B------:R-:W-:-:S02]  /*1320*/  USEL UR54, UR16, UR14, !UP1 ;  /* 0x0000000e10367287 */ /* 0x000fc4000c800000 */
[----:B------:R-:W-:Y:S01]  /*1330*/  USHF.R.S32.HI UR38, URZ, 0x1f, UR11 ;  /* 0x0000001f3f267899 */ /* 0x000fe2000801140b */
[C---:B------:R-:W-:Y:S01]  /*1340*/  IMAD R2, R5.reuse, R3, R2 ;  /* 0x0000000305027224 */ /* 0x040fe200078e0202 */
[----:B------:R-:W-:Y:S02]  /*1350*/  UIADD3 UR16, UP2, UR11, UR34, URZ ;  /* 0x000000220b107290 */ /* 0x000fe4000ff5e03f */
[----:B------:R-:W-:Y:S02]  /*1360*/  UIMAD UR14, UR9, UR5, URZ ;  /* 0x00000005090e72a4 */ /* 0x000fe4000f8e023f */
[----:B------:R-:W-:Y:S01]  /*1370*/  ISETP.GT.U32.AND P1, PT, R5, R2, PT ;  /* 0x000000020500720c */ /* 0x000fe20003f24070 */
[----:B------:R-:W-:Y:S02]  /*1380*/  UIADD3.X UR17, UR38, UR36, URZ, UP2, !UPT ;  /* 0x0000002426117290 */ /* 0x000fe400097fe43f */
[----:B------:R-:W-:Y:S01]  /*1390*/  UIMAD UR9, UR9, UR16, URZ ;  /* 0x00000010090972a4 */ /* 0x000fe2000f8e023f */
[----:B------:R-:W-:Y:S01]  /*13a0*/  ULDC.U8 UR24, c[0x0][0x480] ;  /* 0x0001200000187ab9 */ /* 0x000fe20000000000 */
[----:B------:R-:W-:Y:S01]  /*13b0*/  ULDC UR34, c[0x0][0x2c4] ;  /* 0x0000b10000227ab9 */ /* 0x000fe20000000800 */
[----:B------:R-:W-:-:S02]  /*13c0*/  @UP0 UIADD3 UR31, UR22, UR35, URZ ;  /* 0x00000023161f0290 */ /* 0x000fc4000fffe03f */
[----:B------:R-:W-:Y:S02]  /*13d0*/  UIMAD UR18, UR8, UR17, UR9 ;  /* 0x00000011081272a4 */ /* 0x000fe4000f8e0209 */
[----:B------:R-:W-:-:S03]  /*13e0*/  UISETP.NE.AND UP4, UPT, UR24, URZ, UPT ;  /* 0x0000003f1800728c */ /* 0x000fc6000bf85270 */
[----:B------:R-:W-:Y:S01]  /*13f0*/  @!P1 IMAD.IADD R2, R2, 0x1, -R5 ;  /* 0x0000000102029824 */ /* 0x000fe200078e0a05 */
[----:B------:R-:W-:Y:S01]  /*1400*/  @!P1 IADD3 R0, R0, 0x1, RZ ;  /* 0x0000000100009810 */ /* 0x000fe20007ffe0ff */
[----:B------:R-:W-:Y:S01]  /*1410*/  @UP3 UIMAD UR17, UR47, UR34, URZ ;  /* 0x000000222f1132a4 */ /* 0x000fe2000f8e023f */
[----:B------:R-:W-:Y:S01]  /*1420*/  PLOP3.LUT P1, PT, PT, PT, UP0, 0x80, 0x0 ;  /* 0x000000000000781c */ /* 0x000fe20003f2f008 */
[----:B------:R-:W-:Y:S01]  /*1430*/  @UP0 ULDC.64 UR24, c[0x0][0x250] ;  /* 0x0000940000180ab9 */ /* 0x000fe20000000a00 */
[----:B------:R-:W-:Y:S01]  /*1440*/  ISETP.GE.U32.AND P0, PT, R2, R5, PT ;  /* 0x000000050200720c */ /* 0x000fe20003f06070 */
[----:B------:R-:W-:Y:S01]  /*1450*/  @UP1 UIADD3 UR46, UR15, UR14, URZ ;  /* 0x0000000e0f2e1290 */ /* 0x000fe2000fffe03f */
[----:B------:R-:W-:Y:S01]  /*1460*/  LOP3.LUT R2, R6, UR56, RZ, 0x3c, !PT ;  /* 0x0000003806027c12 */ /* 0x000fe2000f8e3cff */
[----:B------:R-:W-:Y:S02]  /*1470*/  @UP0 UIMAD.WIDE.U32 UR14, UR31, UR24, URZ ;  /* 0x000000181f0e02a5 */ /* 0x000fe4000f8e003f */
[----:B------:R-:W-:Y:S01]  /*1480*/  UIMAD.WIDE.U32 UR32, UR8, UR16, URZ ;  /* 0x00000010082072a5 */ /* 0x000fe2000f8e003f */
[----:B------:R-:W-:Y:S01]  /*1490*/  ISETP.GE.AND P2, PT, R2, RZ, PT ;  /* 0x000000ff0200720c */ /* 0x000fe20003f46270 */
[----:B------:R-:W-:-:S02]  /*14a0*/  @UP3 USEL UR16, UR17, UR5, !UP1 ;  /* 0x0000000511103287 */ /* 0x000fc4000c800000 */
[----:B------:R-:W-:Y:S02]  /*14b0*/  @!UP3 UIMAD UR9, UR47, UR60, UR56 ;  /* 0x0000003c2f09b2a4 */ /* 0x000fe4000f8e0238 */
[----:B------:R-:W-:Y:S02]  /*14c0*/  UIMAD UR48, UR56, UR61, URZ ;  /* 0x0000003d383072a4 */ /* 0x000fe4000f8e023f */
[----:B------:R-:W-:Y:S01]  /*14d0*/  @P0 VIADD R0, R0, 0x1 ;  /* 0x0000000100000836 */ /* 0x000fe20000000000 */
[----:B------:R-:W-:Y:S01]  /*14e0*/  @UP0 UIMAD UR31, UR31, UR25, URZ ;  /* 0x000000191f1f02a4 */ /* 0x000fe2000f8e023f */
[----:B------:R-:W-:Y:S01]  /*14f0*/  PLOP3.LUT P0, PT, PT, PT, UP3, 0x80, 0x0 ;  /* 0x000000000000781c */ /* 0x000fe20003f0f038 */
[----:B------:R-:W-:Y:S01]  /*1500*/  @UP3 ULDC UR8, c[0x0][0x2e4] ;  /* 0x0000b90000083ab9 */ /* 0x000fe20000000800 */
[----:B------:R-:W-:Y:S01]  /*1510*/  IMAD.MOV.U32 R13, RZ, RZ, R0 ;  /* 0x000000ffff0d7224 */ /* 0x000fe200078e0000 */
[----:B------:R-:W-:Y:S02]  /*1520*/  USHF.R.S32.HI UR45, URZ, 0x6, UR20 ;  /* 0x000000063f2d7899 */ /* 0x000fe40008011414 */
[----:B------:R-:W-:-:S02]  /*1530*/  @UP3 UIMAD UR17, UR56, UR8, UR16 ;  /* 0x00000008381132a4 */ /* 0x000fc4000f8e0210 */
[----:B------:R-:W-:Y:S01]  /*1540*/  @!UP1 UIADD3 UR51, UR41, UR37, URZ ;  /* 0x0000002529339290 */ /* 0x000fe2000fffe03f */
[----:B------:R-:W-:Y:S01]  /*1550*/  @!P2 IADD3 R13, -R13, RZ, RZ ;  /* 0x000000ff0d0da210 */ /* 0x000fe20007ffe1ff */
[----:B------:R-:W-:Y:S01]  /*1560*/  @!UP3 UIMAD UR17, UR9, UR34, URZ ;  /* 0x000000220911b2a4 */ /* 0x000fe2000f8e023f */
[----:B------:R-:W-:Y:S01]  /*1570*/  @!P3 LOP3.LUT R13, RZ, R6, RZ, 0x33, !PT ;  /* 0x00000006ff0db212 */ /* 0x000fe200078e33ff */
[----:B------:R-:W-:Y:S02]  /*1580*/  UIADD3 UR20, UR33, UR18, URZ ;  /* 0x0000001221147290 */ /* 0x000fe4000fffe03f */
[----:B------:R-:W-:Y:S02]  /*1590*/  USHF.R.S32.HI UR39, URZ, 0x1f, UR23 ;  /* 0x0000001f3f277899 */ /* 0x000fe40008011417 */
[----:B------:R-:W-:Y:S02]  /*15a0*/  USEL UR53, UR30, URZ, UP4 ;  /* 0x0000003f1e357287 */ /* 0x000fe4000a000000 */
[----:B------:R-:W-:-:S02]  /*15b0*/  USHF.R.S32.HI UR52, URZ, 0x1f, UR48 ;  /* 0x0000001f3f347899 */ /* 0x000fc40008011430 */
[----:B------:R-:W-:Y:S02]  /*15c0*/  @UP0 UIADD3 UR37, UR15, UR31, URZ ;  /* 0x0000001f0f250290 */ /* 0x000fe4000fffe03f */
[----:B------:R-:W-:Y:S02]  /*15d0*/  USEL UR49, UR49, URZ, UP4 ;  /* 0x0000003f31317287 */ /* 0x000fe4000a000000 */
        /* <DEDUP_REMOVED lines=16> */
.L_x_973:
        /* <DEDUP_REMOVED lines=13> */
.L_x_974:
        /* <DEDUP_REMOVED lines=11> */
.L_x_975:
[----:B------:R-:W-:-:S04]  /*1860*/  UIMAD UR5, UR47, UR60, UR56 ;  /* 0x0000003c2f0572a4 */ /* 0x000fc8000f8e0238 */
[----:B------:R-:W-:-:S12]  /*1870*/  UIMAD UR5, UR5, UR58, URZ ;  /* 0x0000003a050572a4 */ /* 0x000fd8000f8e023f */
.L_x_976:
[----:B------:R-:W2:Y:S01]  /*1880*/  LDL R10, [R1+0x4c] ;  /* 0x00004c00010a7983 */ /* 0x000ea20000100800 */
[----:B------:R-:W-:Y:S01]  /*1890*/  UIMAD UR9, UR61, UR60, URZ ;  /* 0x0000003c3d0972a4 */ /* 0x000fe2000f8e023f */
[----:B------:R-:W1:Y:S01]  /*18a0*/  LDC.64 R2, c[0x0][0x420] ;  /* 0x00010800ff027b82 */ /* 0x000e620000000a00 */
[----:B------:R-:W-:Y:S01]  /*18b0*/  UIADD3 UR40, UR11, UR5, URZ ;  /* 0x000000050b287290 */ /* 0x000fe2000fffe03f */
[----:B------:R-:W3:Y:S01]  /*18c0*/  S2R R23, SR_TID.X ;  /* 0x0000000000177919 */ /* 0x000ee20000002100 */
[----:B------:R-:W-:Y:S01]  /*18d0*/  UIADD3 UR5, -UR10, UR19, UR23 ;  /* 0x000000130a057290 */ /* 0x000fe2000fffe117 */
[----:B------:R-:W-:Y:S01]  /*18e0*/  SHF.R.S32.HI R237, RZ, 0x1f, R236 ;  /* 0x0000001fffed7819 */ /* 0x000fe200000114ec */
[----:B------:R-:W-:Y:S01]  /*18f0*/  USHF.L.U32 UR8, UR9, 0x6, URZ ;  /* 0x0000000609087899 */ /* 0x000fe2000800063f */
[----:B------:R-:W4:Y:S01]  /*1900*/  S2R R24, SR_TID.X ;  /* 0x0000000000187919 */ /* 0x000f220000002100 */
[----:B------:R-:W-:Y:S01]  /*1910*/  ULDC UR15, c[0x0][0x398] ;  /* 0x0000e600000f7ab9 */ /* 0x000fe20000000800 */
[C---:B------:R-:W-:Y:S01]  /*1920*/  IADD3 R4, P0, R236.reuse, UR14, RZ ;  /* 0x0000000eec047c10 */ /* 0x040fe2000ff1e0ff */
[----:B------:R-:W-:Y:S01]  /*1930*/  UIADD3 UR5, UR5, -UR15, URZ ;  /* 0x8000000f05057290 */ /* 0x000fe2000fffe03f */
[----:B------:R-:W5:Y:S01]  /*1940*/  S2R R8, SR_TID.X ;  /* 0x0000000000087919 */ /* 0x000f620000002100 */
[----:B------:R-:W-:Y:S01]  /*1950*/  UIADD3 UR15, UP2, UP1, UR32, UR8, UR48 ;  /* 0x00000008200f7290 */ /* 0x000fe2000f95e030 */
[----:B------:R-:W-:Y:S01]  /*1960*/  IADD3.X R5, R237, UR51, RZ, P0, !PT ;  /* 0x00000033ed057c10 */ /* 0x000fe200087fe4ff */
[----:B------:R-:W-:Y:S01]  /*1970*/  USHF.R.S32.HI UR8, URZ, 0x1f, UR8 ;  /* 0x0000001f3f087899 */ /* 0x000fe20008011408 */
[----:B------:R-:W5:Y:S01]  /*1980*/  S2R R9, SR_TID.X ;  /* 0x0000000000097919 */ /* 0x000f620000002100 */
[----:B------:R-:W-:Y:S01]  /*1990*/  ULDC.64 UR30, c[0x0][0x400] ;  /* 0x00010000001e7ab9 */ /* 0x000fe20000000a00 */
[----:B------:R-:W-:Y:S01]  /*19a0*/  USHF.R.S32.HI UR41, URZ, 0x1f, UR56 ;  /* 0x0000001f3f297899 */ /* 0x000fe20008011438 */
[----:B------:R-:W-:Y:S01]  /*19b0*/  BSSY B1, `(.L_x_972) ;  /* 0x0000a30000017945 */ /* 0x000fe20003800000 */
[----:B------:R-:W-:Y:S01]  /*19c0*/  UIADD3.X UR8, UR20, UR8, UR52, UP2, UP1 ;  /* 0x0000000814087290 */ /* 0x000fe200097e2434 */
[----:B------:R-:W-:Y:S01]  /*19d0*/  VIADD R12, R236, 0x40 ;  /* 0x00000040ec0c7836 */ /* 0x000fe20000000000 */
[----:B------:R-:W-:-:S02]  /*19e0*/  USHF.R.S32.HI UR20, URZ, 0x1f, UR5 ;  /* 0x0000001f3f147899 */ /* 0x000fc40008011405 */
[----:B------:R-:W-:Y:S02]  /*19f0*/  UIADD3 UR33, UR11, UR17, URZ ;  /* 0x000000110b217290 */ /* 0x000fe4000fffe03f */
[----:B------:R-:W-:Y:S01]  /*1a00*/  ULEA.HI UR20, UR20, UR5, URZ, 0x6 ;  /* 0x0000000514147291 */ /* 0x000fe2000f8f303f */
[----:B-1----:R-:W-:Y:S01]  /*1a10*/  IMAD.WIDE.U32 R4, R2, UR11, R4 ;  /* 0x0000000b02047c25 */ /* 0x002fe2000f8e0004 */
[----:B------:R-:W-:Y:S01]  /*1a20*/  ULDC.64 UR16, c[0x0][0x428] ;  /* 0x00010a0000107ab9 */ /* 0x000fe20000000a00 */
[----:B------:R-:W-:Y:S01]  /*1a30*/  ULDC.64 UR28, c[0x0][0x258] ;  /* 0x00009600001c7ab9 */ /* 0x000fe20000000a00 */
[----:B------:R-:W-:Y:S02]  /*1a40*/  USHF.R.S32.HI UR20, URZ, 0x6, UR20 ;  /* 0x000000063f147899 */ /* 0x000fe40008011414 */
[----:B------:R-:W-:Y:S02]  /*1a50*/  UIMAD UR14, UR41, UR16, URZ ;  /* 0x00000010290e72a4 */ /* 0x000fe4000f8e023f */
[----:B------:R-:W-:Y:S01]  /*1a60*/  UIMAD UR32, UR41, UR28, URZ ;  /* 0x0000001c292072a4 */ /* 0x000fe2000f8e023f */
[----:B---3--:R-:W-:Y:S01]  /*1a70*/  SHF.R.S32.HI R23, RZ, 0x1f, R23 ;  /* 0x0000001fff177819 */ /* 0x008fe20000011417 */
[----:B------:R-:W-:Y:S01]  /*1a80*/  ULDC.64 UR42, c[0x0][0x2b0] ;  /* 0x0000ac00002a7ab9 */ /* 0x000fe20000000a00 */
[----:B------:R-:W-:Y:S01]  /*1a90*/  ULDC.64 UR60, c[0x0][0x478] ;  /* 0x00011e00003c7ab9 */ /* 0x000fe20000000a00 */
[----:B------:R-:W-:Y:S01]  /*1aa0*/  UIMAD UR5, UR56, UR29, UR32 ;  /* 0x0000001d380572a4 */ /* 0x000fe2000f8e0220 */
[----:B----4-:R-:W-:-:S04]  /*1ab0*/  LEA.HI R23, R23, R24, RZ, 0x3 ;  /* 0x0000001817177211 */ /* 0x010fc800078f18ff */
[----:B------:R-:W-:Y:S02]  /*1ac0*/  SHF.R.S32.HI R23, RZ, 0x3, R23 ;  /* 0x00000003ff177819 */ /* 0x000fe40000011417 */
[----:B-----5:R-:W-:Y:S02]  /*1ad0*/  SHF.R.S32.HI R8, RZ, 0x1f, R8 ;  /* 0x0000001fff087819 */ /* 0x020fe40000011408 */
[----:B------:R-:W-:Y:S02]  /*1ae0*/  SHF.R.S32.HI R21, RZ, 0x1f, R23 ;  /* 0x0000001fff157819 */ /* 0x000fe40000011417 */
[----:B------:R-:W-:Y:S02]  /*1af0*/  IADD3 R6, P2, R23, UR11, RZ ;  /* 0x0000000b17067c10 */ /* 0x000fe4000ff5e0ff */
[----:B------:R-:W-:Y:S01]  /*1b00*/  LEA.HI R8, R8, R9, RZ, 0x5 ;  /* 0x0000000908087211 */ /* 0x000fe200078f28ff */
[----:B------:R-:W-:Y:S01]  /*1b10*/  IMAD R9, R2, UR38, RZ ;  /* 0x0000002602097c24 */ /* 0x000fe2000f8e02ff */
[----:B------:R-:W-:-:S02]  /*1b20*/  IADD3.X R0, R21, UR38, RZ, P2, !PT ;  /* 0x0000002615007c10 */ /* 0x000fc400097fe4ff */
[----:B------:R-:W-:Y:S01]  /*1b30*/  SHF.R.S32.HI R8, RZ, 0x5, R8 ;  /* 0x00000005ff087819 */ /* 0x000fe20000011408 */
[----:B------:R-:W-:Y:S02]  /*1b40*/  IMAD R9, R3, UR11, R9 ;  /* 0x0000000b03097c24 */ /* 0x000fe4000f8e0209 */
[----:B------:R-:W-:Y:S02]  /*1b50*/  IMAD R7, R0, UR26, RZ ;  /* 0x0000001a00077c24 */ /* 0x000fe4000f8e02ff */
[----:B------:R-:W-:Y:S02]  /*1b60*/  IMAD.IADD R5, R5, 0x1, R9 ;  /* 0x0000000105057824 */ /* 0x000fe400078e0209 */
[----:B--2---:R-:W-:Y:S01]  /*1b70*/  IMAD R0, R8, UR9, R10 ;  /* 0x0000000908007c24 */ /* 0x004fe2000f8e020a */
[----:B------:R-:W-:Y:S01]  /*1b80*/  UIADD3 UR9, UP2, UP1, UR53, UR15, UR54 ;  /* 0x0000000f35097290 */ /* 0x000fe2000f95e036 */
[C---:B------:R-:W-:Y:S02]  /*1b90*/  IMAD R10, R6.reuse, UR27, R7 ;  /* 0x0000001b060a7c24 */ /* 0x040fe4000f8e0207 */
[----:B------:R-:W-:Y:S01]  /*1ba0*/  IMAD.WIDE.U32 R6, R6, UR26, R236 ;  /* 0x0000001a06067c25 */ /* 0x000fe2000f8e00ec */
[----:B------:R-:W-:-:S02]  /*1bb0*/  UIADD3.X UR8, UR49, UR8, UR46, UP2, UP1 ;  /* 0x0000000831087290 */ /* 0x000fc400097e242e */
[----:B------:R-:W-:Y:S01]  /*1bc0*/  IADD3 R8, P0, R0, UR9, RZ ;  /* 0x0000000900087c10 */ /* 0x000fe2000ff1e0ff */
[----:B------:R-:W-:Y:S01]  /*1bd0*/  UISETP.LT.AND UP1, UPT, URZ, UR20, UPT ;  /* 0x000000143f00728c */ /* 0x000fe2000bf21270 */
[----:B------:R-:W-:Y:S01]  /*1be0*/  IADD3 R6, P2, R6, UR55, RZ ;  /* 0x0000003706067c10 */ /* 0x000fe2000ff5e0ff */
[----:B------:R-:W-:Y:S01]  /*1bf0*/  UIADD3 UR9, UR45, -0x1, URZ ;  /* 0xffffffff2d097890 */ /* 0x000fe2000fffe03f */
[----:B------:R-:W-:Y:S01]  /*1c00*/  LEA.HI.X.SX32 R0, R0, UR8, 0x1, P0 ;  /* 0x0000000800007c11 */ /* 0x000fe200080f0eff */
[----:B------:R-:W-:Y:S01]  /*1c10*/  USEL UR20, URZ, UR20, !UP1 ;  /* 0x000000143f147287 */ /* 0x000fe2000c800000 */
[C---:B------:R-:W-:Y:S01]  /*1c20*/  LEA R218, P0, R8.reuse, UR30, 0x2 ;  /* 0x0000001e08da7c11 */ /* 0x040fe2000f8010ff */
[----:B------:R-:W-:Y:S01]  /*1c30*/  UIMAD UR8, UR56, UR17, UR14 ;  /* 0x00000011380872a4 */ /* 0x000fe2000f8e020e */
[----:B------:R-:W-:Y:S01]  /*1c40*/  IADD3.X R7, R7, UR50, R10, P2, !PT ;  /* 0x0000003207077c10 */ /* 0x000fe200097fe40a */
[----:B------:R-:W-:Y:S01]  /*1c50*/  UISETP.GT.AND UP1, UPT, UR45, UR20, UPT ;  /* 0x000000142d00728c */ /* 0x000fe2000bf24270 */
[----:B------:R-:W-:Y:S01]  /*1c60*/  LEA.HI.X R219, R8, UR31, R0, 0x2, P0 ;  /* 0x0000001f08db7c11 */ /* 0x000fe200080f1400 */
[----:B------:R-:W-:Y:S01]  /*1c70*/  IMAD.U32 R0, RZ, RZ, UR16 ;  /* 0x00000010ff007e24 */ /* 0x000fe2000f8e00ff */
[----:B------:R-:W-:Y:S01]  /*1c80*/  UIMAD.WIDE UR16, UR33, 0x4, UR42 ;  /* 0x00000004211078a5 */ /* 0x000fe2000f8e022a */
[----:B------:R-:W-:Y:S01]  /*1c90*/  IMAD.U32 R8, RZ, RZ, UR28 ;  /* 0x0000001cff087e24 */ /* 0x000fe2000f8e00ff */
[----:B------:R-:W-:Y:S01]  /*1ca0*/  UIMAD.WIDE UR32, UR40, 0x4, UR60 ;  /* 0x00000004282078a5 */ /* 0x000fe2000f8e023c */
[----:B------:R-:W-:Y:S01]  /*1cb0*/  IMAD.WIDE.U32 R4, R0, UR56, R4 ;  /* 0x0000003800047c25 */ /* 0x000fe2000f8e0004 */
[----:B------:R-:W-:Y:S01]  /*1cc0*/  PLOP3.LUT P0, PT, PT, PT, UP1, 0x80, 0x0 ;  /* 0x000000000000781c */ /* 0x000fe20003f0f018 */
[----:B------:R-:W-:Y:S01]  /*1cd0*/  ULDC.64 UR28, c[0x0][0x210] ;  /* 0x00008400001c7ab9 */ /* 0x000fe20000000a00 */
[----:B------:R-:W-:Y:S01]  /*1ce0*/  ULDC.64 UR30, c[0x0][0x3e0] ;  /* 0x0000f800001e7ab9 */ /* 0x000fe20000000a00 */
[----:B------:R-:W-:Y:S01]  /*1cf0*/  VIADD R5, R5, UR8 ;  /* 0x0000000805057c36 */ /* 0x000fe20008000000 */
[----:B------:R-:W-:Y:S01]  /*1d00*/  UMOV UR15, UR16 ;  /* 0x00000010000f7c82 */ /* 0x000fe20008000000 */
[----:B------:R-:W-:Y:S01]  /*1d10*/  IMAD R10, R21, R2, RZ ;  /* 0x00000002150a7224 */ /* 0x000fe200078e02ff */
[----:B------:R-:W-:Y:S01]  /*1d20*/  UMOV UR14, UR17 ;  /* 0x00000011000e7c82 */ /* 0x000fe20008000000 */
[----:B------:R-:W-:Y:S01]  /*1d30*/  IMAD.WIDE.U32 R6, R8, UR56, R6 ;  /* 0x0000003808067c25 */ /* 0x000fe2000f8e0006 */
[----:B------:R-:W-:Y:S01]  /*1d40*/  UMOV UR17, UR32 ;  /* 0x0000002000117c82 */ /* 0x000fe20008000000 */
[----:B------:R-:W-:-:S02]  /*1d50*/  UMOV UR16, UR33 ;  /* 0x0000002100107c82 */ /* 0x000fc40008000000 */
[C---:B------:R-:W-:Y:S01]  /*1d60*/  IMAD R10, R23.reuse, R3, R10 ;  /* 0x00000003170a7224 */ /* 0x040fe200078e020a */
[----:B------:R-:W-:Y:S01]  /*1d70*/  LEA R242, P3, R6, UR28, 0x1 ;  /* 0x0000001c06f27c11 */ /* 0x000fe2000f8608ff */
[----:B------:R-:W-:-:S04]  /*1d80*/  IMAD.WIDE.U32 R4, R23, R2, R4 ;  /* 0x0000000217047225 */ /* 0x000fc800078e0004 */
[----:B------:R-:W-:Y:S01]  /*1d90*/  VIADD R11, R7, UR5 ;  /* 0x00000005070b7c36 */ /* 0x000fe20008000000 */
[----:B------:R-:W-:Y:S01]  /*1da0*/  LEA R240, P2, R4, UR30, 0x1 ;  /* 0x0000001e04f07c11 */ /* 0x000fe2000f8408ff */
[----:B------:R-:W-:-:S03]  /*1db0*/  IMAD.IADD R10, R5, 0x1, R10 ;  /* 0x00000001050a7824 */ /* 0x000fc600078e020a */
        /* <DEDUP_REMOVED lines=22> */
.L_x_978:
        /* <DEDUP_REMOVED lines=19> */
.L_x_979:
        /* <DEDUP_REMOVED lines=38> */
.L_x_981:
[----:B------:R-:W-:Y:S05]  /*22b0*/  BSYNC B0 ;  /* 0x0000000000007941 */ /* 0x000fea0003800000 */
.L_x_980:
        /* <DEDUP_REMOVED lines=18> */
.L_x_983:
[----:B------:R-:W-:Y:S05]  /*23e0*/  BSYNC B0 ;  /* 0x0000000000007941 */ /* 0x000fea0003800000 */
.L_x_982:
        /* <DEDUP_REMOVED lines=18> */
.L_x_985:
[----:B------:R-:W-:Y:S05]  /*2510*/  BSYNC B0 ;  /* 0x0000000000007941 */ /* 0x000fea0003800000 */
.L_x_984:
        /* <DEDUP_REMOVED lines=18> */
.L_x_987:
[----:B------:R-:W-:Y:S05]  /*2640*/  BSYNC B0 ;  /* 0x0000000000007941 */ /* 0x000fea0003800000 */
.L_x_986:
        /* <DEDUP_REMOVED lines=30> */
.L_x_989:
[----:B------:R-:W-:Y:S05]  /*2830*/  BSYNC B0 ;  /* 0x0000000000007941 */ /* 0x000fea0003800000 */
.L_x_988:
        /* <DEDUP_REMOVED lines=18> */
.L_x_991:
[----:B------:R-:W-:Y:S05]  /*2960*/  BSYNC B0 ;  /* 0x0000000000007941 */ /* 0x000fea0003800000 */
.L_x_990:
        /* <DEDUP_REMOVED lines=18> */
.L_x_993:
[----:B------:R-:W-:Y:S05]  /*2a90*/  BSYNC B0 ;  /* 0x0000000000007941 */ /* 0x000fea0003800000 */
.L_x_992:
        /* <DEDUP_REMOVED lines=19> */
.L_x_977:
        /* <DEDUP_REMOVED lines=30> */
.L_x_996:
[----:B------:R-:W-:Y:S05]  /*2db0*/  BSYNC B0 ;  /* 0x0000000000007941 */ /* 0x000fea0003800000 */
.L_x_995:
        /* <DEDUP_REMOVED lines=27> */
.L_x_998:
[----:B------:R-:W-:Y:S05]  /*2f70*/  BSYNC B0 ;  /* 0x0000000000007941 */ /* 0x000fea0003800000 */
.L_x_997:
        /* <DEDUP_REMOVED lines=12> */
.L_x_1000:
        /* <DEDUP_REMOVED lines=20> */
.L_x_1001:
[----:B------:R-:W-:Y:S05]  /*3180*/  BSYNC B0 ;  /* 0x0000000000007941 */ /* 0x000fea0003800000 */
.L_x_999:
        /* <DEDUP_REMOVED lines=13> */
.L_x_1003:
        /* <DEDUP_REMOVED lines=29> */
.L_x_1004:
[----:B------:R-:W-:Y:S05]  /*3430*/  BSYNC B0 ;  /* 0x0000000000007941 */ /* 0x000fea0003800000 */
.L_x_1002:
        /* <DEDUP_REMOVED lines=56> */
.L_x_1006:
[----:B------:R-:W-:Y:S05]  /*37c0*/  BSYNC B0 ;  /* 0x0000000000007941 */ /* 0x000fea0003800000 */
.L_x_1005:
        /* <DEDUP_REMOVED lines=33> */
.L_x_1008:
[----:B------:R-:W-:Y:S05]  /*39e0*/  BSYNC B0 ;  /* 0x0000000000007941 */ /* 0x000fea0003800000 */
.L_x_1007:
        /* <DEDUP_REMOVED lines=34> */
.L_x_1010:
[----:B------:R-:W-:Y:S05]  /*3c10*/  BSYNC B0 ;  /* 0x0000000000007941 */ /* 0x000fea0003800000 */
.L_x_1009:
        /* <DEDUP_REMOVED lines=33> */
.L_x_1012:
[----:B------:R-:W-:Y:S05]  /*3e30*/  BSYNC B0 ;  /* 0x0000000000007941 */ /* 0x000fea0003800000 */
.L_x_1011:
        /* <DEDUP_REMOVED lines=42> */
.L_x_1014:
[----:B------:R-:W-:Y:S05]  /*40e0*/  BSYNC B0 ;  /* 0x0000000000007941 */ /* 0x000fea0003800000 */
.L_x_1013:
        /* <DEDUP_REMOVED lines=32> */
.L_x_1016:
[----:B------:R-:W-:Y:S05]  /*42f0*/  BSYNC B0 ;  /* 0x0000000000007941 */ /* 0x000fea0003800000 */
.L_x_1015:
        /* <DEDUP_REMOVED lines=32> */
.L_x_1018:
[----:B------:R-:W-:Y:S05]  /*4500*/  BSYNC B0 ;  /* 0x0000000000007941 */ /* 0x000fea0003800000 */
.L_x_1017:
        /* <DEDUP_REMOVED lines=8> */
[----:B------:R-:W-:-:S04]  /*4590*/  IMAD.X R3, RZ, RZ, R21, P0 ;  /* 0x000000ffff037224 */ /* 0x000fc800000e0615 */
[----:B------:R-:W-:Y:S02]  /*45a0*/  IMAD R3, R3, UR24, RZ ;  /* 0x0000001803037c24 */ /* 0x000fe4000f8e02ff */
[----:B------:R-:W-:-:S04]  /*45b0*/  IMAD.WIDE.U32 R4, R2, UR24, R4 ;  /* 0x0000001802047c25 */ /* 0x000fc8000f8e0004 */
[----:B-1----:R-:W1:Y:S01]  /*45c0*/  @!P1 LDC.64 R6, c[0x0][0x220] ;  /* 0x00008800ff069b82 */ /* 0x002e620000000a00 */
[----:B------:R-:W-:Y:S01]  /*45d0*/  IMAD R3, R2, UR25, R3 ;  /* 0x0000001902037c24 */ /* 0x000fe2000f8e0203 */
[----:B------:R1:W-:Y:S02]  /*45e0*/  @P1 STS.128 [R0+0x17000], RZ ;  /* 0x017000ff00001388 */ /* 0x0003e40000000c00 */
[----:B-1----:R-:W-:Y:S01]  /*45f0*/  @!P1 LEA R2, P0, R4, R6, 0x1 ;  /* 0x0000000604029211 */ /* 0x002fe200078008ff */
[----:B------:R-:W-:-:S05]  /*4600*/  IMAD.IADD R6, R5, 0x1, R3 ;  /* 0x0000000105067824 */ /* 0x000fca00078e0203 */
        /* <DEDUP_REMOVED lines=15> */
.L_x_1020:
[----:B------:R-:W-:Y:S05]  /*4700*/  BSYNC B0 ;  /* 0x0000000000007941 */ /* 0x000fea0003800000 */
.L_x_1019:
[----:B------:R-:W-:Y:S01]  /*4710*/  ULDC.64 UR24, c[0x0][0x3c8] ;  /* 0x0000f20000187ab9 */ /* 0x000fe20000000a00 */
[----:B------:R-:W-:Y:S01]  /*4720*/  USHF.R.S32.HI UR8, URZ, 0x1f, UR56 ;  /* 0x0000001f3f087899 */ /* 0x000fe20008011438 */
[----:B------:R-:W-:Y:S01]  /*4730*/  ISETP.NE.AND P3, PT, R17, RZ, PT ;  /* 0x000000ff1100720c */ /* 0x000fe20003f65270 */
[----:B------:R-:W-:Y:S01]  /*4740*/  UISETP.NE.U32.AND UP1, UPT, UR24, URZ, UPT ;  /* 0x0000003f1800728c */ /* 0x000fe2000bf25070 */
[----:B-1----:R-:W-:Y:S01]  /*4750*/  SHF.R.S32.HI R7, RZ, 0x1f, R22 ;  /* 0x0000001fff077819 */ /* 0x002fe20000011416 */
[----:B------:R-:W5:Y:S01]  /*4760*/  LDL R8, [R1+0x48] ;  /* 0x0000480001087983 */ /* 0x000f620000100800 */
[----:B------:R-:W-:Y:S01]  /*4770*/  ISETP.NE.AND P6, PT, R18, RZ, PT ;  /* 0x000000ff1200720c */ /* 0x000fe20003fc5270 */
[----:B------:R-:W-:Y:S01]  /*4780*/  UISETP.NE.AND.EX UP1, UPT, UR25, URZ, UPT, UP1 ;  /* 0x0000003f1900728c */ /* 0x000fe2000bf25310 */
[----:B------:R-:W-:Y:S02]  /*4790*/  ISETP.NE.AND P5, PT, R20, RZ, PT ;  /* 0x000000ff1400720c */ /* 0x000fe40003fa5270 */
[----:B------:R-:W-:Y:S01]  /*47a0*/  ISETP.NE.AND P4, PT, R19, RZ, PT ;  /* 0x000000ff1300720c */ /* 0x000fe20003f85270 */
[----:B------:R-:W-:Y:S01]  /*47b0*/  IMAD.MOV.U32 R12, RZ, RZ, 0x7f800000 ;  /* 0x7f800000ff0c7424 */ /* 0x000fe200078e00ff */
[----:B------:R-:W-:Y:S01]  /*47c0*/  SHF.R.S32.HI R5, RZ, 0x1f, R14 ;  /* 0x0000001fff057819 */ /* 0x000fe2000001140e */
[----:B------:R-:W-:Y:S01]  /*47d0*/  IMAD.MOV.U32 R11, RZ, RZ, 0x7f800000 ;  /* 0x7f800000ff0b7424 */ /* 0x000fe200078e00ff */
[----:B------:R-:W-:Y:S01]  /*47e0*/  PLOP3.LUT P0, PT, PT, PT, UP1, 0x80, 0x0 ;  /* 0x000000000000781c */ /* 0x000fe20003f0f018 */
[----:B------:R-:W-:Y:S01]  /*47f0*/  IMAD.MOV.U32 R10, RZ, RZ, 0x7f800000 ;  /* 0x7f800000ff0a7424 */ /* 0x000fe200078e00ff */
[----:B------:R-:W0:Y:S01]  /*4800*/  LDGDEPBAR ;  /* 0x00000000000079af */ /* 0x000e220000000000 */
        /* <DEDUP_REMOVED lines=12> */
[----:B------:R-:W-:Y:S01]  /*48d0*/  IMAD.MOV.U32 R235, RZ, RZ, R216 ;  /* 0x000000ffffeb7224 */ /* 0x000fe200078e00d8 */
[----:B------:R-:W-:Y:S01]  /*48e0*/  @UP1 ULEA.HI.X UR25, UR12, UR25, UR5, 0x2, UP0 ;  /* 0x000000190c191291 */ /* 0x000fe200080f1405 */
[----:B------:R-:W-:Y:S01]  /*48f0*/  IMAD.U32 R2, RZ, RZ, UR24 ;  /* 0x00000018ff027e24 */ /* 0x000fe2000f8e00ff */
[----:B--234-:R-:W-:Y:S01]  /*4900*/  SHF.L.U64.HI R0, R22, 0x2, R7 ;  /* 0x0000000216007819 */ /* 0x01cfe20000010207 */
[----:B------:R-:W-:Y:S01]  /*4910*/  @UP1 ULDC UR5, c[0x0][0x2e8] ;  /* 0x0000ba0000051ab9 */ /* 0x000fe20000000800 */
[----:B------:R-:W-:-:S02]  /*4920*/  CS2R R156, SRZ ;  /* 0x00000000009c7805 */ /* 0x000fc4000001ff00 */
[----:B------:R-:W-:Y:S01]  /*4930*/  CS2R R162, SRZ ;  /* 0x0000000000a27805 */ /* 0x000fe2000001ff00 */
[----:B------:R-:W-:Y:S01]  /*4940*/  IMAD.U32 R3, RZ, RZ, UR25 ;  /* 0x00000019ff037e24 */ /* 0x000fe2000f8e00ff */
[----:B------:R-:W-:Y:S02]  /*4950*/  CS2R R160, SRZ ;  /* 0x0000000000a07805 */ /* 0x000fe4000001ff00 */
[----:B------:R-:W-:Y:S02]  /*4960*/  CS2R R154, SRZ ;  /* 0x00000000009a7805 */ /* 0x000fe4000001ff00 */
[----:B------:R-:W-:Y:S02]  /*4970*/  CS2R R152, SRZ ;  /* 0x0000000000987805 */ /* 0x000fe4000001ff00 */
[----:B------:R-:W-:Y:S01]  /*4980*/  CS2R R150, SRZ ;  /* 0x0000000000967805 */ /* 0x000fe2000001ff00 */
[----:B------:R1:W2:Y:S01]  /*4990*/  @P0 LDG.E R6, desc[UR6][R2.64] ;  /* 0x0000000602060981 */ /* 0x0002a2000c1e1900 */
        /* <DEDUP_REMOVED lines=24> */
[----:B-1----:R-:W-:Y:S01]  /*4b20*/  IMAD.SHL.U32 R2, R22, 0x4, RZ ;  /* 0x0000000416027824 */ /* 0x002fe200078e00ff */
[----:B------:R-:W-:-:S02]  /*4b30*/  CS2R R100, SRZ ;  /* 0x0000000000647805 */ /* 0x000fc4000001ff00 */
[----:B------:R-:W-:Y:S02]  /*4b40*/  CS2R R94, SRZ ;  /* 0x00000000005e7805 */ /* 0x000fe4000001ff00 */
[----:B------:R-:W-:Y:S02]  /*4b50*/  CS2R R92, SRZ ;  /* 0x00000000005c7805 */ /* 0x000fe4000001ff00 */
[----:B------:R-:W-:Y:S02]  /*4b60*/  CS2R R98, SRZ ;  /* 0x0000000000627805 */ /* 0x000fe4000001ff00 */
[----:B------:R-:W-:Y:S02]  /*4b70*/  IADD3 R2, P1, R2, UR15, RZ ;  /* 0x0000000f02027c10 */ /* 0x000fe4000ff3e0ff */
[----:B------:R-:W-:Y:S02]  /*4b80*/  CS2R R96, SRZ ;  /* 0x0000000000607805 */ /* 0x000fe4000001ff00 */
[----:B------:R-:W-:-:S02]  /*4b90*/  CS2R R90, SRZ ;  /* 0x00000000005a7805 */ /* 0x000fc4000001ff00 */
[----:B------:R-:W-:Y:S02]  /*4ba0*/  CS2R R88, SRZ ;  /* 0x0000000000587805 */ /* 0x000fe4000001ff00 */
[----:B------:R-:W-:Y:S02]  /*4bb0*/  IADD3.X R3, R0, UR14, RZ, P1, !PT ;  /* 0x0000000e00037c10 */ /* 0x000fe40008ffe4ff */
[----:B------:R-:W-:Y:S02]  /*4bc0*/  CS2R R86, SRZ ;  /* 0x0000000000567805 */ /* 0x000fe4000001ff00 */
[C---:B------:R-:W-:Y:S02]  /*4bd0*/  @!P3 LEA R4, P1, R14.reuse, UR15, 0x2 ;  /* 0x0000000f0e04bc11 */ /* 0x040fe4000f8210ff */
[----:B------:R-:W-:Y:S02]  /*4be0*/  CS2R R84, SRZ ;  /* 0x0000000000547805 */ /* 0x000fe4000001ff00 */
[----:B------:R-:W-:Y:S01]  /*4bf0*/  CS2R R78, SRZ ;  /* 0x00000000004e7805 */ /* 0x000fe2000001ff00 */
[----:B------:R-:W3:Y:S01]  /*4c00*/  @!P6 LDG.E R12, desc[UR6][R2.64] ;  /* 0x00000006020ce981 */ /* 0x000ee2000c1e1900 */
[----:B------:R-:W-:-:S02]  /*4c10*/  @!P3 LEA.HI.X R5, R14, UR14, R5, 0x2, P1 ;  /* 0x0000000e0e05bc11 */ /* 0x000fc400088f1405 */
[----:B------:R-:W-:Y:S02]  /*4c20*/  CS2R R76, SRZ ;  /* 0x00000000004c7805 */ /* 0x000fe4000001ff00 */
[----:B------:R-:W-:Y:S01]  /*4c30*/  CS2R R82, SRZ ;  /* 0x0000000000527805 */ /* 0x000fe2000001ff00 */
[----:B------:R-:W4:Y:S01]  /*4c40*/  @!P5 LDG.E R11, desc[UR6][R2.64+0x20] ;  /* 0x00002006020bd981 */ /* 0x000f22000c1e1900 */
[----:B------:R-:W-:Y:S02]  /*4c50*/  CS2R R80, SRZ ;  /* 0x0000000000507805 */ /* 0x000fe4000001ff00 */
[----:B------:R-:W-:Y:S02]  /*4c60*/  CS2R R74, SRZ ;  /* 0x00000000004a7805 */ /* 0x000fe4000001ff00 */
[----:B------:R-:W-:Y:S01]  /*4c70*/  CS2R R72, SRZ ;  /* 0x0000000000487805 */ /* 0x000fe2000001ff00 */
[----:B------:R1:W4:Y:S01]  /*4c80*/  @!P4 LDG.E R10, desc[UR6][R2.64+0x80] ;  /* 0x00008006020ac981 */ /* 0x000322000c1e1900 */
[----:B------:R-:W-:-:S02]  /*4c90*/  CS2R R70, SRZ ;  /* 0x0000000000467805 */ /* 0x000fc4000001ff00 */
[----:B------:R-:W-:Y:S02]  /*4ca0*/  CS2R R68, SRZ ;  /* 0x0000000000447805 */ /* 0x000fe4000001ff00 */
[----:B------:R-:W-:Y:S01]  /*4cb0*/  CS2R R62, SRZ ;  /* 0x00000000003e7805 */ /* 0x000fe2000001ff00 */
[----:B------:R1:W4:Y:S01]  /*4cc0*/  @!P3 LDG.E R9, desc[UR6][R4.64] ;  /* 0x000000060409b981 */ /* 0x000322000c1e1900 */
        /* <DEDUP_REMOVED lines=15> */
[----:B------:R-:W-:Y:S01]  /*4dc0*/  ULDC UR23, c[0x0][0x2d0] ;  /* 0x0000b40000177ab9 */ /* 0x000fe20000000800 */
[----:B------:R-:W-:Y:S01]  /*4dd0*/  ULDC UR24, c[0x0][0x2dc] ;  /* 0x0000b70000187ab9 */ /* 0x000fe20000000800 */
[----:B------:R-:W-:Y:S01]  /*4de0*/  ULDC UR11, c[0x0][0x2ec] ;  /* 0x0000bb00000b7ab9 */ /* 0x000fe20000000800 */
[----:B-1----:R-:W1:Y:S01]  /*4df0*/  S2R R3, SR_TID.X ;  /* 0x0000000000037919 */ /* 0x002e620000002100 */
[----:B------:R-:W2:Y:S01]  /*4e00*/  @P0 MUFU.RCP R0, UR5 ;  /* 0x0000000500000d08 */ /* 0x000ea20008001000 */
[----:B-1----:R-:W-:-:S04]  /*4e10*/  SHF.R.S32.HI R2, RZ, 0x1f, R3 ;  /* 0x0000001fff027819 */ /* 0x002fc80000011403 */
[----:B------:R-:W-:-:S04]  /*4e20*/  LEA.HI R2, R2, R3, RZ, 0x6 ;  /* 0x0000000302027211 */ /* 0x000fc800078f30ff */
[----:B------:R-:W-:Y:S01]  /*4e30*/  SHF.R.S32.HI R2, RZ, 0x6, R2 ;  /* 0x00000006ff027819 */ /* 0x000fe20000011402 */
[----:B------:R-:W-:-:S04]  /*4e40*/  IMAD.SHL.U32 R3, R3, 0x2, RZ ;  /* 0x0000000203037824 */ /* 0x000fc800078e00ff */
[----:B------:R-:W-:-:S05]  /*4e50*/  IMAD.SHL.U32 R2, R2, 0x20, RZ ;  /* 0x0000002002027824 */ /* 0x000fca00078e00ff */
[----:B------:R-:W-:-:S05]  /*4e60*/  LOP3.LUT R2, R2, 0x6, R3, 0xf8, !PT ;  /* 0x0000000602027812 */ /* 0x000fca00078ef803 */
[----:B------:R1:W-:Y:S01]  /*4e70*/  STL [R1+0x28], R2 ;  /* 0x0000280201007387 */ /* 0x0003e20000100800 */
[C---:B------:R-:W-:Y:S01]  /*4e80*/  SHF.L.U64.HI R5, R22.reuse, 0x2, R7 ;  /* 0x0000000216057819 */ /* 0x040fe20000010207 */
[----:B-1----:R-:W-:-:S05]  /*4e90*/  VIADD R2, R22, 0x1 ;  /* 0x0000000116027836 */ /* 0x002fca0000000000 */
[----:B------:R1:W-:Y:S02]  /*4ea0*/  STL [R1+0x24], R2 ;  /* 0x0000240201007387 */ /* 0x0003e40000100800 */
[----:B-1----:R-:W-:-:S05]  /*4eb0*/  IMAD.SHL.U32 R2, R22, 0x4, RZ ;  /* 0x0000000416027824 */ /* 0x002fca00078e00ff */
[----:B------:R1:W-:Y:S01]  /*4ec0*/  STL [R1+0x20], R2 ;  /* 0x0000200201007387 */ /* 0x0003e20000100800 */
[----:B------:R-:W-:Y:S02]  /*4ed0*/  VIADD R3, R214, 0x2000 ;  /* 0x00002000d6037836 */ /* 0x000fe40000000000 */
[----:B------:R-:W-:-:S03]  /*4ee0*/  VIADD R4, R215, 0x2000 ;  /* 0x00002000d7047836 */ /* 0x000fc60000000000 */
[----:B------:R-:W-:Y:S02]  /*4ef0*/  SEL R3, R3, R214, !P2 ;  /* 0x000000d603037207 */ /* 0x000fe40005000000 */
[----:B------:R-:W-:Y:S01]  /*4f00*/  SEL R4, R4, R215, !P2 ;  /* 0x000000d704047207 */ /* 0x000fe20005000000 */
[----:B------:R-:W-:Y:S01]  /*4f10*/  UMOV UR5, URZ ;  /* 0x0000003f00057c82 */ /* 0x000fe20008000000 */
[----:B------:R-:W-:Y:S02]  /*4f20*/  LEA R206, R3, UR4, 0x1 ;  /* 0x0000000403ce7c11 */ /* 0x000fe4000f8e08ff */
[----:B------:R-:W-:Y:S02]  /*4f30*/  LEA R207, R4, UR4, 0x1 ;  /* 0x0000000404cf7c11 */ /* 0x000fe4000f8e08ff */
[----:B-----5:R-:W-:Y:S01]  /*4f40*/  LOP3.LUT P1, RZ, R8, 0x2, RZ, 0xc0, !PT ;  /* 0x0000000208ff7812 */ /* 0x020fe2000782c0ff */
[----:B--2---:R-:W-:-:S05]  /*4f50*/  @P0 FMUL.FTZ R0, R6, R0 ;  /* 0x0000000006000220 */ /* 0x004fca0000410000 */
[----:B------:R-:W-:Y:S01]  /*4f60*/  @P0 R2UR UR8, R0 ;  /* 0x00000000000802ca */ /* 0x000fe200000e0000 */
[----:B------:R-:W-:-:S05]  /*4f70*/  VIADD R0, R22, 0xffffffc0 ;  /* 0xffffffc016007836 */ /* 0x000fca0000000000 */
[----:B-1----:R-:W-:-:S04]  /*4f80*/  SHF.R.S32.HI R2, RZ, 0x1f, R0 ;  /* 0x0000001fff027819 */ /* 0x002fc80000011400 */
[C---:B------:R-:W-:Y:S01]  /*4f90*/  SHF.L.U64.HI R2, R0.reuse, 0x2, R2 ;  /* 0x0000000200027819 */ /* 0x040fe20000010202 */
[----:B------:R-:W-:Y:S01]  /*4fa0*/  IMAD.SHL.U32 R0, R0, 0x4, RZ ;  /* 0x0000000400007824 */ /* 0x000fe200078e00ff */
[----:B------:R-:W-:Y:S01]  /*4fb0*/  LOP3.LUT P0, RZ, R8, 0x4, RZ, 0xc0, !PT ;  /* 0x0000000408ff7812 */ /* 0x000fe2000780c0ff */
[----:B---3--:R1:W-:Y:S04]  /*4fc0*/  STL [R1+0x8], R12 ;  /* 0x0000080c01007387 */ /* 0x0083e80000100800 */
[----:B----4-:R1:W-:Y:S04]  /*4fd0*/  STL [R1+0xc], R11 ;  /* 0x00000c0b01007387 */ /* 0x0103e80000100800 */
[----:B------:R1:W-:Y:S04]  /*4fe0*/  STL [R1], R10 ;  /* 0x0000000a01007387 */ /* 0x0003e80000100800 */
[----:B------:R1:W-:Y:S04]  /*4ff0*/  STL [R1+0x4], R9 ;  /* 0x0000040901007387 */ /* 0x0003e80000100800 */
[----:B------:R1:W-:Y:S04]  /*5000*/  STL [R1+0x1c], R5 ;  /* 0x00001c0501007387 */ /* 0x0003e80000100800 */
[----:B------:R1:W-:Y:S04]  /*5010*/  STL [R1+0x18], R2 ;  /* 0x0000180201007387 */ /* 0x0003e80000100800 */
[----:B------:R1:W-:Y:S01]  /*5020*/  STL [R1+0x14], R0 ;  /* 0x0000140001007387 */ /* 0x0003e20000100800 */
[----:B------:R-:W-:-:S02]  /*5030*/  SEL R213, R213, 0xffffffe0, !P1 ;  /* 0xffffffe0d5d57807 */ /* 0x000fc40004800000 */
[----:B------:R-:W-:Y:S01]  /*5040*/  SEL R212, R212, 0xffffffc0, !P0 ;  /* 0xffffffc0d4d47807 */ /* 0x000fe20004000000 */
[----:B------:R-:W-:Y:S01]  /*5050*/  @UP1 UMOV UR5, UR8 ;  /* 0x0000000800051c82 */ /* 0x000fe20008000000 */
[----:B------:R-:W-:-:S05]  /*5060*/  ULDC UR8, c[0x0][0x39c] ;  /* 0x0000e70000087ab9 */ /* 0x000fca0000000800 */
.L_x_1023:
[----:B------:R-:W0:Y:S01]  /*5070*/  LDGDEPBAR ;  /* 0x00000000000079af */ /* 0x000e220000000000 */
[C---:B-1----:R-:W-:Y:S01]  /*5080*/  IADD3 R0, R207.reuse, R213, RZ ;  /* 0x000000d5cf007210 */ /* 0x042fe20007ffe0ff */
[----:B------:R-:W-:Y:S01]  /*5090*/  USHF.L.U32 UR12, UR21, 0x7, URZ ;  /* 0x00000007150c7899 */ /* 0x000fe2000800063f */
[-C--:B------:R-:W-:Y:S01]  /*50a0*/  IADD3 R2, R207, R212.reuse, RZ ;  /* 0x000000d4cf027210 */ /* 0x080fe20007ffe0ff */
[----:B------:R-:W2:Y:S01]  /*50b0*/  LDL R224, [R1+0x24] ;  /* 0x0000240001e07983 */ /* 0x000ea20000100800 */
[----:B------:R-:W-:Y:S01]  /*50c0*/  IADD3 R3, R0, R212, RZ ;  /* 0x000000d400037210 */ /* 0x000fe20007ffe0ff */
[----:B------:R-:W-:Y:S02]  /*50d0*/  UIADD3 UR18, UR19, 0x80, UR12 ;  /* 0x0000008013127890 */ /* 0x000fe4000fffe00c */
[----:B------:R-:W3:Y:S01]  /*50e0*/  LDL R223, [R1+0x28] ;  /* 0x0000280001df7983 */ /* 0x000ee20000100800 */
[----:B------:R-:W-:Y:S02]  /*50f0*/  USHF.L.U32 UR13, UR9, 0x6, URZ ;  /* 0x00000006090d7899 */ /* 0x000fe4000800063f */
[----:B------:R-:W-:Y:S01]  /*5100*/  UIADD3 UR18, UR18, -UR10, URZ ;  /* 0x8000000a12127290 */ /* 0x000fe2000fffe03f */
[----:B------:R-:W4:Y:S01]  /*5110*/  LDL R220, [R1+0x8] ;  /* 0x0000080001dc7983 */ /* 0x000f220000100800 */
[----:B------:R-:W-:Y:S02]  /*5120*/  UIADD3 UR12, UR12, 0x80, URZ ;  /* 0x000000800c0c7890 */ /* 0x000fe4000fffe03f */
[----:B------:R-:W-:Y:S01]  /*5130*/  UISETP.GE.AND UP0, UPT, UR13, UR18, UPT ;  /* 0x000000120d00728c */ /* 0x000fe2000bf06270 */
[----:B------:R-:W2:Y:S03]  /*5140*/  LDL R217, [R1+0xc] ;  /* 0x00000c0001d97983 */ /* 0x000ea60000100800 */
[----:B------:R-:W-:Y:S01]  /*5150*/  UISETP.LT.AND UP0, UPT, UR12, UR10, UP0 ;  /* 0x0000000a0c00728c */ /* 0x000fe20008701270 */
[----:B------:R-:W-:Y:S04]  /*5160*/  STL [R1+0x9c], R55 ;  /* 0x00009c3701007387 */ /* 0x000fe80000100800 */
[----:B------:R-:W-:Y:S01]  /*5170*/  STL [R1+0x98], R54 ;  /* 0x0000983601007387 */ /* 0x000fe20000100800 */
[----:B------:R-:W-:Y:S01]  /*5180*/  PLOP3.LUT P1, PT, PT, PT, UP0, 0x80, 0x0 ;  /* 0x000000000000781c */ /* 0x000fe20003f2f008 */
[----:B------:R-:W-:Y:S02]  /*5190*/  UISETP.GT.AND UP0, UPT, UR9, UR20, UPT ;  /* 0x000000140900728c */ /* 0x000fe4000bf04270 */
[----:B------:R-:W-:Y:S04]  /*51a0*/  STL [R1+0x94], R53 ;  /* 0x0000943501007387 */ /* 0x000fe80000100800 */
        /* <DEDUP_REMOVED lines=16> */
[----:B------:R-:W-:Y:S01]  /*52b0*/  STL [R1+0x50], R36 ;  /* 0x0000502401007387 */ /* 0x000fe20000100800 */
[----:B--2---:R-:W-:Y:S01]  /*52c0*/  FSETP.NEU.FTZ.AND P2, PT, R217, -INF , PT ;  /* 0xff800000d900780b */ /* 0x004fe20003f5d000 */
[----:B------:R-:W-:Y:S04]  /*52d0*/  DEPBAR.LE SB0, 0x0 ;  /* 0x000080000000791a */ /* 0x000fe80000000000 */
[----:B------:R-:W-:Y:S01]  /*52e0*/  BAR.SYNC.DEFER_BLOCKING 0x0 ;  /* 0x0000000000007b1d */ /* 0x000fe20000010000 */
[----:B----4-:R-:W-:Y:S05]  /*52f0*/  FSETP.NEU.FTZ.AND P3, PT, R220, -INF , PT ;  /* 0xff800000dc00780b */ /* 0x010fea0003f7d000 */
[----:B------:R-:W-:Y:S04]  /*5300*/  LDSM.16.M88.4 R32, [R207] ;  /* 0x00000000cf20783b */ /* 0x000fe80000000200 */
[----:B------:R-:W1:Y:S04]  /*5310*/  LDSM.16.M88.4 R16, [R209+UR4+0xc000] ;  /* 0x00c00004d110783b */ /* 0x000e680008000200 */
[----:B------:R-:W2:Y:S04]  /*5320*/  LDSM.16.M88.4 R28, [R207+0x1000] ;  /* 0x00100000cf1c783b */ /* 0x000ea80000000200 */
[----:B------:R-:W4:Y:S04]  /*5330*/  LDSM.16.M88.4 R164, [R209+UR4+0xc800] ;  /* 0x00c80004d1a4783b */ /* 0x000f280008000200 */
[----:B------:R-:W-:Y:S04]  /*5340*/  LDSM.16.M88.4 R168, [R0] ;  /* 0x0000000000a8783b */ /* 0x000fe80000000200 */
[----:B------:R-:W3:Y:S04]  /*5350*/  LDSM.16.M88.4 R172, [R208] ;  /* 0x00000000d0ac783b */ /* 0x000ee80000000200 */
[----:B------:R-:W3:Y:S04]  /*5360*/  LDSM.16.M88.4 R176, [R0+0x1000] ;  /* 0x0010000000b0783b */ /* 0x000ee80000000200 */
[----:B------:R-:W3:Y:S04]  /*5370*/  LDSM.16.M88.4 R180, [R208+0x800] ;  /* 0x00080000d0b4783b */ /* 0x000ee80000000200 */
[----:B------:R-:W-:Y:S04]  /*5380*/  LDSM.16.M88.4 R184, [R2] ;  /* 0x0000000002b8783b */ /* 0x000fe80000000200 */
[----:B------:R-:W3:Y:S04]  /*5390*/  LDSM.16.M88.4 R188, [R211] ;  /* 0x00000000d3bc783b */ /* 0x000ee80000000200 */
[----:B------:R-:W-:Y:S01]  /*53a0*/  LDSM.16.M88.4 R192, [R211+0x800] ;  /* 0x00080000d3c0783b */ /* 0x000fe20000000200 */
[-C--:B-1----:R-:W-:Y:S03]  /*53b0*/  HMMA.16816.F32 R4, R32, R16.reuse, RZ ;  /* 0x000000102004723c */ /* 0x082fe600000018ff */
[----:B------:R-:W-:Y:S04]  /*53c0*/  LDSM.16.M88.4 R196, [R3] ;  /* 0x0000000003c4783b */ /* 0x000fe80000000200 */
[----:B------:R-:W-:Y:S01]  /*53d0*/  LDSM.16.M88.4 R200, [R210] ;  /* 0x00000000d2c8783b */ /* 0x000fe20000000200 */
[C---:B--2---:R-:W-:Y:S06]  /*53e0*/  HMMA.16816.F32 R8, R28.reuse, R16, RZ ;  /* 0x000000101c08723c */ /* 0x044fec00000018ff */
[-C--:B------:R-:W-:Y:S06]  /*53f0*/  HMMA.16816.F32 R12, R28, R18.reuse, RZ ;  /* 0x000000121c0c723c */ /* 0x080fec00000018ff */
[C---:B------:R-:W-:Y:S06]  /*5400*/  HMMA.16816.F32 R16, R32.reuse, R18, RZ ;  /* 0x000000122010723c */ /* 0x040fec00000018ff */
[-C--:B----4-:R-:W-:Y:S06]  /*5410*/  HMMA.16816.F32 R20, R32, R164.reuse, RZ ;  /* 0x000000a42014723c */ /* 0x090fec00000018ff */
[C---:B------:R-:W-:Y:S06]  /*5420*/  HMMA.16816.F32 R24, R28.reuse, R164, RZ ;  /* 0x000000a41c18723c */ /* 0x040fec00000018ff */
[-C--:B------:R-:W-:Y:S06]  /*5430*/  HMMA.16816.F32 R28, R28, R166.reuse, RZ ;  /* 0x000000a61c1c723c */ /* 0x080fec00000018ff */
[----:B------:R-:W-:Y:S01]  /*5440*/  HMMA.16816.F32 R32, R32, R166, RZ ;  /* 0x000000a62020723c */ /* 0x000fe200000018ff */
[----:B------:R-:W1:Y:S05]  /*5450*/  LDSM.16.M88.4 R164, [R2+0x1000] ;  /* 0x0010000002a4783b */ /* 0x000e6a0000000200 */
        /* <DEDUP_REMOVED lines=10> */
[----:B------:R-:W2:Y:S04]  /*5500*/  LDSM.16.M88.4 R168, [R3+0x1000] ;  /* 0x0010000003a8783b */ /* 0x000ea80000000200 */
[----:B------:R-:W3:Y:S01]  /*5510*/  LDSM.16.M88.4 R180, [R209+UR4+0x10000] ;  /* 0x01000004d1b4783b */ /* 0x000ee20008000200 */
[-C--:B------:R-:W-:Y:S06]  /*5520*/  HMMA.16816.F32 R4, R184, R188.reuse, R4 ;  /* 0x000000bcb804723c */ /* 0x080fec0000001804 */
[C---:B-1----:R-:W-:Y:S06]  /*5530*/  HMMA.16816.F32 R8, R164.reuse, R188, R8 ;  /* 0x000000bca408723c */ /* 0x042fec0000001808 */
        /* <DEDUP_REMOVED lines=8> */
[----:B------:R-:W4:Y:S04]  /*55c0*/  LDSM.16.M88.4 R184, [R209+UR4+0x10800] ;  /* 0x01080004d1b8783b */ /* 0x000f280008000200 */
[----:B------:R-:W4:Y:S01]  /*55d0*/  LDSM.16.M88.4 R192, [R208+0x4000] ;  /* 0x00400000d0c0783b */ /* 0x000f220000000200 */
[-C--:B------:R-:W-:Y:S06]  /*55e0*/  HMMA.16816.F32 R4, R196, R200.reuse, R4 ;  /* 0x000000c8c404723c */ /* 0x080fec0000001804 */
[C---:B--2---:R-:W-:Y:S06]  /*55f0*/  HMMA.16816.F32 R8, R168.reuse, R200, R8 ;  /* 0x000000c8a808723c */ /* 0x044fec0000001808 */
        /* <DEDUP_REMOVED lines=8> */
[----:B------:R-:W4:Y:S04]  /*5680*/  LDSM.16.M88.4 R172, [R208+0x4800] ;  /* 0x00480000d0ac783b */ /* 0x000f280000000200 */
[----:B------:R-:W4:Y:S01]  /*5690*/  LDSM.16.M88.4 R196, [R2+0x2000] ;  /* 0x0020000002c4783b */ /* 0x000f220000000200 */
[-C--:B---3--:R-:W-:Y:S06]  /*56a0*/  HMMA.16816.F32 R4, R176, R180.reuse, R4 ;  /* 0x000000b4b004723c */ /* 0x088fec0000001804 */
[C---:B-1----:R-:W-:Y:S06]  /*56b0*/  HMMA.16816.F32 R8, R164.reuse, R180, R8 ;  /* 0x000000b4a408723c */ /* 0x042fec0000001808 */
[-C--:B------:R-:W-:Y:S01]  /*56c0*/  HMMA.16816.F32 R12, R164, R182.reuse, R12 ;  /* 0x000000b6a40c723c */ /* 0x080fe2000000180c */
[----:B--2---:R-:W-:Y:S04]  /*56d0*/  MOV R0, UR21 ;  /* 0x0000001500007c02 */ /* 0x004fe80008000f00 */
[----:B------:R-:W-:Y:S01]  /*56e0*/  LEA R0, R0, R223, 0x7 ;  /* 0x000000df00007211 */ /* 0x000fe200078e38ff */
[C---:B------:R-:W-:Y:S01]  /*56f0*/  HMMA.16816.F32 R16, R176.reuse, R182, R16 ;  /* 0x000000b6b010723c */ /* 0x040fe20000001810 */
[----:B------:R-:W-:Y:S05]  /*5700*/  LDSM.16.M88.4 R180, [R3+0x2000] ;  /* 0x0020000003b4783b */ /* 0x000fea0000000200 */
[-C--:B----4-:R-:W-:Y:S06]  /*5710*/  HMMA.16816.F32 R20, R176, R184.reuse, R20 ;  /* 0x000000b8b014723c */ /* 0x090fec0000001814 */
[C---:B------:R-:W-:Y:S06]  /*5720*/  HMMA.16816.F32 R24, R164.reuse, R184, R24 ;  /* 0x000000b8a418723c */ /* 0x040fec0000001818 */
[-C--:B------:R-:W-:Y:S01]  /*5730*/  HMMA.16816.F32 R28, R164, R186.reuse, R28 ;  /* 0x000000baa41c723c */ /* 0x080fe2000000181c */
[----:B------:R1:W2:Y:S05]  /*5740*/  LDSM.16.M88.4 R164, [R2+0x3000] ;  /* 0x0030000002a4783b */ /* 0x0002aa0000000200 */
[----:B------:R-:W-:Y:S01]  /*5750*/  HMMA.16816.F32 R32, R176, R186, R32 ;  /* 0x000000bab020723c */ /* 0x000fe20000001820 */
[----:B------:R-:W3:Y:S04]  /*5760*/  LDSM.16.M88.4 R176, [R211+0x4800] ;  /* 0x00480000d3b0783b */ /* 0x000ee80000000200 */
[----:B------:R-:W4:Y:S01]  /*5770*/  LDSM.16.M88.4 R184, [R210+0x4000] ;  /* 0x00400000d2b8783b */ /* 0x000f220000000200 */
[-C--:B------:R-:W-:Y:S06]  /*5780*/  HMMA.16816.F32 R4, R188, R192.reuse, R4 ;  /* 0x000000c0bc04723c */ /* 0x080fec0000001804 */
[C---:B------:R-:W-:Y:S06]  /*5790*/  HMMA.16816.F32 R8, R168.reuse, R192, R8 ;  /* 0x000000c0a808723c */ /* 0x040fec0000001808 */
[-C--:B------:R-:W-:Y:S05]  /*57a0*/  HMMA.16816.F32 R12, R168, R194.reuse, R12 ;  /* 0x000000c2a80c723c */ /* 0x080fea000000180c */
[----:B-1----:R-:W-:Y:S01]  /*57b0*/  IADD3 R2, R0, 0x1, RZ ;  /* 0x0000000100027810 */ /* 0x002fe20007ffe0ff */
[C---:B------:R-:W-:Y:S06]  /*57c0*/  HMMA.16816.F32 R16, R188.reuse, R194, R16 ;  /* 0x000000c2bc10723c */ /* 0x040fec0000001810 */
[-C--:B------:R-:W-:Y:S06]  /*57d0*/  HMMA.16816.F32 R20, R188, R172.reuse, R20 ;  /* 0x000000acbc14723c */ /* 0x080fec0000001814 */
[C---:B------:R-:W-:Y:S06]  /*57e0*/  HMMA.16816.F32 R24, R168.reuse, R172, R24 ;  /* 0x000000aca818723c */ /* 0x040fec0000001818 */
[-C--:B------:R-:W-:Y:S01]  /*57f0*/  HMMA.16816.F32 R28, R168, R174.reuse, R28 ;  /* 0x000000aea81c723c */ /* 0x080fe2000000181c */
[----:B------:R-:W1:Y:S05]  /*5800*/  LDSM.16.M88.4 R168, [R3+0x3000] ;  /* 0x0030000003a8783b */ /* 0x000e6a0000000200 */
[----:B------:R-:W-:Y:S06]  /*5810*/  HMMA.16816.F32 R32, R188, R174, R32 ;  /* 0x000000aebc20723c */ /* 0x000fec0000001820 */
[-C--:B------:R-:W-:Y:S06]  /*5820*/  HMMA.16816.F32 R4, R196, R200.reuse, R4 ;  /* 0x000000c8c404723c */ /* 0x080fec0000001804 */
[C---:B--2---:R-:W-:Y:S06]  /*5830*/  HMMA.16816.F32 R8, R164.reuse, R200, R8 ;  /* 0x000000c8a408723c */ /* 0x044fec0000001808 */
[-C--:B------:R-:W-:Y:S06]  /*5840*/  HMMA.16816.F32 R12, R164, R202.reuse, R12 ;  /* 0x000000caa40c723c */ /* 0x080fec000000180c */
[C---:B------:R-:W-:Y:S06]  /*5850*/  HMMA.16816.F32 R16, R196.reuse, R202, R16 ;  /* 0x000000cac410723c */ /* 0x040fec0000001810 */
[-C--:B---3--:R-:W-:Y:S06]  /*5860*/  HMMA.16816.F32 R20, R196, R176.reuse, R20 ;  /* 0x000000b0c414723c */ /* 0x088fec0000001814 */
[C---:B------:R-:W-:Y:S06]  /*5870*/  HMMA.16816.F32 R24, R164.reuse, R176, R24 ;  /* 0x000000b0a418723c */ /* 0x040fec0000001818 */
[-C--:B------:R-:W-:Y:S06]  /*5880*/  HMMA.16816.F32 R28, R164, R178.reuse, R28 ;  /* 0x000000b2a41c723c */ /* 0x080fec000000181c */
[----:B------:R-:W-:Y:S06]  /*5890*/  HMMA.16816.F32 R32, R196, R178, R32 ;  /* 0x000000b2c420723c */ /* 0x000fec0000001820 */
[-C--:B----4-:R-:W-:Y:S06]  /*58a0*/  HMMA.16816.F32 R4, R180, R184.reuse, R4 ;  /* 0x000000b8b404723c */ /* 0x090fec0000001804 */
[C---:B-1----:R-:W-:Y:S06]  /*58b0*/  HMMA.16816.F32 R8, R168.reuse, R184, R8 ;  /* 0x000000b8a808723c */ /* 0x042fec0000001808 */
        /* <DEDUP_REMOVED lines=20> */
[----:B------:R-:W-:Y:S08]  /*5a00*/  FMUL.FTZ R18, R18, UR8 ;  /* 0x0000000812127c20 */ /* 0x000ff00008410000 */
[----:B------:R3:W-:Y:S10]  /*5a10*/  MUFU.TANH R250, R16 ;  /* 0x0000001000fa7308 */ /* 0x0007f40000002400 */
[----:B------:R4:W-:Y:S10]  /*5a20*/  MUFU.TANH R41, R19 ;  /* 0x0000001300297308 */ /* 0x0009f40000002400 */
[----:B------:R1:W-:Y:S01]  /*5a30*/  MUFU.TANH R222, R12 ;  /* 0x0000000c00de7308 */ /* 0x0003e20000002400 */
[----:B---3--:R-:W3:Y:S09]  /*5a40*/  LDL R16, [R1+0x4] ;  /* 0x0000040001107983 */ /* 0x008ef20000100800 */
[----:B------:R-:W2:Y:S01]  /*5a50*/  MUFU.TANH R48, R6 ;  /* 0x0000000600307308 */ /* 0x000ea20000002400 */
[----:B----4-:R-:W4:Y:S09]  /*5a60*/  LDL R19, [R1] ;  /* 0x0000000001137983 */ /* 0x010f320000100800 */
[----:B------:R2:W-:Y:S01]  /*5a70*/  MUFU.TANH R226, R8 ;  /* 0x0000000800e27308 */ /* 0x0005e20000002400 */
[----:B-1----:R-:W-:Y:S05]  /*5a80*/  I2FP.F32.S32 R12, R0 ;  /* 0x00000000000c7245 */ /* 0x002fea0000201400 */
[----:B------:R-:W-:Y:S04]  /*5a90*/  FFMA.FTZ R3, R12, UR5, R246 ;  /* 0x000000050c037c23 */ /* 0x000fe800080100f6 */
[----:B------:R1:W1:Y:S10]  /*5aa0*/  MUFU.TANH R47, R7 ;  /* 0x00000007002f7308 */ /* 0x0002740000002400 */
[----:B------:R1:W-:Y:S01]  /*5ab0*/  MUFU.TANH R221, R13 ;  /* 0x0000000d00dd7308 */ /* 0x0003e20000002400 */
[----:B--2---:R-:W-:Y:S01]  /*5ac0*/  FMUL.FTZ R8, R217, 1.4426950216293334961 ;  /* 0x3fb8aa3bd9087820 */ /* 0x004fe20000410000 */
[----:B------:R-:W-:Y:S04]  /*5ad0*/  MOV R217, 0x8 ;  /* 0x0000000800d97802 */ /* 0x000fe80000000f00 */
[----:B------:R-:W-:Y:S04]  /*5ae0*/  FSEL R8, R8, RZ, P2 ;  /* 0x000000ff08087208 */ /* 0x000fe80001000000 */
[----:B------:R2:W-:Y:S01]  /*5af0*/  MUFU.TANH R225, R9 ;  /* 0x0000000900e17308 */ /* 0x0005e20000002400 */
[----:B-1----:R-:W1:Y:S09]  /*5b00*/  LDSM.16.M88.4 R4, [R210+0x4800] ;  /* 0x00480000d204783b */ /* 0x002e720000000200 */
[----:B------:R2:W-:Y:S01]  /*5b10*/  MUFU.TANH R228, R14 ;  /* 0x0000000e00e47308 */ /* 0x0005e20000002400 */
[----:B------:R-:W-:Y:S09]  /*5b20*/  I2FP.F32.S32 R13, R2 ;  /* 0x00000002000d7245 */ /* 0x000ff20000201400 */
[----:B------:R-:W-:Y:S01]  /*5b30*/  MUFU.TANH R249, R17 ;  /* 0x0000001100f97308 */ /* 0x000fe20000002400 */
[----:B--2---:R-:W-:Y:S05]  /*5b40*/  FMUL.FTZ R9, R220, 1.4426950216293334961 ;  /* 0x3fb8aa3bdc097820 */ /* 0x004fea0000410000 */
[----:B------:R-:W-:Y:S04]  /*5b50*/  FSEL R9, R9, RZ, P3 ;  /* 0x000000ff09097208 */ /* 0x000fe80001800000 */
[----:B------:R-:W-:Y:S01]  /*5b60*/  MUFU.TANH R230, R10 ;  /* 0x0000000a00e67308 */ /* 0x000fe20000002400 */
[----:B------:R-:W-:Y:S09]  /*5b70*/  FFMA.FTZ R14, R13, UR5, R54 ;  /* 0x000000050d0e7c23 */ /* 0x000ff20008010036 */
[----:B------:R2:W-:Y:S10]  /*5b80*/  MUFU.TANH R42, R18 ;  /* 0x00000012002a7308 */ /* 0x0005f40000002400 */
[----:B------:R2:W-:Y:S01]  /*5b90*/  MUFU.TANH R227, R15 ;  /* 0x0000000f00e37308 */ /* 0x0005e20000002400 */
[-C--:B-1----:R-:W-:Y:S06]  /*5ba0*/  HMMA.16816.F32 R20, R180, R4.reuse, R20 ;  /* 0x00000004b414723c */ /* 0x082fec0000001814 */
[C---:B------:R-:W-:Y:S01]  /*5bb0*/  HMMA.16816.F32 R24, R168.reuse, R4, R24 ;  /* 0x00000004a818723c */ /* 0x040fe20000001818 */
[----:B--2---:R-:W-:Y:S05]  /*5bc0*/  MOV R18, 0x20 ;  /* 0x0000002000127802 */ /* 0x004fea0000000f00 */
[-C--:B------:R-:W-:Y:S01]  /*5bd0*/  HMMA.16816.F32 R28, R168, R6.reuse, R28 ;  /* 0x00000006a81c723c */ /* 0x080fe2000000181c */
[----:B------:R-:W-:Y:S04]  /*5be0*/  MOV R4, UR10 ;  /* 0x0000000a00047c02 */ /* 0x000fe80008000f00 */
[----:B------:R-:W-:Y:S01]  /*5bf0*/  IADD3 R4, R4, -UR19, R224 ;  /* 0x8000001304047c10 */ /* 0x000fe2000fffe0e0 */
[----:B------:R-:W-:Y:S01]  /*5c00*/  HMMA.16816.F32 R32, R180, R6, R32 ;  /* 0x00000006b420723c */ /* 0x000fe20000001820 */
[----:B------:R-:W-:Y:S01]  /*5c10*/  MOV R15, 0x28 ;  /* 0x00000028000f7802 */ /* 0x000fe20000000f00 */
[----:B------:R-:W2:Y:S03]  /*5c20*/  LDL R180, [R1+0x20] ;  /* 0x0000200001b47983 */ /* 0x000ea60000100800 */
[----:B------:R-:W-:Y:S01]  /*5c30*/  @!P1 IADD3 R4, R4, UR13, RZ ;  /* 0x0000000d04049c10 */ /* 0x000fe2000fffe0ff */
[----:B------:R-:W-:Y:S01]  /*5c40*/  FFMA.FTZ R5, R12, UR5, R48 ;  /* 0x000000050c057c23 */ /* 0x000fe20008010030 */
[----:B------:R-:W-:Y:S01]  /*5c50*/  FMUL.FTZ R20, R20, UR8 ;  /* 0x0000000814147c20 */ /* 0x000fe20008410000 */
[----:B------:R-:W-:Y:S03]  /*5c60*/  FMUL.FTZ R21, R21, UR8 ;  /* 0x0000000815157c20 */ /* 0x000fe60008410000 */
[----:B------:R-:W-:Y:S01]  /*5c70*/  MUFU.TANH R248, R20 ;  /* 0x0000001400f87308 */ /* 0x000fe20000002400 */
[----:B------:R-:W-:Y:S01]  /*5c80*/  @!P1 VIMNMX R11, R4, UR10, PT ;  /* 0x0000000a040b9c48 */ /* 0x000fe2000bfe0100 */
[----:B------:R-:W-:Y:S01]  /*5c90*/  FMUL.FTZ R22, R22, UR8 ;  /* 0x0000000816167c20 */ /* 0x000fe20008410000 */
[----:B------:R-:W-:Y:S01]  /*5ca0*/  @!P1 VIADDMNMX R10, R4, R217, UR10, PT ;  /* 0x0000000a040a9e46 */ /* 0x000fe2000b8001d9 */
[----:B------:R-:W-:Y:S01]  /*5cb0*/  FMUL.FTZ R23, R23, UR8 ;  /* 0x0000000817177c20 */ /* 0x000fe20008410000 */
[-C--:B------:R-:W-:Y:S01]  /*5cc0*/  @!P1 ISETP.GE.AND P4, PT, R0, R11.reuse, PT ;  /* 0x0000000b0000920c */ /* 0x080fe20003f86270 */
[----:B------:R-:W-:Y:S01]  /*5cd0*/  FMUL.FTZ R24, R24, UR8 ;  /* 0x0000000818187c20 */ /* 0x000fe20008410000 */
[----:B------:R-:W-:Y:S03]  /*5ce0*/  @!P1 ISETP.GE.AND P2, PT, R2, R11, PT ;  /* 0x0000000b0200920c */ /* 0x000fe60003f46270 */
[----:B------:R-:W-:Y:S01]  /*5cf0*/  MUFU.TANH R247, R21 ;  /* 0x0000001500f77308 */ /* 0x000fe20000002400 */
[----:B------:R-:W-:Y:S01]  /*5d00*/  @!P1 FSEL R3, R3, -INF , !P4 ;  /* 0xff80000003039808 */ /* 0x000fe20006000000 */
[----:B------:R-:W-:Y:S01]  /*5d10*/  FMUL.FTZ R25, R25, UR8 ;  /* 0x0000000819197c20 */ /* 0x000fe20008410000 */
[----:B------:R-:W-:Y:S01]  /*5d20*/  @!P1 FSEL R14, R14, -INF , !P2 ;  /* 0xff8000000e0e9808 */ /* 0x000fe20005000000 */
[----:B------:R-:W-:Y:S01]  /*5d30*/  FMUL.FTZ R26, R26, UR8 ;  /* 0x000000081a1a7c20 */ /* 0x000fe20008410000 */
[-C--:B------:R-:W-:Y:S01]  /*5d40*/  @!P1 ISETP.GE.AND P3, PT, R0, R10.reuse, PT ;  /* 0x0000000a0000920c */ /* 0x080fe20003f66270 */
[--C-:B------:R-:W-:Y:S01]  /*5d50*/  FFMA.FTZ R3, R3, UR11, -R9.reuse ;  /* 0x0000000b03037c23 */ /* 0x100fe20008010809 */
[----:B------:R-:W-:Y:S01]  /*5d60*/  @!P1 ISETP.GE.AND P2, PT, R2, R10, PT ;  /* 0x0000000a0200920c */ /* 0x000fe20003f46270 */
[----:B------:R-:W-:Y:S01]  /*5d70*/  FFMA.FTZ R14, R14, UR11, -R9 ;  /* 0x0000000b0e0e7c23 */ /* 0x000fe20008010809 */
[----:B------:R-:W-:Y:S01]  /*5d80*/  @!P1 FSEL R5, R5, -INF , !P3 ;  /* 0xff80000005059808 */ /* 0x000fe20005800000 */
[----:B------:R1:W1:Y:S01]  /*5d90*/  MUFU.EX2 R17, R3 ;  /* 0x0000000300117308 */ /* 0x0002620000000800 */
[----:B------:R-:W-:Y:S01]  /*5da0*/  FMUL.FTZ R27, R27, UR8 ;  /* 0x000000081b1b7c20 */ /* 0x000fe20008410000 */
[----:B------:R-:W-:Y:S01]  /*5db0*/  FMUL.FTZ R28, R28, UR8 ;  /* 0x000000081c1c7c20 */ /* 0x000fe20008410000 */
[----:B------:R-:W-:Y:S01]  /*5dc0*/  FMUL.FTZ R29, R29, UR8 ;  /* 0x000000081d1d7c20 */ /* 0x000fe20008410000 */
[--C-:B------:R-:W-:Y:S01]  /*5dd0*/  FFMA.FTZ R5, R5, UR11, -R8.reuse ;  /* 0x0000000b05057c23 */ /* 0x100fe20008010808 */
[----:B------:R-:W-:Y:S01]  /*5de0*/  FMUL.FTZ R32, R32, UR8 ;  /* 0x0000000820207c20 */ /* 0x000fe20008410000 */
[----:B------:R-:W-:Y:S01]  /*5df0*/  FMUL.FTZ R33, R33, UR8 ;  /* 0x0000000821217c20 */ /* 0x000fe20008410000 */
[----:B------:R-:W-:Y:S03]  /*5e00*/  FMUL.FTZ R34, R34, UR8 ;  /* 0x0000000822227c20 */ /* 0x000fe60008410000 */
[----:B------:R1:W-:Y:S01]  /*5e10*/  MUFU.EX2 R49, R5 ;  /* 0x0000000500317308 */ /* 0x0003e20000000800 */
[----:B------:R-:W-:Y:S01]  /*5e20*/  FMUL.FTZ R35, R35, UR8 ;  /* 0x0000000823237c20 */ /* 0x000fe20008410000 */
[----:B------:R-:W-:Y:S01]  /*5e30*/  FMUL.FTZ R30, R30, UR8 ;  /* 0x000000081e1e7c20 */ /* 0x000fe20008410000 */
[----:B------:R-:W-:Y:S07]  /*5e40*/  FMUL.FTZ R31, R31, UR8 ;  /* 0x000000081f1f7c20 */ /* 0x000fee0008410000 */
[----:B------:R1:W-:Y:S02]  /*5e50*/  MUFU.EX2 R55, R14 ;  /* 0x0000000e00377308 */ /* 0x0003e40000000800 */
[----:B-1----:R-:W-:Y:S01]  /*5e60*/  FFMA.FTZ R3, R13, UR5, R47 ;  /* 0x000000050d037c23 */ /* 0x002fe2000801002f */
[----:B------:R-:W-:Y:S04]  /*5e70*/  MOV R182, R17 ;  /* 0x0000001100b67202 */ /* 0x000fe80000000f00 */
[----:B------:R-:W-:Y:S03]  /*5e80*/  @!P1 FSEL R3, R3, -INF , !P2 ;  /* 0xff80000003039808 */ /* 0x000fe60005000000 */
[----:B------:R-:W1:Y:S01]  /*5e90*/  MUFU.TANH R37, R22 ;  /* 0x0000001600257308 */ /* 0x000e620000002400 */
[C---:B------:R-:W-:Y:S01]  /*5ea0*/  @!P1 VIADDMNMX R5, R4.reuse, R18, UR10, PT ;  /* 0x0000000a04059e46 */ /* 0x040fe2000b800112 */
[----:B------:R-:W-:Y:S01]  /*5eb0*/  FFMA.FTZ R3, R3, UR11, -R8 ;  /* 0x0000000b03037c23 */ /* 0x000fe20008010808 */
[----:B------:R-:W-:Y:S01]  /*5ec0*/  @!P1 VIADDMNMX R4, R4, R15, UR10, PT ;  /* 0x0000000a04049e46 */ /* 0x000fe2000b80010f */
[----:B------:R-:W-:Y:S01]  /*5ed0*/  FFMA.FTZ R15, R12, UR5, R226 ;  /* 0x000000050c0f7c23 */ /* 0x000fe200080100e2 */
[-C--:B------:R-:W-:Y:S01]  /*5ee0*/  @!P1 ISETP.GE.AND P4, PT, R2, R5.reuse, PT ;  /* 0x000000050200920c */ /* 0x080fe20003f86270 */
[----:B------:R-:W-:Y:S04]  /*5ef0*/  FFMA.FTZ R12, R12, UR5, R230 ;  /* 0x000000050c0c7c23 */ /* 0x000fe800080100e6 */
[----:B------:R4:W-:Y:S01]  /*5f00*/  MUFU.EX2 R46, R3 ;  /* 0x00000003002e7308 */ /* 0x0009e20000000800 */
[-C--:B------:R-:W-:Y:S01]  /*5f10*/  @!P1 ISETP.GE.AND P3, PT, R2, R4.reuse, PT ;  /* 0x000000040200920c */ /* 0x080fe20003f66270 */
[C---:B------:R-:W-:Y:S01]  /*5f20*/  FFMA.FTZ R14, R13.reuse, UR5, R225 ;  /* 0x000000050d0e7c23 */ /* 0x040fe200080100e1 */
[----:B------:R-:W-:Y:S01]  /*5f30*/  FFMA.FTZ R13, R13, UR5, R229 ;  /* 0x000000050d0d7c23 */ /* 0x000fe200080100e5 */
[----:B------:R-:W-:Y:S03]  /*5f40*/  @!P1 ISETP.GE.AND P5, PT, R0, R5, PT ;  /* 0x000000050000920c */ /* 0x000fe60003fa6270 */
[----:B------:R-:W-:Y:S03]  /*5f50*/  @!P1 FSEL R14, R14, -INF , !P4 ;  /* 0xff8000000e0e9808 */ /* 0x000fe60006000000 */
[----:B------:R-:W1:Y:S01]  /*5f60*/  MUFU.TANH R36, R23 ;  /* 0x0000001700247308 */ /* 0x000e620000002400 */
[----:B------:R-:W-:Y:S02]  /*5f70*/  @!P1 FSEL R13, R13, -INF , !P3 ;  /* 0xff8000000d0d9808 */ /* 0x000fe40005800000 */
[-C--:B------:R-:W-:Y:S02]  /*5f80*/  @!P1 ISETP.GE.AND P4, PT, R0, R4.reuse, PT ;  /* 0x000000040000920c */ /* 0x080fe40003f86270 */
[----:B------:R-:W-:Y:S02]  /*5f90*/  @!P1 FSEL R15, R15, -INF , !P5 ;  /* 0xff8000000f0f9808 */ /* 0x000fe40006800000 */
[----:B------:R-:W-:Y:S03]  /*5fa0*/  @!P1 FSEL R12, R12, -INF , !P4 ;  /* 0xff8000000c0c9808 */ /* 0x000fe60006000000 */
[----:B------:R-:W1:Y:S10]  /*5fb0*/  MUFU.TANH R203, R24 ;  /* 0x0000001800cb7308 */ /* 0x000e740000002400 */
[----:B------:R-:W1:Y:S10]  /*5fc0*/  MUFU.TANH R202, R25 ;  /* 0x0000001900ca7308 */ /* 0x000e740000002400 */
[----:B------:R-:W1:Y:S10]  /*5fd0*/  MUFU.TANH R224, R26 ;  /* 0x0000001a00e07308 */ /* 0x000e740000002400 */
[----:B------:R-:W1:Y:S10]  /*5fe0*/  MUFU.TANH R223, R27 ;  /* 0x0000001b00df7308 */ /* 0x000e740000002400 */
[----:B------:R-:W1:Y:S10]  /*5ff0*/  MUFU.TANH R198, R28 ;  /* 0x0000001c00c67308 */ /* 0x000e740000002400 */
[----:B------:R-:W-:Y:S10]  /*6000*/  MUFU.TANH R197, R29 ;  /* 0x0000001d00c57308 */ /* 0x000ff40000002400 */
[----:B-----5:R-:W1:Y:S10]  /*6010*/  MUFU.TANH R238, R32 ;  /* 0x0000002000ee7308 */ /* 0x020e740000002400 */
[----:B------:R-:W2:Y:S10]  /*6020*/  MUFU.TANH R239, R33 ;  /* 0x0000002100ef7308 */ /* 0x000eb40000002400 */
[----:B------:R-:W2:Y:S10]  /*6030*/  MUFU.TANH R245, R34 ;  /* 0x0000002200f57308 */ /* 0x000eb40000002400 */
[----:B------:R-:W-:Y:S10]  /*6040*/  MUFU.TANH R244, R35 ;  /* 0x0000002300f47308 */ /* 0x000ff40000002400 */
[----:B------:R-:W2:Y:S10]  /*6050*/  MUFU.TANH R220, R30 ;  /* 0x0000001e00dc7308 */ /* 0x000eb40000002400 */
[----:B------:R-:W2:Y:S01]  /*6060*/  MUFU.TANH R217, R31 ;  /* 0x0000001f00d97308 */ /* 0x000ea20000002400 */
[C---:B---3--:R-:W-:Y:S01]  /*6070*/  FMUL.FTZ R2, R16.reuse, 1.4426950216293334961 ;  /* 0x3fb8aa3b10027820 */ /* 0x048fe20000410000 */
[C---:B----4-:R-:W-:Y:S01]  /*6080*/  FMUL.FTZ R3, R19.reuse, 1.4426950216293334961 ;  /* 0x3fb8aa3b13037820 */ /* 0x050fe20000410000 */
[----:B------:R-:W-:Y:S04]  /*6090*/  FSETP.NEU.FTZ.AND P2, PT, R19, -INF , PT ;  /* 0xff8000001300780b */ /* 0x000fe80003f5d000 */
[----:B------:R-:W-:Y:S02]  /*60a0*/  FSEL R3, R3, RZ, P2 ;  /* 0x000000ff03037208 */ /* 0x000fe40001000000 */
[----:B------:R-:W-:Y:S03]  /*60b0*/  FSETP.NEU.FTZ.AND P2, PT, R16, -INF , PT ;  /* 0xff8000001000780b */ /* 0x000fe60003f5d000 */
[--C-:B------:R-:W-:Y:S01]  /*60c0*/  FFMA.FTZ R14, R14, UR11, -R3.reuse ;  /* 0x0000000b0e0e7c23 */ /* 0x100fe20008010803 */
[----:B------:R-:W-:Y:S01]  /*60d0*/  FSEL R2, R2, RZ, P2 ;  /* 0x000000ff02027208 */ /* 0x000fe20001000000 */
[--C-:B------:R-:W-:Y:S02]  /*60e0*/  FFMA.FTZ R15, R15, UR11, -R3.reuse ;  /* 0x0000000b0f0f7c23 */ /* 0x100fe40008010803 */
[----:B------:R-:W-:Y:S02]  /*60f0*/  MUFU.EX2 R193, R14 ;  /* 0x0000000e00c17308 */ /* 0x000fe40000000800 */
[--C-:B------:R-:W-:Y:S01]  /*6100*/  FFMA.FTZ R13, R13, UR11, -R2.reuse ;  /* 0x0000000b0d0d7c23 */ /* 0x100fe20008010802 */
[----:B------:R-:W-:Y:S07]  /*6110*/  FFMA.FTZ R12, R12, UR11, -R2 ;  /* 0x0000000b0c0c7c23 */ /* 0x000fee0008010802 */
[----:B------:R3:W-:Y:S10]  /*6120*/  MUFU.EX2 R199, R13 ;  /* 0x0000000d00c77308 */ /* 0x0007f40000000800 */
[----:B------:R4:W-:Y:S10]  /*6130*/  MUFU.EX2 R201, R12 ;  /* 0x0000000c00c97308 */ /* 0x0009f40000000800 */
[----:B------:R1:W2:Y:S01]  /*6140*/  MUFU.EX2 R194, R15 ;  /* 0x0000000f00c27308 */ /* 0x0002a20000000800 */
[C---:B---3--:R-:W-:Y:S04]  /*6150*/  IADD3 R13, R0.reuse, 0x8, RZ ;  /* 0x00000008000d7810 */ /* 0x048fe80007ffe0ff */
[----:B------:R-:W-:Y:S02]  /*6160*/  I2FP.F32.S32 R14, R13 ;  /* 0x0000000d000e7245 */ /* 0x000fe40000201400 */
[CC--:B------:R-:W-:Y:S02]  /*6170*/  @!P1 ISETP.GE.AND P2, PT, R13.reuse, R5.reuse, PT ;  /* 0x000000050d00920c */ /* 0x0c0fe40003f46270 */
[----:B----4-:R-:W-:Y:S01]  /*6180*/  IADD3 R12, R0, 0x9, RZ ;  /* 0x00000009000c7810 */ /* 0x010fe20007ffe0ff */
[----:B------:R-:W-:Y:S01]  /*6190*/  FFMA.FTZ R16, R14, UR5, R222 ;  /* 0x000000050e107c23 */ /* 0x000fe200080100de */
[----:B------:R-:W-:Y:S04]  /*61a0*/  @!P1 ISETP.GE.AND P3, PT, R13, R4, PT ;  /* 0x000000040d00920c */ /* 0x000fe80003f66270 */
[----:B------:R-:W-:Y:S02]  /*61b0*/  @!P1 FSEL R16, R16, -INF , !P2 ;  /* 0xff80000010109808 */ /* 0x000fe40005000000 */
[----:B-1----:R-:W-:Y:S02]  /*61c0*/  I2FP.F32.S32 R15, R12 ;  /* 0x0000000c000f7245 */ /* 0x002fe40000201400 */
[----:B------:R-:W-:Y:S01]  /*61d0*/  @!P1 ISETP.GE.AND P2, PT, R12, R5, PT ;  /* 0x000000050c00920c */ /* 0x000fe20003f46270 */
[----:B------:R-:W-:Y:S01]  /*61e0*/  FFMA.FTZ R6, R16, UR11, -R3 ;  /* 0x0000000b10067c23 */ /* 0x000fe20008010803 */
[----:B------:R-:W-:Y:S01]  /*61f0*/  FFMA.FTZ R16, R14, UR5, R228 ;  /* 0x000000050e107c23 */ /* 0x000fe200080100e4 */
[----:B------:R-:W-:Y:S02]  /*6200*/  FFMA.FTZ R7, R15, UR5, R221 ;  /* 0x000000050f077c23 */ /* 0x000fe400080100dd */
[----:B------:R1:W-:Y:S02]  /*6210*/  MUFU.EX2 R190, R6 ;  /* 0x0000000600be7308 */ /* 0x0003e40000000800 */
[----:B------:R-:W-:Y:S02]  /*6220*/  @!P1 FSEL R16, R16, -INF , !P3 ;  /* 0xff80000010109808 */ /* 0x000fe40005800000 */
[----:B------:R-:W-:Y:S02]  /*6230*/  @!P1 FSEL R7, R7, -INF , !P2 ;  /* 0xff80000007079808 */ /* 0x000fe40005000000 */
[----:B------:R-:W-:Y:S01]  /*6240*/  @!P1 ISETP.GE.AND P2, PT, R12, R4, PT ;  /* 0x000000040c00920c */ /* 0x000fe20003f46270 */
[--C-:B------:R-:W-:Y:S01]  /*6250*/  FFMA.FTZ R16, R16, UR11, -R2.reuse ;  /* 0x0000000b10107c23 */ /* 0x100fe20008010802 */
[-C--:B------:R-:W-:Y:S01]  /*6260*/  @!P1 ISETP.GE.AND P3, PT, R13, R10.reuse, PT ;  /* 0x0000000a0d00920c */ /* 0x080fe20003f66270 */
[----:B------:R-:W-:Y:S02]  /*6270*/  FFMA.FTZ R7, R7, UR11, -R3 ;  /* 0x0000000b07077c23 */ /* 0x000fe40008010803 */
[----:B------:R-:W-:Y:S01]  /*6280*/  MUFU.EX2 R196, R16 ;  /* 0x0000001000c47308 */ /* 0x000fe20000000800 */
[----:B-1----:R-:W-:Y:S09]  /*6290*/  FFMA.FTZ R6, R15, UR5, R227 ;  /* 0x000000050f067c23 */ /* 0x002ff200080100e3 */
[----:B------:R1:W-:Y:S01]  /*62a0*/  MUFU.EX2 R189, R7 ;  /* 0x0000000700bd7308 */ /* 0x0003e20000000800 */
[----:B------:R-:W-:Y:S02]  /*62b0*/  @!P1 FSEL R6, R6, -INF , !P2 ;  /* 0xff80000006069808 */ /* 0x000fe40005000000 */
[-C--:B------:R-:W-:Y:S03]  /*62c0*/  @!P1 ISETP.GE.AND P2, PT, R13, R11.reuse, PT ;  /* 0x0000000b0d00920c */ /* 0x080fe60003f46270 */
[----:B------:R-:W-:Y:S04]  /*62d0*/  FFMA.FTZ R6, R6, UR11, -R2 ;  /* 0x0000000b06067c23 */ /* 0x000fe80008010802 */
[----:B------:R3:W-:Y:S01]  /*62e0*/  MUFU.EX2 R195, R6 ;  /* 0x0000000600c37308 */ /* 0x0007e20000000800 */
[C---:B-1----:R-:W-:Y:S01]  /*62f0*/  FFMA.FTZ R7, R14.reuse, UR5, R250 ;  /* 0x000000050e077c23 */ /* 0x042fe200080100fa */
[----:B------:R-:W-:Y:S04]  /*6300*/  FFMA.FTZ R14, R14, UR5, R42 ;  /* 0x000000050e0e7c23 */ /* 0x000fe8000801002a */
[----:B------:R-:W-:Y:S02]  /*6310*/  @!P1 FSEL R7, R7, -INF , !P2 ;  /* 0xff80000007079808 */ /* 0x000fe40005000000 */
[----:B------:R-:W-:Y:S02]  /*6320*/  @!P1 ISETP.GE.AND P2, PT, R12, R11, PT ;  /* 0x0000000b0c00920c */ /* 0x000fe40003f46270 */
[----:B------:R-:W-:Y:S01]  /*6330*/  @!P1 FSEL R14, R14, -INF , !P3 ;  /* 0xff8000000e0e9808 */ /* 0x000fe20005800000 */
[----:B------:R-:W-:Y:S01]  /*6340*/  FFMA.FTZ R7, R7, UR11, -R9 ;  /* 0x0000000b07077c23 */ /* 0x000fe20008010809 */
[C---:B---3--:R-:W-:Y:S01]  /*6350*/  FFMA.FTZ R6, R15.reuse, UR5, R249 ;  /* 0x000000050f067c23 */ /* 0x048fe200080100f9 */
[----:B------:R-:W-:Y:S02]  /*6360*/  FFMA.FTZ R15, R15, UR5, R41 ;  /* 0x000000050f0f7c23 */ /* 0x000fe40008010029 */
[----:B------:R1:W-:Y:S01]  /*6370*/  MUFU.EX2 R53, R7 ;  /* 0x0000000700357308 */ /* 0x0003e20000000800 */
[--C-:B------:R-:W-:Y:S01]  /*6380*/  FFMA.FTZ R14, R14, UR11, -R8.reuse ;  /* 0x0000000b0e0e7c23 */ /* 0x100fe20008010808 */
[----:B------:R-:W-:Y:S02]  /*6390*/  @!P1 FSEL R6, R6, -INF , !P2 ;  /* 0xff80000006069808 */ /* 0x000fe40005000000 */
[----:B------:R-:W-:Y:S03]  /*63a0*/  @!P1 ISETP.GE.AND P2, PT, R12, R10, PT ;  /* 0x0000000a0c00920c */ /* 0x000fe60003f46270 */
[----:B------:R-:W-:Y:S03]  /*63b0*/  FFMA.FTZ R6, R6, UR11, -R9 ;  /* 0x0000000b06067c23 */ /* 0x000fe60008010809 */
[----:B------:R3:W-:Y:S01]  /*63c0*/  MUFU.EX2 R45, R14 ;  /* 0x0000000e002d7308 */ /* 0x0007e20000000800 */
[----:B------:R-:W-:Y:S05]  /*63d0*/  @!P1 FSEL R15, R15, -INF , !P2 ;  /* 0xff8000000f0f9808 */ /* 0x000fea0005000000 */
[----:B------:R-:W-:Y:S04]  /*63e0*/  FFMA.FTZ R15, R15, UR11, -R8 ;  /* 0x0000000b0f0f7c23 */ /* 0x000fe80008010808 */
[----:B------:R4:W-:Y:S01]  /*63f0*/  MUFU.EX2 R52, R6 ;  /* 0x0000000600347308 */ /* 0x0009e20000000800 */
[C---:B-1----:R-:W-:Y:S04]  /*6400*/  IADD3 R7, R0.reuse, 0x11, RZ ;  /* 0x0000001100077810 */ /* 0x042fe80007ffe0ff */
[----:B------:R-:W-:Y:S05]  /*6410*/  I2FP.F32.S32 R13, R7 ;  /* 0x00000007000d7245 */ /* 0x000fea0000201400 */
[----:B------:R1:W2:Y:S01]  /*6420*/  MUFU.EX2 R44, R15 ;  /* 0x0000000f002c7308 */ /* 0x0002a20000000800 */
[----:B---3--:R-:W-:Y:S01]  /*6430*/  FFMA.FTZ R14, R13, UR5, R247 ;  /* 0x000000050d0e7c23 */ /* 0x008fe200080100f7 */
[----:B----4-:R-:W-:Y:S04]  /*6440*/  IADD3 R6, R0, 0x10, RZ ;  /* 0x0000001000067810 */ /* 0x010fe80007ffe0ff */
[----:B------:R-:W-:Y:S02]  /*6450*/  I2FP.F32.S32 R12, R6 ;  /* 0x00000006000c7245 */ /* 0x000fe40000201400 */
[-C--:B------:R-:W-:Y:S03]  /*6460*/  @!P1 ISETP.GE.AND P2, PT, R6, R11.reuse, PT ;  /* 0x0000000b0600920c */ /* 0x080fe60003f46270 */
[C---:B------:R-:W-:Y:S01]  /*6470*/  FFMA.FTZ R16, R12.reuse, UR5, R248 ;  /* 0x000000050c107c23 */ /* 0x040fe200080100f8 */
[----:B-1----:R-:W-:Y:S04]  /*6480*/  FFMA.FTZ R15, R12, UR5, R37 ;  /* 0x000000050c0f7c23 */ /* 0x002fe80008010025 */
[----:B------:R-:W-:Y:S02]  /*6490*/  @!P1 FSEL R16, R16, -INF , !P2 ;  /* 0xff80000010109808 */ /* 0x000fe40005000000 */
[----:B------:R-:W-:Y:S03]  /*64a0*/  @!P1 ISETP.GE.AND P2, PT, R7, R11, PT ;  /* 0x0000000b0700920c */ /* 0x000fe60003f46270 */
[--C-:B------:R-:W-:Y:S01]  /*64b0*/  FFMA.FTZ R16, R16, UR11, -R9.reuse ;  /* 0x0000000b10107c23 */ /* 0x100fe20008010809 */
[----:B------:R-:W-:Y:S02]  /*64c0*/  @!P1 FSEL R14, R14, -INF , !P2 ;  /* 0xff8000000e0e9808 */ /* 0x000fe40005000000 */
[-C--:B------:R-:W-:Y:S01]  /*64d0*/  @!P1 ISETP.GE.AND P2, PT, R6, R10.reuse, PT ;  /* 0x0000000a0600920c */ /* 0x080fe20003f46270 */
[----:B------:R-:W-:Y:S02]  /*64e0*/  MUFU.EX2 R51, R16 ;  /* 0x0000001000337308 */ /* 0x000fe40000000800 */
[----:B------:R-:W-:Y:S01]  /*64f0*/  FFMA.FTZ R14, R14, UR11, -R9 ;  /* 0x0000000b0e0e7c23 */ /* 0x000fe20008010809 */
[----:B------:R-:W-:Y:S02]  /*6500*/  @!P1 FSEL R15, R15, -INF , !P2 ;  /* 0xff8000000f0f9808 */ /* 0x000fe40005000000 */
[----:B------:R-:W-:Y:S05]  /*6510*/  @!P1 ISETP.GE.AND P2, PT, R7, R10, PT ;  /* 0x0000000a0700920c */ /* 0x000fea0003f46270 */
[----:B------:R1:W-:Y:S01]  /*6520*/  MUFU.EX2 R50, R14 ;  /* 0x0000000e00327308 */ /* 0x0003e20000000800 */
[----:B------:R-:W-:Y:S09]  /*6530*/  FFMA.FTZ R15, R15, UR11, -R8 ;  /* 0x0000000b0f0f7c23 */ /* 0x000ff20008010808 */
[----:B------:R3:W-:Y:S01]  /*6540*/  MUFU.EX2 R43, R15 ;  /* 0x0000000f002b7308 */ /* 0x0007e20000000800 */
[----:B-1----:R-:W-:Y:S05]  /*6550*/  FFMA.FTZ R14, R13, UR5, R36 ;  /* 0x000000050d0e7c23 */ /* 0x002fea0008010024 */
[----:B------:R-:W-:Y:S02]  /*6560*/  @!P1 FSEL R14, R14, -INF , !P2 ;  /* 0xff8000000e0e9808 */ /* 0x000fe40005000000 */
[-C--:B------:R-:W-:Y:S01]  /*6570*/  @!P1 ISETP.GE.AND P2, PT, R6, R5.reuse, PT ;  /* 0x000000050600920c */ /* 0x080fe20003f46270 */
[----:B---3--:R-:W-:Y:S02]  /*6580*/  FFMA.FTZ R15, R12, UR5, R203 ;  /* 0x000000050c0f7c23 */ /* 0x008fe400080100cb */
[----:B------:R-:W-:Y:S03]  /*6590*/  FFMA.FTZ R14, R14, UR11, -R8 ;  /* 0x0000000b0e0e7c23 */ /* 0x000fe60008010808 */
[----:B------:R-:W-:Y:S01]  /*65a0*/  @!P1 FSEL R15, R15, -INF , !P2 ;  /* 0xff8000000f0f9808 */ /* 0x000fe20005000000 */
[----:B------:R1:W-:Y:S01]  /*65b0*/  MUFU.EX2 R40, R14 ;  /* 0x0000000e00287308 */ /* 0x0003e20000000800 */
[-C--:B------:R-:W-:Y:S03]  /*65c0*/  @!P1 ISETP.GE.AND P2, PT, R7, R5.reuse, PT ;  /* 0x000000050700920c */ /* 0x080fe60003f46270 */
[--C-:B------:R-:W-:Y:S06]  /*65d0*/  FFMA.FTZ R15, R15, UR11, -R3.reuse ;  /* 0x0000000b0f0f7c23 */ /* 0x100fec0008010803 */
[----:B------:R3:W-:Y:S01]  /*65e0*/  MUFU.EX2 R186, R15 ;  /* 0x0000000f00ba7308 */ /* 0x0007e20000000800 */
[----:B-1----:R-:W-:Y:S05]  /*65f0*/  FFMA.FTZ R14, R13, UR5, R202 ;  /* 0x000000050d0e7c23 */ /* 0x002fea00080100ca */
[----:B------:R-:W-:Y:S02]  /*6600*/  @!P1 FSEL R14, R14, -INF , !P2 ;  /* 0xff8000000e0e9808 */ /* 0x000fe40005000000 */
[-C--:B------:R-:W-:Y:S01]  /*6610*/  @!P1 ISETP.GE.AND P2, PT, R6, R4.reuse, PT ;  /* 0x000000040600920c */ /* 0x080fe20003f46270 */
[----:B---3--:R-:W-:Y:S01]  /*6620*/  FFMA.FTZ R15, R12, UR5, R224 ;  /* 0x000000050c0f7c23 */ /* 0x008fe200080100e0 */
[----:B------:R-:W-:Y:S01]  /*6630*/  IADD3 R6, R0, 0x18, RZ ;  /* 0x0000001800067810 */ /* 0x000fe20007ffe0ff */
[----:B------:R-:W-:Y:S01]  /*6640*/  FFMA.FTZ R14, R14, UR11, -R3 ;  /* 0x0000000b0e0e7c23 */ /* 0x000fe20008010803 */
[----:B------:R-:W-:Y:S02]  /*6650*/  IADD3 R0, R0, 0x19, RZ ;  /* 0x0000001900007810 */ /* 0x000fe40007ffe0ff */
[----:B------:R-:W-:Y:S01]  /*6660*/  @!P1 FSEL R15, R15, -INF , !P2 ;  /* 0xff8000000f0f9808 */ /* 0x000fe20005000000 */
[----:B------:R1:W-:Y:S01]  /*6670*/  MUFU.EX2 R185, R14 ;  /* 0x0000000e00b97308 */ /* 0x0003e20000000800 */
[----:B------:R-:W-:Y:S02]  /*6680*/  @!P1 ISETP.GE.AND P2, PT, R7, R4, PT ;  /* 0x000000040700920c */ /* 0x000fe40003f46270 */
[----:B------:R-:W-:Y:S01]  /*6690*/  I2FP.F32.S32 R12, R6 ;  /* 0x00000006000c7245 */ /* 0x000fe20000201400 */
[----:B------:R-:W-:Y:S01]  /*66a0*/  FFMA.FTZ R15, R15, UR11, -R2 ;  /* 0x0000000b0f0f7c23 */ /* 0x000fe20008010802 */
[----:B------:R-:W-:Y:S02]  /*66b0*/  I2FP.F32.S32 R7, R0 ;  /* 0x0000000000077245 */ /* 0x000fe40000201400 */
[----:B------:R-:W-:Y:S03]  /*66c0*/  @!P1 ISETP.GE.AND P3, PT, R6, R4, PT ;  /* 0x000000040600920c */ /* 0x000fe60003f66270 */
[----:B------:R-:W-:Y:S01]  /*66d0*/  MUFU.EX2 R192, R15 ;  /* 0x0000000f00c07308 */ /* 0x000fe20000000800 */
[----:B-1----:R-:W-:Y:S01]  /*66e0*/  FFMA.FTZ R14, R13, UR5, R223 ;  /* 0x000000050d0e7c23 */ /* 0x002fe200080100df */
[----:B------:R-:W-:Y:S04]  /*66f0*/  FFMA.FTZ R13, R12, UR5, R198 ;  /* 0x000000050c0d7c23 */ /* 0x000fe800080100c6 */
[----:B------:R-:W-:Y:S02]  /*6700*/  @!P1 FSEL R14, R14, -INF , !P2 ;  /* 0xff8000000e0e9808 */ /* 0x000fe40005000000 */
[-C--:B------:R-:W-:Y:S03]  /*6710*/  @!P1 ISETP.GE.AND P2, PT, R6, R5.reuse, PT ;  /* 0x000000050600920c */ /* 0x080fe60003f46270 */
[----:B------:R-:W-:Y:S01]  /*6720*/  FFMA.FTZ R14, R14, UR11, -R2 ;  /* 0x0000000b0e0e7c23 */ /* 0x000fe20008010802 */
[----:B------:R-:W-:Y:S02]  /*6730*/  @!P1 FSEL R13, R13, -INF , !P2 ;  /* 0xff8000000d0d9808 */ /* 0x000fe40005000000 */
[----:B------:R-:W-:Y:S01]  /*6740*/  @!P1 ISETP.GE.AND P2, PT, R0, R5, PT ;  /* 0x000000050000920c */ /* 0x000fe20003f46270 */
[----:B------:R1:W-:Y:S01]  /*6750*/  MUFU.EX2 R191, R14 ;  /* 0x0000000e00bf7308 */ /* 0x0003e20000000800 */
[----:B------:R-:W-:Y:S01]  /*6760*/  FFMA.FTZ R5, R12, UR5, R238 ;  /* 0x000000050c057c23 */ /* 0x000fe200080100ee */
[----:B------:R-:W-:Y:S08]  /*6770*/  FFMA.FTZ R13, R13, UR11, -R3 ;  /* 0x0000000b0d0d7c23 */ /* 0x000ff00008010803 */
[----:B------:R-:W-:Y:S01]  /*6780*/  MUFU.EX2 R184, R13 ;  /* 0x0000000d00b87308 */ /* 0x000fe20000000800 */
[----:B-1----:R-:W-:Y:S05]  /*6790*/  FFMA.FTZ R14, R7, UR5, R197 ;  /* 0x00000005070e7c23 */ /* 0x002fea00080100c5 */
[----:B------:R-:W-:Y:S02]  /*67a0*/  @!P1 FSEL R14, R14, -INF , !P2 ;  /* 0xff8000000e0e9808 */ /* 0x000fe40005000000 */
[-C--:B------:R-:W-:Y:S03]  /*67b0*/  @!P1 ISETP.GE.AND P2, PT, R6, R11.reuse, PT ;  /* 0x0000000b0600920c */ /* 0x080fe60003f46270 */
[----:B------:R-:W-:Y:S01]  /*67c0*/  FFMA.FTZ R3, R14, UR11, -R3 ;  /* 0x0000000b0e037c23 */ /* 0x000fe20008010803 */
[----:B------:R-:W-:Y:S02]  /*67d0*/  @!P1 FSEL R5, R5, -INF , !P2 ;  /* 0xff80000005059808 */ /* 0x000fe40005000000 */
[----:B------:R-:W-:Y:S01]  /*67e0*/  @!P1 ISETP.GE.AND P2, PT, R0, R11, PT ;  /* 0x0000000b0000920c */ /* 0x000fe20003f46270 */
[----:B------:R2:W-:Y:S02]  /*67f0*/  MUFU.EX2 R183, R3 ;  /* 0x0000000300b77308 */ /* 0x0005e40000000800 */
[----:B------:R-:W-:Y:S08]  /*6800*/  FFMA.FTZ R5, R5, UR11, -R9 ;  /* 0x0000000b05057c23 */ /* 0x000ff00008010809 */
[----:B------:R1:W-:Y:S01]  /*6810*/  MUFU.EX2 R252, R5 ;  /* 0x0000000500fc7308 */ /* 0x0003e20000000800 */
[----:B--2---:R-:W-:Y:S05]  /*6820*/  FFMA.FTZ R3, R7, UR5, R239 ;  /* 0x0000000507037c23 */ /* 0x004fea00080100ef */
[----:B------:R-:W-:Y:S02]  /*6830*/  @!P1 FSEL R3, R3, -INF , !P2 ;  /* 0xff80000003039808 */ /* 0x000fe40005000000 */
[-C--:B------:R-:W-:Y:S01]  /*6840*/  @!P1 ISETP.GE.AND P2, PT, R6, R10.reuse, PT ;  /* 0x0000000a0600920c */ /* 0x080fe20003f46270 */
[C---:B-1----:R-:W-:Y:S01]  /*6850*/  FFMA.FTZ R5, R12.reuse, UR5, R245 ;  /* 0x000000050c057c23 */ /* 0x042fe200080100f5 */
[----:B------:R-:W-:Y:S01]  /*6860*/  FFMA.FTZ R12, R12, UR5, R220 ;  /* 0x000000050c0c7c23 */ /* 0x000fe200080100dc */
[----:B------:R-:W-:Y:S01]  /*6870*/  FFMA.FTZ R9, R3, UR11, -R9 ;  /* 0x0000000b03097c23 */ /* 0x000fe20008010809 */
[C---:B------:R-:W-:Y:S01]  /*6880*/  FFMA.FTZ R3, R7.reuse, UR5, R244 ;  /* 0x0000000507037c23 */ /* 0x040fe200080100f4 */
[----:B------:R-:W-:Y:S01]  /*6890*/  FFMA.FTZ R7, R7, UR5, R217 ;  /* 0x0000000507077c23 */ /* 0x000fe200080100d9 */
[----:B------:R-:W-:Y:S01]  /*68a0*/  @!P1 FSEL R5, R5, -INF , !P2 ;  /* 0xff80000005059808 */ /* 0x000fe20005000000 */
[----:B------:R-:W1:Y:S01]  /*68b0*/  MUFU.EX2 R251, R9 ;  /* 0x0000000900fb7308 */ /* 0x000e620000000800 */
[----:B------:R-:W-:Y:S02]  /*68c0*/  @!P1 ISETP.GE.AND P2, PT, R0, R10, PT ;  /* 0x0000000a0000920c */ /* 0x000fe40003f46270 */
[----:B------:R-:W-:Y:S01]  /*68d0*/  @!P1 FSEL R12, R12, -INF , !P3 ;  /* 0xff8000000c0c9808 */ /* 0x000fe20005800000 */
[--C-:B------:R-:W-:Y:S01]  /*68e0*/  FFMA.FTZ R5, R5, UR11, -R8.reuse ;  /* 0x0000000b05057c23 */ /* 0x100fe20008010808 */
[----:B------:R-:W-:Y:S02]  /*68f0*/  @!P1 FSEL R3, R3, -INF , !P2 ;  /* 0xff80000003039808 */ /* 0x000fe40005000000 */
[----:B------:R-:W-:Y:S03]  /*6900*/  @!P1 ISETP.GE.AND P2, PT, R0, R4, PT ;  /* 0x000000040000920c */ /* 0x000fe60003f46270 */
[----:B------:R2:W-:Y:S01]  /*6910*/  MUFU.EX2 R39, R5 ;  /* 0x0000000500277308 */ /* 0x0005e20000000800 */
[----:B------:R-:W-:Y:S01]  /*6920*/  F2FP.F16.F32.PACK_AB R0, R55, R182 ;  /* 0x000000b63700723e */ /* 0x000fe200000000ff */
[----:B------:R-:W-:Y:S01]  /*6930*/  FFMA.FTZ R8, R3, UR11, -R8 ;  /* 0x0000000b03087c23 */ /* 0x000fe20008010808 */
[----:B------:R-:W-:Y:S01]  /*6940*/  F2FP.F16.F32.PACK_AB R3, R46, R49 ;  /* 0x000000312e03723e */ /* 0x000fe200000000ff */
[--C-:B------:R-:W-:Y:S01]  /*6950*/  FFMA.FTZ R12, R12, UR11, -R2.reuse ;  /* 0x0000000b0c0c7c23 */ /* 0x100fe20008010802 */
[----:B------:R-:W-:Y:S01]  /*6960*/  F2FP.F16.F32.PACK_AB R4, R193, R194 ;  /* 0x000000c2c104723e */ /* 0x000fe200000000ff */
[----:B------:R3:W-:Y:S01]  /*6970*/  STS [R233+0x20000], R0 ;  /* 0x02000000e9007388 */ /* 0x0007e20000000800 */
[----:B------:R-:W-:Y:S03]  /*6980*/  @!P1 FSEL R7, R7, -INF , !P2 ;  /* 0xff80000007079808 */ /* 0x000fe60005000000 */
[----:B------:R-:W4:Y:S01]  /*6990*/  MUFU.EX2 R38, R8 ;  /* 0x0000000800267308 */ /* 0x000f220000000800 */
[----:B------:R-:W-:Y:S01]  /*69a0*/  IADD3 R180, P1, R180, UR17, RZ ;  /* 0x00000011b4b47c10 */ /* 0x000fe2000ff3e0ff */
[----:B------:R4:W-:Y:S01]  /*69b0*/  STS [R233+0x20400], R3 ;  /* 0x02040003e9007388 */ /* 0x0009e20000000800 */
[----:B------:R-:W-:Y:S01]  /*69c0*/  PLOP3.LUT P2, PT, PT, PT, UP0, 0x80, 0x0 ;  /* 0x000000000000781c */ /* 0x000fe20003f4f008 */
[----:B------:R-:W-:Y:S06]  /*69d0*/  FFMA.FTZ R2, R7, UR11, -R2 ;  /* 0x0000000b07027c23 */ /* 0x000fec0008010802 */
[----:B------:R1:W-:Y:S01]  /*69e0*/  MUFU.EX2 R187, R2 ;  /* 0x0000000200bb7308 */ /* 0x0003e20000000800 */
[----:B--2---:R-:W-:Y:S05]  /*69f0*/  F2FP.F16.F32.PACK_AB R5, R44, R45 ;  /* 0x0000002d2c05723e */ /* 0x004fea00000000ff */
[----:B------:R2:W-:Y:S04]  /*6a00*/  STS [R234+0x20400], R5 ;  /* 0x02040005ea007388 */ /* 0x0005e80000000800 */
[----:B------:R-:W2:Y:S01]  /*6a10*/  MUFU.EX2 R188, R12 ;  /* 0x0000000c00bc7308 */ /* 0x000ea20000000800 */
[----:B---3--:R-:W-:Y:S02]  /*6a20*/  F2FP.F16.F32.PACK_AB R0, R52, R53 ;  /* 0x000000353400723e */ /* 0x008fe400000000ff */
[----:B-1----:R-:W-:Y:S02]  /*6a30*/  F2FP.F16.F32.PACK_AB R2, R251, R252 ;  /* 0x000000fcfb02723e */ /* 0x002fe400000000ff */
[----:B----4-:R-:W-:Y:S01]  /*6a40*/  F2FP.F16.F32.PACK_AB R3, R199, R201 ;  /* 0x000000c9c703723e */ /* 0x010fe200000000ff */
[----:B------:R1:W-:Y:S04]  /*6a50*/  STS [R234+0x20000], R0 ;  /* 0x02000000ea007388 */ /* 0x0003e80000000800 */
[----:B------:R3:W-:Y:S04]  /*6a60*/  STS [R233+0x21000], R4 ;  /* 0x02100004e9007388 */ /* 0x0007e80000000800 */
[----:B------:R4:W-:Y:S01]  /*6a70*/  STS [R233+0x21400], R3 ;  /* 0x02140003e9007388 */ /* 0x0009e20000000800 */
[----:B--2---:R-:W-:Y:S05]  /*6a80*/  F2FP.F16.F32.PACK_AB R5, R195, R196 ;  /* 0x000000c4c305723e */ /* 0x004fea00000000ff */
[----:B------:R2:W-:Y:S01]  /*6a90*/  STS [R234+0x21400], R5 ;  /* 0x02140005ea007388 */ /* 0x0005e20000000800 */
[----:B-1----:R-:W-:Y:S02]  /*6aa0*/  F2FP.F16.F32.PACK_AB R0, R189, R190 ;  /* 0x000000bebd00723e */ /* 0x002fe400000000ff */
[----:B---3--:R-:W-:Y:S03]  /*6ab0*/  F2FP.F16.F32.PACK_AB R4, R50, R51 ;  /* 0x000000333204723e */ /* 0x008fe600000000ff */
[----:B------:R1:W-:Y:S01]  /*6ac0*/  STS [R234+0x21000], R0 ;  /* 0x02100000ea007388 */ /* 0x0003e20000000800 */
[----:B----4-:R-:W-:Y:S03]  /*6ad0*/  F2FP.F16.F32.PACK_AB R3, R40, R43 ;  /* 0x0000002b2803723e */ /* 0x010fe600000000ff */
[----:B------:R3:W-:Y:S04]  /*6ae0*/  STS [R231+0x20000], R4 ;  /* 0x02000004e7007388 */ /* 0x0007e80000000800 */
[----:B------:R4:W-:Y:S01]  /*6af0*/  STS [R231+0x20400], R3 ;  /* 0x02040003e7007388 */ /* 0x0009e20000000800 */
[----:B--2---:R-:W-:Y:S03]  /*6b00*/  F2FP.F16.F32.PACK_AB R5, R185, R186 ;  /* 0x000000bab905723e */ /* 0x004fe600000000ff */
[----:B------:R2:W-:Y:S01]  /*6b10*/  STS [R232+0x20000], R2 ;  /* 0x02000002e8007388 */ /* 0x0005e20000000800 */
[----:B-1----:R-:W-:Y:S02]  /*6b20*/  F2FP.F16.F32.PACK_AB R0, R38, R39 ;  /* 0x000000272600723e */ /* 0x002fe400000000ff */
[----:B---3--:R-:W-:Y:S03]  /*6b30*/  F2FP.F16.F32.PACK_AB R4, R191, R192 ;  /* 0x000000c0bf04723e */ /* 0x008fe600000000ff */
[----:B------:R1:W-:Y:S01]  /*6b40*/  STS [R232+0x20400], R0 ;  /* 0x02040000e8007388 */ /* 0x0003e20000000800 */
[----:B----4-:R-:W-:Y:S03]  /*6b50*/  F2FP.F16.F32.PACK_AB R3, R183, R184 ;  /* 0x000000b8b703723e */ /* 0x010fe600000000ff */
[----:B------:R-:W-:Y:S01]  /*6b60*/  STS [R231+0x21000], R5 ;  /* 0x02100005e7007388 */ /* 0x000fe20000000800 */
[----:B--2---:R-:W-:Y:S03]  /*6b70*/  F2FP.F16.F32.PACK_AB R2, R187, R188 ;  /* 0x000000bcbb02723e */ /* 0x004fe600000000ff */
[----:B------:R-:W-:Y:S04]  /*6b80*/  STS [R231+0x21400], R4 ;  /* 0x02140004e7007388 */ /* 0x000fe80000000800 */
[----:B------:R-:W-:Y:S04]  /*6b90*/  STS [R232+0x21000], R3 ;  /* 0x02100003e8007388 */ /* 0x000fe80000000800 */
[----:B------:R2:W-:Y:S04]  /*6ba0*/  STS [R232+0x21400], R2 ;  /* 0x02140002e8007388 */ /* 0x0005e80000000800 */
[----:B------:R-:W-:Y:S04]  /*6bb0*/  LDSM.16.M88.4 R16, [R209+UR4+0x14000] ;  /* 0x01400004d110783b */ /* 0x000fe80008000200 */
[----:B------:R-:W-:Y:S01]  /*6bc0*/  LDSM.16.M88.4 R164, [R209+UR4+0x14800] ;  /* 0x01480004d1a4783b */ /* 0x000fe20008000200 */
[----:B-1----:R-:W-:Y:S03]  /*6bd0*/  LEA R0, R215, UR4, 0x1 ;  /* 0x00000004d7007c11 */ /* 0x002fe6000f8e08ff */
[----:B------:R-:W-:Y:S01]  /*6be0*/  LDSM.16.M88.4 R172, [R208+0x8000] ;  /* 0x00800000d0ac783b */ /* 0x000fe20000000200 */
[CC--:B------:R-:W-:Y:S03]  /*6bf0*/  IADD3 R200, R212.reuse, R0.reuse, RZ ;  /* 0x00000000d4c87210 */ /* 0x0c0fe60007ffe0ff */
[----:B------:R-:W1:Y:S04]  /*6c00*/  LDSM.16.M88.4 R32, [R0+0x8000] ;  /* 0x008000000020783b */ /* 0x000e680000000200 */
[----:B------:R-:W3:Y:S01]  /*6c10*/  LDSM.16.M88.4 R28, [R0+0x9000] ;  /* 0x00900000001c783b */ /* 0x000ee20000000200 */
[----:B--2---:R-:W-:Y:S04]  /*6c20*/  IADD3 R2, R213, R0, RZ ;  /* 0x00000000d5027210 */ /* 0x004fe80007ffe0ff */
[----:B------:R-:W-:Y:S01]  /*6c30*/  IADD3 R3, R212, R2, RZ ;  /* 0x00000002d4037210 */ /* 0x000fe20007ffe0ff */
[----:B------:R-:W2:Y:S04]  /*6c40*/  LDSM.16.M88.4 R168, [R2+0x8000] ;  /* 0x0080000002a8783b */ /* 0x000ea80000000200 */
        /* <DEDUP_REMOVED lines=20> */
[----:B------:R-:W2:Y:S04]  /*6d90*/  LDSM.16.M88.4 R164, [R200+0x9000] ;  /* 0x00900000c8a4783b */ /* 0x000ea80000000200 */
        /* <DEDUP_REMOVED lines=11> */
[----:B------:R-:W1:Y:S04]  /*6e50*/  LDSM.16.M88.4 R168, [R210+0x8000] ;  /* 0x00800000d2a8783b */ /* 0x000e680000000200 */
        /* <DEDUP_REMOVED lines=11> */
[----:B------:R-:W1:Y:S04]  /*6f10*/  LDSM.16.M88.4 R164, [R209+UR4+0x18000] ;  /* 0x01800004d1a4783b */ /* 0x000e680008000200 */
        /* <DEDUP_REMOVED lines=11> */
[----:B------:R-:W1:Y:S04]  /*6fd0*/  LDSM.16.M88.4 R164, [R208+0xc000] ;  /* 0x00c00000d0a4783b */ /* 0x000e680000000200 */
[----:B------:R-:W3:Y:S01]  /*6fe0*/  LDSM.16.M88.4 R172, [R2+0xb000] ;  /* 0x00b0000002ac783b */ /* 0x000ee20000000200 */
[----:B--2---:R-:W-:Y:S05]  /*6ff0*/  IADD3.X R181, R177, UR16, RZ, P1, !PT ;  /* 0x00000010b1b57c10 */ /* 0x004fea0008ffe4ff */
[----:B------:R-:W2:Y:S04]  /*7000*/  LDG.E R178, desc[UR6][R180.64] ;  /* 0x00000006b4b27981 */ /* 0x000ea8000c1e1900 */
        /* <DEDUP_REMOVED lines=30> */
[C---:B--2---:R-:W-:Y:S01]  /*71f0*/  FADD.FTZ R4, -R178.reuse, R4 ;  /* 0x00000004b2047221 */ /* 0x044fe20000010100 */
[----:B------:R-:W-:Y:S01]  /*7200*/  FADD.FTZ R5, -R178, R5 ;  /* 0x00000005b2057221 */ /* 0x000fe20000010100 */
[-C--:B-1----:R-:W-:Y:S03]  /*7210*/  HMMA.16816.F32 R20, R168, R164.reuse, R20 ;  /* 0x000000a4a814723c */ /* 0x082fe60000001814 */
[----:B------:R-:W-:Y:S01]  /*7220*/  FMUL.FTZ R179, R182, R4 ;  /* 0x00000004b6b37220 */ /* 0x000fe20000410000 */
[----:B------:R-:W-:Y:S01]  /*7230*/  FMUL.FTZ R182, R55, R5 ;  /* 0x0000000537b67220 */ /* 0x000fe20000410000 */
[----:B------:R-:W-:Y:S01]  /*7240*/  FFMA.FTZ R4, -R246, R246, 1 ;  /* 0x3f800000f6047423 */ /* 0x000fe200000101f6 */
[----:B------:R1:W5:Y:S01]  /*7250*/  LDL.LU R55, [R1+0x9c] ;  /* 0x00009c0001377983 */ /* 0x0003620000300800 */
[C---:B------:R-:W-:Y:S03]  /*7260*/  HMMA.16816.F32 R24, R172.reuse, R164, R24 ;  /* 0x000000a4ac18723c */ /* 0x040fe60000001818 */
[----:B------:R1:W5:Y:S08]  /*7270*/  LDG.E R5, desc[UR6][R180.64+0x80] ;  /* 0x00008006b4057981 */ /* 0x000370000c1e1900 */
[----:B------:R-:W-:Y:S01]  /*7280*/  FADD.FTZ R16, -R178, R16 ;  /* 0x00000010b2107221 */ /* 0x000fe20000010100 */
[----:B------:R-:W-:Y:S01]  /*7290*/  FMUL.FTZ R4, R4, UR8 ;  /* 0x0000000804047c20 */ /* 0x000fe20008410000 */
[-C--:B------:R-:W-:Y:S01]  /*72a0*/  HMMA.16816.F32 R28, R172, R166.reuse, R28 ;  /* 0x000000a6ac1c723c */ /* 0x080fe2000000181c */
[----:B------:R-:W-:Y:S02]  /*72b0*/  MOV R164, UR4 ;  /* 0x0000000400a47c02 */ /* 0x000fe40008000f00 */
[----:B------:R-:W-:Y:S03]  /*72c0*/  FFMA.FTZ R165, -R54, R54, 1 ;  /* 0x3f80000036a57423 */ /* 0x000fe60000010136 */
[----:B------:R-:W-:Y:S01]  /*72d0*/  HMMA.16816.F32 R32, R168, R166, R32 ;  /* 0x000000a6a820723c */ /* 0x000fe20000001820 */
[----:B------:R1:W5:Y:S04]  /*72e0*/  LDL.LU R54, [R1+0x98] ;  /* 0x0000980001367983 */ /* 0x0003680000300800 */
[----:B------:R-:W-:Y:S01]  /*72f0*/  SHF.L.U32 R172, R214, 0x1, RZ ;  /* 0x00000001d6ac7819 */ /* 0x000fe200000006ff */
[C---:B------:R-:W-:Y:S01]  /*7300*/  FADD.FTZ R20, -R178.reuse, R20 ;  /* 0x00000014b2147221 */ /* 0x040fe20000010100 */
[----:B------:R-:W-:Y:S01]  /*7310*/  FMUL.FTZ R165, R165, UR8 ;  /* 0x00000008a5a57c20 */ /* 0x000fe20008410000 */
[----:B------:R-:W-:Y:S03]  /*7320*/  FADD.FTZ R17, -R178, R17 ;  /* 0x00000011b2117221 */ /* 0x000fe60000010100 */
[----:B------:R-:W-:Y:S01]  /*7330*/  FMUL.FTZ R16, R53, R16 ;  /* 0x0000001035107220 */ /* 0x000fe20000410000 */
[----:B------:R-:W-:Y:S01]  /*7340*/  IADD3 R164, R172, 0x8000, R164 ;  /* 0x00008000aca47810 */ /* 0x000fe20007ffe0a4 */
[----:B------:R1:W5:Y:S01]  /*7350*/  LDL.LU R53, [R1+0x94] ;  /* 0x0000940001357983 */ /* 0x0003620000300800 */
[----:B------:R-:W-:Y:S01]  /*7360*/  FMUL.FTZ R179, R4, R179 ;  /* 0x000000b304b37220 */ /* 0x000fe20000410000 */
[----:B------:R-:W-:Y:S01]  /*7370*/  FMUL.FTZ R167, R51, R20 ;  /* 0x0000001433a77220 */ /* 0x000fe20000410000 */
[----:B------:R-:W-:Y:S01]  /*7380*/  FMUL.FTZ R165, R165, R182 ;  /* 0x000000b6a5a57220 */ /* 0x000fe20000410000 */
[----:B------:R1:W5:Y:S01]  /*7390*/  LDG.E R4, desc[UR6][R180.64+0xa0] ;  /* 0x0000a006b4047981 */ /* 0x000362000c1e1900 */
[----:B------:R-:W-:Y:S01]  /*73a0*/  FFMA.FTZ R20, -R249, R249, 1 ;  /* 0x3f800000f9147423 */ /* 0x000fe200000101f9 */
[----:B------:R-:W-:Y:S01]  /*73b0*/  FMUL.FTZ R166, R52, R17 ;  /* 0x0000001134a67220 */ /* 0x000fe20000410000 */
[----:B------:R-:W-:Y:S01]  /*73c0*/  FFMA.FTZ R17, -R250, R250, 1 ;  /* 0x3f800000fa117423 */ /* 0x000fe200000101fa */
[----:B------:R1:W5:Y:S01]  /*73d0*/  LDL.LU R52, [R1+0x90] ;  /* 0x0000900001347983 */ /* 0x0003620000300800 */
[----:B------:R-:W-:Y:S01]  /*73e0*/  IADD3 R176, R164, 0x40, RZ ;  /* 0x00000040a4b07810 */ /* 0x000fe20007ffe0ff */
[----:B------:R-:W-:Y:S01]  /*73f0*/  FADD.FTZ R21, -R178, R21 ;  /* 0x00000015b2157221 */ /* 0x000fe20000010100 */
[----:B------:R-:W-:Y:S01]  /*7400*/  @P0 IADD3 R176, R164, -0x40, RZ ;  /* 0xffffffc0a4b00810 */ /* 0x000fe20007ffe0ff */
[----:B------:R1:W5:Y:S01]  /*7410*/  LDL.LU R51, [R1+0x8c] ;  /* 0x00008c0001337983 */ /* 0x0003620000300800 */
[----:B----4-:R-:W-:Y:S01]  /*7420*/  FADD.FTZ R6, -R177, R6 ;  /* 0x00000006b1067221 */ /* 0x010fe20000010100 */
[----:B------:R-:W-:Y:S01]  /*7430*/  FMUL.FTZ R168, R50, R21 ;  /* 0x0000001532a87220 */ /* 0x000fe20000410000 */
[----:B------:R-:W-:Y:S01]  /*7440*/  FMUL.FTZ R20, R20, UR8 ;  /* 0x0000000814147c20 */ /* 0x000fe20008410000 */
[----:B------:R1:W5:Y:S01]  /*7450*/  LDL.LU R50, [R1+0x88] ;  /* 0x0000880001327983 */ /* 0x0003620000300800 */
[----:B------:R-:W-:Y:S01]  /*7460*/  F2FP.F16.F32.PACK_AB R164, R165, R179 ;  /* 0x000000b3a5a4723e */ /* 0x000fe200000000ff */
[C---:B------:R-:W-:Y:S01]  /*7470*/  FADD.FTZ R18, -R177.reuse, R18 ;  /* 0x00000012b1127221 */ /* 0x040fe20000010100 */
[C---:B------:R-:W-:Y:S01]  /*7480*/  FADD.FTZ R34, -R177.reuse, R34 ;  /* 0x00000022b1227221 */ /* 0x040fe20000010100 */
[----:B------:R-:W-:Y:S01]  /*7490*/  FADD.FTZ R35, -R177, R35 ;  /* 0x00000023b1237221 */ /* 0x000fe20000010100 */
[----:B------:R-:W-:Y:S01]  /*74a0*/  FFMA.FTZ R165, -R248, R248, 1 ;  /* 0x3f800000f8a57423 */ /* 0x000fe200000101f8 */
[----:B------:R-:W-:Y:S01]  /*74b0*/  FMUL.FTZ R17, R17, UR8 ;  /* 0x0000000811117c20 */ /* 0x000fe20008410000 */
[----:B------:R-:W-:Y:S01]  /*74c0*/  FMUL.FTZ R20, R20, R166 ;  /* 0x000000a614147220 */ /* 0x000fe20000410000 */
[----:B------:R-:W-:Y:S01]  /*74d0*/  FFMA.FTZ R21, -R247, R247, 1 ;  /* 0x3f800000f7157423 */ /* 0x000fe200000101f7 */
[C---:B------:R-:W-:Y:S01]  /*74e0*/  FADD.FTZ R166, -R178.reuse, R32 ;  /* 0x00000020b2a67221 */ /* 0x040fe20000010100 */
[----:B------:R-:W-:Y:S01]  /*74f0*/  FMUL.FTZ R165, R165, UR8 ;  /* 0x00000008a5a57c20 */ /* 0x000fe20008410000 */
[----:B------:R-:W-:Y:S01]  /*7500*/  FMUL.FTZ R17, R17, R16 ;  /* 0x0000001011117220 */ /* 0x000fe20000410000 */
[----:B------:R-:W-:Y:S01]  /*7510*/  FADD.FTZ R33, -R178, R33 ;  /* 0x00000021b2217221 */ /* 0x000fe20000010100 */
[----:B------:R-:W-:Y:S01]  /*7520*/  FFMA.FTZ R16, -R238, R238, 1 ;  /* 0x3f800000ee107423 */ /* 0x000fe200000101ee */
[----:B------:R-:W-:Y:S01]  /*7530*/  FMUL.FTZ R32, R21, UR8 ;  /* 0x0000000815207c20 */ /* 0x000fe20008410000 */
[----:B------:R-:W-:Y:S01]  /*7540*/  FMUL.FTZ R21, R252, R166 ;  /* 0x000000a6fc157220 */ /* 0x000fe20000410000 */
[----:B------:R-:W-:Y:S01]  /*7550*/  FMUL.FTZ R165, R165, R167 ;  /* 0x000000a7a5a57220 */ /* 0x000fe20000410000 */
[----:B------:R-:W-:Y:S01]  /*7560*/  FMUL.FTZ R166, R49, R6 ;  /* 0x0000000631a67220 */ /* 0x000fe20000410000 */
[----:B------:R-:W-:Y:S01]  /*7570*/  FMUL.FTZ R167, R251, R33 ;  /* 0x00000021fba77220 */ /* 0x000fe20000410000 */
[----:B------:R1:W5:Y:S01]  /*7580*/  LDL.LU R49, [R1+0x84] ;  /* 0x0000840001317983 */ /* 0x0003620000300800 */
[----:B------:R-:W-:Y:S01]  /*7590*/  FADD.FTZ R33, -R177, R7 ;  /* 0x00000007b1217221 */ /* 0x000fe20000010100 */
[----:B------:R-:W-:Y:S01]  /*75a0*/  FMUL.FTZ R16, R16, UR8 ;  /* 0x0000000810107c20 */ /* 0x000fe20008410000 */
[----:B------:R-:W-:Y:S01]  /*75b0*/  FFMA.FTZ R7, -R48, R48, 1 ;  /* 0x3f80000030077423 */ /* 0x000fe20000010130 */
[----:B------:R-:W-:Y:S01]  /*75c0*/  FFMA.FTZ R6, -R47, R47, 1 ;  /* 0x3f8000002f067423 */ /* 0x000fe2000001012f */
[----:B------:R1:W5:Y:S01]  /*75d0*/  LDL.LU R48, [R1+0x80] ;  /* 0x0000800001307983 */ /* 0x0003620000300800 */
[----:B------:R-:W-:Y:S01]  /*75e0*/  FMUL.FTZ R16, R16, R21 ;  /* 0x0000001510107220 */ /* 0x000fe20000410000 */
[----:B------:R-:W-:Y:S01]  /*75f0*/  FMUL.FTZ R33, R46, R33 ;  /* 0x000000212e217220 */ /* 0x000fe20000410000 */
[----:B------:R-:W-:Y:S01]  /*7600*/  FMUL.FTZ R7, R7, UR8 ;  /* 0x0000000807077c20 */ /* 0x000fe20008410000 */
[----:B------:R1:W5:Y:S01]  /*7610*/  LDL.LU R47, [R1+0x7c] ;  /* 0x00007c00012f7983 */ /* 0x0003620000300800 */
[----:B------:R-:W-:Y:S01]  /*7620*/  FMUL.FTZ R6, R6, UR8 ;  /* 0x0000000806067c20 */ /* 0x000fe20008410000 */
[----:B------:R-:W-:Y:S01]  /*7630*/  FFMA.FTZ R21, -R239, R239, 1 ;  /* 0x3f800000ef157423 */ /* 0x000fe200000101ef */
[----:B------:R-:W-:Y:S01]  /*7640*/  FMUL.FTZ R7, R7, R166 ;  /* 0x000000a607077220 */ /* 0x000fe20000410000 */
[----:B------:R1:W5:Y:S01]  /*7650*/  LDL.LU R46, [R1+0x78] ;  /* 0x00007800012e7983 */ /* 0x0003620000300800 */
[----:B------:R-:W-:Y:S01]  /*7660*/  FMUL.FTZ R6, R6, R33 ;  /* 0x0000002106067220 */ /* 0x000fe20000410000 */
[----:B------:R-:W-:Y:S01]  /*7670*/  FMUL.FTZ R21, R21, UR8 ;  /* 0x0000000815157c20 */ /* 0x000fe20008410000 */
[----:B------:R-:W-:Y:S01]  /*7680*/  F2FP.F16.F32.PACK_AB R20, R20, R17 ;  /* 0x000000111414723e */ /* 0x000fe200000000ff */
[----:B------:R-:W-:Y:S01]  /*7690*/  FADD.FTZ R17, -R177, R19 ;  /* 0x00000013b1117221 */ /* 0x000fe20000010100 */
[----:B------:R-:W-:Y:S01]  /*76a0*/  FFMA.FTZ R33, -R42, R42, 1 ;  /* 0x3f8000002a217423 */ /* 0x000fe2000001012a */
[----:B------:R-:W-:Y:S01]  /*76b0*/  FMUL.FTZ R21, R21, R167 ;  /* 0x000000a715157220 */ /* 0x000fe20000410000 */
[----:B------:R-:W-:Y:S01]  /*76c0*/  F2FP.F16.F32.PACK_AB R19, R6, R7 ;  /* 0x000000070613723e */ /* 0x000fe200000000ff */
[----:B------:R-:W-:Y:S01]  /*76d0*/  FMUL.FTZ R6, R45, R18 ;  /* 0x000000122d067220 */ /* 0x000fe20000410000 */
[----:B------:R-:W-:Y:S01]  /*76e0*/  FMUL.FTZ R7, R44, R17 ;  /* 0x000000112c077220 */ /* 0x000fe20000410000 */
[----:B------:R1:W5:Y:S01]  /*76f0*/  LDL.LU R45, [R1+0x74] ;  /* 0x00007400012d7983 */ /* 0x0003620000300800 */
[----:B------:R-:W-:Y:S01]  /*7700*/  F2FP.F16.F32.PACK_AB R21, R21, R16 ;  /* 0x000000101515723e */ /* 0x000fe200000000ff */
[C---:B------:R-:W-:Y:S01]  /*7710*/  FADD.FTZ R16, -R177.reuse, R22 ;  /* 0x00000016b1107221 */ /* 0x040fe20000010100 */
[----:B------:R-:W-:Y:S01]  /*7720*/  FADD.FTZ R17, -R177, R23 ;  /* 0x00000017b1117221 */ /* 0x000fe20000010100 */
[----:B------:R1:W5:Y:S01]  /*7730*/  LDL.LU R44, [R1+0x70] ;  /* 0x00007000012c7983 */ /* 0x0003620000300800 */
[----:B------:R-:W-:Y:S01]  /*7740*/  FFMA.FTZ R23, -R41, R41, 1 ;  /* 0x3f80000029177423 */ /* 0x000fe20000010129 */
[----:B------:R-:W-:Y:S01]  /*7750*/  FMUL.FTZ R16, R43, R16 ;  /* 0x000000102b107220 */ /* 0x000fe20000410000 */
[----:B------:R-:W-:Y:S01]  /*7760*/  FMUL.FTZ R17, R40, R17 ;  /* 0x0000001128117220 */ /* 0x000fe20000410000 */
[----:B------:R1:W5:Y:S01]  /*7770*/  LDL.LU R43, [R1+0x6c] ;  /* 0x00006c00012b7983 */ /* 0x0003620000300800 */
[----:B------:R-:W-:Y:S01]  /*7780*/  FMUL.FTZ R33, R33, UR8 ;  /* 0x0000000821217c20 */ /* 0x000fe20008410000 */
[----:B------:R-:W-:Y:S01]  /*7790*/  FMUL.FTZ R23, R23, UR8 ;  /* 0x0000000817177c20 */ /* 0x000fe20008410000 */
[----:B------:R-:W-:Y:S01]  /*77a0*/  FMUL.FTZ R32, R32, R168 ;  /* 0x000000a820207220 */ /* 0x000fe20000410000 */
[----:B------:R1:W5:Y:S01]  /*77b0*/  LDL.LU R42, [R1+0x68] ;  /* 0x00006800012a7983 */ /* 0x0003620000300800 */
[----:B------:R-:W-:Y:S01]  /*77c0*/  FMUL.FTZ R33, R33, R6 ;  /* 0x0000000621217220 */ /* 0x000fe20000410000 */
[----:B------:R-:W-:Y:S01]  /*77d0*/  FMUL.FTZ R6, R39, R34 ;  /* 0x0000002227067220 */ /* 0x000fe20000410000 */
[----:B------:R-:W-:Y:S01]  /*77e0*/  FFMA.FTZ R34, -R36, R36, 1 ;  /* 0x3f80000024227423 */ /* 0x000fe20000010124 */
[----:B------:R1:W5:Y:S01]  /*77f0*/  LDL.LU R41, [R1+0x64] ;  /* 0x0000640001297983 */ /* 0x0003620000300800 */
[----:B------:R-:W-:Y:S01]  /*7800*/  FMUL.FTZ R23, R23, R7 ;  /* 0x0000000717177220 */ /* 0x000fe20000410000 */
[----:B------:R-:W-:Y:S01]  /*7810*/  FMUL.FTZ R7, R38, R35 ;  /* 0x0000002326077220 */ /* 0x000fe20000410000 */
[----:B------:R-:W-:Y:S01]  /*7820*/  FFMA.FTZ R35, -R37, R37, 1 ;  /* 0x3f80000025237423 */ /* 0x000fe20000010125 */
[----:B------:R1:W5:Y:S01]  /*7830*/  LDL.LU R40, [R1+0x60] ;  /* 0x0000600001287983 */ /* 0x0003620000300800 */
[----:B------:R-:W-:Y:S01]  /*7840*/  F2FP.F16.F32.PACK_AB R32, R32, R165 ;  /* 0x000000a52020723e */ /* 0x000fe200000000ff */
[----:B------:R-:W-:Y:S01]  /*7850*/  FFMA.FTZ R166, -R245, R245, 1 ;  /* 0x3f800000f5a67423 */ /* 0x000fe200000101f5 */
[----:B------:R-:W-:Y:S01]  /*7860*/  FFMA.FTZ R165, -R244, R244, 1 ;  /* 0x3f800000f4a57423 */ /* 0x000fe200000101f4 */
[----:B------:R1:W5:Y:S01]  /*7870*/  LDL.LU R39, [R1+0x5c] ;  /* 0x00005c0001277983 */ /* 0x0003620000300800 */
[----:B------:R-:W-:Y:S01]  /*7880*/  FMUL.FTZ R35, R35, UR8 ;  /* 0x0000000823237c20 */ /* 0x000fe20008410000 */
[----:B------:R-:W-:Y:S01]  /*7890*/  FMUL.FTZ R34, R34, UR8 ;  /* 0x0000000822227c20 */ /* 0x000fe20008410000 */
[----:B------:R-:W-:Y:S01]  /*78a0*/  FMUL.FTZ R166, R166, UR8 ;  /* 0x00000008a6a67c20 */ /* 0x000fe20008410000 */
[----:B------:R1:W5:Y:S01]  /*78b0*/  LDL.LU R38, [R1+0x58] ;  /* 0x0000580001267983 */ /* 0x0003620000300800 */
[----:B------:R-:W-:Y:S01]  /*78c0*/  FMUL.FTZ R165, R165, UR8 ;  /* 0x00000008a5a57c20 */ /* 0x000fe20008410000 */
[----:B------:R-:W-:Y:S01]  /*78d0*/  FMUL.FTZ R35, R35, R16 ;  /* 0x0000001023237220 */ /* 0x000fe20000410000 */
[----:B------:R-:W-:Y:S01]  /*78e0*/  FMUL.FTZ R34, R34, R17 ;  /* 0x0000001122227220 */ /* 0x000fe20000410000 */
[----:B------:R1:W5:Y:S01]  /*78f0*/  LDL.LU R37, [R1+0x54] ;  /* 0x0000540001257983 */ /* 0x0003620000300800 */
[----:B------:R-:W-:Y:S01]  /*7900*/  FMUL.FTZ R166, R166, R6 ;  /* 0x00000006a6a67220 */ /* 0x000fe20000410000 */
[----:B------:R-:W-:Y:S02]  /*7910*/  FMUL.FTZ R165, R165, R7 ;  /* 0x00000007a5a57220 */ /* 0x000fe40000410000 */
[----:B------:R1:W5:Y:S01]  /*7920*/  LDL.LU R36, [R1+0x50] ;  /* 0x0000500001247983 */ /* 0x0003620000300800 */
[----:B------:R-:W-:Y:S05]  /*7930*/  @!P2 BRA `(.L_x_1021) ;  /* 0x0000000000e0a947 */ /* 0x000fea0003800000 */
[----:B------:R-:W2:Y:S01]  /*7940*/  LDC R17, c[0x0][0x240] ;  /* 0x00009000ff117b82 */ /* 0x000ea20000000800 */
[----:B------:R-:W-:Y:S01]  /*7950*/  ULOP3.LUT UR12, UR9, 0x1, URZ, 0xc0, !UPT ;  /* 0x00000001090c7892 */ /* 0x000fe2000f8ec03f */
[C---:B------:R-:W-:Y:S01]  /*7960*/  ISETP.GE.AND P3, PT, R236.reuse, UR23, PT ;  /* 0x00000017ec007c0c */ /* 0x040fe2000bf66270 */
[----:B------:R-:W-:Y:S02]  /*7970*/  VIADD R6, R236, 0x40 ;  /* 0x00000040ec067836 */ /* 0x000fe40000000000 */
[----:B------:R-:W-:Y:S03]  /*7980*/  UISETP.NE.U32.AND UP1, UPT, UR12, 0x1, UPT ;  /* 0x000000010c00788c */ /* 0x000fe6000bf25070 */
[----:B------:R-:W3:Y:S01]  /*7990*/  LDC R167, c[0x0][0x244] ;  /* 0x00009100ffa77b82 */ /* 0x000ee20000000800 */
[----:B------:R-:W-:Y:S01]  /*79a0*/  USEL UR12, UR59, 0x4000, !UP1 ;  /* 0x000040003b0c7887 */ /* 0x000fe2000c800000 */
[----:B------:R-:W-:Y:S05]  /*79b0*/  ISETP.GE.AND P1, PT, R6, UR23, PT ;  /* 0x0000001706007c0c */ /* 0x000fea000bf26270 */
[----:B------:R-:W-:Y:S02]  /*79c0*/  VIADD R216, R216, UR12 ;  /* 0x0000000cd8d87c36 */ /* 0x000fe40008000000 */
[----:B------:R-:W-:Y:S02]  /*79d0*/  VIADD R235, R235, UR12 ;  /* 0x0000000cebeb7c36 */ /* 0x000fe40008000000 */
[----:B------:R-:W-:Y:S01]  /*79e0*/  VIADD R207, R207, UR12 ;  /* 0x0000000ccfcf7c36 */ /* 0x000fe20008000000 */
[----:B------:R4:W-:Y:S04]  /*79f0*/  @P3 STS [R216], RZ ;  /* 0x000000ffd8003388 */ /* 0x0009e80000000800 */
[----:B------:R4:W-:Y:S04]  /*7a00*/  @P3 STS [R216+0x4], RZ ;  /* 0x000004ffd8003388 */ /* 0x0009e80000000800 */
[----:B------:R4:W-:Y:S04]  /*7a10*/  @P3 STS [R216+0x8], RZ ;  /* 0x000008ffd8003388 */ /* 0x0009e80000000800 */
[----:B------:R4:W-:Y:S01]  /*7a20*/  @P3 STS [R216+0xc], RZ ;  /* 0x00000cffd8003388 */ /* 0x0009e20000000800 */
[C---:B--2---:R-:W-:Y:S05]  /*7a30*/  IMAD.U32 R18, R17.reuse, -0x40, RZ ;  /* 0xffffffc011127824 */ /* 0x044fea00078e00ff */
[C---:B------:R-:W-:Y:S02]  /*7a40*/  LEA R6, P4, R18.reuse, R242, 0x1 ;  /* 0x000000f212067211 */ /* 0x040fe400078808ff */
[----:B------:R-:W-:Y:S02]  /*7a50*/  SHF.R.S32.HI R22, RZ, 0x1f, R18 ;  /* 0x0000001fff167819 */ /* 0x000fe40000011412 */
[----:B------:R-:W-:Y:S02]  /*7a60*/  LEA.HI.X.SX32 R7, R18, R243, 0x1, P4 ;  /* 0x000000f312077211 */ /* 0x000fe400020f0eff */
[C---:B------:R-:W-:Y:S02]  /*7a70*/  @!P3 LEA R16, P4, R17.reuse, R6, 0x6 ;  /* 0x000000061110b211 */ /* 0x040fe400078830ff */
[C---:B------:R-:W-:Y:S01]  /*7a80*/  LEA R18, P5, R17.reuse, R18, 0x5 ;  /* 0x0000001211127211 */ /* 0x040fe200078a28ff */
[----:B------:R-:W-:Y:S01]  /*7a90*/  @!PT LDS RZ, [RZ] ;  /* 0x00000000fffff984 */ /* 0x000fe20000000800 */
[----:B------:R-:W-:Y:S01]  /*7aa0*/  @!PT LDS RZ, [RZ] ;  /* 0x00000000fffff984 */ /* 0x000fe20000000800 */
[----:B------:R-:W-:Y:S01]  /*7ab0*/  @!PT LDS RZ, [RZ] ;  /* 0x00000000fffff984 */ /* 0x000fe20000000800 */
[----:B------:R-:W-:Y:S03]  /*7ac0*/  @!P3 LDGSTS.E.BYPASS.LTC128B.128 [R235], desc[UR6][R6.64] ;  /* 0x0000000006ebbfae */ /* 0x000fe6000b901d46 */
[C-C-:B---3--:R-:W-:Y:S01]  /*7ad0*/  LEA.HI.X R22, R17.reuse, R22, R167.reuse, 0x5, P5 ;  /* 0x0000001611167211 */ /* 0x148fe200028f2ca7 */
[----:B------:R4:W-:Y:S01]  /*7ae0*/  @P1 STS [R216+0x2000], RZ ;  /* 0x002000ffd8001388 */ /* 0x0009e20000000800 */
[----:B------:R-:W-:Y:S03]  /*7af0*/  @!P3 LEA.HI.X R17, R17, R7, R167, 0x6, P4 ;  /* 0x000000071111b211 */ /* 0x000fe600020f34a7 */
        /* <DEDUP_REMOVED lines=19> */
[C---:B--2---:R-:W-:Y:S01]  /*7c30*/  @!P1 LEA R16, P3, R18.reuse, R242, 0x1 ;  /* 0x000000f212109211 */ /* 0x044fe200078608ff */
        /* <DEDUP_REMOVED lines=8> */
.L_x_1021:
[----:B------:R-:W-:Y:S01]  /*7cc0*/  STS [R233+0x1c000], R164 ;  /* 0x01c000a4e9007388 */ /* 0x000fe20000000800 */
[----:B------:R-:W-:Y:S01]  /*7cd0*/  F2FP.F16.F32.PACK_AB R6, R23, R33 ;  /* 0x000000211706723e */ /* 0x000fe200000000ff */
[C---:B-----5:R-:W-:Y:S01]  /*7ce0*/  FADD.FTZ R12, -R5.reuse, R12 ;  /* 0x0000000c050c7221 */ /* 0x060fe20000010100 */
[C---:B------:R-:W-:Y:S01]  /*7cf0*/  FADD.FTZ R8, -R5.reuse, R8 ;  /* 0x0000000805087221 */ /* 0x040fe20000010100 */
[----:B------:R2:W-:Y:S01]  /*7d00*/  STS [R233+0x1c400], R19 ;  /* 0x01c40013e9007388 */ /* 0x0005e20000000800 */
[C---:B------:R-:W-:Y:S01]  /*7d10*/  FADD.FTZ R7, -R5.reuse, R13 ;  /* 0x0000000d05077221 */ /* 0x040fe20000010100 */
[----:B------:R-:W-:Y:S01]  /*7d20*/  FMUL.FTZ R18, R190, R12 ;  /* 0x0000000cbe127220 */ /* 0x000fe20000410000 */
[----:B------:R-:W-:Y:S01]  /*7d30*/  FADD.FTZ R9, -R5, R9 ;  /* 0x0000000905097221 */ /* 0x000fe20000010100 */
[----:B------:R3:W-:Y:S01]  /*7d40*/  STS [R234+0x1c000], R20 ;  /* 0x01c00014ea007388 */ /* 0x0007e20000000800 */
[----:B------:R-:W-:Y:S01]  /*7d50*/  FFMA.FTZ R13, -R226, R226, 1 ;  /* 0x3f800000e20d7423 */ /* 0x000fe200000101e2 */
[----:B------:R-:W-:Y:S01]  /*7d60*/  FFMA.FTZ R12, -R225, R225, 1 ;  /* 0x3f800000e10c7423 */ /* 0x000fe200000101e1 */
[----:B------:R-:W-:Y:S01]  /*7d70*/  FMUL.FTZ R7, R189, R7 ;  /* 0x00000007bd077220 */ /* 0x000fe20000410000 */
[----:B------:R1:W-:Y:S01]  /*7d80*/  STS [R234+0x1c400], R6 ;  /* 0x01c40006ea007388 */ /* 0x0003e20000000800 */
[----:B------:R-:W-:Y:S01]  /*7d90*/  FMUL.FTZ R13, R13, UR8 ;  /* 0x000000080d0d7c20 */ /* 0x000fe20008410000 */
[----:B------:R-:W-:Y:S01]  /*7da0*/  FMUL.FTZ R12, R12, UR8 ;  /* 0x000000080c0c7c20 */ /* 0x000fe20008410000 */
[C---:B------:R-:W-:Y:S01]  /*7db0*/  FADD.FTZ R24, -R5.reuse, R24 ;  /* 0x0000001805187221 */ /* 0x040fe20000010100 */
[C---:B------:R-:W-:Y:S01]  /*7dc0*/  FADD.FTZ R25, -R5.reuse, R25 ;  /* 0x0000001905197221 */ /* 0x040fe20000010100 */
[C---:B------:R-:W-:Y:S01]  /*7dd0*/  FADD.FTZ R28, -R5.reuse, R28 ;  /* 0x0000001c051c7221 */ /* 0x040fe20000010100 */
[----:B------:R-:W-:Y:S01]  /*7de0*/  FADD.FTZ R5, -R5, R29 ;  /* 0x0000001d05057221 */ /* 0x000fe20000010100 */
[----:B------:R-:W-:Y:S01]  /*7df0*/  FMUL.FTZ R24, R186, R24 ;  /* 0x00000018ba187220 */ /* 0x000fe20000410000 */
[----:B------:R-:W-:Y:S01]  /*7e00*/  FADD.FTZ R10, -R4, R10 ;  /* 0x0000000a040a7221 */ /* 0x000fe20000010100 */
        /* <DEDUP_REMOVED lines=8> */
[----:B--2---:R-:W-:Y:S01]  /*7e90*/  FMUL.FTZ R19, R193, R9 ;  /* 0x00000009c1137220 */ /* 0x004fe20000410000 */
[----:B------:R-:W-:Y:S01]  /*7ea0*/  FFMA.FTZ R9, -R222, R222, 1 ;  /* 0x3f800000de097423 */ /* 0x000fe200000101de */
[----:B------:R-:W-:Y:S01]  /*7eb0*/  FMUL.FTZ R30, R188, R30 ;  /* 0x0000001ebc1e7220 */ /* 0x000fe20000410000 */
[----:B------:R-:W-:Y:S01]  /*7ec0*/  FMUL.FTZ R25, R185, R25 ;  /* 0x00000019b9197220 */ /* 0x000fe20000410000 */
[----:B---3--:R-:W-:Y:S01]  /*7ed0*/  FMUL.FTZ R20, R194, R8 ;  /* 0x00000008c2147220 */ /* 0x008fe20000410000 */
[----:B------:R-:W-:Y:S01]  /*7ee0*/  FFMA.FTZ R8, -R221, R221, 1 ;  /* 0x3f800000dd087423 */ /* 0x000fe200000101dd */
[----:B------:R-:W-:Y:S01]  /*7ef0*/  FMUL.FTZ R19, R12, R19 ;  /* 0x000000130c137220 */ /* 0x000fe20000410000 */
[----:B------:R-:W-:Y:S01]  /*7f00*/  FMUL.FTZ R9, R9, UR8 ;  /* 0x0000000809097c20 */ /* 0x000fe20008410000 */
[----:B------:R-:W-:Y:S01]  /*7f10*/  FMUL.FTZ R20, R13, R20 ;  /* 0x000000140d147220 */ /* 0x000fe20000410000 */
[----:B------:R-:W-:Y:S01]  /*7f20*/  FMUL.FTZ R8, R8, UR8 ;  /* 0x0000000808087c20 */ /* 0x000fe20008410000 */
[----:B------:R-:W-:Y:S01]  /*7f30*/  FFMA.FTZ R12, -R203, R203, 1 ;  /* 0x3f800000cb0c7423 */ /* 0x000fe200000101cb */
[----:B------:R-:W-:Y:S01]  /*7f40*/  FMUL.FTZ R18, R9, R18 ;  /* 0x0000001209127220 */ /* 0x000fe20000410000 */
[----:B-1----:R-:W-:Y:S01]  /*7f50*/  FADD.FTZ R6, -R4, R15 ;  /* 0x0000000f04067221 */ /* 0x002fe20000010100 */
[----:B------:R-:W-:Y:S01]  /*7f60*/  FMUL.FTZ R13, R8, R7 ;  /* 0x00000007080d7220 */ /* 0x000fe20000410000 */
[----:B------:R-:W-:Y:S01]  /*7f70*/  FFMA.FTZ R8, -R198, R198, 1 ;  /* 0x3f800000c6087423 */ /* 0x000fe200000101c6 */
[----:B------:R-:W-:Y:S01]  /*7f80*/  FFMA.FTZ R7, -R197, R197, 1 ;  /* 0x3f800000c5077423 */ /* 0x000fe200000101c5 */
[----:B------:R-:W-:Y:S01]  /*7f90*/  FMUL.FTZ R12, R12, UR8 ;  /* 0x000000080c0c7c20 */ /* 0x000fe20008410000 */
[----:B------:R-:W-:Y:S01]  /*7fa0*/  FMUL.FTZ R15, R199, R11 ;  /* 0x0000000bc70f7220 */ /* 0x000fe20000410000 */
[----:B------:R-:W-:Y:S01]  /*7fb0*/  FMUL.FTZ R8, R8, UR8 ;  /* 0x0000000808087c20 */ /* 0x000fe20008410000 */
[----:B------:R-:W-:Y:S01]  /*7fc0*/  FMUL.FTZ R7, R7, UR8 ;  /* 0x0000000807077c20 */ /* 0x000fe20008410000 */
[----:B------:R-:W-:Y:S01]  /*7fd0*/  FMUL.FTZ R24, R12, R24 ;  /* 0x000000180c187220 */ /* 0x000fe20000410000 */
[----:B------:R-:W-:Y:S01]  /*7fe0*/  F2FP.F16.F32.PACK_AB R12, R13, R18 ;  /* 0x000000120d0c723e */ /* 0x000fe200000000ff */
[----:B------:R-:W-:Y:S01]  /*7ff0*/  FMUL.FTZ R28, R8, R28 ;  /* 0x0000001c081c7220 */ /* 0x000fe20000410000 */
[----:B------:R-:W-:Y:S01]  /*8000*/  FMUL.FTZ R8, R7, R5 ;  /* 0x0000000507087220 */ /* 0x000fe20000410000 */
[----:B------:R-:W-:Y:S01]  /*8010*/  FFMA.FTZ R13, -R230, R230, 1 ;  /* 0x3f800000e60d7423 */ /* 0x000fe200000101e6 */
[----:B------:R-:W-:Y:S01]  /*8020*/  FFMA.FTZ R7, -R227, R227, 1 ;  /* 0x3f800000e3077423 */ /* 0x000fe200000101e3 */
[----:B------:R-:W-:Y:S01]  /*8030*/  FMUL.FTZ R18, R201, R10 ;  /* 0x0000000ac9127220 */ /* 0x000fe20000410000 */
[----:B------:R-:W-:Y:S01]  /*8040*/  F2FP.F16.F32.PACK_AB R5, R19, R20 ;  /* 0x000000141305723e */ /* 0x000fe200000000ff */
[----:B------:R-:W-:Y:S01]  /*8050*/  FMUL.FTZ R13, R13, UR8 ;  /* 0x000000080d0d7c20 */ /* 0x000fe20008410000 */
[----:B------:R-:W-:Y:S01]  /*8060*/  FMUL.FTZ R6, R195, R6 ;  /* 0x00000006c3067220 */ /* 0x000fe20000410000 */
[----:B------:R-:W-:Y:S01]  /*8070*/  FMUL.FTZ R7, R7, UR8 ;  /* 0x0000000807077c20 */ /* 0x000fe20008410000 */
[----:B------:R-:W-:Y:S01]  /*8080*/  FFMA.FTZ R11, -R229, R229, 1 ;  /* 0x3f800000e50b7423 */ /* 0x000fe200000101e5 */
[----:B------:R-:W-:Y:S01]  /*8090*/  FMUL.FTZ R18, R13, R18 ;  /* 0x000000120d127220 */ /* 0x000fe20000410000 */
[----:B------:R1:W-:Y:S01]  /*80a0*/  STS [R233+0x1d000], R5 ;  /* 0x01d00005e9007388 */ /* 0x0003e20000000800 */
[----:B------:R-:W-:Y:S01]  /*80b0*/  FMUL.FTZ R13, R7, R6 ;  /* 0x00000006070d7220 */ /* 0x000fe20000410000 */
[----:B------:R-:W-:Y:S01]  /*80c0*/  FMUL.FTZ R11, R11, UR8 ;  /* 0x000000080b0b7c20 */ /* 0x000fe20008410000 */
[----:B------:R-:W-:Y:S01]  /*80d0*/  FFMA.FTZ R10, -R228, R228, 1 ;  /* 0x3f800000e40a7423 */ /* 0x000fe200000101e4 */
[----:B------:R-:W-:Y:S01]  /*80e0*/  FFMA.FTZ R7, -R220, R220, 1 ;  /* 0x3f800000dc077423 */ /* 0x000fe200000101dc */
[----:B------:R-:W-:Y:S01]  /*80f0*/  FADD.FTZ R4, -R4, R31 ;  /* 0x0000001f04047221 */ /* 0x000fe20000010100 */
[----:B------:R-:W-:Y:S01]  /*8100*/  FMUL.FTZ R15, R11, R15 ;  /* 0x0000000f0b0f7220 */ /* 0x000fe20000410000 */
[----:B------:R-:W-:Y:S01]  /*8110*/  FMUL.FTZ R10, R10, UR8 ;  /* 0x000000080a0a7c20 */ /* 0x000fe20008410000 */
[----:B------:R-:W-:Y:S01]  /*8120*/  FMUL.FTZ R7, R7, UR8 ;  /* 0x0000000807077c20 */ /* 0x000fe20008410000 */
[----:B------:R-:W-:Y:S01]  /*8130*/  FFMA.FTZ R6, -R217, R217, 1 ;  /* 0x3f800000d9067423 */ /* 0x000fe200000101d9 */
[----:B------:R-:W-:Y:S01]  /*8140*/  FMUL.FTZ R4, R187, R4 ;  /* 0x00000004bb047220 */ /* 0x000fe20000410000 */
[----:B------:R-:W-:Y:S01]  /*8150*/  FMUL.FTZ R14, R10, R14 ;  /* 0x0000000e0a0e7220 */ /* 0x000fe20000410000 */
[----:B------:R-:W-:Y:S01]  /*8160*/  FMUL.FTZ R30, R7, R30 ;  /* 0x0000001e071e7220 */ /* 0x000fe20000410000 */
[----:B------:R-:W-:Y:S01]  /*8170*/  FMUL.FTZ R6, R6, UR8 ;  /* 0x0000000806067c20 */ /* 0x000fe20008410000 */
[----:B------:R-:W-:Y:S01]  /*8180*/  F2FP.F16.F32.PACK_AB R7, R15, R18 ;  /* 0x000000120f07723e */ /* 0x000fe200000000ff */
[----:B------:R-:W-:Y:S01]  /*8190*/  FFMA.FTZ R11, -R224, R224, 1 ;  /* 0x3f800000e00b7423 */ /* 0x000fe200000101e0 */
[----:B------:R-:W-:Y:S01]  /*81a0*/  FFMA.FTZ R10, -R223, R223, 1 ;  /* 0x3f800000df0a7423 */ /* 0x000fe200000101df */
[----:B------:R-:W-:Y:S01]  /*81b0*/  FMUL.FTZ R4, R6, R4 ;  /* 0x0000000406047220 */ /* 0x000fe20000410000 */
[----:B------:R-:W-:Y:S01]  /*81c0*/  FFMA.FTZ R9, -R202, R202, 1 ;  /* 0x3f800000ca097423 */ /* 0x000fe200000101ca */
[----:B------:R-:W-:Y:S01]  /*81d0*/  F2FP.F16.F32.PACK_AB R6, R13, R14 ;  /* 0x0000000e0d06723e */ /* 0x000fe200000000ff */
[----:B------:R-:W-:Y:S01]  /*81e0*/  STS [R233+0x1d400], R7 ;  /* 0x01d40007e9007388 */ /* 0x000fe20000000800 */
[----:B------:R-:W-:Y:S01]  /*81f0*/  FMUL.FTZ R11, R11, UR8 ;  /* 0x000000080b0b7c20 */ /* 0x000fe20008410000 */
[----:B------:R-:W-:Y:S01]  /*8200*/  FMUL.FTZ R10, R10, UR8 ;  /* 0x000000080a0a7c20 */ /* 0x000fe20008410000 */
[----:B------:R-:W-:Y:S01]  /*8210*/  FMUL.FTZ R9, R9, UR8 ;  /* 0x0000000809097c20 */ /* 0x000fe20008410000 */
[----:B------:R-:W-:Y:S01]  /*8220*/  FMUL.FTZ R26, R192, R26 ;  /* 0x0000001ac01a7220 */ /* 0x000fe20000410000 */
[----:B------:R-:W-:Y:S01]  /*8230*/  FMUL.FTZ R27, R191, R27 ;  /* 0x0000001bbf1b7220 */ /* 0x000fe20000410000 */
[----:B----4-:R-:W-:Y:S01]  /*8240*/  F2FP.F16.F32.PACK_AB R17, R34, R35 ;  /* 0x000000232211723e */ /* 0x010fe200000000ff */
[----:B------:R-:W-:Y:S01]  /*8250*/  STS [R234+0x1d000], R12 ;  /* 0x01d0000cea007388 */ /* 0x000fe20000000800 */
[----:B------:R-:W-:Y:S01]  /*8260*/  FMUL.FTZ R9, R9, R25 ;  /* 0x0000001909097220 */ /* 0x000fe20000410000 */
[----:B------:R-:W-:Y:S01]  /*8270*/  FMUL.FTZ R26, R11, R26 ;  /* 0x0000001a0b1a7220 */ /* 0x000fe20000410000 */
[----:B------:R-:W-:Y:S01]  /*8280*/  FMUL.FTZ R27, R10, R27 ;  /* 0x0000001b0a1b7220 */ /* 0x000fe20000410000 */
[----:B------:R-:W-:Y:S01]  /*8290*/  STS [R234+0x1d400], R6 ;  /* 0x01d40006ea007388 */ /* 0x000fe20000000800 */
[----:B------:R-:W-:Y:S02]  /*82a0*/  F2FP.F16.F32.PACK_AB R16, R165, R166 ;  /* 0x000000a6a510723e */ /* 0x000fe400000000ff */
[----:B------:R-:W-:Y:S01]  /*82b0*/  F2FP.F16.F32.PACK_AB R9, R9, R24 ;  /* 0x000000180909723e */ /* 0x000fe200000000ff */
[----:B------:R-:W-:Y:S01]  /*82c0*/  STS [R231+0x1c000], R32 ;  /* 0x01c00020e7007388 */ /* 0x000fe20000000800 */
[----:B-1----:R-:W-:Y:S02]  /*82d0*/  F2FP.F16.F32.PACK_AB R5, R27, R26 ;  /* 0x0000001a1b05723e */ /* 0x002fe400000000ff */
[----:B------:R-:W-:Y:S01]  /*82e0*/  F2FP.F16.F32.PACK_AB R8, R8, R28 ;  /* 0x0000001c0808723e */ /* 0x000fe200000000ff */
[----:B------:R-:W-:Y:S01]  /*82f0*/  STS [R231+0x1c400], R17 ;  /* 0x01c40011e7007388 */ /* 0x000fe20000000800 */
[----:B------:R-:W-:Y:S03]  /*8300*/  F2FP.F16.F32.PACK_AB R4, R4, R30 ;  /* 0x0000001e0404723e */ /* 0x000fe600000000ff */
        /* <DEDUP_REMOVED lines=108> */
[C---:B------:R-:W-:Y:S02]  /*89d0*/  @!P3 LEA R7, P5, R12.reuse, R5, 0x5 ;  /* 0x000000050c07b211 */ /* 0x040fe400078a28ff */
[CC--:B------:R-:W-:Y:S04]  /*89e0*/  LEA R4, P1, R5.reuse, R240.reuse, 0x1 ;  /* 0x000000f005047211 */ /* 0x0c0fe800078208ff */
[----:B------:R-:W-:Y:S02]  /*89f0*/  LEA.HI.X.SX32 R5, R5, R241, 0x1, P1 ;  /* 0x000000f105057211 */ /* 0x000fe400008f0eff */
[C---:B------:R-:W-:Y:S01]  /*8a00*/  @!P3 LEA R8, P1, R7.reuse, R240, 0x1 ;  /* 0x000000f00708b211 */ /* 0x040fe200078208ff */
[----:B------:R-:W-:Y:S01]  /*8a10*/  IMAD.MOV.U32 R240, RZ, RZ, R4 ;  /* 0x000000fffff07224 */ /* 0x000fe200078e0004 */
[----:B---3--:R-:W-:Y:S02]  /*8a20*/  @!P3 LEA.HI.X R9, R12, R9, R6, 0x5, P5 ;  /* 0x000000090c09b211 */ /* 0x008fe400028f2c06 */
[----:B-----5:R-:W-:Y:S02]  /*8a30*/  LEA R6, R238, UR4, 0x1 ;  /* 0x00000004ee067c11 */ /* 0x020fe4000f8e08ff */
[C---:B------:R-:W-:Y:S02]  /*8a40*/  @!P4 LEA R10, P5, R12.reuse, R4, 0x6 ;  /* 0x000000040c0ac211 */ /* 0x040fe400078a30ff */
        /* <DEDUP_REMOVED lines=24> */
.L_x_1022:
        /* <DEDUP_REMOVED lines=9> */
[----:B------:R-:W4:Y:S04]  /*8c60*/  LDL R223, [R1+0x18] ;  /* 0x0000180001df7983 */ /* 0x000f280000100800 */
[----:B------:R2:W4:Y:S04]  /*8c70*/  LDL R217, [R1+0x4] ;  /* 0x0000040001d97983 */ /* 0x0005280000100800 */
[----:B------:R-:W-:Y:S04]  /*8c80*/  LDSM.16.M88.4 R168, [R2+0x1c000] ;  /* 0x01c0000002a8783b */ /* 0x000fe80000000200 */
[----:B------:R3:W4:Y:S04]  /*8c90*/  LDL R220, [R1] ;  /* 0x0000000001dc7983 */ /* 0x0007280000100800 */
[----:B------:R-:W3:Y:S04]  /*8ca0*/  LDSM.16.MT88.4 R172, [R204+0x800] ;  /* 0x00080000ccac783b */ /* 0x000ee80000004200 */
[----:B------:R3:W4:Y:S01]  /*8cb0*/  LDL R221, [R1+0xc] ;  /* 0x00000c0001dd7983 */ /* 0x0007220000100800 */
[-C--:B-1----:R-:W-:Y:S03]  /*8cc0*/  HMMA.16816.F32 R4, R32, R16.reuse, RZ ;  /* 0x000000102004723c */ /* 0x082fe600000018ff */
[----:B------:R-:W1:Y:S04]  /*8cd0*/  LDSM.16.M88.4 R176, [R2+0x1d000] ;  /* 0x01d0000002b0783b */ /* 0x000e680000000200 */
[----:B------:R1:W4:Y:S01]  /*8ce0*/  LDL R222, [R1+0x8] ;  /* 0x0000080001de7983 */ /* 0x0003220000100800 */
[C---:B--2---:R-:W-:Y:S03]  /*8cf0*/  HMMA.16816.F32 R8, R28.reuse, R16, RZ ;  /* 0x000000101c08723c */ /* 0x044fe600000018ff */
[----:B------:R-:W2:Y:S03]  /*8d00*/  LDSM.16.MT88.4 R180, [R204+0x4800] ;  /* 0x00480000ccb4783b */ /* 0x000ea60000004200 */
[-C--:B------:R-:W-:Y:S01]  /*8d10*/  HMMA.16816.F32 R12, R28, R18.reuse, RZ ;  /* 0x000000121c0c723c */ /* 0x080fe200000018ff */
[----:B------:R-:W-:Y:S04]  /*8d20*/  LDSM.16.M88.4 R184, [R200+0x1c000] ;  /* 0x01c00000c8b8783b */ /* 0x000fe80000000200 */
[----:B------:R-:W2:Y:S01]  /*8d30*/  LDSM.16.MT88.4 R188, [R204+0x1000] ;  /* 0x00100000ccbc783b */ /* 0x000ea20000004200 */
[C---:B------:R-:W-:Y:S03]  /*8d40*/  HMMA.16816.F32 R16, R32.reuse, R18, RZ ;  /* 0x000000122010723c */ /* 0x040fe600000018ff */
[----:B------:R-:W2:Y:S03]  /*8d50*/  LDSM.16.M88.4 R192, [R200+0x1d000] ;  /* 0x01d00000c8c0783b */ /* 0x000ea60000000200 */
[-C--:B---3--:R-:W-:Y:S01]  /*8d60*/  HMMA.16816.F32 R20, R32, R164.reuse, RZ ;  /* 0x000000a42014723c */ /* 0x088fe200000018ff */
[----:B------:R-:W-:Y:S05]  /*8d70*/  LDSM.16.M88.4 R196, [R3+0x1d000] ;  /* 0x01d0000003c4783b */ /* 0x000fea0000000200 */
[C---:B------:R-:W-:Y:S06]  /*8d80*/  HMMA.16816.F32 R24, R28.reuse, R164, RZ ;  /* 0x000000a41c18723c */ /* 0x040fec00000018ff */
[-C--:B------:R-:W-:Y:S06]  /*8d90*/  HMMA.16816.F32 R28, R28, R166.reuse, RZ ;  /* 0x000000a61c1c723c */ /* 0x080fec00000018ff */
[----:B------:R-:W-:Y:S01]  /*8da0*/  HMMA.16816.F32 R32, R32, R166, RZ ;  /* 0x000000a62020723c */ /* 0x000fe200000018ff */
[----:B------:R-:W3:Y:S05]  /*8db0*/  LDSM.16.MT88.4 R164, [R204+0x5000] ;  /* 0x00500000cca4783b */ /* 0x000eea0000004200 */
[-C--:B------:R-:W-:Y:S06]  /*8dc0*/  HMMA.16816.F32 R4, R168, R172.reuse, R4 ;  /* 0x000000aca804723c */ /* 0x080fec0000001804 */
[C---:B-1----:R-:W-:Y:S06]  /*8dd0*/  HMMA.16816.F32 R8, R176.reuse, R172, R8 ;  /* 0x000000acb008723c */ /* 0x042fec0000001808 */
[-C--:B------:R-:W-:Y:S06]  /*8de0*/  HMMA.16816.F32 R12, R176, R174.reuse, R12 ;  /* 0x000000aeb00c723c */ /* 0x080fec000000180c */
[C---:B------:R-:W-:Y:S01]  /*8df0*/  HMMA.16816.F32 R16, R168.reuse, R174, R16 ;  /* 0x000000aea810723c */ /* 0x040fe20000001810 */
[----:B------:R-:W-:Y:S05]  /*8e00*/  LDSM.16.M88.4 R172, [R3+0x1c000] ;  /* 0x01c0000003ac783b */ /* 0x000fea0000000200 */
[-C--:B--2---:R-:W-:Y:S06]  /*8e10*/  HMMA.16816.F32 R20, R168, R180.reuse, R20 ;  /* 0x000000b4a814723c */ /* 0x084fec0000001814 */
[C---:B------:R-:W-:Y:S06]  /*8e20*/  HMMA.16816.F32 R24, R176.reuse, R180, R24 ;  /* 0x000000b4b018723c */ /* 0x040fec0000001818 */
[-C--:B------:R-:W-:Y:S01]  /*8e30*/  HMMA.16816.F32 R28, R176, R182.reuse, R28 ;  /* 0x000000b6b01c723c */ /* 0x080fe2000000181c */
[----:B------:R-:W1:Y:S05]  /*8e40*/  LDSM.16.MT88.4 R176, [R204+0x1800] ;  /* 0x00180000ccb0783b */ /* 0x000e6a0000004200 */
[----:B------:R-:W-:Y:S01]  /*8e50*/  HMMA.16816.F32 R32, R168, R182, R32 ;  /* 0x000000b6a820723c */ /* 0x000fe20000001820 */
[----:B------:R-:W2:Y:S04]  /*8e60*/  LDSM.16.MT88.4 R168, [R204+0x5800] ;  /* 0x00580000cca8783b */ /* 0x000ea80000004200 */
[----:B------:R-:W-:Y:S01]  /*8e70*/  LDSM.16.M88.4 R180, [R0+0x1e000] ;  /* 0x01e0000000b4783b */ /* 0x000fe20000000200 */
[-C--:B------:R-:W-:Y:S06]  /*8e80*/  HMMA.16816.F32 R4, R184, R188.reuse, R4 ;  /* 0x000000bcb804723c */ /* 0x080fec0000001804 */
[C---:B------:R-:W-:Y:S06]  /*8e90*/  HMMA.16816.F32 R8, R192.reuse, R188, R8 ;  /* 0x000000bcc008723c */ /* 0x040fec0000001808 */
[-C--:B------:R-:W-:Y:S06]  /*8ea0*/  HMMA.16816.F32 R12, R192, R190.reuse, R12 ;  /* 0x000000bec00c723c */ /* 0x080fec000000180c */
[C---:B------:R-:W-:Y:S01]  /*8eb0*/  HMMA.16816.F32 R16, R184.reuse, R190, R16 ;  /* 0x000000beb810723c */ /* 0x040fe20000001810 */
[----:B------:R-:W2:Y:S05]  /*8ec0*/  LDSM.16.MT88.4 R188, [R204+0x2000] ;  /* 0x00200000ccbc783b */ /* 0x000eaa0000004200 */
[-C--:B---3--:R-:W-:Y:S06]  /*8ed0*/  HMMA.16816.F32 R20, R184, R164.reuse, R20 ;  /* 0x000000a4b814723c */ /* 0x088fec0000001814 */
[C---:B------:R-:W-:Y:S06]  /*8ee0*/  HMMA.16816.F32 R24, R192.reuse, R164, R24 ;  /* 0x000000a4c018723c */ /* 0x040fec0000001818 */
[-C--:B------:R-:W-:Y:S01]  /*8ef0*/  HMMA.16816.F32 R28, R192, R166.reuse, R28 ;  /* 0x000000a6c01c723c */ /* 0x080fe2000000181c */
[----:B------:R3:W2:Y:S05]  /*8f00*/  LDSM.16.M88.4 R192, [R0+0x1f000] ;  /* 0x01f0000000c0783b */ /* 0x0006aa0000000200 */
[----:B------:R-:W-:Y:S01]  /*8f10*/  HMMA.16816.F32 R32, R184, R166, R32 ;  /* 0x000000a6b820723c */ /* 0x000fe20000001820 */
[----:B------:R-:W2:Y:S04]  /*8f20*/  LDSM.16.MT88.4 R164, [R204+0x6000] ;  /* 0x00600000cca4783b */ /* 0x000ea80000004200 */
[----:B------:R-:W-:Y:S01]  /*8f30*/  LDSM.16.MT88.4 R184, [R204+0x2800] ;  /* 0x00280000ccb8783b */ /* 0x000fe20000004200 */
[-C--:B-1----:R-:W-:Y:S06]  /*8f40*/  HMMA.16816.F32 R4, R172, R176.reuse, R4 ;  /* 0x000000b0ac04723c */ /* 0x082fec0000001804 */
[C---:B------:R-:W-:Y:S06]  /*8f50*/  HMMA.16816.F32 R8, R196.reuse, R176, R8 ;  /* 0x000000b0c408723c */ /* 0x040fec0000001808 */
[-C--:B------:R-:W-:Y:S01]  /*8f60*/  HMMA.16816.F32 R12, R196, R178.reuse, R12 ;  /* 0x000000b2c40c723c */ /* 0x080fe2000000180c */
[----:B---3--:R-:W1:Y:S05]  /*8f70*/  LDC R0, c[0x0][0x270] ;  /* 0x00009c00ff007b82 */ /* 0x008e6a0000000800 */
[C---:B------:R-:W-:Y:S01]  /*8f80*/  HMMA.16816.F32 R16, R172.reuse, R178, R16 ;  /* 0x000000b2ac10723c */ /* 0x040fe20000001810 */
[----:B------:R-:W3:Y:S05]  /*8f90*/  LDSM.16.M88.4 R176, [R2+0x1e000] ;  /* 0x01e0000002b0783b */ /* 0x000eea0000000200 */
[-C--:B--2---:R-:W-:Y:S06]  /*8fa0*/  HMMA.16816.F32 R20, R172, R168.reuse, R20 ;  /* 0x000000a8ac14723c */ /* 0x084fec0000001814 */
[C---:B------:R-:W-:Y:S06]  /*8fb0*/  HMMA.16816.F32 R24, R196.reuse, R168, R24 ;  /* 0x000000a8c418723c */ /* 0x040fec0000001818 */
[-C--:B------:R-:W-:Y:S01]  /*8fc0*/  HMMA.16816.F32 R28, R196, R170.reuse, R28 ;  /* 0x000000aac41c723c */ /* 0x080fe2000000181c */
[----:B------:R-:W2:Y:S05]  /*8fd0*/  LDSM.16.M88.4 R196, [R2+0x1f000] ;  /* 0x01f0000002c4783b */ /* 0x000eaa0000000200 */
[----:B------:R-:W-:Y:S01]  /*8fe0*/  HMMA.16816.F32 R32, R172, R170, R32 ;  /* 0x000000aaac20723c */ /* 0x000fe20000001820 */
[----:B------:R-:W1:Y:S04]  /*8ff0*/  LDSM.16.MT88.4 R168, [R204+0x6800] ;  /* 0x00680000cca8783b */ /* 0x000e680000004200 */
[----:B------:R-:W-:Y:S01]  /*9000*/  LDSM.16.M88.4 R172, [R200+0x1e000] ;  /* 0x01e00000c8ac783b */ /* 0x000fe20000000200 */
[-C--:B------:R-:W-:Y:S03]  /*9010*/  HMMA.16816.F32 R4, R180, R188.reuse, R4 ;  /* 0x000000bcb404723c */ /* 0x080fe60000001804 */
[----:B------:R-:W-:Y:S03]  /*9020*/  LDSM.16.M88.4 R200, [R200+0x1f000] ;  /* 0x01f00000c8c8783b */ /* 0x000fe60000000200 */
[C---:B------:R-:W-:Y:S06]  /*9030*/  HMMA.16816.F32 R8, R192.reuse, R188, R8 ;  /* 0x000000bcc008723c */ /* 0x040fec0000001808 */
[-C--:B------:R-:W-:Y:S06]  /*9040*/  HMMA.16816.F32 R12, R192, R190.reuse, R12 ;  /* 0x000000bec00c723c */ /* 0x080fec000000180c */
[C---:B------:R-:W-:Y:S01]  /*9050*/  HMMA.16816.F32 R16, R180.reuse, R190, R16 ;  /* 0x000000beb410723c */ /* 0x040fe20000001810 */
[----:B------:R-:W1:Y:S05]  /*9060*/  LDSM.16.MT88.4 R188, [R204+0x3000] ;  /* 0x00300000ccbc783b */ /* 0x000e6a0000004200 */
[-C--:B------:R-:W-:Y:S06]  /*9070*/  HMMA.16816.F32 R20, R180, R164.reuse, R20 ;  /* 0x000000a4b414723c */ /* 0x080fec0000001814 */
[C---:B------:R-:W-:Y:S06]  /*9080*/  HMMA.16816.F32 R24, R192.reuse, R164, R24 ;  /* 0x000000a4c018723c */ /* 0x040fec0000001818 */
[-C--:B------:R-:W-:Y:S01]  /*9090*/  HMMA.16816.F32 R28, R192, R166.reuse, R28 ;  /* 0x000000a6c01c723c */ /* 0x080fe2000000181c */
[----:B------:R-:W4:Y:S05]  /*90a0*/  LDSM.16.MT88.4 R192, [R204+0x7000] ;  /* 0x00700000ccc0783b */ /* 0x000f2a0000004200 */
[----:B------:R-:W-:Y:S01]  /*90b0*/  HMMA.16816.F32 R32, R180, R166, R32 ;  /* 0x000000a6b420723c */ /* 0x000fe20000001820 */
[----:B------:R-:W-:Y:S04]  /*90c0*/  LDSM.16.M88.4 R164, [R3+0x1e000] ;  /* 0x01e0000003a4783b */ /* 0x000fe80000000200 */
[----:B------:R-:W4:Y:S01]  /*90d0*/  LDSM.16.MT88.4 R180, [R204+0x3800] ;  /* 0x00380000ccb4783b */ /* 0x000f220000004200 */
[-C--:B---3--:R-:W-:Y:S06]  /*90e0*/  HMMA.16816.F32 R4, R176, R184.reuse, R4 ;  /* 0x000000b8b004723c */ /* 0x088fec0000001804 */
[C---:B--2---:R-:W-:Y:S06]  /*90f0*/  HMMA.16816.F32 R8, R196.reuse, R184, R8 ;  /* 0x000000b8c408723c */ /* 0x044fec0000001808 */
[-C--:B------:R-:W-:Y:S06]  /*9100*/  HMMA.16816.F32 R12, R196, R186.reuse, R12 ;  /* 0x000000bac40c723c */ /* 0x080fec000000180c */
[C---:B------:R-:W-:Y:S01]  /*9110*/  HMMA.16816.F32 R16, R176.reuse, R186, R16 ;  /* 0x000000bab010723c */ /* 0x040fe20000001810 */
[----:B------:R-:W2:Y:S05]  /*9120*/  LDSM.16.M88.4 R184, [R3+0x1f000] ;  /* 0x01f0000003b8783b */ /* 0x000eaa0000000200 */
[-C--:B-1----:R-:W-:Y:S06]  /*9130*/  HMMA.16816.F32 R20, R176, R168.reuse, R20 ;  /* 0x000000a8b014723c */ /* 0x082fec0000001814 */
[C---:B------:R-:W-:Y:S06]  /*9140*/  HMMA.16816.F32 R24, R196.reuse, R168, R24 ;  /* 0x000000a8c418723c */ /* 0x040fec0000001818 */
[-C--:B------:R-:W-:Y:S01]  /*9150*/  HMMA.16816.F32 R28, R196, R170.reuse, R28 ;  /* 0x000000aac41c723c */ /* 0x080fe2000000181c */
[----:B------:R-:W1:Y:S05]  /*9160*/  LDSM.16.MT88.4 R196, [R204+0x7800] ;  /* 0x00780000ccc4783b */ /* 0x000e6a0000004200 */
        /* <DEDUP_REMOVED lines=9> */
[----:B------:R-:W-:Y:S01]  /*9200*/  IMAD.IADD R176, R212, 0x1, R206 ;  /* 0x00000001d4b07824 */ /* 0x000fe200078e02ce */
[C---:B------:R-:W-:Y:S02]  /*9210*/  HMMA.16816.F32 R16, R172.reuse, R190, R16 ;  /* 0x000000beac10723c */ /* 0x040fe40000001810 */
[----:B------:R-:W4:Y:S04]  /*9220*/  @P2 LDG.E R220, desc[UR6][R170.64+0x80] ;  /* 0x00008006aadc2981 */ /* 0x000f28000c1e1900 */
[-C--:B------:R-:W-:Y:S01]  /*9230*/  HMMA.16816.F32 R20, R172, R192.reuse, R20 ;  /* 0x000000c0ac14723c */ /* 0x080fe20000001814 */
[----:B------:R-:W4:Y:S04]  /*9240*/  @P2 LDG.E R221, desc[UR6][R170.64+0x20] ;  /* 0x00002006aadd2981 */ /* 0x000f28000c1e1900 */
[----:B------:R-:W4:Y:S01]  /*9250*/  @P2 LDG.E R222, desc[UR6][R170.64] ;  /* 0x00000006aade2981 */ /* 0x000f22000c1e1900 */
[C---:B------:R-:W-:Y:S06]  /*9260*/  HMMA.16816.F32 R24, R200.reuse, R192, R24 ;  /* 0x000000c0c818723c */ /* 0x040fec0000001818 */
[-C--:B------:R-:W-:Y:S06]  /*9270*/  HMMA.16816.F32 R28, R200, R194.reuse, R28 ;  /* 0x000000c2c81c723c */ /* 0x080fec000000181c */
[----:B------:R-:W-:Y:S06]  /*9280*/  HMMA.16816.F32 R32, R172, R194, R32 ;  /* 0x000000c2ac20723c */ /* 0x000fec0000001820 */
[-C--:B------:R-:W-:Y:S05]  /*9290*/  HMMA.16816.F32 R4, R164, R180.reuse, R4 ;  /* 0x000000b4a404723c */ /* 0x080fea0000001804 */
[----:B------:R-:W-:Y:S01]  /*92a0*/  IMAD R173, R0, UR24, RZ ;  /* 0x0000001800ad7c24 */ /* 0x000fe2000f8e02ff */
[C---:B--2---:R-:W-:Y:S05]  /*92b0*/  HMMA.16816.F32 R8, R184.reuse, R180, R8 ;  /* 0x000000b4b808723c */ /* 0x044fea0000001808 */
[C---:B------:R-:W-:Y:S01]  /*92c0*/  IMAD.U32 R0, R173.reuse, -0x40, RZ ;  /* 0xffffffc0ad007824 */ /* 0x040fe200078e00ff */
[-C--:B------:R-:W-:Y:S05]  /*92d0*/  HMMA.16816.F32 R12, R184, R182.reuse, R12 ;  /* 0x000000b6b80c723c */ /* 0x080fea000000180c */
[C---:B------:R-:W-:Y:S01]  /*92e0*/  LEA R218, P1, R0.reuse, R218, 0x2 ;  /* 0x000000da00da7211 */ /* 0x040fe200078210ff */
[C---:B------:R-:W-:Y:S05]  /*92f0*/  HMMA.16816.F32 R16, R164.reuse, R182, R16 ;  /* 0x000000b6a410723c */ /* 0x040fea0000001810 */
[----:B------:R-:W-:Y:S01]  /*9300*/  LEA.HI.X.SX32 R219, R0, R219, 0x2, P1 ;  /* 0x000000db00db7211 */ /* 0x000fe200008f16ff */
[-C--:B-1----:R-:W-:Y:S05]  /*9310*/  HMMA.16816.F32 R20, R164, R196.reuse, R20 ;  /* 0x000000c4a414723c */ /* 0x082fea0000001814 */
[C---:B------:R-:W-:Y:S01]  /*9320*/  IMAD.SHL.U32 R0, R173.reuse, 0x8, RZ ;  /* 0x00000008ad007824 */ /* 0x040fe200078e00ff */
[C---:B------:R-:W-:Y:S05]  /*9330*/  HMMA.16816.F32 R24, R184.reuse, R196, R24 ;  /* 0x000000c4b818723c */ /* 0x040fea0000001818 */
[----:B------:R-:W-:Y:S01]  /*9340*/  IMAD.MOV.U32 R2, RZ, RZ, R218 ;  /* 0x000000ffff027224 */ /* 0x000fe200078e00da */
        /* <DEDUP_REMOVED lines=8> */
[C---:B------:R-:W-:Y:S02]  /*93d0*/  IMAD.SHL.U32 R167, R173.reuse, 0x20, RZ ;  /* 0x00000020ada77824 */ /* 0x040fe400078e00ff */
[----:B------:R-:W-:Y:S02]  /*93e0*/  IMAD R165, R173, 0x28, RZ ;  /* 0x00000028ada57824 */ /* 0x000fe400078e02ff */
[----:B------:R2:W-:Y:S01]  /*93f0*/  REDG.E.ADD.F32.FTZ.RN.STRONG.GPU desc[UR6][R168.64], R5 ;  /* 0x00000005a80079a6 */ /* 0x0005e2000c10f386 */
[CC--:B------:R-:W-:Y:S04]  /*9400*/  LEA R166, P1, R167.reuse, R2.reuse, 0x2 ;  /* 0x00000002a7a67211 */ /* 0x0c0fe800078210ff */
[-C--:B------:R-:W-:Y:S01]  /*9410*/  LEA.HI.X.SX32 R167, R167, R3.reuse, 0x2, P1 ;  /* 0x00000003a7a77211 */ /* 0x080fe200008f16ff */
[----:B---3--:R-:W-:Y:S04]  /*9420*/  @P2 STL [R1+0x4], R217 ;  /* 0x000004d901002387 */ /* 0x008fe80000100800 */
[----:B----4-:R-:W-:Y:S04]  /*9430*/  @P2 STL [R1], R220 ;  /* 0x000000dc01002387 */ /* 0x010fe80000100800 */
[----:B------:R-:W-:Y:S04]  /*9440*/  @P2 STL [R1+0xc], R221 ;  /* 0x00000cdd01002387 */ /* 0x000fe80000100800 */
[----:B------:R-:W-:Y:S01]  /*9450*/  @P2 STL [R1+0x8], R222 ;  /* 0x000008de01002387 */ /* 0x000fe20000100800 */
[CC--:B------:R-:W-:Y:S04]  /*9460*/  LEA R170, P2, R172.reuse, R2.reuse, 0x2 ;  /* 0x00000002acaa7211 */ /* 0x0c0fe800078410ff */
[-C--:B------:R-:W-:Y:S02]  /*9470*/  LEA.HI.X.SX32 R171, R172, R3.reuse, 0x2, P2 ;  /* 0x00000003acab7211 */ /* 0x080fe400010f16ff */
[CC--:B-1----:R-:W-:Y:S03]  /*9480*/  LEA R4, P2, R164.reuse, R2.reuse, 0x2 ;  /* 0x00000002a4047211 */ /* 0x0c2fe600078410ff */
[----:B------:R1:W-:Y:S01]  /*9490*/  REDG.E.ADD.F32.FTZ.RN.STRONG.GPU desc[UR6][R170.64], R6 ;  /* 0x00000006aa0079a6 */ /* 0x0003e2000c10f386 */
[-C--:B--2---:R-:W-:Y:S02]  /*94a0*/  LEA.HI.X.SX32 R5, R164, R3.reuse, 0x2, P2 ;  /* 0x00000003a4057211 */ /* 0x084fe400010f16ff */
[CC--:B------:R-:W-:Y:S03]  /*94b0*/  LEA R164, P3, R165.reuse, R2.reuse, 0x2 ;  /* 0x00000002a5a47211 */ /* 0x0c0fe600078610ff */
[----:B------:R2:W-:Y:S01]  /*94c0*/  REDG.E.ADD.F32.FTZ.RN.STRONG.GPU desc[UR6][R4.64], R7 ;  /* 0x00000007040079a6 */ /* 0x0005e2000c10f386 */
[-C--:B------:R-:W-:Y:S03]  /*94d0*/  LEA.HI.X.SX32 R165, R165, R3.reuse, 0x2, P3 ;  /* 0x00000003a5a57211 */ /* 0x080fe600018f16ff */
[----:B------:R3:W-:Y:S04]  /*94e0*/  REDG.E.ADD.F32.FTZ.RN.STRONG.GPU desc[UR6][R166.64], R8 ;  /* 0x00000008a60079a6 */ /* 0x0007e8000c10f386 */
[----:B------:R-:W-:Y:S01]  /*94f0*/  REDG.E.ADD.F32.FTZ.RN.STRONG.GPU desc[UR6][R164.64], R9 ;  /* 0x00000009a40079a6 */ /* 0x000fe2000c10f386 */
[C---:B-1----:R-:W-:Y:S02]  /*9500*/  IMAD R171, R173.reuse, 0x30, RZ ;  /* 0x00000030adab7824 */ /* 0x042fe400078e02ff */
[----:B------:R-:W-:Y:S03]  /*9510*/  IMAD R170, R173, 0x38, RZ ;  /* 0x00000038adaa7824 */ /* 0x000fe600078e02ff */
[CC--:B------:R-:W-:Y:S02]  /*9520*/  LEA R6, P2, R171.reuse, R2.reuse, 0x2 ;  /* 0x00000002ab067211 */ /* 0x0c0fe400078410ff */
[-C--:B--2---:R-:W-:Y:S02]  /*9530*/  LEA R4, P1, R170, R2.reuse, 0x2 ;  /* 0x00000002aa047211 */ /* 0x084fe400078210ff */
[-C--:B------:R-:W-:Y:S01]  /*9540*/  LEA.HI.X.SX32 R7, R171, R3.reuse, 0x2, P2 ;  /* 0x00000003ab077211 */ /* 0x080fe200010f16ff */
[----:B---3--:R-:W-:Y:S01]  /*9550*/  VIADD R166, R172, 0x20 ;  /* 0x00000020aca67836 */ /* 0x008fe20000000000 */
[-C--:B------:R-:W-:Y:S03]  /*9560*/  LEA.HI.X.SX32 R5, R170, R3.reuse, 0x2, P1 ;  /* 0x00000003aa057211 */ /* 0x080fe600008f16ff */
        /* <DEDUP_REMOVED lines=118> */
[-C--:B---3--:R-:W-:Y:S06]  /*9cd0*/  HMMA.16816.F32 R100, R32, R28.reuse, R100 ;  /* 0x0000001c2064723c */ /* 0x088fec0000001864 */
        /* <DEDUP_REMOVED lines=202> */
[----:B--2---:R1:W-:Y:S04]  /*a980*/  STS [R183], R32 ;  /* 0x00000020b7007388 */ /* 0x0043e80000000800 */
        /* <DEDUP_REMOVED lines=77> */
.L_x_1024:
        /* <DEDUP_REMOVED lines=22> */
.L_x_1025:
        /* <DEDUP_REMOVED lines=12> */
[----:B------:R-:W-:Y:S01]  /*b080*/  BSSY B0, `(.L_x_1026) ;  /* 0x000002f000007945 */ /* 0x000fe20003800000 */
[----:B------:R-:W-:Y:S01]  /*b090*/  IADD3 R2, P0, R2, UR19, RZ ;  /* 0x0000001302027c10 */ /* 0x000fe2000ff1e0ff */
[----:B------:R-:W-:Y:S01]  /*b0a0*/  VIADD R20, R236, 0x40 ;  /* 0x00000040ec147836 */ /* 0x000fe20000000000 */
        /* <DEDUP_REMOVED lines=15> */
[----:B------:R-:W-:Y:S01]  /*b1a0*/  ULDC.64 UR14, c[0x0][0x468] ;  /* 0x00011a00000e7ab9 */ /* 0x000fe20000000a00 */
[----:B------:R-:W-:Y:S01]  /*b1b0*/  ISETP.GE.AND P3, PT, R5, UR10, PT ;  /* 0x0000000a05007c0c */ /* 0x000fe2000bf66270 */
[----:B------:R3:W1:Y:S01]  /*b1c0*/  LDS.128 R40, [R0+0x1a000] ;  /* 0x01a0000000287984 */ /* 0x0006620000000c00 */
[----:B------:R-:W-:Y:S01]  /*b1d0*/  UIMAD UR16, UR16, UR14, URZ ;  /* 0x0000000e101072a4 */ /* 0x000fe2000f8e023f */
[----:B------:R-:W-:Y:S01]  /*b1e0*/  IADD3.X R3, R3, UR20, R4, P0, !PT ;  /* 0x0000001403037c10 */ /* 0x000fe200087fe404 */
[----:B------:R-:W-:Y:S01]  /*b1f0*/  IMAD.U32 R4, RZ, RZ, UR14 ;  /* 0x0000000eff047e24 */ /* 0x000fe2000f8e00ff */
[----:B------:R3:W1:Y:S01]  /*b200*/  LDS.128 R48, [R0+0x1b000] ;  /* 0x01b0000000307984 */ /* 0x0006620000000c00 */
[----:B------:R-:W-:Y:S01]  /*b210*/  UIMAD UR15, UR56, UR15, UR16 ;  /* 0x0000000f380f72a4 */ /* 0x000fe2000f8e0210 */
[----:B------:R-:W-:-:S02]  /*b220*/  VIADD R5, R22, 0x60 ;  /* 0x0000006016057836 */ /* 0x000fc40000000000 */
[----:B------:R-:W-:-:S03]  /*b230*/  IMAD.WIDE.U32 R2, R4, UR56, R2 ;  /* 0x0000003804027c25 */ /* 0x000fc6000f8e0002 */
[----:B------:R-:W-:Y:S01]  /*b240*/  ISETP.GE.AND P2, PT, R5, UR10, PT ;  /* 0x0000000a05007c0c */ /* 0x000fe2000bf46270 */
[----:B------:R-:W-:Y:S01]  /*b250*/  VIADD R10, R3, UR15 ;  /* 0x0000000f030a7c36 */ /* 0x000fe20008000000 */
[----:B----4-:R-:W-:Y:S11]  /*b260*/  @P5 BRA `(.L_x_1027) ;  /* 0x0000000000405947 */ /* 0x010ff60003800000 */
        /* <DEDUP_REMOVED lines=16> */
.L_x_1027:
[----:B------:R-:W-:Y:S05]  /*b370*/  BSYNC B0 ;  /* 0x0000000000007941 */ /* 0x000fea0003800000 */
.L_x_1026:
        /* <DEDUP_REMOVED lines=18> */
.L_x_1029:
[----:B------:R-:W-:Y:S05]  /*b4a0*/  BSYNC B0 ;  /* 0x0000000000007941 */ /* 0x000fea0003800000 */
.L_x_1028:
        /* <DEDUP_REMOVED lines=20> */
.L_x_1031:
[----:B------:R-:W-:Y:S05]  /*b5f0*/  BSYNC B0 ;  /* 0x0000000000007941 */ /* 0x000fea0003800000 */
.L_x_1030:
        /* <DEDUP_REMOVED lines=19> */
.L_x_1033:
[----:B------:R-:W-:Y:S05]  /*b730*/  BSYNC B0 ;  /* 0x0000000000007941 */ /* 0x000fea0003800000 */
.L_x_1032:
        /* <DEDUP_REMOVED lines=32> */
.L_x_1035:
[----:B------:R-:W-:Y:S05]  /*b940*/  BSYNC B0 ;  /* 0x0000000000007941 */ /* 0x000fea0003800000 */
.L_x_1034:
        /* <DEDUP_REMOVED lines=18> */
.L_x_1037:
[----:B------:R-:W-:Y:S05]  /*ba70*/  BSYNC B0 ;  /* 0x0000000000007941 */ /* 0x000fea0003800000 */
.L_x_1036:
        /* <DEDUP_REMOVED lines=18> */
.L_x_1039:
[----:B------:R-:W-:Y:S05]  /*bba0*/  BSYNC B0 ;  /* 0x0000000000007941 */ /* 0x000fea0003800000 */
.L_x_1038:
        /* <DEDUP_REMOVED lines=16> */
.L_x_994:
[----:B------:R-:W-:Y:S05]  /*bcb0*/  BSYNC B1 ;  /* 0x0000000000017941 */ /* 0x000fea0003800000 */
.L_x_972:
        /* <DEDUP_REMOVED lines=11> */
.L_x_1040:
[----:B------:R-:W-:Y:S05]  /*bd70*/  EXIT ;  /* 0x000000000000794d */ /* 0x000fea0003800000 */
.L_x_1042:
        /* <DEDUP_REMOVED lines=16> */
.L_x_1093:


//--------------------- .text._ZN5flash25flash_bwd_dot_do_o_kernelILb0E23Flash_bwd_kernel_traitsILi128ELi64ELi128ELi8ELi2ELi4ELi2ELb0ELb0EN7cutlass6half_tE19Flash_kernel_traitsILi128ELi64ELi128ELi8ES3_EEEEvNS_16Flash_bwd_paramsE --------------------------
	.section	.text._ZN5flash25flash_bwd_dot_do_o_kernelILb0E23Flash_bwd_kernel_traitsILi128ELi64ELi128ELi8ELi2ELi4ELi2ELb0ELb0EN7cutlass6half_tE19Flash_kernel_traitsILi128ELi64ELi128ELi8ES3_EEEEvNS_16Flash_bwd_paramsE,"ax",@progbits
	.align	128
        .global         _ZN5flash25flash_bwd_dot_do_o_kernelILb0E23Flash_bwd_kernel_traitsILi128ELi64ELi128ELi8ELi2ELi4ELi2ELb0ELb0EN7cutlass6half_tE19Flash_kernel_traitsILi128ELi64ELi128ELi8ES3_EEEEvNS_16Flash_bwd_paramsE
        .type           _ZN5flash25flash_bwd_dot_do_o_kernelILb0E23Flash_bwd_kernel_traitsILi128ELi64ELi128ELi8ELi2ELi4ELi2ELb0ELb0EN7cutlass6half_tE19Flash_kernel_traitsILi128ELi64ELi128ELi8ES3_EEEEvNS_16Flash_bwd_paramsE,@function
        .size           _ZN5flash25flash_bwd_dot_do_o_kernelILb0E23Flash_bwd_kernel_traitsILi128ELi64ELi128ELi8ELi2ELi4ELi2ELb0ELb0EN7cutlass6half_tE19Flash_kernel_traitsILi128ELi64ELi128ELi8ES3_EEEEvNS_16Flash_bwd_paramsE,(.L_x_1094 - _ZN5flash25flash_bwd_dot_do_o_kernelILb0E23Flash_bwd_kernel_traitsILi128ELi64ELi128ELi8ELi2ELi4ELi2ELb0ELb0EN7cutlass6half_tE19Flash_kernel_traitsILi128ELi64ELi128ELi8ES3_EEEEvNS_16Flash_bwd_paramsE)
        .other          _ZN5flash25flash_bwd_dot_do_o_kernelILb0E23Flash_bwd_kernel_traitsILi128ELi64ELi128ELi8ELi2ELi4ELi2ELb0ELb0EN7cutlass6half_tE19Flash_kernel_traitsILi128ELi64ELi128ELi8ES3_EEEEvNS_16Flash_bwd_paramsE,@"STO_CUDA_ENTRY STV_DEFAULT"
_ZN5flash25flash_bwd_dot_do_o_kernelILb0E23Flash_bwd_kernel_traitsILi128ELi64ELi128ELi8ELi2ELi4ELi2ELb0ELb0EN7cutlass6half_tE19Flash_kernel_traitsILi128ELi64ELi128ELi8ES3_EEEEvNS_16Flash_bwd_paramsE:
.text._ZN5flash25flash_bwd_dot_do_o_kernelILb0E23Flash_bwd_kernel_traitsILi128ELi64ELi128ELi8ELi2ELi4ELi2ELb0ELb0EN7cutlass6half_tE19Flash_kernel_traitsILi128ELi64ELi128ELi8ES3_EEEEvNS_16Flash_bwd_paramsE:
        /* <DEDUP_REMOVED lines=52> */
.L_x_1043:
[----:B------:R-:W0:Y:S08]  /*0340*/  LDC R4, c[0x0][0x270] ;  /* 0x00009c00ff047b82 */ /* 0x000e300000000800 */
[----:B------:R-:W1:Y:S01]  /*0350*/  LDC R3, c[0x0][0x2d4] ;  /* 0x0000b500ff037b82 */ /* 0x000e620000000800 */
[----:B0-----:R-:W-:-:S04]  /*0360*/  IMAD R4, R9, R4, UR5 ;  /* 0x0000000509047e24 */ /* 0x001fc8000f8e0204 */
[----:B-1----:R-:W-:-:S07]  /*0370*/  IMAD R4, R4, R3, RZ ;  /* 0x0000000304047224 */ /* 0x002fce00078e02ff */
.L_x_1044:
        /* <DEDUP_REMOVED lines=50> */
.L_x_1046:
[----:B------:R-:W-:Y:S05]  /*06a0*/  BSYNC B0 ;  /* 0x0000000000007941 */ /* 0x000fea0003800000 */
.L_x_1045:
        /* <DEDUP_REMOVED lines=19> */
.L_x_1048:
[----:B------:R-:W-:Y:S05]  /*07e0*/  BSYNC B0 ;  /* 0x0000000000007941 */ /* 0x000fea0003800000 */
.L_x_1047:
        /* <DEDUP_REMOVED lines=39> */
.L_x_1050:
[----:B------:R-:W-:Y:S05]  /*0a60*/  BSYNC B0 ;  /* 0x0000000000007941 */ /* 0x000fea0003800000 */
.L_x_1049:
        /* <DEDUP_REMOVED lines=20> */
.L_x_1052:
[----:B------:R-:W-:Y:S05]  /*0bb0*/  BSYNC B0 ;  /* 0x0000000000007941 */ /* 0x000fea0003800000 */
.L_x_1051:
        /* <DEDUP_REMOVED lines=122> */
.L_x_1053:
        /* <DEDUP_REMOVED lines=10> */
.L_x_1094:


//--------------------- .text._ZN5flash25flash_bwd_dot_do_o_kernelILb1E23Flash_bwd_kernel_traitsILi128ELi64ELi128ELi8ELi2ELi4ELi2ELb0ELb0EN7cutlass6half_tE19Flash_kernel_traitsILi128ELi64ELi128ELi8ES3_EEEEvNS_16Flash_bwd_paramsE --------------------------
	.section	.text._ZN5flash25flash_bwd_dot_do_o_kernelILb1E23Flash_bwd_kernel_traitsILi128ELi64ELi128ELi8ELi2ELi4ELi2ELb0ELb0EN7cutlass6half_tE19Flash_kernel_traitsILi128ELi64ELi128ELi8ES3_EEEEvNS_16Flash_bwd_paramsE,"ax",@progbits
	.align	128
        .global         _ZN5flash25flash_bwd_dot_do_o_kernelILb1E23Flash_bwd_kernel_traitsILi128ELi64ELi128ELi8ELi2ELi4ELi2ELb0ELb0EN7cutlass6half_tE19Flash_kernel_traitsILi128ELi64ELi128ELi8ES3_EEEEvNS_16Flash_bwd_paramsE
        .type           _ZN5flash25flash_bwd_dot_do_o_kernelILb1E23Flash_bwd_kernel_traitsILi128ELi64ELi128ELi8ELi2ELi4ELi2ELb0ELb0EN7cutlass6half_tE19Flash_kernel_traitsILi128ELi64ELi128ELi8ES3_EEEEvNS_16Flash_bwd_paramsE,@function
        .size           _ZN5flash25flash_bwd_dot_do_o_kernelILb1E23Flash_bwd_kernel_traitsILi128ELi64ELi128ELi8ELi2ELi4ELi2ELb0ELb0EN7cutlass6half_tE19Flash_kernel_traitsILi128ELi64ELi128ELi8ES3_EEEEvNS_16Flash_bwd_paramsE,(.L_x_1095 - _ZN5flash25flash_bwd_dot_do_o_kernelILb1E23Flash_bwd_kernel_traitsILi128ELi64ELi128ELi8ELi2ELi4ELi2ELb0ELb0EN7cutlass6half_tE19Flash_kernel_traitsILi128ELi64ELi128ELi8ES3_EEEEvNS_16Flash_bwd_paramsE)
        .other          _ZN5flash25flash_bwd_dot_do_o_kernelILb1E23Flash_bwd_kernel_traitsILi128ELi64ELi128ELi8ELi2ELi4ELi2ELb0ELb0EN7cutlass6half_tE19Flash_kernel_traitsILi128ELi64ELi128ELi8ES3_EEEEvNS_16Flash_bwd_paramsE,@"STO_CUDA_ENTRY STV_DEFAULT"
_ZN5flash25flash_bwd_dot_do_o_kernelILb1E23Flash_bwd_kernel_traitsILi128ELi64ELi128ELi8ELi2ELi4ELi2ELb0ELb0EN7cutlass6half_tE19Flash_kernel_traitsILi128ELi64ELi128ELi8ES3_EEEEvNS_16Flash_bwd_paramsE:
.text._ZN5flash25flash_bwd_dot_do_o_kernelILb1E23Flash_bwd_kernel_traitsILi128ELi64ELi128ELi8ELi2ELi4ELi2ELb0ELb0EN7cutlass6half_tE19Flash_kernel_traitsILi128ELi64ELi128ELi8ES3_EEEEvNS_16Flash_bwd_paramsE:
        /* <DEDUP_REMOVED lines=60> */
.L_x_1054:
        /* <DEDUP_REMOVED lines=27> */
.L_x_1055:
[----:B------:R-:W-:-:S04]  /*0570*/  IMAD R12, R12, R37, R21 ;  /* 0x000000250c0c7224 */ /* 0x000fc800078e0215 */
[----:B------:R-:W-:-:S07]  /*0580*/  IMAD R36, R12, R11, RZ ;  /* 0x0000000b0c247224 */ /* 0x000fce00078e02ff */
.L_x_1056:
        /* <DEDUP_REMOVED lines=66> */
.L_x_1058:
[----:B------:R-:W-:Y:S05]  /*09b0*/  BSYNC B0 ;  /* 0x0000000000007941 */ /* 0x000fea0003800000 */
.L_x_1057:
        /* <DEDUP_REMOVED lines=25> */
.L_x_1060:
[----:B------:R-:W-:Y:S05]  /*0b50*/  BSYNC B0 ;  /* 0x0000000000007941 */ /* 0x000fea0003800000 */
.L_x_1059:
        /* <DEDUP_REMOVED lines=30> */
.L_x_1062:
[----:B------:R-:W-:Y:S05]  /*0d40*/  BSYNC B0 ;  /* 0x0000000000007941 */ /* 0x000fea0003800000 */
.L_x_1061:
        /* <DEDUP_REMOVED lines=24> */
.L_x_1064:
[----:B------:R-:W-:Y:S05]  /*0ed0*/  BSYNC B0 ;  /* 0x0000000000007941 */ /* 0x000fea0003800000 */
.L_x_1063:
        /* <DEDUP_REMOVED lines=137> */
.L_x_1065:
        /* <DEDUP_REMOVED lines=9> */
.L_x_1095:


//--------------------- .nv.shared._ZN5flash44flash_bwd_dq_dk_dv_loop_seqk_parallel_kernelI23Flash_bwd_kernel_traitsILi128ELi64ELi64ELi8ELi4ELi2ELi2ELb1ELb0EN7cutlass6half_tE19Flash_kernel_traitsILi128ELi64ELi64ELi8ES3_EELb0ELb1ELb0ELb0ELb0ELb0ELb0EEEvNS_16Flash_bwd_paramsE --------------------------
	.section	.nv.shared._ZN5flash44flash_bwd_dq_dk_dv_loop_seqk_parallel_kernelI23Flash_bwd_kernel_traitsILi128ELi64ELi64ELi8ELi4ELi2ELi2ELb1ELb0EN7cutlass6half_tE19Flash_kernel_traitsILi128ELi64ELi64ELi8ES3_EELb0ELb1ELb0ELb0ELb0ELb0ELb0EEEvNS_16Flash_bwd_paramsE,"aw",@nobits
	.sectionflags	@""
	.align	16
	.zero		1024


//--------------------- .nv.shared.reserved.0     --------------------------
	.section	.nv.shared.reserved.0,"aw",@nobits
	.weak		__nv_reservedSMEM_offset_0_alias
	.size		__nv_reservedSMEM_offset_0_alias, 0, 0
	.other		__nv_reservedSMEM_offset_0_alias,@"STO_CUDA_RESERVED_SHARED STV_DEFAULT"
__nv_reservedSMEM_offset_0_alias:
	.zero		0


//--------------------- .nv.global                --------------------------
	.section	.nv.global,"aw",@nobits
.nv.global:
	.type		_ZN73_INTERNAL_70c7535a_37_flash_bwd_hdim128_fp16_causal_sm80_cu_0106449f_32074cute1_E,@object
	.size		_ZN73_INTERNAL_70c7535a_37_flash_bwd_hdim128_fp16_causal_sm80_cu_0106449f_32074cute1_E,(_ZN73_INTERNAL_70c7535a_37_flash_bwd_hdim128_fp16_causal_sm80_cu_0106449f_32074cuda3std3__45__cpo6cbeginE - _ZN73_INTERNAL_70c7535a_37_flash_bwd_hdim128_fp16_causal_sm80_cu_0106449f_32074cute1_E)
_ZN73_INTERNAL_70c7535a_37_flash_bwd_hdim128_fp16_causal_sm80_cu_0106449f_32074cute1_E:
	.zero		1
	.type		_ZN73_INTERNAL_70c7535a_37_flash_bwd_hdim128_fp16_causal_sm80_cu_0106449f_32074cuda3std3__45__cpo6cbeginE,@object
	.size		_ZN73_INTERNAL_70c7535a_37_flash_bwd_hdim128_fp16_causal_sm80_cu_0106449f_32074cuda3std3__45__cpo6cbeginE,(_ZN73_INTERNAL_70c7535a_37_flash_bwd_hdim128_fp16_causal_sm80_cu_0106449f_32074cuda3std3__48in_placeE - _ZN73_INTERNAL_70c7535a_37_flash_bwd_hdim128_fp16_causal_sm80_cu_0106449f_32074cuda3std3__45__cpo6cbeginE)
_ZN73_INTERNAL_70c7535a_37_flash_bwd_hdim128_fp16_causal_sm80_cu_0106449f_32074cuda3std3__45__cpo6cbeginE:
	.zero		1
	.type		_ZN73_INTERNAL_70c7535a_37_flash_bwd_hdim128_fp16_causal_sm80_cu_0106449f_32074cuda3std3__48in_placeE,@object
	.size		_ZN73_INTERNAL_70c7535a_37_flash_bwd_hdim128_fp16_causal_sm80_cu_0106449f_32074cuda3std3__48in_placeE,(_ZN73_INTERNAL_70c7535a_37_flash_bwd_hdim128_fp16_causal_sm80_cu_0106449f_32074cuda3std6ranges3__45__cpo9iter_moveE - _ZN73_INTERNAL_70c7535a_37_flash_bwd_hdim128_fp16_causal_sm80_cu_0106449f_32074cuda3std3__48in_placeE)
_ZN73_INTERNAL_70c7535a_37_flash_bwd_hdim128_fp16_causal_sm80_cu_0106449f_32074cuda3std3__48in_placeE:
	.zero		1
	.type		_ZN73_INTERNAL_70c7535a_37_flash_bwd_hdim128_fp16_causal_sm80_cu_0106449f_32074cuda3std6ranges3__45__cpo9iter_moveE,@object
	.size		_ZN73_INTERNAL_70c7535a_37_flash_bwd_hdim128_fp16_causal_sm80_cu_0106449f_32074cuda3std6ranges3__45__cpo9iter_moveE,(_ZN73_INTERNAL_70c7535a_37_flash_bwd_hdim128_fp16_causal_sm80_cu_0106449f_32074cuda3std3__45__cpo5beginE - _ZN73_INTERNAL_70c7535a_37_flash_bwd_hdim128_fp16_causal_sm80_cu_0106449f_32074cuda3std6ranges3__45__cpo9iter_moveE)
_ZN73_INTERNAL_70c7535a_37_flash_bwd_hdim128_fp16_causal_sm80_cu_0106449f_32074cuda3std6ranges3__45__cpo9iter_moveE:
	.zero		1
	.type		_ZN73_INTERNAL_70c7535a_37_flash_bwd_hdim128_fp16_causal_sm80_cu_0106449f_32074cuda3std3__45__cpo5beginE,@object
	.size		_ZN73_INTERNAL_70c7535a_37_flash_bwd_hdim128_fp16_causal_sm80_cu_0106449f_32074cuda3std3__45__cpo5beginE,(_ZN73_INTERNAL_70c7535a_37_flash_bwd_hdim128_fp16_causal_sm80_cu_0106449f_32074cuda3std3__475_GLOBAL__N__70c7535a_37_flash_bwd_hdim128_fp16_causal_sm80_cu_0106449f_32076ignoreE - _ZN73_INTERNAL_70c7535a_37_flash_bwd_hdim128_fp16_causal_sm80_cu_0106449f_32074cuda3std3__45__cpo5beginE)
_ZN73_INTERNAL_70c7535a_37_flash_bwd_hdim128_fp16_causal_sm80_cu_0106449f_32074cuda3std3__45__cpo5beginE:
	.zero		1
	.type		_ZN73_INTERNAL_70c7535a_37_flash_bwd_hdim128_fp16_causal_sm80_cu_0106449f_32074cuda3std3__475_GLOBAL__N__70c7535a_37_flash_bwd_hdim128_fp16_causal_sm80_cu_0106449f_32076ignoreE,@object
	.size		_ZN73_INTERNAL_70c7535a_37_flash_bwd_hdim128_fp16_causal_sm80_cu_0106449f_32074cuda3std3__475_GLOBAL__N__70c7535a_37_flash_bwd_hdim128_fp16_causal_sm80_cu_0106449f_32076ignoreE,(_ZN73_INTERNAL_70c7535a_37_flash_bwd_hdim128_fp16_causal_sm80_cu_0106449f_32074cute7productE - _ZN73_INTERNAL_70c7535a_37_flash_bwd_hdim128_fp16_causal_sm80_cu_0106449f_32074cuda3std3__475_GLOBAL__N__70c7535a_37_flash_bwd_hdim128_fp16_causal_sm80_cu_0106449f_32076ignoreE)
_ZN73_INTERNAL_70c7535a_37_flash_bwd_hdim128_fp16_causal_sm80_cu_0106449f_32074cuda3std3__475_GLOBAL__N__70c7535a_37_flash_bwd_hdim128_fp16_causal_sm80_cu_0106449f_32076ignoreE:
	.zero		1
	.type		_ZN73_INTERNAL_70c7535a_37_flash_bwd_hdim128_fp16_causal_sm80_cu_0106449f_32074cute7productE,@object
	.size		_ZN73_INTERNAL_70c7535a_37_flash_bwd_hdim128_fp16_causal_sm80_cu_0106449f_32074cute7productE,(_ZN73_INTERNAL_70c7535a_37_flash_bwd_hdim128_fp16_causal_sm80_cu_0106449f_32074cuda3std3__45__cpo3endE - _ZN73_INTERNAL_70c7535a_37_flash_bwd_hdim128_fp16_causal_sm80_cu_0106449f_32074cute7productE)
_ZN73_INTERNAL_70c7535a_37_flash_bwd_hdim128_fp16_causal_sm80_cu_0106449f_32074cute7productE:
	.zero		1
	.type		_ZN73_INTERNAL_70c7535a_37_flash_bwd_hdim128_fp16_causal_sm80_cu_0106449f_32074cuda3std3__45__cpo3endE,@object
	.size		_ZN73_INTERNAL_70c7535a_37_flash_bwd_hdim128_fp16_causal_sm80_cu_0106449f_32074cuda3std3__45__cpo3endE,(_ZN73_INTERNAL_70c7535a_37_flash_bwd_hdim128_fp16_causal_sm80_cu_0106449f_32074cuda3std3__419piecewise_constructE - _ZN73_INTERNAL_70c7535a_37_flash_bwd_hdim128_fp16_causal_sm80_cu_0106449f_32074cuda3std3__45__cpo3endE)
_ZN73_INTERNAL_70c7535a_37_flash_bwd_hdim128_fp16_causal_sm80_cu_0106449f_32074cuda3std3__45__cpo3endE:
	.zero		1
	.type		_ZN73_INTERNAL_70c7535a_37_flash_bwd_hdim128_fp16_causal_sm80_cu_0106449f_32074cuda3std3__419piecewise_constructE,@object
	.size		_ZN73_INTERNAL_70c7535a_37_flash_bwd_hdim128_fp16_causal_sm80_cu_0106449f_32074cuda3std3__419piecewise_constructE,(_ZN73_INTERNAL_70c7535a_37_flash_bwd_hdim128_fp16_causal_sm80_cu_0106449f_32074cuda3std3__45__cpo4cendE - _ZN73_INTERNAL_70c7535a_37_flash_bwd_hdim128_fp16_causal_sm80_cu_0106449f_32074cuda3std3__419piecewise_constructE)
_ZN73_INTERNAL_70c7535a_37_flash_bwd_hdim128_fp16_causal_sm80_cu_0106449f_32074cuda3std3__419piecewise_constructE:
	.zero		1
	.type		_ZN73_INTERNAL_70c7535a_37_flash_bwd_hdim128_fp16_causal_sm80_cu_0106449f_32074cuda3std3__45__cpo4cendE,@object
	.size		_ZN73_INTERNAL_70c7535a_37_flash_bwd_hdim128_fp16_causal_sm80_cu_0106449f_32074cuda3std3__45__cpo4cendE,(_ZN73_INTERNAL_70c7535a_37_flash_bwd_hdim128_fp16_causal_sm80_cu_0106449f_32074cuda3std6ranges3__45__cpo4swapE - _ZN73_INTERNAL_70c7535a_37_flash_bwd_hdim128_fp16_causal_sm80_cu_0106449f_32074cuda3std3__45__cpo4cendE)
_ZN73_INTERNAL_70c7535a_37_flash_bwd_hdim128_fp16_causal_sm80_cu_0106449f_32074cuda3std3__45__cpo4cendE:
	.zero		1
	.type		_ZN73_INTERNAL_70c7535a_37_flash_bwd_hdim128_fp16_causal_sm80_cu_0106449f_32074cuda3std6ranges3__45__cpo4swapE,@object
	.size		_ZN73_INTERNAL_70c7535a_37_flash_bwd_hdim128_fp16_causal_sm80_cu_0106449f_32074cuda3std6ranges3__45__cpo4swapE,(.L_7 - _ZN73_INTERNAL_70c7535a_37_flash_bwd_hdim128_fp16_causal_sm80_cu_0106449f_32074cuda3std6ranges3__45__cpo4swapE)
_ZN73_INTERNAL_70c7535a_37_flash_bwd_hdim128_fp16_causal_sm80_cu_0106449f_32074cuda3std6ranges3__45__cpo4swapE:
	.zero		1
.L_7:


//--------------------- .nv.shared._ZN5flash44flash_bwd_dq_dk_dv_loop_seqk_parallel_kernelI23Flash_bwd_kernel_traitsILi128ELi64ELi64ELi8ELi4ELi2ELi2ELb1ELb0EN7cutlass6half_tE19Flash_kernel_traitsILi128ELi64ELi64ELi8ES3_EELb0ELb1ELb0ELb0ELb1ELb1ELb0EEEvNS_16Flash_bwd_paramsE --------------------------
	.section	.nv.shared._ZN5flash44flash_bwd_dq_dk_dv_loop_seqk_parallel_kernelI23Flash_bwd_kernel_traitsILi128ELi64ELi64ELi8ELi4ELi2ELi2ELb1ELb0EN7cutlass6half_tE19Flash_kernel_traitsILi128ELi64ELi64ELi8ES3_EELb0ELb1ELb0ELb0ELb1ELb1ELb0EEEvNS_16Flash_bwd_paramsE,"aw",@nobits
	.sectionflags	@""
	.align	16
	.zero		1024


//--------------------- .nv.shared._ZN5flash44flash_bwd_dq_dk_dv_loop_seqk_parallel_kernelI23Flash_bwd_kernel_traitsILi128ELi64ELi64ELi8ELi4ELi2ELi2ELb1ELb0EN7cutlass6half_tE19Flash_kernel_traitsILi128ELi64ELi64ELi8ES3_EELb0ELb1ELb0ELb0ELb0ELb1ELb0EEEvNS_16Flash_bwd_paramsE --------------------------
	.section	.nv.shared._ZN5flash44flash_bwd_dq_dk_dv_loop_seqk_parallel_kernelI23Flash_bwd_kernel_traitsILi128ELi64ELi64ELi8ELi4ELi2ELi2ELb1ELb0EN7cutlass6half_tE19Flash_kernel_traitsILi128ELi64ELi64ELi8ES3_EELb0ELb1ELb0ELb0ELb0ELb1ELb0EEEvNS_16Flash_bwd_paramsE,"aw",@nobits
	.sectionflags	@""
	.align	16
	.zero		1024


//--------------------- .nv.shared._ZN5flash44flash_bwd_dq_dk_dv_loop_seqk_parallel_kernelI23Flash_bwd_kernel_traitsILi128ELi64ELi64ELi8ELi4ELi2ELi2ELb1ELb0EN7cutlass6half_tE19Flash_kernel_traitsILi128ELi64ELi64ELi8ES3_EELb0ELb1ELb0ELb1ELb0ELb0ELb0EEEvNS_16Flash_bwd_paramsE --------------------------
	.section	.nv.shared._ZN5flash44flash_bwd_dq_dk_dv_loop_seqk_parallel_kernelI23Flash_bwd_kernel_traitsILi128ELi64ELi64ELi8ELi4ELi2ELi2ELb1ELb0EN7cutlass6half_tE19Flash_kernel_traitsILi128ELi64ELi64ELi8ES3_EELb0ELb1ELb0ELb1ELb0ELb0ELb0EEEvNS_16Flash_bwd_paramsE,"aw",@nobits
	.sectionflags	@""
	.align	16
	.zero		1024


//--------------------- .nv.shared._ZN5flash44flash_bwd_dq_dk_dv_loop_seqk_parallel_kernelI23Flash_bwd_kernel_traitsILi128ELi64ELi128ELi8ELi2ELi4ELi2ELb0ELb0EN7cutlass6half_tE19Flash_kernel_traitsILi128ELi64ELi128ELi8ES3_EELb0ELb1ELb0ELb0ELb0ELb0ELb0EEEvNS_16Flash_bwd_paramsE --------------------------
	.section	.nv.shared._ZN5flash44flash_bwd_dq_dk_dv_loop_seqk_parallel_kernelI23Flash_bwd_kernel_traitsILi128ELi64ELi128ELi8ELi2ELi4ELi2ELb0ELb0EN7cutlass6half_tE19Flash_kernel_traitsILi128ELi64ELi128ELi8ES3_EELb0ELb1ELb0ELb0ELb0ELb0ELb0EEEvNS_16Flash_bwd_paramsE,"aw",@nobits
	.sectionflags	@""
	.align	16
	.zero		1024


//--------------------- .nv.shared._ZN5flash44flash_bwd_dq_dk_dv_loop_seqk_parallel_kernelI23Flash_bwd_kernel_traitsILi128ELi64ELi128ELi8ELi2ELi4ELi2ELb0ELb0EN7cutlass6half_tE19Flash_kernel_traitsILi128ELi64ELi128ELi8ES3_EELb0ELb1ELb0ELb0ELb1ELb1ELb0EEEvNS_16Flash_bwd_paramsE --------------------------
	.section	.nv.shared._ZN5flash44flash_bwd_dq_dk_dv_loop_seqk_parallel_kernelI23Flash_bwd_kernel_traitsILi128ELi64ELi128ELi8ELi2ELi4ELi2ELb0ELb0EN7cutlass6half_tE19Flash_kernel_traitsILi128ELi64ELi128ELi8ES3_EELb0ELb1ELb0ELb0ELb1ELb1ELb0EEEvNS_16Flash_bwd_paramsE,"aw",@nobits
	.sectionflags	@""
	.align	16
	.zero		1024


//--------------------- .nv.shared._ZN5flash44flash_bwd_dq_dk_dv_loop_seqk_parallel_kernelI23Flash_bwd_kernel_traitsILi128ELi64ELi128ELi8ELi2ELi4ELi2ELb0ELb0EN7cutlass6half_tE19Flash_kernel_traitsILi128ELi64ELi128ELi8ES3_EELb0ELb1ELb0ELb0ELb0ELb1ELb0EEEvNS_16Flash_bwd_paramsE --------------------------
	.section	.nv.shared._ZN5flash44flash_bwd_dq_dk_dv_loop_seqk_parallel_kernelI23Flash_bwd_kernel_traitsILi128ELi64ELi128ELi8ELi2ELi4ELi2ELb0ELb0EN7cutlass6half_tE19Flash_kernel_traitsILi128ELi64ELi128ELi8ES3_EELb0ELb1ELb0ELb0ELb0ELb1ELb0EEEvNS_16Flash_bwd_paramsE,"aw",@nobits
	.sectionflags	@""
	.align	16
	.zero		1024


//--------------------- .nv.shared._ZN5flash44flash_bwd_dq_dk_dv_loop_seqk_parallel_kernelI23Flash_bwd_kernel_traitsILi128ELi64ELi128ELi8ELi2ELi4ELi2ELb0ELb0EN7cutlass6half_tE19Flash_kernel_traitsILi128ELi64ELi128ELi8ES3_EELb0ELb1ELb0ELb1ELb0ELb0ELb0EEEvNS_16Flash_bwd_paramsE --------------------------
	.section	.nv.shared._ZN5flash44flash_bwd_dq_dk_dv_loop_seqk_parallel_kernelI23Flash_bwd_kernel_traitsILi128ELi64ELi128ELi8ELi2ELi4ELi2ELb0ELb0EN7cutlass6half_tE19Flash_kernel_traitsILi128ELi64ELi128ELi8ES3_EELb0ELb1ELb0ELb1ELb0ELb0ELb0EEEvNS_16Flash_bwd_paramsE,"aw",@nobits
	.sectionflags	@""
	.align	16
	.zero		1024


//--------------------- .nv.shared._ZN5flash27flash_bwd_convert_dq_kernelI23Flash_bwd_kernel_traitsILi128ELi64ELi64ELi8ELi4ELi2ELi2ELb1ELb0EN7cutlass6half_tE19Flash_kernel_traitsILi128ELi64ELi64ELi8ES3_EEEEvNS_16Flash_bwd_paramsEi --------------------------
	.section	.nv.shared._ZN5flash27flash_bwd_convert_dq_kernelI23Flash_bwd_kernel_traitsILi128ELi64ELi64ELi8ELi4ELi2ELi2ELb1ELb0EN7cutlass6half_tE19Flash_kernel_traitsILi128ELi64ELi64ELi8ES3_EEEEvNS_16Flash_bwd_paramsEi,"aw",@nobits
	.sectionflags	@""
	.align	16
	.zero		1024


//--------------------- .nv.shared._ZN5flash44flash_bwd_dq_dk_dv_loop_seqk_parallel_kernelI23Flash_bwd_kernel_traitsILi128ELi64ELi64ELi8ELi4ELi2ELi2ELb1ELb0EN7cutlass6half_tE19Flash_kernel_traitsILi128ELi64ELi64ELi8ES3_EELb1ELb1ELb0ELb0ELb0ELb0ELb0EEEvNS_16Flash_bwd_paramsE --------------------------
	.section	.nv.shared._ZN5flash44flash_bwd_dq_dk_dv_loop_seqk_parallel_kernelI23Flash_bwd_kernel_traitsILi128ELi64ELi64ELi8ELi4ELi2ELi2ELb1ELb0EN7cutlass6half_tE19Flash_kernel_traitsILi128ELi64ELi64ELi8ES3_EELb1ELb1ELb0ELb0ELb0ELb0ELb0EEEvNS_16Flash_bwd_paramsE,"aw",@nobits
	.sectionflags	@""
	.align	16
	.zero		1024


//--------------------- .nv.shared._ZN5flash44flash_bwd_dq_dk_dv_loop_seqk_parallel_kernelI23Flash_bwd_kernel_traitsILi128ELi64ELi64ELi8ELi4ELi2ELi2ELb1ELb0EN7cutlass6half_tE19Flash_kernel_traitsILi128ELi64ELi64ELi8ES3_EELb0ELb1ELb0ELb0ELb0ELb0ELb1EEEvNS_16Flash_bwd_paramsE --------------------------
	.section	.nv.shared._ZN5flash44flash_bwd_dq_dk_dv_loop_seqk_parallel_kernelI23Flash_bwd_kernel_traitsILi128ELi64ELi64ELi8ELi4ELi2ELi2ELb1ELb0EN7cutlass6half_tE19Flash_kernel_traitsILi128ELi64ELi64ELi8ES3_EELb0ELb1ELb0ELb0ELb0ELb0ELb1EEEvNS_16Flash_bwd_paramsE,"aw",@nobits
	.sectionflags	@""
	.align	16
	.zero		1024


//--------------------- .nv.shared._ZN5flash44flash_bwd_dq_dk_dv_loop_seqk_parallel_kernelI23Flash_bwd_kernel_traitsILi128ELi64ELi64ELi8ELi4ELi2ELi2ELb1ELb0EN7cutlass6half_tE19Flash_kernel_traitsILi128ELi64ELi64ELi8ES3_EELb1ELb1ELb0ELb0ELb1ELb1ELb0EEEvNS_16Flash_bwd_paramsE --------------------------
	.section	.nv.shared._ZN5flash44flash_bwd_dq_dk_dv_loop_seqk_parallel_kernelI23Flash_bwd_kernel_traitsILi128ELi64ELi64ELi8ELi4ELi2ELi2ELb1ELb0EN7cutlass6half_tE19Flash_kernel_traitsILi128ELi64ELi64ELi8ES3_EELb1ELb1ELb0ELb0ELb1ELb1ELb0EEEvNS_16Flash_bwd_paramsE,"aw",@nobits
	.sectionflags	@""
	.align	16
	.zero		1024


//--------------------- .nv.shared._ZN5flash44flash_bwd_dq_dk_dv_loop_seqk_parallel_kernelI23Flash_bwd_kernel_traitsILi128ELi64ELi64ELi8ELi4ELi2ELi2ELb1ELb0EN7cutlass6half_tE19Flash_kernel_traitsILi128ELi64ELi64ELi8ES3_EELb0ELb1ELb0ELb0ELb1ELb1ELb1EEEvNS_16Flash_bwd_paramsE --------------------------
	.section	.nv.shared._ZN5flash44flash_bwd_dq_dk_dv_loop_seqk_parallel_kernelI23Flash_bwd_kernel_traitsILi128ELi64ELi64ELi8ELi4ELi2ELi2ELb1ELb0EN7cutlass6half_tE19Flash_kernel_traitsILi128ELi64ELi64ELi8ES3_EELb0ELb1ELb0ELb0ELb1ELb1ELb1EEEvNS_16Flash_bwd_paramsE,"aw",@nobits
	.sectionflags	@""
	.align	16
	.zero		1024


//--------------------- .nv.shared._ZN5flash44flash_bwd_dq_dk_dv_loop_seqk_parallel_kernelI23Flash_bwd_kernel_traitsILi128ELi64ELi64ELi8ELi4ELi2ELi2ELb1ELb0EN7cutlass6half_tE19Flash_kernel_traitsILi128ELi64ELi64ELi8ES3_EELb1ELb1ELb0ELb0ELb0ELb1ELb0EEEvNS_16Flash_bwd_paramsE --------------------------
	.section	.nv.shared._ZN5flash44flash_bwd_dq_dk_dv_loop_seqk_parallel_kernelI23Flash_bwd_kernel_traitsILi128ELi64ELi64ELi8ELi4ELi2ELi2ELb1ELb0EN7cutlass6half_tE19Flash_kernel_traitsILi128ELi64ELi64ELi8ES3_EELb1ELb1ELb0ELb0ELb0ELb1ELb0EEEvNS_16Flash_bwd_paramsE,"aw",@nobits
	.sectionflags	@""
	.align	16
	.zero		1024


//--------------------- .nv.shared._ZN5flash44flash_bwd_dq_dk_dv_loop_seqk_parallel_kernelI23Flash_bwd_kernel_traitsILi128ELi64ELi64ELi8ELi4ELi2ELi2ELb1ELb0EN7cutlass6half_tE19Flash_kernel_traitsILi128ELi64ELi64ELi8ES3_EELb0ELb1ELb0ELb0ELb0ELb1ELb1EEEvNS_16Flash_bwd_paramsE --------------------------
	.section	.nv.shared._ZN5flash44flash_bwd_dq_dk_dv_loop_seqk_parallel_kernelI23Flash_bwd_kernel_traitsILi128ELi64ELi64ELi8ELi4ELi2ELi2ELb1ELb0EN7cutlass6half_tE19Flash_kernel_traitsILi128ELi64ELi64ELi8ES3_EELb0ELb1ELb0ELb0ELb0ELb1ELb1EEEvNS_16Flash_bwd_paramsE,"aw",@nobits
	.sectionflags	@""
	.align	16
	.zero		1024


//--------------------- .nv.shared._ZN5flash44flash_bwd_dq_dk_dv_loop_seqk_parallel_kernelI23Flash_bwd_kernel_traitsILi128ELi64ELi64ELi8ELi4ELi2ELi2ELb1ELb0EN7cutlass6half_tE19Flash_kernel_traitsILi128ELi64ELi64ELi8ES3_EELb1ELb1ELb0ELb1ELb0ELb0ELb0EEEvNS_16Flash_bwd_paramsE --------------------------
	.section	.nv.shared._ZN5flash44flash_bwd_dq_dk_dv_loop_seqk_parallel_kernelI23Flash_bwd_kernel_traitsILi128ELi64ELi64ELi8ELi4ELi2ELi2ELb1ELb0EN7cutlass6half_tE19Flash_kernel_traitsILi128ELi64ELi64ELi8ES3_EELb1ELb1ELb0ELb1ELb0ELb0ELb0EEEvNS_16Flash_bwd_paramsE,"aw",@nobits
	.sectionflags	@""
	.align	16
	.zero		1024


//--------------------- .nv.shared._ZN5flash44flash_bwd_dq_dk_dv_loop_seqk_parallel_kernelI23Flash_bwd_kernel_traitsILi128ELi64ELi64ELi8ELi4ELi2ELi2ELb1ELb0EN7cutlass6half_tE19Flash_kernel_traitsILi128ELi64ELi64ELi8ES3_EELb0ELb1ELb0ELb1ELb0ELb0ELb1EEEvNS_16Flash_bwd_paramsE --------------------------
	.section	.nv.shared._ZN5flash44flash_bwd_dq_dk_dv_loop_seqk_parallel_kernelI23Flash_bwd_kernel_traitsILi128ELi64ELi64ELi8ELi4ELi2ELi2ELb1ELb0EN7cutlass6half_tE19Flash_kernel_traitsILi128ELi64ELi64ELi8ES3_EELb0ELb1ELb0ELb1ELb0ELb0ELb1EEEvNS_16Flash_bwd_paramsE,"aw",@nobits
	.sectionflags	@""
	.align	16
	.zero		1024


//--------------------- .nv.shared._ZN5flash25flash_bwd_dot_do_o_kernelILb0E23Flash_bwd_kernel_traitsILi128ELi64ELi64ELi8ELi4ELi2ELi2ELb1ELb0EN7cutlass6half_tE19Flash_kernel_traitsILi128ELi64ELi64ELi8ES3_EEEEvNS_16Flash_bwd_paramsE --------------------------
	.section	.nv.shared._ZN5flash25flash_bwd_dot_do_o_kernelILb0E23Flash_bwd_kernel_traitsILi128ELi64ELi64ELi8ELi4ELi2ELi2ELb1ELb0EN7cutlass6half_tE19Flash_kernel_traitsILi128ELi64ELi64ELi8ES3_EEEEvNS_16Flash_bwd_paramsE,"aw",@nobits
	.sectionflags	@""
	.align	16
	.zero		1024


//--------------------- .nv.shared._ZN5flash25flash_bwd_dot_do_o_kernelILb1E23Flash_bwd_kernel_traitsILi128ELi64ELi64ELi8ELi4ELi2ELi2ELb1ELb0EN7cutlass6half_tE19Flash_kernel_traitsILi128ELi64ELi64ELi8ES3_EEEEvNS_16Flash_bwd_paramsE --------------------------
	.section	.nv.shared._ZN5flash25flash_bwd_dot_do_o_kernelILb1E23Flash_bwd_kernel_traitsILi128ELi64ELi64ELi8ELi4ELi2ELi2ELb1ELb0EN7cutlass6half_tE19Flash_kernel_traitsILi128ELi64ELi64ELi8ES3_EEEEvNS_16Flash_bwd_paramsE,"aw",@nobits
	.sectionflags	@""
	.align	16
	.zero		1024


//--------------------- .nv.shared._ZN5flash27flash_bwd_convert_dq_kernelI23Flash_bwd_kernel_traitsILi128ELi64ELi128ELi8ELi2ELi4ELi2ELb0ELb0EN7cutlass6half_tE19Flash_kernel_traitsILi128ELi64ELi128ELi8ES3_EEEEvNS_16Flash_bwd_paramsEi --------------------------
	.section	.nv.shared._ZN5flash27flash_bwd_convert_dq_kernelI23Flash_bwd_kernel_traitsILi128ELi64ELi128ELi8ELi2ELi4ELi2ELb0ELb0EN7cutlass6half_tE19Flash_kernel_traitsILi128ELi64ELi128ELi8ES3_EEEEvNS_16Flash_bwd_paramsEi,"aw",@nobits
	.sectionflags	@""
	.align	16
	.zero		1024


//--------------------- .nv.shared._ZN5flash44flash_bwd_dq_dk_dv_loop_seqk_parallel_kernelI23Flash_bwd_kernel_traitsILi128ELi64ELi128ELi8ELi2ELi4ELi2ELb0ELb0EN7cutlass6half_tE19Flash_kernel_traitsILi128ELi64ELi128ELi8ES3_EELb1ELb1ELb0ELb0ELb0ELb0ELb0EEEvNS_16Flash_bwd_paramsE --------------------------
	.section	.nv.shared._ZN5flash44flash_bwd_dq_dk_dv_loop_seqk_parallel_kernelI23Flash_bwd_kernel_traitsILi128ELi64ELi128ELi8ELi2ELi4ELi2ELb0ELb0EN7cutlass6half_tE19Flash_kernel_traitsILi128ELi64ELi128ELi8ES3_EELb1ELb1ELb0ELb0ELb0ELb0ELb0EEEvNS_16Flash_bwd_paramsE,"aw",@nobits
	.sectionflags	@""
	.align	16
	.zero		1024


//--------------------- .nv.shared._ZN5flash44flash_bwd_dq_dk_dv_loop_seqk_parallel_kernelI23Flash_bwd_kernel_traitsILi128ELi64ELi128ELi8ELi2ELi4ELi2ELb0ELb0EN7cutlass6half_tE19Flash_kernel_traitsILi128ELi64ELi128ELi8ES3_EELb0ELb1ELb0ELb0ELb0ELb0ELb1EEEvNS_16Flash_bwd_paramsE --------------------------
	.section	.nv.shared._ZN5flash44flash_bwd_dq_dk_dv_loop_seqk_parallel_kernelI23Flash_bwd_kernel_traitsILi128ELi64ELi128ELi8ELi2ELi4ELi2ELb0ELb0EN7cutlass6half_tE19Flash_kernel_traitsILi128ELi64ELi128ELi8ES3_EELb0ELb1ELb0ELb0ELb0ELb0ELb1EEEvNS_16Flash_bwd_paramsE,"aw",@nobits
	.sectionflags	@""
	.align	16
	.zero		1024


//--------------------- .nv.shared._ZN5flash44flash_bwd_dq_dk_dv_loop_seqk_parallel_kernelI23Flash_bwd_kernel_traitsILi128ELi64ELi128ELi8ELi2ELi4ELi2ELb0ELb0EN7cutlass6half_tE19Flash_kernel_traitsILi128ELi64ELi128ELi8ES3_EELb1ELb1ELb0ELb0ELb1ELb1ELb0EEEvNS_16Flash_bwd_paramsE --------------------------
	.section	.nv.shared._ZN5flash44flash_bwd_dq_dk_dv_loop_seqk_parallel_kernelI23Flash_bwd_kernel_traitsILi128ELi64ELi128ELi8ELi2ELi4ELi2ELb0ELb0EN7cutlass6half_tE19Flash_kernel_traitsILi128ELi64ELi128ELi8ES3_EELb1ELb1ELb0ELb0ELb1ELb1ELb0EEEvNS_16Flash_bwd_paramsE,"aw",@nobits
	.sectionflags	@""
	.align	16
	.zero		1024


//--------------------- .nv.shared._ZN5flash44flash_bwd_dq_dk_dv_loop_seqk_parallel_kernelI23Flash_bwd_kernel_traitsILi128ELi64ELi128ELi8ELi2ELi4ELi2ELb0ELb0EN7cutlass6half_tE19Flash_kernel_traitsILi128ELi64ELi128ELi8ES3_EELb0ELb1ELb0ELb0ELb1ELb1ELb1EEEvNS_16Flash_bwd_paramsE --------------------------
	.section	.nv.shared._ZN5flash44flash_bwd_dq_dk_dv_loop_seqk_parallel_kernelI23Flash_bwd_kernel_traitsILi128ELi64ELi128ELi8ELi2ELi4ELi2ELb0ELb0EN7cutlass6half_tE19Flash_kernel_traitsILi128ELi64ELi128ELi8ES3_EELb0ELb1ELb0ELb0ELb1ELb1ELb1EEEvNS_16Flash_bwd_paramsE,"aw",@nobits
	.sectionflags	@""
	.align	16
	.zero		1024


//--------------------- .nv.shared._ZN5flash44flash_bwd_dq_dk_dv_loop_seqk_parallel_kernelI23Flash_bwd_kernel_traitsILi128ELi64ELi128ELi8ELi2ELi4ELi2ELb0ELb0EN7cutlass6half_tE19Flash_kernel_traitsILi128ELi64ELi128ELi8ES3_EELb1ELb1ELb0ELb0ELb0ELb1ELb0EEEvNS_16Flash_bwd_paramsE --------------------------
	.section	.nv.shared._ZN5flash44flash_bwd_dq_dk_dv_loop_seqk_parallel_kernelI23Flash_bwd_kernel_traitsILi128ELi64ELi128ELi8ELi2ELi4ELi2ELb0ELb0EN7cutlass6half_tE19Flash_kernel_traitsILi128ELi64ELi128ELi8ES3_EELb1ELb1ELb0ELb0ELb0ELb1ELb0EEEvNS_16Flash_bwd_paramsE,"aw",@nobits
	.sectionflags	@""
	.align	16
	.zero		1024


//--------------------- .nv.shared._ZN5flash44flash_bwd_dq_dk_dv_loop_seqk_parallel_kernelI23Flash_bwd_kernel_traitsILi128ELi64ELi128ELi8ELi2ELi4ELi2ELb0ELb0EN7cutlass6half_tE19Flash_kernel_traitsILi128ELi64ELi128ELi8ES3_EELb0ELb1ELb0ELb0ELb0ELb1ELb1EEEvNS_16Flash_bwd_paramsE --------------------------
	.section	.nv.shared._ZN5flash44flash_bwd_dq_dk_dv_loop_seqk_parallel_kernelI23Flash_bwd_kernel_traitsILi128ELi64ELi128ELi8ELi2ELi4ELi2ELb0ELb0EN7cutlass6half_tE19Flash_kernel_traitsILi128ELi64ELi128ELi8ES3_EELb0ELb1ELb0ELb0ELb0ELb1ELb1EEEvNS_16Flash_bwd_paramsE,"aw",@nobits
	.sectionflags	@""
	.align	16
	.zero		1024


//--------------------- .nv.shared._ZN5flash44flash_bwd_dq_dk_dv_loop_seqk_parallel_kernelI23Flash_bwd_kernel_traitsILi128ELi64ELi128ELi8ELi2ELi4ELi2ELb0ELb0EN7cutlass6half_tE19Flash_kernel_traitsILi128ELi64ELi128ELi8ES3_EELb1ELb1ELb0ELb1ELb0ELb0ELb0EEEvNS_16Flash_bwd_paramsE --------------------------
	.section	.nv.shared._ZN5flash44flash_bwd_dq_dk_dv_loop_seqk_parallel_kernelI23Flash_bwd_kernel_traitsILi128ELi64ELi128ELi8ELi2ELi4ELi2ELb0ELb0EN7cutlass6half_tE19Flash_kernel_traitsILi128ELi64ELi128ELi8ES3_EELb1ELb1ELb0ELb1ELb0ELb0ELb0EEEvNS_16Flash_bwd_paramsE,"aw",@nobits
	.sectionflags	@""
	.align	16
	.zero		1024


//--------------------- .nv.shared._ZN5flash44flash_bwd_dq_dk_dv_loop_seqk_parallel_kernelI23Flash_bwd_kernel_traitsILi128ELi64ELi128ELi8ELi2ELi4ELi2ELb0ELb0EN7cutlass6half_tE19Flash_kernel_traitsILi128ELi64ELi128ELi8ES3_EELb0ELb1ELb0ELb1ELb0ELb0ELb1EEEvNS_16Flash_bwd_paramsE --------------------------
	.section	.nv.shared._ZN5flash44flash_bwd_dq_dk_dv_loop_seqk_parallel_kernelI23Flash_bwd_kernel_traitsILi128ELi64ELi128ELi8ELi2ELi4ELi2ELb0ELb0EN7cutlass6half_tE19Flash_kernel_traitsILi128ELi64ELi128ELi8ES3_EELb0ELb1ELb0ELb1ELb0ELb0ELb1EEEvNS_16Flash_bwd_paramsE,"aw",@nobits
	.sectionflags	@""
	.align	16
	.zero		1024


//--------------------- .nv.shared._ZN5flash25flash_bwd_dot_do_o_kernelILb0E23Flash_bwd_kernel_traitsILi128ELi64ELi128ELi8ELi2ELi4ELi2ELb0ELb0EN7cutlass6half_tE19Flash_kernel_traitsILi128ELi64ELi128ELi8ES3_EEEEvNS_16Flash_bwd_paramsE --------------------------
	.section	.nv.shared._ZN5flash25flash_bwd_dot_do_o_kernelILb0E23Flash_bwd_kernel_traitsILi128ELi64ELi128ELi8ELi2ELi4ELi2ELb0ELb0EN7cutlass6half_tE19Flash_kernel_traitsILi128ELi64ELi128ELi8ES3_EEEEvNS_16Flash_bwd_paramsE,"aw",@nobits
	.sectionflags	@""
	.align	16
	.zero		1024


//--------------------- .nv.shared._ZN5flash25flash_bwd_dot_do_o_kernelILb1E23Flash_bwd_kernel_traitsILi128ELi64ELi128ELi8ELi2ELi4ELi2ELb0ELb0EN7cutlass6half_tE19Flash_kernel_traitsILi128ELi64ELi128ELi8ES3_EEEEvNS_16Flash_bwd_paramsE --------------------------
	.section	.nv.shared._ZN5flash25flash_bwd_dot_do_o_kernelILb1E23Flash_bwd_kernel_traitsILi128ELi64ELi128ELi8ELi2ELi4ELi2ELb0ELb0EN7cutlass6half_tE19Flash_kernel_traitsILi128ELi64ELi128ELi8ES3_EEEEvNS_16Flash_bwd_paramsE,"aw",@nobits
	.sectionflags	@""
	.align	16
	.zero		1024


//--------------------- .nv.constant0._ZN5flash44flash_bwd_dq_dk_dv_loop_seqk_parallel_kernelI23Flash_bwd_kernel_traitsILi128ELi64ELi64ELi8ELi4ELi2ELi2ELb1ELb0EN7cutlass6half_tE19Flash_kernel_traitsILi128ELi64ELi64ELi8ES3_EELb0ELb1ELb0ELb0ELb0ELb0ELb0EEEvNS_16Flash_bwd_paramsE --------------------------
	.section	.nv.constant0._ZN5flash44flash_bwd_dq_dk_dv_loop_seqk_parallel_kernelI23Flash_bwd_kernel_traitsILi128ELi64ELi64ELi8ELi4ELi2ELi2ELb1ELb0EN7cutlass6half_tE19Flash_kernel_traitsILi128ELi64ELi64ELi8ES3_EELb0ELb1ELb0ELb0ELb0ELb0ELb0EEEvNS_16Flash_bwd_paramsE,"a",@progbits
	.sectionflags	@""
	.align	4
.nv.constant0._ZN5flash44flash_bwd_dq_dk_dv_loop_seqk_parallel_kernelI23Flash_bwd_kernel_traitsILi128ELi64ELi64ELi8ELi4ELi2ELi2ELb1ELb0EN7cutlass6half_tE19Flash_kernel_traitsILi128ELi64ELi64ELi8ES3_EELb0ELb1ELb0ELb0ELb0ELb0ELb0EEEvNS_16Flash_bwd_paramsE:
	.zero		1168


//--------------------- .nv.constant0._ZN5flash44flash_bwd_dq_dk_dv_loop_seqk_parallel_kernelI23Flash_bwd_kernel_traitsILi128ELi64ELi64ELi8ELi4ELi2ELi2ELb1ELb0EN7cutlass6half_tE19Flash_kernel_traitsILi128ELi64ELi64ELi8ES3_EELb0ELb1ELb0ELb0ELb1ELb1ELb0EEEvNS_16Flash_bwd_paramsE --------------------------
	.section	.nv.constant0._ZN5flash44flash_bwd_dq_dk_dv_loop_seqk_parallel_kernelI23Flash_bwd_kernel_traitsILi128ELi64ELi64ELi8ELi4ELi2ELi2ELb1ELb0EN7cutlass6half_tE19Flash_kernel_traitsILi128ELi64ELi64ELi8ES3_EELb0ELb1ELb0ELb0ELb1ELb1ELb0EEEvNS_16Flash_bwd_paramsE,"a",@progbits
	.sectionflags	@""
	.align	4
.nv.constant0._ZN5flash44flash_bwd_dq_dk_dv_loop_seqk_parallel_kernelI23Flash_bwd_kernel_traitsILi128ELi64ELi64ELi8ELi4ELi2ELi2ELb1ELb0EN7cutlass6half_tE19Flash_kernel_traitsILi128ELi64ELi64ELi8ES3_EELb0ELb1ELb0ELb0ELb1ELb1ELb0EEEvNS_16Flash_bwd_paramsE:
	.zero		1168


//--------------------- .nv.constant0._ZN5flash44flash_bwd_dq_dk_dv_loop_seqk_parallel_kernelI23Flash_bwd_kernel_traitsILi128ELi64ELi64ELi8ELi4ELi2ELi2ELb1ELb0EN7cutlass6half_tE19Flash_kernel_traitsILi128ELi64ELi64ELi8ES3_EELb0ELb1ELb0ELb0ELb0ELb1ELb0EEEvNS_16Flash_bwd_paramsE --------------------------
	.section	.nv.constant0._ZN5flash44flash_bwd_dq_dk_dv_loop_seqk_parallel_kernelI23Flash_bwd_kernel_traitsILi128ELi64ELi64ELi8ELi4ELi2ELi2ELb1ELb0EN7cutlass6half_tE19Flash_kernel_traitsILi128ELi64ELi64ELi8ES3_EELb0ELb1ELb0ELb0ELb0ELb1ELb0EEEvNS_16Flash_bwd_paramsE,"a",@progbits
	.sectionflags	@""
	.align	4
.nv.constant0._ZN5flash44flash_bwd_dq_dk_dv_loop_seqk_parallel_kernelI23Flash_bwd_kernel_traitsILi128ELi64ELi64ELi8ELi4ELi2ELi2ELb1ELb0EN7cutlass6half_tE19Flash_kernel_traitsILi128ELi64ELi64ELi8ES3_EELb0ELb1ELb0ELb0ELb0ELb1ELb0EEEvNS_16Flash_bwd_paramsE:
	.zero		1168


//--------------------- .nv.constant0._ZN5flash44flash_bwd_dq_dk_dv_loop_seqk_parallel_kernelI23Flash_bwd_kernel_traitsILi128ELi64ELi64ELi8ELi4ELi2ELi2ELb1ELb0EN7cutlass6half_tE19Flash_kernel_traitsILi128ELi64ELi64ELi8ES3_EELb0ELb1ELb0ELb1ELb0ELb0ELb0EEEvNS_16Flash_bwd_paramsE --------------------------
	.section	.nv.constant0._ZN5flash44flash_bwd_dq_dk_dv_loop_seqk_parallel_kernelI23Flash_bwd_kernel_traitsILi128ELi64ELi64ELi8ELi4ELi2ELi2ELb1ELb0EN7cutlass6half_tE19Flash_kernel_traitsILi128ELi64ELi64ELi8ES3_EELb0ELb1ELb0ELb1ELb0ELb0ELb0EEEvNS_16Flash_bwd_paramsE,"a",@progbits
	.sectionflags	@""
	.align	4
.nv.constant0._ZN5flash44flash_bwd_dq_dk_dv_loop_seqk_parallel_kernelI23Flash_bwd_kernel_traitsILi128ELi64ELi64ELi8ELi4ELi2ELi2ELb1ELb0EN7cutlass6half_tE19Flash_kernel_traitsILi128ELi64ELi64ELi8ES3_EELb0ELb1ELb0ELb1ELb0ELb0ELb0EEEvNS_16Flash_bwd_paramsE:
	.zero		1168


//--------------------- .nv.constant0._ZN5flash44flash_bwd_dq_dk_dv_loop_seqk_parallel_kernelI23Flash_bwd_kernel_traitsILi128ELi64ELi128ELi8ELi2ELi4ELi2ELb0ELb0EN7cutlass6half_tE19Flash_kernel_traitsILi128ELi64ELi128ELi8ES3_EELb0ELb1ELb0ELb0ELb0ELb0ELb0EEEvNS_16Flash_bwd_paramsE --------------------------
	.section	.nv.constant0._ZN5flash44flash_bwd_dq_dk_dv_loop_seqk_parallel_kernelI23Flash_bwd_kernel_traitsILi128ELi64ELi128ELi8ELi2ELi4ELi2ELb0ELb0EN7cutlass6half_tE19Flash_kernel_traitsILi128ELi64ELi128ELi8ES3_EELb0ELb1ELb0ELb0ELb0ELb0ELb0EEEvNS_16Flash_bwd_paramsE,"a",@progbits
	.sectionflags	@""
	.align	4
.nv.constant0._ZN5flash44flash_bwd_dq_dk_dv_loop_seqk_parallel_kernelI23Flash_bwd_kernel_traitsILi128ELi64ELi128ELi8ELi2ELi4ELi2ELb0ELb0EN7cutlass6half_tE19Flash_kernel_traitsILi128ELi64ELi128ELi8ES3_EELb0ELb1ELb0ELb0ELb0ELb0ELb0EEEvNS_16Flash_bwd_paramsE:
	.zero		1168


//--------------------- .nv.constant0._ZN5flash44flash_bwd_dq_dk_dv_loop_seqk_parallel_kernelI23Flash_bwd_kernel_traitsILi128ELi64ELi128ELi8ELi2ELi4ELi2ELb0ELb0EN7cutlass6half_tE19Flash_kernel_traitsILi128ELi64ELi128ELi8ES3_EELb0ELb1ELb0ELb0ELb1ELb1ELb0EEEvNS_16Flash_bwd_paramsE --------------------------
	.section	.nv.constant0._ZN5flash44flash_bwd_dq_dk_dv_loop_seqk_parallel_kernelI23Flash_bwd_kernel_traitsILi128ELi64ELi128ELi8ELi2ELi4ELi2ELb0ELb0EN7cutlass6half_tE19Flash_kernel_traitsILi128ELi64ELi128ELi8ES3_EELb0ELb1ELb0ELb0ELb1ELb1ELb0EEEvNS_16Flash_bwd_paramsE,"a",@progbits
	.sectionflags	@""
	.align	4
.nv.constant0._ZN5flash44flash_bwd_dq_dk_dv_loop_seqk_parallel_kernelI23Flash_bwd_kernel_traitsILi128ELi64ELi128ELi8ELi2ELi4ELi2ELb0ELb0EN7cutlass6half_tE19Flash_kernel_traitsILi128ELi64ELi128ELi8ES3_EELb0ELb1ELb0ELb0ELb1ELb1ELb0EEEvNS_16Flash_bwd_paramsE:
	.zero		1168


//--------------------- .nv.constant0._ZN5flash44flash_bwd_dq_dk_dv_loop_seqk_parallel_kernelI23Flash_bwd_kernel_traitsILi128ELi64ELi128ELi8ELi2ELi4ELi2ELb0ELb0EN7cutlass6half_tE19Flash_kernel_traitsILi128ELi64ELi128ELi8ES3_EELb0ELb1ELb0ELb0ELb0ELb1ELb0EEEvNS_16Flash_bwd_paramsE --------------------------
	.section	.nv.constant0._ZN5flash44flash_bwd_dq_dk_dv_loop_seqk_parallel_kernelI23Flash_bwd_kernel_traitsILi128ELi64ELi128ELi8ELi2ELi4ELi2ELb0ELb0EN7cutlass6half_tE19Flash_kernel_traitsILi128ELi64ELi128ELi8ES3_EELb0ELb1ELb0ELb0ELb0ELb1ELb0EEEvNS_16Flash_bwd_paramsE,"a",@progbits
	.sectionflags	@""
	.align	4
.nv.constant0._ZN5flash44flash_bwd_dq_dk_dv_loop_seqk_parallel_kernelI23Flash_bwd_kernel_traitsILi128ELi64ELi128ELi8ELi2ELi4ELi2ELb0ELb0EN7cutlass6half_tE19Flash_kernel_traitsILi128ELi64ELi128ELi8ES3_EELb0ELb1ELb0ELb0ELb0ELb1ELb0EEEvNS_16Flash_bwd_paramsE:
	.zero		1168


//--------------------- .nv.constant0._ZN5flash44flash_bwd_dq_dk_dv_loop_seqk_parallel_kernelI23Flash_bwd_kernel_traitsILi128ELi64ELi128ELi8ELi2ELi4ELi2ELb0ELb0EN7cutlass6half_tE19Flash_kernel_traitsILi128ELi64ELi128ELi8ES3_EELb0ELb1ELb0ELb1ELb0ELb0ELb0EEEvNS_16Flash_bwd_paramsE --------------------------
	.section	.nv.constant0._ZN5flash44flash_bwd_dq_dk_dv_loop_seqk_parallel_kernelI23Flash_bwd_kernel_traitsILi128ELi64ELi128ELi8ELi2ELi4ELi2ELb0ELb0EN7cutlass6half_tE19Flash_kernel_traitsILi128ELi64ELi128ELi8ES3_EELb0ELb1ELb0ELb1ELb0ELb0ELb0EEEvNS_16Flash_bwd_paramsE,"a",@progbits
	.sectionflags	@""
	.align	4
.nv.constant0._ZN5flash44flash_bwd_dq_dk_dv_loop_seqk_parallel_kernelI23Flash_bwd_kernel_traitsILi128ELi64ELi128ELi8ELi2ELi4ELi2ELb0ELb0EN7cutlass6half_tE19Flash_kernel_traitsILi128ELi64ELi128ELi8ES3_EELb0ELb1ELb0ELb1ELb0ELb0ELb0EEEvNS_16Flash_bwd_paramsE:
	.zero		1168


//--------------------- .nv.constant0._ZN5flash27flash_bwd_convert_dq_kernelI23Flash_bwd_kernel_traitsILi128ELi64ELi64ELi8ELi4ELi2ELi2ELb1ELb0EN7cutlass6half_tE19Flash_kernel_traitsILi128ELi64ELi64ELi8ES3_EEEEvNS_16Flash_bwd_paramsEi --------------------------
	.section	.nv.constant0._ZN5flash27flash_bwd_convert_dq_kernelI23Flash_bwd_kernel_traitsILi128ELi64ELi64ELi8ELi4ELi2ELi2ELb1ELb0EN7cutlass6half_tE19Flash_kernel_traitsILi128ELi64ELi64ELi8ES3_EEEEvNS_16Flash_bwd_paramsEi,"a",@progbits
	.sectionflags	@""
	.align	4
.nv.constant0._ZN5flash27flash_bwd_convert_dq_kernelI23Flash_bwd_kernel_traitsILi128ELi64ELi64ELi8ELi4ELi2ELi2ELb1ELb0EN7cutlass6half_tE19Flash_kernel_traitsILi128ELi64ELi64ELi8ES3_EEEEvNS_16Flash_bwd_paramsEi:
	.zero		1172


//--------------------- .nv.constant0._ZN5flash44flash_bwd_dq_dk_dv_loop_seqk_parallel_kernelI23Flash_bwd_kernel_traitsILi128ELi64ELi64ELi8ELi4ELi2ELi2ELb1ELb0EN7cutlass6half_tE19Flash_kernel_traitsILi128ELi64ELi64ELi8ES3_EELb1ELb1ELb0ELb0ELb0ELb0ELb0EEEvNS_16Flash_bwd_paramsE --------------------------
	.section	.nv.constant0._ZN5flash44flash_bwd_dq_dk_dv_loop_seqk_parallel_kernelI23Flash_bwd_kernel_traitsILi128ELi64ELi64ELi8ELi4ELi2ELi2ELb1ELb0EN7cutlass6half_tE19Flash_kernel_traitsILi128ELi64ELi64ELi8ES3_EELb1ELb1ELb0ELb0ELb0ELb0ELb0EEEvNS_16Flash_bwd_paramsE,"a",@progbits
	.sectionflags	@""
	.align	4
.nv.constant0._ZN5flash44flash_bwd_dq_dk_dv_loop_seqk_parallel_kernelI23Flash_bwd_kernel_traitsILi128ELi64ELi64ELi8ELi4ELi2ELi2ELb1ELb0EN7cutlass6half_tE19Flash_kernel_traitsILi128ELi64ELi64ELi8ES3_EELb1ELb1ELb0ELb0ELb0ELb0ELb0EEEvNS_16Flash_bwd_paramsE:
	.zero		1168


//--------------------- .nv.constant0._ZN5flash44flash_bwd_dq_dk_dv_loop_seqk_parallel_kernelI23Flash_bwd_kernel_traitsILi128ELi64ELi64ELi8ELi4ELi2ELi2ELb1ELb0EN7cutlass6half_tE19Flash_kernel_traitsILi128ELi64ELi64ELi8ES3_EELb0ELb1ELb0ELb0ELb0ELb0ELb1EEEvNS_16Flash_bwd_paramsE --------------------------
	.section	.nv.constant0._ZN5flash44flash_bwd_dq_dk_dv_loop_seqk_parallel_kernelI23Flash_bwd_kernel_traitsILi128ELi64ELi64ELi8ELi4ELi2ELi2ELb1ELb0EN7cutlass6half_tE19Flash_kernel_traitsILi128ELi64ELi64ELi8ES3_EELb0ELb1ELb0ELb0ELb0ELb0ELb1EEEvNS_16Flash_bwd_paramsE,"a",@progbits
	.sectionflags	@""
	.align	4
.nv.constant0._ZN5flash44flash_bwd_dq_dk_dv_loop_seqk_parallel_kernelI23Flash_bwd_kernel_traitsILi128ELi64ELi64ELi8ELi4ELi2ELi2ELb1ELb0EN7cutlass6half_tE19Flash_kernel_traitsILi128ELi64ELi64ELi8ES3_EELb0ELb1ELb0ELb0ELb0ELb0ELb1EEEvNS_16Flash_bwd_paramsE:
	.zero		1168


//--------------------- .nv.constant0._ZN5flash44flash_bwd_dq_dk_dv_loop_seqk_parallel_kernelI23Flash_bwd_kernel_traitsILi128ELi64ELi64ELi8ELi4ELi2ELi2ELb1ELb0EN7cutlass6half_tE19Flash_kernel_traitsILi128ELi64ELi64ELi8ES3_EELb1ELb1ELb0ELb0ELb1ELb1ELb0EEEvNS_16Flash_bwd_paramsE --------------------------
	.section	.nv.constant0._ZN5flash44flash_bwd_dq_dk_dv_loop_seqk_parallel_kernelI23Flash_bwd_kernel_traitsILi128ELi64ELi64ELi8ELi4ELi2ELi2ELb1ELb0EN7cutlass6half_tE19Flash_kernel_traitsILi128ELi64ELi64ELi8ES3_EELb1ELb1ELb0ELb0ELb1ELb1ELb0EEEvNS_16Flash_bwd_paramsE,"a",@progbits
	.sectionflags	@""
	.align	4
.nv.constant0._ZN5flash44flash_bwd_dq_dk_dv_loop_seqk_parallel_kernelI23Flash_bwd_kernel_traitsILi128ELi64ELi64ELi8ELi4ELi2ELi2ELb1ELb0EN7cutlass6half_tE19Flash_kernel_traitsILi128ELi64ELi64ELi8ES3_EELb1ELb1ELb0ELb0ELb1ELb1ELb0EEEvNS_16Flash_bwd_paramsE:
	.zero		1168


//--------------------- .nv.constant0._ZN5flash44flash_bwd_dq_dk_dv_loop_seqk_parallel_kernelI23Flash_bwd_kernel_traitsILi128ELi64ELi64ELi8ELi4ELi2ELi2ELb1ELb0EN7cutlass6half_tE19Flash_kernel_traitsILi128ELi64ELi64ELi8ES3_EELb0ELb1ELb0ELb0ELb1ELb1ELb1EEEvNS_16Flash_bwd_paramsE --------------------------
	.section	.nv.constant0._ZN5flash44flash_bwd_dq_dk_dv_loop_seqk_parallel_kernelI23Flash_bwd_kernel_traitsILi128ELi64ELi64ELi8ELi4ELi2ELi2ELb1ELb0EN7cutlass6half_tE19Flash_kernel_traitsILi128ELi64ELi64ELi8ES3_EELb0ELb1ELb0ELb0ELb1ELb1ELb1EEEvNS_16Flash_bwd_paramsE,"a",@progbits
	.sectionflags	@""
	.align	4
.nv.constant0._ZN5flash44flash_bwd_dq_dk_dv_loop_seqk_parallel_kernelI23Flash_bwd_kernel_traitsILi128ELi64ELi64ELi8ELi4ELi2ELi2ELb1ELb0EN7cutlass6half_tE19Flash_kernel_traitsILi128ELi64ELi64ELi8ES3_EELb0ELb1ELb0ELb0ELb1ELb1ELb1EEEvNS_16Flash_bwd_paramsE:
	.zero		1168


//--------------------- .nv.constant0._ZN5flash44flash_bwd_dq_dk_dv_loop_seqk_parallel_kernelI23Flash_bwd_kernel_traitsILi128ELi64ELi64ELi8ELi4ELi2ELi2ELb1ELb0EN7cutlass6half_tE19Flash_kernel_traitsILi128ELi64ELi64ELi8ES3_EELb1ELb1ELb0ELb0ELb0ELb1ELb0EEEvNS_16Flash_bwd_paramsE --------------------------
	.section	.nv.constant0._ZN5flash44flash_bwd_dq_dk_dv_loop_seqk_parallel_kernelI23Flash_bwd_kernel_traitsILi128ELi64ELi64ELi8ELi4ELi2ELi2ELb1ELb0EN7cutlass6half_tE19Flash_kernel_traitsILi128ELi64ELi64ELi8ES3_EELb1ELb1ELb0ELb0ELb0ELb1ELb0EEEvNS_16Flash_bwd_paramsE,"a",@progbits
	.sectionflags	@""
	.align	4
.nv.constant0._ZN5flash44flash_bwd_dq_dk_dv_loop_seqk_parallel_kernelI23Flash_bwd_kernel_traitsILi128ELi64ELi64ELi8ELi4ELi2ELi2ELb1ELb0EN7cutlass6half_tE19Flash_kernel_traitsILi128ELi64ELi64ELi8ES3_EELb1ELb1ELb0ELb0ELb0ELb1ELb0EEEvNS_16Flash_bwd_paramsE:
	.zero		1168


//--------------------- .nv.constant0._ZN5flash44flash_bwd_dq_dk_dv_loop_seqk_parallel_kernelI23Flash_bwd_kernel_traitsILi128ELi64ELi64ELi8ELi4ELi2ELi2ELb1ELb0EN7cutlass6half_tE19Flash_kernel_traitsILi128ELi64ELi64ELi8ES3_EELb0ELb1ELb0ELb0ELb0ELb1ELb1EEEvNS_16Flash_bwd_paramsE --------------------------
	.section	.nv.constant0._ZN5flash44flash_bwd_dq_dk_dv_loop_seqk_parallel_kernelI23Flash_bwd_kernel_traitsILi128ELi64ELi64ELi8ELi4ELi2ELi2ELb1ELb0EN7cutlass6half_tE19Flash_kernel_traitsILi128ELi64ELi64ELi8ES3_EELb0ELb1ELb0ELb0ELb0ELb1ELb1EEEvNS_16Flash_bwd_paramsE,"a",@progbits
	.sectionflags	@""
	.align	4
.nv.constant0._ZN5flash44flash_bwd_dq_dk_dv_loop_seqk_parallel_kernelI23Flash_bwd_kernel_traitsILi128ELi64ELi64ELi8ELi4ELi2ELi2ELb1ELb0EN7cutlass6half_tE19Flash_kernel_traitsILi128ELi64ELi64ELi8ES3_EELb0ELb1ELb0ELb0ELb0ELb1ELb1EEEvNS_16Flash_bwd_paramsE:
	.zero		1168


//--------------------- .nv.constant0._ZN5flash44flash_bwd_dq_dk_dv_loop_seqk_parallel_kernelI23Flash_bwd_kernel_traitsILi128ELi64ELi64ELi8ELi4ELi2ELi2ELb1ELb0EN7cutlass6half_tE19Flash_kernel_traitsILi128ELi64ELi64ELi8ES3_EELb1ELb1ELb0ELb1ELb0ELb0ELb0EEEvNS_16Flash_bwd_paramsE --------------------------
	.section	.nv.constant0._ZN5flash44flash_bwd_dq_dk_dv_loop_seqk_parallel_kernelI23Flash_bwd_kernel_traitsILi128ELi64ELi64ELi8ELi4ELi2ELi2ELb1ELb0EN7cutlass6half_tE19Flash_kernel_traitsILi128ELi64ELi64ELi8ES3_EELb1ELb1ELb0ELb1ELb0ELb0ELb0EEEvNS_16Flash_bwd_paramsE,"a",@progbits
	.sectionflags	@""
	.align	4
.nv.constant0._ZN5flash44flash_bwd_dq_dk_dv_loop_seqk_parallel_kernelI23Flash_bwd_kernel_traitsILi128ELi64ELi64ELi8ELi4ELi2ELi2ELb1ELb0EN7cutlass6half_tE19Flash_kernel_traitsILi128ELi64ELi64ELi8ES3_EELb1ELb1ELb0ELb1ELb0ELb0ELb0EEEvNS_16Flash_bwd_paramsE:
	.zero		1168


//--------------------- .nv.constant0._ZN5flash44flash_bwd_dq_dk_dv_loop_seqk_parallel_kernelI23Flash_bwd_kernel_traitsILi128ELi64ELi64ELi8ELi4ELi2ELi2ELb1ELb0EN7cutlass6half_tE19Flash_kernel_traitsILi128ELi64ELi64ELi8ES3_EELb0ELb1ELb0ELb1ELb0ELb0ELb1EEEvNS_16Flash_bwd_paramsE --------------------------
	.section	.nv.constant0._ZN5flash44flash_bwd_dq_dk_dv_loop_seqk_parallel_kernelI23Flash_bwd_kernel_traitsILi128ELi64ELi64ELi8ELi4ELi2ELi2ELb1ELb0EN7cutlass6half_tE19Flash_kernel_traitsILi128ELi64ELi64ELi8ES3_EELb0ELb1ELb0ELb1ELb0ELb0ELb1EEEvNS_16Flash_bwd_paramsE,"a",@progbits
	.sectionflags	@""
	.align	4
.nv.constant0._ZN5flash44flash_bwd_dq_dk_dv_loop_seqk_parallel_kernelI23Flash_bwd_kernel_traitsILi128ELi64ELi64ELi8ELi4ELi2ELi2ELb1ELb0EN7cutlass6half_tE19Flash_kernel_traitsILi128ELi64ELi64ELi8ES3_EELb0ELb1ELb0ELb1ELb0ELb0ELb1EEEvNS_16Flash_bwd_paramsE:
	.zero		1168


//--------------------- .nv.constant0._ZN5flash25flash_bwd_dot_do_o_kernelILb0E23Flash_bwd_kernel_traitsILi128ELi64ELi64ELi8ELi4ELi2ELi2ELb1ELb0EN7cutlass6half_tE19Flash_kernel_traitsILi128ELi64ELi64ELi8ES3_EEEEvNS_16Flash_bwd_paramsE --------------------------
	.section	.nv.constant0._ZN5flash25flash_bwd_dot_do_o_kernelILb0E23Flash_bwd_kernel_traitsILi128ELi64ELi64ELi8ELi4ELi2ELi2ELb1ELb0EN7cutlass6half_tE19Flash_kernel_traitsILi128ELi64ELi64ELi8ES3_EEEEvNS_16Flash_bwd_paramsE,"a",@progbits
	.sectionflags	@""
	.align	4
.nv.constant0._ZN5flash25flash_bwd_dot_do_o_kernelILb0E23Flash_bwd_kernel_traitsILi128ELi64ELi64ELi8ELi4ELi2ELi2ELb1ELb0EN7cutlass6half_tE19Flash_kernel_traitsILi128ELi64ELi64ELi8ES3_EEEEvNS_16Flash_bwd_paramsE:
	.zero		1168


//--------------------- .nv.constant0._ZN5flash25flash_bwd_dot_do_o_kernelILb1E23Flash_bwd_kernel_traitsILi128ELi64ELi64ELi8ELi4ELi2ELi2ELb1ELb0EN7cutlass6half_tE19Flash_kernel_traitsILi128ELi64ELi64ELi8ES3_EEEEvNS_16Flash_bwd_paramsE --------------------------
	.section	.nv.constant0._ZN5flash25flash_bwd_dot_do_o_kernelILb1E23Flash_bwd_kernel_traitsILi128ELi64ELi64ELi8ELi4ELi2ELi2ELb1ELb0EN7cutlass6half_tE19Flash_kernel_traitsILi128ELi64ELi64ELi8ES3_EEEEvNS_16Flash_bwd_paramsE,"a",@progbits
	.sectionflags	@""
	.align	4
.nv.constant0._ZN5flash25flash_bwd_dot_do_o_kernelILb1E23Flash_bwd_kernel_traitsILi128ELi64ELi64ELi8ELi4ELi2ELi2ELb1ELb0EN7cutlass6half_tE19Flash_kernel_traitsILi128ELi64ELi64ELi8ES3_EEEEvNS_16Flash_bwd_paramsE:
	.zero		1168


//--------------------- .nv.constant0._ZN5flash27flash_bwd_convert_dq_kernelI23Flash_bwd_kernel_traitsILi128ELi64ELi128ELi8ELi2ELi4ELi2ELb0ELb0EN7cutlass6half_tE19Flash_kernel_traitsILi128ELi64ELi128ELi8ES3_EEEEvNS_16Flash_bwd_paramsEi --------------------------
	.section	.nv.constant0._ZN5flash27flash_bwd_convert_dq_kernelI23Flash_bwd_kernel_traitsILi128ELi64ELi128ELi8ELi2ELi4ELi2ELb0ELb0EN7cutlass6half_tE19Flash_kernel_traitsILi128ELi64ELi128ELi8ES3_EEEEvNS_16Flash_bwd_paramsEi,"a",@progbits
	.sectionflags	@""
	.align	4
.nv.constant0._ZN5flash27flash_bwd_convert_dq_kernelI23Flash_bwd_kernel_traitsILi128ELi64ELi128ELi8ELi2ELi4ELi2ELb0ELb0EN7cutlass6half_tE19Flash_kernel_traitsILi128ELi64ELi128ELi8ES3_EEEEvNS_16Flash_bwd_paramsEi:
	.zero		1172


//--------------------- .nv.constant0._ZN5flash44flash_bwd_dq_dk_dv_loop_seqk_parallel_kernelI23Flash_bwd_kernel_traitsILi128ELi64ELi128ELi8ELi2ELi4ELi2ELb0ELb0EN7cutlass6half_tE19Flash_kernel_traitsILi128ELi64ELi128ELi8ES3_EELb1ELb1ELb0ELb0ELb0ELb0ELb0EEEvNS_16Flash_bwd_paramsE --------------------------
	.section	.nv.constant0._ZN5flash44flash_bwd_dq_dk_dv_loop_seqk_parallel_kernelI23Flash_bwd_kernel_traitsILi128ELi64ELi128ELi8ELi2ELi4ELi2ELb0ELb0EN7cutlass6half_tE19Flash_kernel_traitsILi128ELi64ELi128ELi8ES3_EELb1ELb1ELb0ELb0ELb0ELb0ELb0EEEvNS_16Flash_bwd_paramsE,"a",@progbits
	.sectionflags	@""
	.align	4
.nv.constant0._ZN5flash44flash_bwd_dq_dk_dv_loop_seqk_parallel_kernelI23Flash_bwd_kernel_traitsILi128ELi64ELi128ELi8ELi2ELi4ELi2ELb0ELb0EN7cutlass6half_tE19Flash_kernel_traitsILi128ELi64ELi128ELi8ES3_EELb1ELb1ELb0ELb0ELb0ELb0ELb0EEEvNS_16Flash_bwd_paramsE:
	.zero		1168


//--------------------- .nv.constant0._ZN5flash44flash_bwd_dq_dk_dv_loop_seqk_parallel_kernelI23Flash_bwd_kernel_traitsILi128ELi64ELi128ELi8ELi2ELi4ELi2ELb0ELb0EN7cutlass6half_tE19Flash_kernel_traitsILi128ELi64ELi128ELi8ES3_EELb0ELb1ELb0ELb0ELb0ELb0ELb1EEEvNS_16Flash_bwd_paramsE --------------------------
	.section	.nv.constant0._ZN5flash44flash_bwd_dq_dk_dv_loop_seqk_parallel_kernelI23Flash_bwd_kernel_traitsILi128ELi64ELi128ELi8ELi2ELi4ELi2ELb0ELb0EN7cutlass6half_tE19Flash_kernel_traitsILi128ELi64ELi128ELi8ES3_EELb0ELb1ELb0ELb0ELb0ELb0ELb1EEEvNS_16Flash_bwd_paramsE,"a",@progbits
	.sectionflags	@""
	.align	4
.nv.constant0._ZN5flash44flash_bwd_dq_dk_dv_loop_seqk_parallel_kernelI23Flash_bwd_kernel_traitsILi128ELi64ELi128ELi8ELi2ELi4ELi2ELb0ELb0EN7cutlass6half_tE19Flash_kernel_traitsILi128ELi64ELi128ELi8ES3_EELb0ELb1ELb0ELb0ELb0ELb0ELb1EEEvNS_16Flash_bwd_paramsE:
	.zero		1168


//--------------------- .nv.constant0._ZN5flash44flash_bwd_dq_dk_dv_loop_seqk_parallel_kernelI23Flash_bwd_kernel_traitsILi128ELi64ELi128ELi8ELi2ELi4ELi2ELb0ELb0EN7cutlass6half_tE19Flash_kernel_traitsILi128ELi64ELi128ELi8ES3_EELb1ELb1ELb0ELb0ELb1ELb1ELb0EEEvNS_16Flash_bwd_paramsE --------------------------
	.section	.nv.constant0._ZN5flash44flash_bwd_dq_dk_dv_loop_seqk_parallel_kernelI23Flash_bwd_kernel_traitsILi128ELi64ELi128ELi8ELi2ELi4ELi2ELb0ELb0EN7cutlass6half_tE19Flash_kernel_traitsILi128ELi64ELi128ELi8ES3_EELb1ELb1ELb0ELb0ELb1ELb1ELb0EEEvNS_16Flash_bwd_paramsE,"a",@progbits
	.sectionflags	@""
	.align	4
.nv.constant0._ZN5flash44flash_bwd_dq_dk_dv_loop_seqk_parallel_kernelI23Flash_bwd_kernel_traitsILi128ELi64ELi128ELi8ELi2ELi4ELi2ELb0ELb0EN7cutlass6half_tE19Flash_kernel_traitsILi128ELi64ELi128ELi8ES3_EELb1ELb1ELb0ELb0ELb1ELb1ELb0EEEvNS_16Flash_bwd_paramsE:
	.zero		1168


//--------------------- .nv.constant0._ZN5flash44flash_bwd_dq_dk_dv_loop_seqk_parallel_kernelI23Flash_bwd_kernel_traitsILi128ELi64ELi128ELi8ELi2ELi4ELi2ELb0ELb0EN7cutlass6half_tE19Flash_kernel_traitsILi128ELi64ELi128ELi8ES3_EELb0ELb1ELb0ELb0ELb1ELb1ELb1EEEvNS_16Flash_bwd_paramsE --------------------------
	.section	.nv.constant0._ZN5flash44flash_bwd_dq_dk_dv_loop_seqk_parallel_kernelI23Flash_bwd_kernel_traitsILi128ELi64ELi128ELi8ELi2ELi4ELi2ELb0ELb0EN7cutlass6half_tE19Flash_kernel_traitsILi128ELi64ELi128ELi8ES3_EELb0ELb1ELb0ELb0ELb1ELb1ELb1EEEvNS_16Flash_bwd_paramsE,"a",@progbits
	.sectionflags	@""
	.align	4
.nv.constant0._ZN5flash44flash_bwd_dq_dk_dv_loop_seqk_parallel_kernelI23Flash_bwd_kernel_traitsILi128ELi64ELi128ELi8ELi2ELi4ELi2ELb0ELb0EN7cutlass6half_tE19Flash_kernel_traitsILi128ELi64ELi128ELi8ES3_EELb0ELb1ELb0ELb0ELb1ELb1ELb1EEEvNS_16Flash_bwd_paramsE:
	.zero		1168


//--------------------- .nv.constant0._ZN5flash44flash_bwd_dq_dk_dv_loop_seqk_parallel_kernelI23Flash_bwd_kernel_traitsILi128ELi64ELi128ELi8ELi2ELi4ELi2ELb0ELb0EN7cutlass6half_tE19Flash_kernel_traitsILi128ELi64ELi128ELi8ES3_EELb1ELb1ELb0ELb0ELb0ELb1ELb0EEEvNS_16Flash_bwd_paramsE --------------------------
	.section	.nv.constant0._ZN5flash44flash_bwd_dq_dk_dv_loop_seqk_parallel_kernelI23Flash_bwd_kernel_traitsILi128ELi64ELi128ELi8ELi2ELi4ELi2ELb0ELb0EN7cutlass6half_tE19Flash_kernel_traitsILi128ELi64ELi128ELi8ES3_EELb1ELb1ELb0ELb0ELb0ELb1ELb0EEEvNS_16Flash_bwd_paramsE,"a",@progbits
	.sectionflags	@""
	.align	4
.nv.constant0._ZN5flash44flash_bwd_dq_dk_dv_loop_seqk_parallel_kernelI23Flash_bwd_kernel_traitsILi128ELi64ELi128ELi8ELi2ELi4ELi2ELb0ELb0EN7cutlass6half_tE19Flash_kernel_traitsILi128ELi64ELi128ELi8ES3_EELb1ELb1ELb0ELb0ELb0ELb1ELb0EEEvNS_16Flash_bwd_paramsE:
	.zero		1168


//--------------------- .nv.constant0._ZN5flash44flash_bwd_dq_dk_dv_loop_seqk_parallel_kernelI23Flash_bwd_kernel_traitsILi128ELi64ELi128ELi8ELi2ELi4ELi2ELb0ELb0EN7cutlass6half_tE19Flash_kernel_traitsILi128ELi64ELi128ELi8ES3_EELb0ELb1ELb0ELb0ELb0ELb1ELb1EEEvNS_16Flash_bwd_paramsE --------------------------
	.section	.nv.constant0._ZN5flash44flash_bwd_dq_dk_dv_loop_seqk_parallel_kernelI23Flash_bwd_kernel_traitsILi128ELi64ELi128ELi8ELi2ELi4ELi2ELb0ELb0EN7cutlass6half_tE19Flash_kernel_traitsILi128ELi64ELi128ELi8ES3_EELb0ELb1ELb0ELb0ELb0ELb1ELb1EEEvNS_16Flash_bwd_paramsE,"a",@progbits
	.sectionflags	@""
	.align	4
.nv.constant0._ZN5flash44flash_bwd_dq_dk_dv_loop_seqk_parallel_kernelI23Flash_bwd_kernel_traitsILi128ELi64ELi128ELi8ELi2ELi4ELi2ELb0ELb0EN7cutlass6half_tE19Flash_kernel_traitsILi128ELi64ELi128ELi8ES3_EELb0ELb1ELb0ELb0ELb0ELb1ELb1EEEvNS_16Flash_bwd_paramsE:
	.zero		1168


//--------------------- .nv.constant0._ZN5flash44flash_bwd_dq_dk_dv_loop_seqk_parallel_kernelI23Flash_bwd_kernel_traitsILi128ELi64ELi128ELi8ELi2ELi4ELi2ELb0ELb0EN7cutlass6half_tE19Flash_kernel_traitsILi128ELi64ELi128ELi8ES3_EELb1ELb1ELb0ELb1ELb0ELb0ELb0EEEvNS_16Flash_bwd_paramsE --------------------------
	.section	.nv.constant0._ZN5flash44flash_bwd_dq_dk_dv_loop_seqk_parallel_kernelI23Flash_bwd_kernel_traitsILi128ELi64ELi128ELi8ELi2ELi4ELi2ELb0ELb0EN7cutlass6half_tE19Flash_kernel_traitsILi128ELi64ELi128ELi8ES3_EELb1ELb1ELb0ELb1ELb0ELb0ELb0EEEvNS_16Flash_bwd_paramsE,"a",@progbits
	.sectionflags	@""
	.align	4
.nv.constant0._ZN5flash44flash_bwd_dq_dk_dv_loop_seqk_parallel_kernelI23Flash_bwd_kernel_traitsILi128ELi64ELi128ELi8ELi2ELi4ELi2ELb0ELb0EN7cutlass6half_tE19Flash_kernel_traitsILi128ELi64ELi128ELi8ES3_EELb1ELb1ELb0ELb1ELb0ELb0ELb0EEEvNS_16Flash_bwd_paramsE:
	.zero		1168


//--------------------- .nv.constant0._ZN5flash44flash_bwd_dq_dk_dv_loop_seqk_parallel_kernelI23Flash_bwd_kernel_traitsILi128ELi64ELi128ELi8ELi2ELi4ELi2ELb0ELb0EN7cutlass6half_tE19Flash_kernel_traitsILi128ELi64ELi128ELi8ES3_EELb0ELb1ELb0ELb1ELb0ELb0ELb1EEEvNS_16Flash_bwd_paramsE --------------------------
	.section	.nv.constant0._ZN5flash44flash_bwd_dq_dk_dv_loop_seqk_parallel_kernelI23Flash_bwd_kernel_traitsILi128ELi64ELi128ELi8ELi2ELi4ELi2ELb0ELb0EN7cutlass6half_tE19Flash_kernel_traitsILi128ELi64ELi128ELi8ES3_EELb0ELb1ELb0ELb1ELb0ELb0ELb1EEEvNS_16Flash_bwd_paramsE,"a",@progbits
	.sectionflags	@""
	.align	4
.nv.constant0._ZN5flash44flash_bwd_dq_dk_dv_loop_seqk_parallel_kernelI23Flash_bwd_kernel_traitsILi128ELi64ELi128ELi8ELi2ELi4ELi2ELb0ELb0EN7cutlass6half_tE19Flash_kernel_traitsILi128ELi64ELi128ELi8ES3_EELb0ELb1ELb0ELb1ELb0ELb0ELb1EEEvNS_16Flash_bwd_paramsE:
	.zero		1168


//--------------------- .nv.constant0._ZN5flash25flash_bwd_dot_do_o_kernelILb0E23Flash_bwd_kernel_traitsILi128ELi64ELi128ELi8ELi2ELi4ELi2ELb0ELb0EN7cutlass6half_tE19Flash_kernel_traitsILi128ELi64ELi128ELi8ES3_EEEEvNS_16Flash_bwd_paramsE --------------------------
	.section	.nv.constant0._ZN5flash25flash_bwd_dot_do_o_kernelILb0E23Flash_bwd_kernel_traitsILi128ELi64ELi128ELi8ELi2ELi4ELi2ELb0ELb0EN7cutlass6half_tE19Flash_kernel_traitsILi128ELi64ELi128ELi8ES3_EEEEvNS_16Flash_bwd_paramsE,"a",@progbits
	.sectionflags	@""
	.align	4
.nv.constant0._ZN5flash25flash_bwd_dot_do_o_kernelILb0E23Flash_bwd_kernel_traitsILi128ELi64ELi128ELi8ELi2ELi4ELi2ELb0ELb0EN7cutlass6half_tE19Flash_kernel_traitsILi128ELi64ELi128ELi8ES3_EEEEvNS_16Flash_bwd_paramsE:
	.zero		1168


//--------------------- .nv.constant0._ZN5flash25flash_bwd_dot_do_o_kernelILb1E23Flash_bwd_kernel_traitsILi128ELi64ELi128ELi8ELi2ELi4ELi2ELb0ELb0EN7cutlass6half_tE19Flash_kernel_traitsILi128ELi64ELi128ELi8ES3_EEEEvNS_16Flash_bwd_paramsE --------------------------
	.section	.nv.constant0._ZN5flash25flash_bwd_dot_do_o_kernelILb1E23Flash_bwd_kernel_traitsILi128ELi64ELi128ELi8ELi2ELi4ELi2ELb0ELb0EN7cutlass6half_tE19Flash_kernel_traitsILi128ELi64ELi128ELi8ES3_EEEEvNS_16Flash_bwd_paramsE,"a",@progbits
	.sectionflags	@""
	.align	4
.nv.constant0._ZN5flash25flash_bwd_dot_do_o_kernelILb1E23Flash_bwd_kernel_traitsILi128ELi64ELi128ELi8ELi2ELi4ELi2ELb0ELb0EN7cutlass6half_tE19Flash_kernel_traitsILi128ELi64ELi128ELi8ES3_EEEEvNS_16Flash_bwd_paramsE:
	.zero		1168


//--------------------- SYMBOLS --------------------------

	.type		.nv.reservedSmem.offset0,@object
	.size		.nv.reservedSmem.offset0,0x4
